	.target	sm_90a

	.elftype	@"ET_EXEC"


//--------------------- .note.nv.tkinfo           --------------------------
	.section	.note.nv.tkinfo,"",@"SHT_NOTE"
	.sectionflags	@"SHF_NOTE_NV_TKINFO"
	.tkinfo
        /*0018*/ 	.word	0x00000002
        /*0030*/ 	.string	""
        /*0030*/ 	.string	"ptxas"
        /*0030*/ 	.string	"Cuda compilation tools, release 13.0, V13.0.88"
        /*0030*/ 	.string	"Build cuda_13.0.r13.0/compiler.36424714_0"
        /*0030*/ 	.string	"-arch sm_90a -m 64 "



//--------------------- .note.nv.cuinfo           --------------------------
	.section	.note.nv.cuinfo,"",@"SHT_NOTE"
	.sectionflags	@"SHF_NOTE_NV_CUINFO"
        /*0018*/ 	.short	0x0002
        /*001a*/ 	.short	0x005a
        /*001c*/ 	.short	0x0082
	.zero		2


//--------------------- .nv.info                  --------------------------
	.section	.nv.info,"",@"SHT_CUDA_INFO"
	.align	4


	//----- nvinfo : EIATTR_REGCOUNT
	.align		4
        /*0000*/ 	.byte	0x04, 0x2f
        /*0002*/ 	.short	(.L_19 - .L_18)
	.align		4
.L_18:
        /*0004*/ 	.word	index@(_ZN7cutlass13device_kernelIN5flash11enable_sm90INS1_16FlashAttnFwdSm90INS1_25CollectiveMainloopFwdSm90ILi2EN4cute5tupleIJNS5_1CILi1EEES8_S8_EEENS6_IJNS7_ILi192EEENS7_ILi128EEENS7_ILi64EEEEEELi64ENS_10bfloat16_tEfNS_4arch4Sm90ELb1ELb0ELb0ELb1ELb1ELb1ELb0ELb1ELb1ELb1ELb1ELb0EEENS1_21CollectiveEpilogueFwdINS6_IJSA_SC_SB_EEES9_SE_SG_Li384ELb1ELb1ELb1ELb0EEENS1_36VarlenDynamicPersistentTileSchedulerILi192ELi128ELi384ELi128ELb1ELb1ELb1ELb1ELb1ELb1EEEEEEEEEvNT_6ParamsE)
        /*0008*/ 	.word	0x00000080


	//----- nvinfo : EIATTR_FRAME_SIZE
	.align		4
.L_19:
        /*000c*/ 	.byte	0x04, 0x11
        /*000e*/ 	.short	(.L_21 - .L_20)
	.align		4
.L_20:
        /*0010*/ 	.word	index@(_ZN7cutlass13device_kernelIN5flash11enable_sm90INS1_16FlashAttnFwdSm90INS1_25CollectiveMainloopFwdSm90ILi2EN4cute5tupleIJNS5_1CILi1EEES8_S8_EEENS6_IJNS7_ILi192EEENS7_ILi128EEENS7_ILi64EEEEEELi64ENS_10bfloat16_tEfNS_4arch4Sm90ELb1ELb0ELb0ELb1ELb1ELb1ELb0ELb1ELb1ELb1ELb1ELb0EEENS1_21CollectiveEpilogueFwdINS6_IJSA_SC_SB_EEES9_SE_SG_Li384ELb1ELb1ELb1ELb0EEENS1_36VarlenDynamicPersistentTileSchedulerILi192ELi128ELi384ELi128ELb1ELb1ELb1ELb1ELb1ELb1EEEEEEEEEvNT_6ParamsE)
        /*0014*/ 	.word	0x00000078


	//----- nvinfo : EIATTR_REGCOUNT
	.align		4
.L_21:
        /*0018*/ 	.byte	0x04, 0x2f
        /*001a*/ 	.short	(.L_23 - .L_22)
	.align		4
.L_22:
        /*001c*/ 	.word	index@(_ZN7cutlass13device_kernelIN5flash11enable_sm90INS1_16FlashAttnFwdSm90INS1_25CollectiveMainloopFwdSm90ILi2EN4cute5tupleIJNS5_1CILi1EEES8_S8_EEENS6_IJNS7_ILi192EEENS7_ILi128EEENS7_ILi64EEEEEELi64ENS_10bfloat16_tEfNS_4arch4Sm90ELb1ELb0ELb0ELb1ELb1ELb0ELb0ELb1ELb1ELb1ELb1ELb0EEENS1_21CollectiveEpilogueFwdINS6_IJSA_SC_SB_EEES9_SE_SG_Li384ELb1ELb1ELb1ELb0EEENS1_36VarlenDynamicPersistentTileSchedulerILi192ELi128ELi384ELi128ELb1ELb1ELb1ELb1ELb1ELb1EEEEEEEEEvNT_6ParamsE)
        /*0020*/ 	.word	0x00000080


	//----- nvinfo : EIATTR_FRAME_SIZE
	.align		4
.L_23:
        /*0024*/ 	.byte	0x04, 0x11
        /*0026*/ 	.short	(.L_25 - .L_24)
	.align		4
.L_24:
        /*0028*/ 	.word	index@(_ZN7cutlass13device_kernelIN5flash11enable_sm90INS1_16FlashAttnFwdSm90INS1_25CollectiveMainloopFwdSm90ILi2EN4cute5tupleIJNS5_1CILi1EEES8_S8_EEENS6_IJNS7_ILi192EEENS7_ILi128EEENS7_ILi64EEEEEELi64ENS_10bfloat16_tEfNS_4arch4Sm90ELb1ELb0ELb0ELb1ELb1ELb0ELb0ELb1ELb1ELb1ELb1ELb0EEENS1_21CollectiveEpilogueFwdINS6_IJSA_SC_SB_EEES9_SE_SG_Li384ELb1ELb1ELb1ELb0EEENS1_36VarlenDynamicPersistentTileSchedulerILi192ELi128ELi384ELi128ELb1ELb1ELb1ELb1ELb1ELb1EEEEEEEEEvNT_6ParamsE)
        /*002c*/ 	.word	0x00000040


	//----- nvinfo : EIATTR_REGCOUNT
	.align		4
.L_25:
        /*0030*/ 	.byte	0x04, 0x2f
        /*0032*/ 	.short	(.L_27 - .L_26)
	.align		4
.L_26:
        /*0034*/ 	.word	index@(_ZN7cutlass13device_kernelIN5flash11enable_sm90INS1_16FlashAttnFwdSm90INS1_25CollectiveMainloopFwdSm90ILi2EN4cute5tupleIJNS5_1CILi1EEES8_S8_EEENS6_IJNS7_ILi192EEENS7_ILi128EEENS7_ILi64EEEEEELi64ENS_10bfloat16_tEfNS_4arch4Sm90ELb1ELb0ELb0ELb0ELb1ELb0ELb0ELb1ELb1ELb1ELb1ELb0EEENS1_21CollectiveEpilogueFwdINS6_IJSA_SC_SB_EEES9_SE_SG_Li384ELb0ELb1ELb1ELb0EEENS1_19SingleTileSchedulerILb0ELb1ELb1ELi192EEEEEEEEEvNT_6ParamsE)
        /*0038*/ 	.word	0x00000080


	//----- nvinfo : EIATTR_FRAME_SIZE
	.align		4
.L_27:
        /*003c*/ 	.byte	0x04, 0x11
        /*003e*/ 	.short	(.L_29 - .L_28)
	.align		4
.L_28:
        /*0040*/ 	.word	index@(_ZN7cutlass13device_kernelIN5flash11enable_sm90INS1_16FlashAttnFwdSm90INS1_25CollectiveMainloopFwdSm90ILi2EN4cute5tupleIJNS5_1CILi1EEES8_S8_EEENS6_IJNS7_ILi192EEENS7_ILi128EEENS7_ILi64EEEEEELi64ENS_10bfloat16_tEfNS_4arch4Sm90ELb1ELb0ELb0ELb0ELb1ELb0ELb0ELb1ELb1ELb1ELb1ELb0EEENS1_21CollectiveEpilogueFwdINS6_IJSA_SC_SB_EEES9_SE_SG_Li384ELb0ELb1ELb1ELb0EEENS1_19SingleTileSchedulerILb0ELb1ELb1ELi192EEEEEEEEEvNT_6ParamsE)
        /*0044*/ 	.word	0x00000008


	//----- nvinfo : EIATTR_REGCOUNT
	.align		4
.L_29:
        /*0048*/ 	.byte	0x04, 0x2f
        /*004a*/ 	.short	(.L_31 - .L_30)
	.align		4
.L_30:
        /*004c*/ 	.word	index@(_ZN7cutlass13device_kernelIN5flash11enable_sm90INS1_16FlashAttnFwdSm90INS1_25CollectiveMainloopFwdSm90ILi2EN4cute5tupleIJNS5_1CILi1EEES8_S8_EEENS6_IJNS7_ILi192EEENS7_ILi128EEENS7_ILi64EEEEEELi64ENS_10bfloat16_tEfNS_4arch4Sm90ELb0ELb1ELb0ELb1ELb1ELb1ELb0ELb1ELb1ELb1ELb1ELb0EEENS1_21CollectiveEpilogueFwdINS6_IJSA_SC_SB_EEES9_SE_SG_Li384ELb1ELb1ELb1ELb0EEENS1_36VarlenDynamicPersistentTileSchedulerILi192ELi128ELi384ELi128ELb1ELb1ELb1ELb1ELb0ELb1EEEEEEEEEvNT_6ParamsE)
        /*0050*/ 	.word	0x00000080


	//----- nvinfo : EIATTR_FRAME_SIZE
	.align		4
.L_31:
        /*0054*/ 	.byte	0x04, 0x11
        /*0056*/ 	.short	(.L_33 - .L_32)
	.align		4
.L_32:
        /*0058*/ 	.word	index@(_ZN7cutlass13device_kernelIN5flash11enable_sm90INS1_16FlashAttnFwdSm90INS1_25CollectiveMainloopFwdSm90ILi2EN4cute5tupleIJNS5_1CILi1EEES8_S8_EEENS6_IJNS7_ILi192EEENS7_ILi128EEENS7_ILi64EEEEEELi64ENS_10bfloat16_tEfNS_4arch4Sm90ELb0ELb1ELb0ELb1ELb1ELb1ELb0ELb1ELb1ELb1ELb1ELb0EEENS1_21CollectiveEpilogueFwdINS6_IJSA_SC_SB_EEES9_SE_SG_Li384ELb1ELb1ELb1ELb0EEENS1_36VarlenDynamicPersistentTileSchedulerILi192ELi128ELi384ELi128ELb1ELb1ELb1ELb1ELb0ELb1EEEEEEEEEvNT_6ParamsE)
        /*005c*/ 	.word	0x00000070


	//----- nvinfo : EIATTR_REGCOUNT
	.align		4
.L_33:
        /*0060*/ 	.byte	0x04, 0x2f
        /*0062*/ 	.short	(.L_35 - .L_34)
	.align		4
.L_34:
        /*0064*/ 	.word	index@(_ZN7cutlass13device_kernelIN5flash11enable_sm90INS1_16FlashAttnFwdSm90INS1_25CollectiveMainloopFwdSm90ILi2EN4cute5tupleIJNS5_1CILi1EEES8_S8_EEENS6_IJNS7_ILi192EEENS7_ILi128EEENS7_ILi64EEEEEELi64ENS_10bfloat16_tEfNS_4arch4Sm90ELb0ELb1ELb0ELb1ELb1ELb0ELb0ELb1ELb1ELb1ELb1ELb0EEENS1_21CollectiveEpilogueFwdINS6_IJSA_SC_SB_EEES9_SE_SG_Li384ELb1ELb1ELb1ELb0EEENS1_36VarlenDynamicPersistentTileSchedulerILi192ELi128ELi384ELi128ELb1ELb1ELb1ELb1ELb0ELb1EEEEEEEEEvNT_6ParamsE)
        /*0068*/ 	.word	0x00000080


	//----- nvinfo : EIATTR_FRAME_SIZE
	.align		4
.L_35:
        /*006c*/ 	.byte	0x04, 0x11
        /*006e*/ 	.short	(.L_37 - .L_36)
	.align		4
.L_36:
        /*0070*/ 	.word	index@(_ZN7cutlass13device_kernelIN5flash11enable_sm90INS1_16FlashAttnFwdSm90INS1_25CollectiveMainloopFwdSm90ILi2EN4cute5tupleIJNS5_1CILi1EEES8_S8_EEENS6_IJNS7_ILi192EEENS7_ILi128EEENS7_ILi64EEEEEELi64ENS_10bfloat16_tEfNS_4arch4Sm90ELb0ELb1ELb0ELb1ELb1ELb0ELb0ELb1ELb1ELb1ELb1ELb0EEENS1_21CollectiveEpilogueFwdINS6_IJSA_SC_SB_EEES9_SE_SG_Li384ELb1ELb1ELb1ELb0EEENS1_36VarlenDynamicPersistentTileSchedulerILi192ELi128ELi384ELi128ELb1ELb1ELb1ELb1ELb0ELb1EEEEEEEEEvNT_6ParamsE)
        /*0074*/ 	.word	0x00000040


	//----- nvinfo : EIATTR_REGCOUNT
	.align		4
.L_37:
        /*0078*/ 	.byte	0x04, 0x2f
        /*007a*/ 	.short	(.L_39 - .L_38)
	.align		4
.L_38:
        /*007c*/ 	.word	index@(_ZN7cutlass13device_kernelIN5flash11enable_sm90INS1_16FlashAttnFwdSm90INS1_25CollectiveMainloopFwdSm90ILi2EN4cute5tupleIJNS5_1CILi1EEES8_S8_EEENS6_IJNS7_ILi192EEENS7_ILi128EEENS7_ILi64EEEEEELi64ENS_10bfloat16_tEfNS_4arch4Sm90ELb0ELb1ELb0ELb0ELb1ELb0ELb0ELb1ELb1ELb1ELb1ELb0EEENS1_21CollectiveEpilogueFwdINS6_IJSA_SC_SB_EEES9_SE_SG_Li384ELb0ELb1ELb1ELb0EEENS1_19SingleTileSchedulerILb0ELb1ELb1ELi192EEEEEEEEEvNT_6ParamsE)
        /*0080*/ 	.word	0x00000080


	//----- nvinfo : EIATTR_FRAME_SIZE
	.align		4
.L_39:
        /*0084*/ 	.byte	0x04, 0x11
        /*0086*/ 	.short	(.L_41 - .L_40)
	.align		4
.L_40:
        /*0088*/ 	.word	index@(_ZN7cutlass13device_kernelIN5flash11enable_sm90INS1_16FlashAttnFwdSm90INS1_25CollectiveMainloopFwdSm90ILi2EN4cute5tupleIJNS5_1CILi1EEES8_S8_EEENS6_IJNS7_ILi192EEENS7_ILi128EEENS7_ILi64EEEEEELi64ENS_10bfloat16_tEfNS_4arch4Sm90ELb0ELb1ELb0ELb0ELb1ELb0ELb0ELb1ELb1ELb1ELb1ELb0EEENS1_21CollectiveEpilogueFwdINS6_IJSA_SC_SB_EEES9_SE_SG_Li384ELb0ELb1ELb1ELb0EEENS1_19SingleTileSchedulerILb0ELb1ELb1ELi192EEEEEEEEEvNT_6ParamsE)
        /*008c*/ 	.word	0x00000008


	//----- nvinfo : EIATTR_REGCOUNT
	.align		4
.L_41:
        /*0090*/ 	.byte	0x04, 0x2f
        /*0092*/ 	.short	(.L_43 - .L_42)
	.align		4
.L_42:
        /*0094*/ 	.word	index@(_ZN7cutlass13device_kernelIN5flash11enable_sm90INS1_16FlashAttnFwdSm90INS1_25CollectiveMainloopFwdSm90ILi2EN4cute5tupleIJNS5_1CILi1EEES8_S8_EEENS6_IJNS7_ILi192EEENS7_ILi128EEENS7_ILi64EEEEEELi64ENS_10bfloat16_tEfNS_4arch4Sm90ELb0ELb0ELb0ELb1ELb1ELb1ELb0ELb1ELb1ELb1ELb1ELb0EEENS1_21CollectiveEpilogueFwdINS6_IJSA_SC_SB_EEES9_SE_SG_Li384ELb1ELb1ELb1ELb0EEENS1_36VarlenDynamicPersistentTileSchedulerILi192ELi128ELi384ELi128ELb1ELb1ELb1ELb0ELb1ELb1EEEEEEEEEvNT_6ParamsE)
        /*0098*/ 	.word	0x00000080


	//----- nvinfo : EIATTR_FRAME_SIZE
	.align		4
.L_43:
        /*009c*/ 	.byte	0x04, 0x11
        /*009e*/ 	.short	(.L_45 - .L_44)
	.align		4
.L_44:
        /*00a0*/ 	.word	index@(_ZN7cutlass13device_kernelIN5flash11enable_sm90INS1_16FlashAttnFwdSm90INS1_25CollectiveMainloopFwdSm90ILi2EN4cute5tupleIJNS5_1CILi1EEES8_S8_EEENS6_IJNS7_ILi192EEENS7_ILi128EEENS7_ILi64EEEEEELi64ENS_10bfloat16_tEfNS_4arch4Sm90ELb0ELb0ELb0ELb1ELb1ELb1ELb0ELb1ELb1ELb1ELb1ELb0EEENS1_21CollectiveEpilogueFwdINS6_IJSA_SC_SB_EEES9_SE_SG_Li384ELb1ELb1ELb1ELb0EEENS1_36VarlenDynamicPersistentTileSchedulerILi192ELi128ELi384ELi128ELb1ELb1ELb1ELb0ELb1ELb1EEEEEEEEEvNT_6ParamsE)
        /*00a4*/ 	.word	0x00000078


	//----- nvinfo : EIATTR_REGCOUNT
	.align		4
.L_45:
        /*00a8*/ 	.byte	0x04, 0x2f
        /*00aa*/ 	.short	(.L_47 - .L_46)
	.align		4
.L_46:
        /*00ac*/ 	.word	index@(_ZN7cutlass13device_kernelIN5flash11enable_sm90INS1_16FlashAttnFwdSm90INS1_25CollectiveMainloopFwdSm90ILi2EN4cute5tupleIJNS5_1CILi1EEES8_S8_EEENS6_IJNS7_ILi192EEENS7_ILi128EEENS7_ILi64EEEEEELi64ENS_10bfloat16_tEfNS_4arch4Sm90ELb0ELb0ELb0ELb1ELb1ELb0ELb0ELb1ELb1ELb1ELb1ELb0EEENS1_21CollectiveEpilogueFwdINS6_IJSA_SC_SB_EEES9_SE_SG_Li384ELb1ELb1ELb1ELb0EEENS1_36VarlenDynamicPersistentTileSchedulerILi192ELi128ELi384ELi128ELb1ELb1ELb1ELb0ELb1ELb1EEEEEEEEEvNT_6ParamsE)
        /*00b0*/ 	.word	0x00000080


	//----- nvinfo : EIATTR_FRAME_SIZE
	.align		4
.L_47:
        /*00b4*/ 	.byte	0x04, 0x11
        /*00b6*/ 	.short	(.L_49 - .L_48)
	.align		4
.L_48:
        /*00b8*/ 	.word	index@(_ZN7cutlass13device_kernelIN5flash11enable_sm90INS1_16FlashAttnFwdSm90INS1_25CollectiveMainloopFwdSm90ILi2EN4cute5tupleIJNS5_1CILi1EEES8_S8_EEENS6_IJNS7_ILi192EEENS7_ILi128EEENS7_ILi64EEEEEELi64ENS_10bfloat16_tEfNS_4arch4Sm90ELb0ELb0ELb0ELb1ELb1ELb0ELb0ELb1ELb1ELb1ELb1ELb0EEENS1_21CollectiveEpilogueFwdINS6_IJSA_SC_SB_EEES9_SE_SG_Li384ELb1ELb1ELb1ELb0EEENS1_36VarlenDynamicPersistentTileSchedulerILi192ELi128ELi384ELi128ELb1ELb1ELb1ELb0ELb1ELb1EEEEEEEEEvNT_6ParamsE)
        /*00bc*/ 	.word	0x00000050


	//----- nvinfo : EIATTR_REGCOUNT
	.align		4
.L_49:
        /*00c0*/ 	.byte	0x04, 0x2f
        /*00c2*/ 	.short	(.L_51 - .L_50)
	.align		4
.L_50:
        /*00c4*/ 	.word	index@(_ZN7cutlass13device_kernelIN5flash11enable_sm90INS1_16FlashAttnFwdSm90INS1_25CollectiveMainloopFwdSm90ILi2EN4cute5tupleIJNS5_1CILi1EEES8_S8_EEENS6_IJNS7_ILi192EEENS7_ILi128EEENS7_ILi64EEEEEELi64ENS_10bfloat16_tEfNS_4arch4Sm90ELb0ELb0ELb0ELb0ELb1ELb0ELb0ELb1ELb1ELb1ELb1ELb0EEENS1_21CollectiveEpilogueFwdINS6_IJSA_SC_SB_EEES9_SE_SG_Li384ELb0ELb1ELb1ELb0EEENS1_19SingleTileSchedulerILb0ELb1ELb1ELi192EEEEEEEEEvNT_6ParamsE)
        /*00c8*/ 	.word	0x00000080


	//----- nvinfo : EIATTR_FRAME_SIZE
	.align		4
.L_51:
        /*00cc*/ 	.byte	0x04, 0x11
        /*00ce*/ 	.short	(.L_53 - .L_52)
	.align		4
.L_52:
        /*00d0*/ 	.word	index@(_ZN7cutlass13device_kernelIN5flash11enable_sm90INS1_16FlashAttnFwdSm90INS1_25CollectiveMainloopFwdSm90ILi2EN4cute5tupleIJNS5_1CILi1EEES8_S8_EEENS6_IJNS7_ILi192EEENS7_ILi128EEENS7_ILi64EEEEEELi64ENS_10bfloat16_tEfNS_4arch4Sm90ELb0ELb0ELb0ELb0ELb1ELb0ELb0ELb1ELb1ELb1ELb1ELb0EEENS1_21CollectiveEpilogueFwdINS6_IJSA_SC_SB_EEES9_SE_SG_Li384ELb0ELb1ELb1ELb0EEENS1_19SingleTileSchedulerILb0ELb1ELb1ELi192EEEEEEEEEvNT_6ParamsE)
        /*00d4*/ 	.word	0x00000008


	//----- nvinfo : EIATTR_MIN_STACK_SIZE
	.align		4
.L_53:
        /*00d8*/ 	.byte	0x04, 0x12
        /*00da*/ 	.short	(.L_55 - .L_54)
	.align		4
.L_54:
        /*00dc*/ 	.word	index@(_ZN7cutlass13device_kernelIN5flash11enable_sm90INS1_16FlashAttnFwdSm90INS1_25CollectiveMainloopFwdSm90ILi2EN4cute5tupleIJNS5_1CILi1EEES8_S8_EEENS6_IJNS7_ILi192EEENS7_ILi128EEENS7_ILi64EEEEEELi64ENS_10bfloat16_tEfNS_4arch4Sm90ELb0ELb0ELb0ELb0ELb1ELb0ELb0ELb1ELb1ELb1ELb1ELb0EEENS1_21CollectiveEpilogueFwdINS6_IJSA_SC_SB_EEES9_SE_SG_Li384ELb0ELb1ELb1ELb0EEENS1_19SingleTileSchedulerILb0ELb1ELb1ELi192EEEEEEEEEvNT_6ParamsE)
        /*00e0*/ 	.word	0x00000008


	//----- nvinfo : EIATTR_MIN_STACK_SIZE
	.align		4
.L_55:
        /*00e4*/ 	.byte	0x04, 0x12
        /*00e6*/ 	.short	(.L_57 - .L_56)
	.align		4
.L_56:
        /*00e8*/ 	.word	index@(_ZN7cutlass13device_kernelIN5flash11enable_sm90INS1_16FlashAttnFwdSm90INS1_25CollectiveMainloopFwdSm90ILi2EN4cute5tupleIJNS5_1CILi1EEES8_S8_EEENS6_IJNS7_ILi192EEENS7_ILi128EEENS7_ILi64EEEEEELi64ENS_10bfloat16_tEfNS_4arch4Sm90ELb0ELb0ELb0ELb1ELb1ELb0ELb0ELb1ELb1ELb1ELb1ELb0EEENS1_21CollectiveEpilogueFwdINS6_IJSA_SC_SB_EEES9_SE_SG_Li384ELb1ELb1ELb1ELb0EEENS1_36VarlenDynamicPersistentTileSchedulerILi192ELi128ELi384ELi128ELb1ELb1ELb1ELb0ELb1ELb1EEEEEEEEEvNT_6ParamsE)
        /*00ec*/ 	.word	0x00000050


	//----- nvinfo : EIATTR_MIN_STACK_SIZE
	.align		4
.L_57:
        /*00f0*/ 	.byte	0x04, 0x12
        /*00f2*/ 	.short	(.L_59 - .L_58)
	.align		4
.L_58:
        /*00f4*/ 	.word	index@(_ZN7cutlass13device_kernelIN5flash11enable_sm90INS1_16FlashAttnFwdSm90INS1_25CollectiveMainloopFwdSm90ILi2EN4cute5tupleIJNS5_1CILi1EEES8_S8_EEENS6_IJNS7_ILi192EEENS7_ILi128EEENS7_ILi64EEEEEELi64ENS_10bfloat16_tEfNS_4arch4Sm90ELb0ELb0ELb0ELb1ELb1ELb1ELb0ELb1ELb1ELb1ELb1ELb0EEENS1_21CollectiveEpilogueFwdINS6_IJSA_SC_SB_EEES9_SE_SG_Li384ELb1ELb1ELb1ELb0EEENS1_36VarlenDynamicPersistentTileSchedulerILi192ELi128ELi384ELi128ELb1ELb1ELb1ELb0ELb1ELb1EEEEEEEEEvNT_6ParamsE)
        /*00f8*/ 	.word	0x00000078


	//----- nvinfo : EIATTR_MIN_STACK_SIZE
	.align		4
.L_59:
        /*00fc*/ 	.byte	0x04, 0x12
        /*00fe*/ 	.short	(.L_61 - .L_60)
	.align		4
.L_60:
        /*0100*/ 	.word	index@(_ZN7cutlass13device_kernelIN5flash11enable_sm90INS1_16FlashAttnFwdSm90INS1_25CollectiveMainloopFwdSm90ILi2EN4cute5tupleIJNS5_1CILi1EEES8_S8_EEENS6_IJNS7_ILi192EEENS7_ILi128EEENS7_ILi64EEEEEELi64ENS_10bfloat16_tEfNS_4arch4Sm90ELb0ELb1ELb0ELb0ELb1ELb0ELb0ELb1ELb1ELb1ELb1ELb0EEENS1_21CollectiveEpilogueFwdINS6_IJSA_SC_SB_EEES9_SE_SG_Li384ELb0ELb1ELb1ELb0EEENS1_19SingleTileSchedulerILb0ELb1ELb1ELi192EEEEEEEEEvNT_6ParamsE)
        /*0104*/ 	.word	0x00000008


	//----- nvinfo : EIATTR_MIN_STACK_SIZE
	.align		4
.L_61:
        /*0108*/ 	.byte	0x04, 0x12
        /*010a*/ 	.short	(.L_63 - .L_62)
	.align		4
.L_62:
        /*010c*/ 	.word	index@(_ZN7cutlass13device_kernelIN5flash11enable_sm90INS1_16FlashAttnFwdSm90INS1_25CollectiveMainloopFwdSm90ILi2EN4cute5tupleIJNS5_1CILi1EEES8_S8_EEENS6_IJNS7_ILi192EEENS7_ILi128EEENS7_ILi64EEEEEELi64ENS_10bfloat16_tEfNS_4arch4Sm90ELb0ELb1ELb0ELb1ELb1ELb0ELb0ELb1ELb1ELb1ELb1ELb0EEENS1_21CollectiveEpilogueFwdINS6_IJSA_SC_SB_EEES9_SE_SG_Li384ELb1ELb1ELb1ELb0EEENS1_36VarlenDynamicPersistentTileSchedulerILi192ELi128ELi384ELi128ELb1ELb1ELb1ELb1ELb0ELb1EEEEEEEEEvNT_6ParamsE)
        /*0110*/ 	.word	0x00000040


	//----- nvinfo : EIATTR_MIN_STACK_SIZE
	.align		4
.L_63:
        /*0114*/ 	.byte	0x04, 0x12
        /*0116*/ 	.short	(.L_65 - .L_64)
	.align		4
.L_64:
        /*0118*/ 	.word	index@(_ZN7cutlass13device_kernelIN5flash11enable_sm90INS1_16FlashAttnFwdSm90INS1_25CollectiveMainloopFwdSm90ILi2EN4cute5tupleIJNS5_1CILi1EEES8_S8_EEENS6_IJNS7_ILi192EEENS7_ILi128EEENS7_ILi64EEEEEELi64ENS_10bfloat16_tEfNS_4arch4Sm90ELb0ELb1ELb0ELb1ELb1ELb1ELb0ELb1ELb1ELb1ELb1ELb0EEENS1_21CollectiveEpilogueFwdINS6_IJSA_SC_SB_EEES9_SE_SG_Li384ELb1ELb1ELb1ELb0EEENS1_36VarlenDynamicPersistentTileSchedulerILi192ELi128ELi384ELi128ELb1ELb1ELb1ELb1ELb0ELb1EEEEEEEEEvNT_6ParamsE)
        /*011c*/ 	.word	0x00000070


	//----- nvinfo : EIATTR_MIN_STACK_SIZE
	.align		4
.L_65:
        /*0120*/ 	.byte	0x04, 0x12
        /*0122*/ 	.short	(.L_67 - .L_66)
	.align		4
.L_66:
        /*0124*/ 	.word	index@(_ZN7cutlass13device_kernelIN5flash11enable_sm90INS1_16FlashAttnFwdSm90INS1_25CollectiveMainloopFwdSm90ILi2EN4cute5tupleIJNS5_1CILi1EEES8_S8_EEENS6_IJNS7_ILi192EEENS7_ILi128EEENS7_ILi64EEEEEELi64ENS_10bfloat16_tEfNS_4arch4Sm90ELb1ELb0ELb0ELb0ELb1ELb0ELb0ELb1ELb1ELb1ELb1ELb0EEENS1_21CollectiveEpilogueFwdINS6_IJSA_SC_SB_EEES9_SE_SG_Li384ELb0ELb1ELb1ELb0EEENS1_19SingleTileSchedulerILb0ELb1ELb1ELi192EEEEEEEEEvNT_6ParamsE)
        /*0128*/ 	.word	0x00000008


	//----- nvinfo : EIATTR_MIN_STACK_SIZE
	.align		4
.L_67:
        /*012c*/ 	.byte	0x04, 0x12
        /*012e*/ 	.short	(.L_69 - .L_68)
	.align		4
.L_68:
        /*0130*/ 	.word	index@(_ZN7cutlass13device_kernelIN5flash11enable_sm90INS1_16FlashAttnFwdSm90INS1_25CollectiveMainloopFwdSm90ILi2EN4cute5tupleIJNS5_1CILi1EEES8_S8_EEENS6_IJNS7_ILi192EEENS7_ILi128EEENS7_ILi64EEEEEELi64ENS_10bfloat16_tEfNS_4arch4Sm90ELb1ELb0ELb0ELb1ELb1ELb0ELb0ELb1ELb1ELb1ELb1ELb0EEENS1_21CollectiveEpilogueFwdINS6_IJSA_SC_SB_EEES9_SE_SG_Li384ELb1ELb1ELb1ELb0EEENS1_36VarlenDynamicPersistentTileSchedulerILi192ELi128ELi384ELi128ELb1ELb1ELb1ELb1ELb1ELb1EEEEEEEEEvNT_6ParamsE)
        /*0134*/ 	.word	0x00000040


	//----- nvinfo : EIATTR_MIN_STACK_SIZE
	.align		4
.L_69:
        /*0138*/ 	.byte	0x04, 0x12
        /*013a*/ 	.short	(.L_71 - .L_70)
	.align		4
.L_70:
        /*013c*/ 	.word	index@(_ZN7cutlass13device_kernelIN5flash11enable_sm90INS1_16FlashAttnFwdSm90INS1_25CollectiveMainloopFwdSm90ILi2EN4cute5tupleIJNS5_1CILi1EEES8_S8_EEENS6_IJNS7_ILi192EEENS7_ILi128EEENS7_ILi64EEEEEELi64ENS_10bfloat16_tEfNS_4arch4Sm90ELb1ELb0ELb0ELb1ELb1ELb1ELb0ELb1ELb1ELb1ELb1ELb0EEENS1_21CollectiveEpilogueFwdINS6_IJSA_SC_SB_EEES9_SE_SG_Li384ELb1ELb1ELb1ELb0EEENS1_36VarlenDynamicPersistentTileSchedulerILi192ELi128ELi384ELi128ELb1ELb1ELb1ELb1ELb1ELb1EEEEEEEEEvNT_6ParamsE)
        /*0140*/ 	.word	0x00000078
.L_71:


//--------------------- .nv.compat                --------------------------
	.section	.nv.compat,"",@"SHT_CUDA_COMPAT_INFO"
	.align	4
        /*0000*/ 	.byte	0x02, 0x09, 0x01, 0x00, 0x02, 0x02, 0x04, 0x00, 0x02, 0x05, 0x05, 0x00, 0x03, 0x07, 0x01, 0x01
        /*0010*/ 	.byte	0x02, 0x03, 0x01, 0x00, 0x02, 0x06, 0x01, 0x00, 0x04, 0x0b, 0x08, 0x00, 0x00, 0x00, 0x00, 0x00
        /*0020*/ 	.byte	0x00, 0x00, 0x00, 0x00


//--------------------- .nv.info._ZN7cutlass13device_kernelIN5flash11enable_sm90INS1_16FlashAttnFwdSm90INS1_25CollectiveMainloopFwdSm90ILi2EN4cute5tupleIJNS5_1CILi1EEES8_S8_EEENS6_IJNS7_ILi192EEENS7_ILi128EEENS7_ILi64EEEEEELi64ENS_10bfloat16_tEfNS_4arch4Sm90ELb0ELb0ELb0ELb0ELb1ELb0ELb0ELb1ELb1ELb1ELb1ELb0EEENS1_21CollectiveEpilogueFwdINS6_IJSA_SC_SB_EEES9_SE_SG_Li384ELb0ELb1ELb1ELb0EEENS1_19SingleTileSchedulerILb0ELb1ELb1ELi192EEEEEEEEEvNT_6ParamsE --------------------------
	.section	.nv.info._ZN7cutlass13device_kernelIN5flash11enable_sm90INS1_16FlashAttnFwdSm90INS1_25CollectiveMainloopFwdSm90ILi2EN4cute5tupleIJNS5_1CILi1EEES8_S8_EEENS6_IJNS7_ILi192EEENS7_ILi128EEENS7_ILi64EEEEEELi64ENS_10bfloat16_tEfNS_4arch4Sm90ELb0ELb0ELb0ELb0ELb1ELb0ELb0ELb1ELb1ELb1ELb1ELb0EEENS1_21CollectiveEpilogueFwdINS6_IJSA_SC_SB_EEES9_SE_SG_Li384ELb0ELb1ELb1ELb0EEENS1_19SingleTileSchedulerILb0ELb1ELb1ELi192EEEEEEEEEvNT_6ParamsE,"",@"SHT_CUDA_INFO"
	.sectionflags	@""
	.align	4


	//----- nvinfo : EIATTR_CUDA_API_VERSION
	.align		4
        /*0000*/ 	.byte	0x04, 0x37
        /*0002*/ 	.short	(.L_73 - .L_72)
.L_72:
        /*0004*/ 	.word	0x00000082


	//----- nvinfo : EIATTR_KPARAM_INFO
	.align		4
.L_73:
        /*0008*/ 	.byte	0x04, 0x17
        /*000a*/ 	.short	(.L_75 - .L_74)
.L_74:
        /*000c*/ 	.word	0x00000000
        /*0010*/ 	.short	0x0000
        /*0012*/ 	.short	0x0070
        /*0014*/ 	.byte	0x00, 0xf0, 0x01, 0x28


	//----- nvinfo : EIATTR_SPARSE_MMA_MASK
	.align		4
.L_75:
        /*0018*/ 	.byte	0x03, 0x50
        /*001a*/ 	.short	0x0000


	//----- nvinfo : EIATTR_MAXREG_COUNT
	.align		4
        /*001c*/ 	.byte	0x03, 0x1b
        /*001e*/ 	.short	0x0080


	//----- nvinfo : EIATTR_NUM_BARRIERS
	.align		4
        /*0020*/ 	.byte	0x02, 0x4c
        /*0022*/ 	.byte	0x10
	.zero		1


	//----- nvinfo : EIATTR_EXTERNS
	.align		4
        /*0024*/ 	.byte	0x04, 0x0f
        /*0026*/ 	.short	(.L_77 - .L_76)


	//   ....[0]....
	.align		4
.L_76:
        /*0028*/ 	.word	index@(__assertfail)


	//----- nvinfo : EIATTR_ANNOTATIONS
	.align		4
.L_77:
        /*002c*/ 	.byte	0x04, 0x55
        /*002e*/ 	.short	(.L_79 - .L_78)


	//   ....[0]....
.L_78:
        /*0030*/ 	.word	0x00000001
        /*0034*/ 	.byte	0x40, 0x76, 0x00, 0x00, 0x01, 0x00, 0x00, 0x00, 0xa0, 0x8e, 0x00, 0x00


	//----- nvinfo : EIATTR_MERCURY_ISA_VERSION
	.align		4
.L_79:
        /*0040*/ 	.byte	0x03, 0x5f
        /*0042*/ 	.short	0x0101


	//----- nvinfo : EIATTR_INT_WARP_WIDE_INSTR_OFFSETS
	.align		4
        /*0044*/ 	.byte	0x04, 0x31
        /*0046*/ 	.short	(.L_81 - .L_80)


	//   ....[0]....
.L_80:
        /*0048*/ 	.word	0x000000c0


	//   ....[1]....
        /*004c*/ 	.word	0x000000d0


	//   ....[2]....
        /*0050*/ 	.word	0x00000170


	//----- nvinfo : EIATTR_COOP_GROUP_MASK_REGIDS
	.align		4
.L_81:
        /*0054*/ 	.byte	0x04, 0x29
        /*0056*/ 	.short	(.L_83 - .L_82)


	//   ....[0]....
.L_82:
        /*0058*/ 	.word	0xffffffff


	//   ....[1]....
        /*005c*/ 	.word	0xffffffff


	//   ....[2]....
        /*0060*/ 	.word	0xffffffff


	//   ....[3]....
        /*0064*/ 	.word	0xffffffff


	//   ....[4]....
        /*0068*/ 	.word	0xffffffff


	//   ....[5]....
        /*006c*/ 	.word	0xffffffff


	//   ....[6]....
        /*0070*/ 	.word	0xffffffff


	//   ....[7]....
        /*0074*/ 	.word	0xffffffff


	//   ....[8]....
        /*0078*/ 	.word	0xffffffff


	//   ....[9]....
        /*007c*/ 	.word	0xffffffff


	//   ....[10]....
        /*0080*/ 	.word	0xffffffff


	//   ....[11]....
        /*0084*/ 	.word	0xffffffff


	//   ....[12]....
        /*0088*/ 	.word	0xffffffff


	//   ....[13]....
        /*008c*/ 	.word	0xffffffff


	//   ....[14]....
        /*0090*/ 	.word	0xffffffff


	//   ....[15]....
        /*0094*/ 	.word	0xffffffff


	//   ....[16]....
        /*0098*/ 	.word	0xffffffff


	//   ....[17]....
        /*009c*/ 	.word	0xffffffff


	//   ....[18]....
        /*00a0*/ 	.word	0xffffffff


	//   ....[19]....
        /*00a4*/ 	.word	0xffffffff


	//   ....[20]....
        /*00a8*/ 	.word	0xffffffff


	//   ....[21]....
        /*00ac*/ 	.word	0xffffffff


	//   ....[22]....
        /*00b0*/ 	.word	0xffffffff


	//   ....[23]....
        /*00b4*/ 	.word	0xffffffff


	//   ....[24]....
        /*00b8*/ 	.word	0xffffffff


	//   ....[25]....
        /*00bc*/ 	.word	0xffffffff


	//   ....[26]....
        /*00c0*/ 	.word	0xffffffff


	//   ....[27]....
        /*00c4*/ 	.word	0xffffffff


	//   ....[28]....
        /*00c8*/ 	.word	0xffffffff


	//   ....[29]....
        /*00cc*/ 	.word	0xffffffff


	//   ....[30]....
        /*00d0*/ 	.word	0xffffffff


	//   ....[31]....
        /*00d4*/ 	.word	0xffffffff


	//   ....[32]....
        /*00d8*/ 	.word	0xffffffff


	//   ....[33]....
        /*00dc*/ 	.word	0xffffffff


	//   ....[34]....
        /*00e0*/ 	.word	0xffffffff


	//   ....[35]....
        /*00e4*/ 	.word	0xffffffff


	//   ....[36]....
        /*00e8*/ 	.word	0xffffffff


	//   ....[37]....
        /*00ec*/ 	.word	0xffffffff


	//   ....[38]....
        /*00f0*/ 	.word	0xffffffff


	//   ....[39]....
        /*00f4*/ 	.word	0xffffffff


	//   ....[40]....
        /*00f8*/ 	.word	0xffffffff


	//   ....[41]....
        /*00fc*/ 	.word	0xffffffff


	//   ....[42]....
        /*0100*/ 	.word	0xffffffff


	//   ....[43]....
        /*0104*/ 	.word	0xffffffff


	//   ....[44]....
        /*0108*/ 	.word	0xffffffff


	//   ....[45]....
        /*010c*/ 	.word	0xffffffff


	//   ....[46]....
        /*0110*/ 	.word	0xffffffff


	//   ....[47]....
        /*0114*/ 	.word	0xffffffff


	//   ....[48]....
        /*0118*/ 	.word	0xffffffff


	//   ....[49]....
        /*011c*/ 	.word	0xffffffff


	//   ....[50]....
        /*0120*/ 	.word	0xffffffff


	//   ....[51]....
        /*0124*/ 	.word	0xffffffff


	//   ....[52]....
        /*0128*/ 	.word	0xffffffff


	//   ....[53]....
        /*012c*/ 	.word	0xffffffff


	//   ....[54]....
        /*0130*/ 	.word	0xffffffff


	//   ....[55]....
        /*0134*/ 	.word	0xffffffff


	//   ....[56]....
        /*0138*/ 	.word	0xffffffff


	//   ....[57]....
        /*013c*/ 	.word	0xffffffff


	//   ....[58]....
        /*0140*/ 	.word	0xffffffff


	//   ....[59]....
        /*0144*/ 	.word	0xffffffff


	//   ....[60]....
        /*0148*/ 	.word	0xffffffff


	//   ....[61]....
        /*014c*/ 	.word	0xffffffff


	//   ....[62]....
        /*0150*/ 	.word	0xffffffff


	//   ....[63]....
        /*0154*/ 	.word	0xffffffff


	//   ....[64]....
        /*0158*/ 	.word	0xffffffff


	//   ....[65]....
        /*015c*/ 	.word	0xffffffff


	//   ....[66]....
        /*0160*/ 	.word	0xffffffff


	//   ....[67]....
        /*0164*/ 	.word	0xffffffff


	//   ....[68]....
        /*0168*/ 	.word	0xffffffff


	//   ....[69]....
        /*016c*/ 	.word	0xffffffff


	//   ....[70]....
        /*0170*/ 	.word	0xffffffff


	//   ....[71]....
        /*0174*/ 	.word	0xffffffff


	//   ....[72]....
        /*0178*/ 	.word	0xffffffff


	//   ....[73]....
        /*017c*/ 	.word	0xffffffff


	//   ....[74]....
        /*0180*/ 	.word	0xffffffff


	//   ....[75]....
        /*0184*/ 	.word	0xffffffff


	//   ....[76]....
        /*0188*/ 	.word	0xffffffff


	//   ....[77]....
        /*018c*/ 	.word	0xffffffff


	//   ....[78]....
        /*0190*/ 	.word	0xffffffff


	//   ....[79]....
        /*0194*/ 	.word	0xffffffff


	//   ....[80]....
        /*0198*/ 	.word	0xffffffff


	//   ....[81]....
        /*019c*/ 	.word	0xffffffff


	//   ....[82]....
        /*01a0*/ 	.word	0xffffffff


	//   ....[83]....
        /*01a4*/ 	.word	0xffffffff


	//   ....[84]....
        /*01a8*/ 	.word	0xffffffff


	//   ....[85]....
        /*01ac*/ 	.word	0xffffffff


	//   ....[86]....
        /*01b0*/ 	.word	0xffffffff


	//   ....[87]....
        /*01b4*/ 	.word	0xffffffff


	//   ....[88]....
        /*01b8*/ 	.word	0xffffffff


	//   ....[89]....
        /*01bc*/ 	.word	0xffffffff


	//   ....[90]....
        /*01c0*/ 	.word	0xffffffff


	//   ....[91]....
        /*01c4*/ 	.word	0xffffffff


	//   ....[92]....
        /*01c8*/ 	.word	0xffffffff


	//   ....[93]....
        /*01cc*/ 	.word	0xffffffff


	//   ....[94]....
        /*01d0*/ 	.word	0xffffffff


	//   ....[95]....
        /*01d4*/ 	.word	0xffffffff


	//   ....[96]....
        /*01d8*/ 	.word	0xffffffff


	//   ....[97]....
        /*01dc*/ 	.word	0xffffffff


	//   ....[98]....
        /*01e0*/ 	.word	0xffffffff


	//   ....[99]....
        /*01e4*/ 	.word	0xffffffff


	//   ....[100]....
        /*01e8*/ 	.word	0xffffffff


	//   ....[101]....
        /*01ec*/ 	.word	0xffffffff


	//   ....[102]....
        /*01f0*/ 	.word	0xffffffff


	//   ....[103]....
        /*01f4*/ 	.word	0xffffffff


	//   ....[104]....
        /*01f8*/ 	.word	0xffffffff


	//   ....[105]....
        /*01fc*/ 	.word	0xffffffff


	//   ....[106]....
        /*0200*/ 	.word	0xffffffff


	//   ....[107]....
        /*0204*/ 	.word	0xffffffff


	//   ....[108]....
        /*0208*/ 	.word	0xffffffff


	//   ....[109]....
        /*020c*/ 	.word	0xffffffff


	//   ....[110]....
        /*0210*/ 	.word	0xffffffff


	//   ....[111]....
        /*0214*/ 	.word	0xffffffff


	//   ....[112]....
        /*0218*/ 	.word	0xffffffff


	//   ....[113]....
        /*021c*/ 	.word	0xffffffff


	//   ....[114]....
        /*0220*/ 	.word	0xffffffff


	//   ....[115]....
        /*0224*/ 	.word	0xffffffff


	//   ....[116]....
        /*0228*/ 	.word	0xffffffff


	//   ....[117]....
        /*022c*/ 	.word	0x0500000f


	//   ....[118]....
        /*0230*/ 	.word	0x0500000f


	//   ....[119]....
        /*0234*/ 	.word	0x0500000f


	//   ....[120]....
        /*0238*/ 	.word	0x0500000f


	//   ....[121]....
        /*023c*/ 	.word	0x0500000f


	//   ....[122]....
        /*0240*/ 	.word	0x0500000f


	//   ....[123]....
        /*0244*/ 	.word	0x0500000f


	//   ....[124]....
        /*0248*/ 	.word	0x0500000f


	//   ....[125]....
        /*024c*/ 	.word	0x0500000f


	//   ....[126]....
        /*0250*/ 	.word	0x0500000f


	//   ....[127]....
        /*0254*/ 	.word	0x0500000f


	//   ....[128]....
        /*0258*/ 	.word	0x0500000f


	//   ....[129]....
        /*025c*/ 	.word	0x0500000f


	//   ....[130]....
        /*0260*/ 	.word	0x0500000f


	//   ....[131]....
        /*0264*/ 	.word	0x0500000f


	//   ....[132]....
        /*0268*/ 	.word	0x0500000f


	//   ....[133]....
        /*026c*/ 	.word	0x0500000f


	//   ....[134]....
        /*0270*/ 	.word	0x0500000f


	//   ....[135]....
        /*0274*/ 	.word	0x0500000f


	//   ....[136]....
        /*0278*/ 	.word	0x0500000f


	//   ....[137]....
        /*027c*/ 	.word	0x0500000f


	//   ....[138]....
        /*0280*/ 	.word	0x0500000f


	//   ....[139]....
        /*0284*/ 	.word	0x0500000f


	//   ....[140]....
        /*0288*/ 	.word	0x0500000f


	//   ....[141]....
        /*028c*/ 	.word	0x0500000f


	//   ....[142]....
        /*0290*/ 	.word	0x0500000f


	//   ....[143]....
        /*0294*/ 	.word	0x0500000f


	//   ....[144]....
        /*0298*/ 	.word	0x0500000f


	//   ....[145]....
        /*029c*/ 	.word	0x0500000f


	//   ....[146]....
        /*02a0*/ 	.word	0x0500000f


	//   ....[147]....
        /*02a4*/ 	.word	0x0500000f


	//   ....[148]....
        /*02a8*/ 	.word	0x0500000f


	//   ....[149]....
        /*02ac*/ 	.word	0x0500000f


	//   ....[150]....
        /*02b0*/ 	.word	0x0500000f


	//   ....[151]....
        /*02b4*/ 	.word	0x0500000f


	//   ....[152]....
        /*02b8*/ 	.word	0x0500000f


	//   ....[153]....
        /*02bc*/ 	.word	0x0500000f


	//   ....[154]....
        /*02c0*/ 	.word	0x0500000f


	//   ....[155]....
        /*02c4*/ 	.word	0x0500000f


	//   ....[156]....
        /*02c8*/ 	.word	0x0500000f


	//   ....[157]....
        /*02cc*/ 	.word	0x0500000f


	//   ....[158]....
        /*02d0*/ 	.word	0x0500000f


	//   ....[159]....
        /*02d4*/ 	.word	0x0500000f


	//   ....[160]....
        /*02d8*/ 	.word	0x0500000f


	//   ....[161]....
        /*02dc*/ 	.word	0x0500000f


	//   ....[162]....
        /*02e0*/ 	.word	0x0500000f


	//   ....[163]....
        /*02e4*/ 	.word	0x0500000f


	//   ....[164]....
        /*02e8*/ 	.word	0x0500000f


	//   ....[165]....
        /*02ec*/ 	.word	0x0500000f


	//   ....[166]....
        /*02f0*/ 	.word	0x0500000f


	//   ....[167]....
        /*02f4*/ 	.word	0x0500000f


	//   ....[168]....
        /*02f8*/ 	.word	0x0500000f


	//   ....[169]....
        /*02fc*/ 	.word	0x0500000f


	//   ....[170]....
        /*0300*/ 	.word	0x0500000f


	//   ....[171]....
        /*0304*/ 	.word	0x0500000f


	//   ....[172]....
        /*0308*/ 	.word	0x0500000f


	//   ....[173]....
        /*030c*/ 	.word	0x0500000f


	//   ....[174]....
        /*0310*/ 	.word	0x0500000f


	//   ....[175]....
        /*0314*/ 	.word	0x0500000f


	//   ....[176]....
        /*0318*/ 	.word	0x0500000f


	//   ....[177]....
        /*031c*/ 	.word	0x0500000f


	//   ....[178]....
        /*0320*/ 	.word	0x0500000f


	//   ....[179]....
        /*0324*/ 	.word	0x0500000f


	//   ....[180]....
        /*0328*/ 	.word	0x0500000f


	//   ....[181]....
        /*032c*/ 	.word	0x0500000f


	//   ....[182]....
        /*0330*/ 	.word	0x0500000f


	//   ....[183]....
        /*0334*/ 	.word	0x0500000f


	//   ....[184]....
        /*0338*/ 	.word	0x0500000f


	//   ....[185]....
        /*033c*/ 	.word	0x0500000f


	//   ....[186]....
        /*0340*/ 	.word	0x0500000f


	//   ....[187]....
        /*0344*/ 	.word	0x0500000f


	//   ....[188]....
        /*0348*/ 	.word	0x0500000f


	//   ....[189]....
        /*034c*/ 	.word	0x0500000f


	//   ....[190]....
        /*0350*/ 	.word	0x0500000f


	//   ....[191]....
        /*0354*/ 	.word	0x0500000f


	//   ....[192]....
        /*0358*/ 	.word	0x0500000f


	//   ....[193]....
        /*035c*/ 	.word	0x0500000f


	//   ....[194]....
        /*0360*/ 	.word	0x0500000f


	//   ....[195]....
        /*0364*/ 	.word	0x0500000f


	//   ....[196]....
        /*0368*/ 	.word	0x0500000f


	//   ....[197]....
        /*036c*/ 	.word	0x0500000f


	//   ....[198]....
        /*0370*/ 	.word	0x0500000f


	//   ....[199]....
        /*0374*/ 	.word	0x0500000f


	//   ....[200]....
        /*0378*/ 	.word	0x0500000f


	//   ....[201]....
        /*037c*/ 	.word	0x0500000f


	//   ....[202]....
        /*0380*/ 	.word	0x0500000f


	//   ....[203]....
        /*0384*/ 	.word	0x0500000f


	//   ....[204]....
        /*0388*/ 	.word	0x0500000f


	//   ....[205]....
        /*038c*/ 	.word	0x0500000f


	//   ....[206]....
        /*0390*/ 	.word	0x0500000f


	//----- nvinfo : EIATTR_COOP_GROUP_INSTR_OFFSETS
	.align		4
.L_83:
        /*0394*/ 	.byte	0x04, 0x28
        /*0396*/ 	.short	(.L_85 - .L_84)


	//   ....[0]....
.L_84:
        /*0398*/ 	.word	0x00000080


	//   ....[1]....
        /*039c*/ 	.word	0x00000090


	//   ....[2]....
        /*03a0*/ 	.word	0x000002d0


	//   ....[3]....
        /*03a4*/ 	.word	0x00000430


	//   ....[4]....
        /*03a8*/ 	.word	0x00000550


	//   ....[5]....
        /*03ac*/ 	.word	0x000006b0


	//   ....[6]....
        /*03b0*/ 	.word	0x00000f50


	//   ....[7]....
        /*03b4*/ 	.word	0x00001e30


	//   ....[8]....
        /*03b8*/ 	.word	0x00001f60


	//   ....[9]....
        /*03bc*/ 	.word	0x00002540


	//   ....[10]....
        /*03c0*/ 	.word	0x00002600


	//   ....[11]....
        /*03c4*/ 	.word	0x00003d90


	//   ....[12]....
        /*03c8*/ 	.word	0x00003da0


	//   ....[13]....
        /*03cc*/ 	.word	0x00003e00


	//   ....[14]....
        /*03d0*/ 	.word	0x00003e20


	//   ....[15]....
        /*03d4*/ 	.word	0x000050d0


	//   ....[16]....
        /*03d8*/ 	.word	0x00005110


	//   ....[17]....
        /*03dc*/ 	.word	0x000051d0


	//   ....[18]....
        /*03e0*/ 	.word	0x000051e0


	//   ....[19]....
        /*03e4*/ 	.word	0x00005f70


	//   ....[20]....
        /*03e8*/ 	.word	0x00005fb0


	//   ....[21]....
        /*03ec*/ 	.word	0x00005ff0


	//   ....[22]....
        /*03f0*/ 	.word	0x00006030


	//   ....[23]....
        /*03f4*/ 	.word	0x00006050


	//   ....[24]....
        /*03f8*/ 	.word	0x00006070


	//   ....[25]....
        /*03fc*/ 	.word	0x000063b0


	//   ....[26]....
        /*0400*/ 	.word	0x000063c0


	//   ....[27]....
        /*0404*/ 	.word	0x00006ae0


	//   ....[28]....
        /*0408*/ 	.word	0x00007bb0


	//   ....[29]....
        /*040c*/ 	.word	0x00007bd0


	//   ....[30]....
        /*0410*/ 	.word	0x00007be0


	//   ....[31]....
        /*0414*/ 	.word	0x00007bf0


	//   ....[32]....
        /*0418*/ 	.word	0x00007c00


	//   ....[33]....
        /*041c*/ 	.word	0x00007c50


	//   ....[34]....
        /*0420*/ 	.word	0x00007c80


	//   ....[35]....
        /*0424*/ 	.word	0x00007cb0


	//   ....[36]....
        /*0428*/ 	.word	0x00007cd0


	//   ....[37]....
        /*042c*/ 	.word	0x00007d30


	//   ....[38]....
        /*0430*/ 	.word	0x00007d80


	//   ....[39]....
        /*0434*/ 	.word	0x00007db0


	//   ....[40]....
        /*0438*/ 	.word	0x00007de0


	//   ....[41]....
        /*043c*/ 	.word	0x00007e10


	//   ....[42]....
        /*0440*/ 	.word	0x00007e40


	//   ....[43]....
        /*0444*/ 	.word	0x00007e60


	//   ....[44]....
        /*0448*/ 	.word	0x00008600


	//   ....[45]....
        /*044c*/ 	.word	0x00008610


	//   ....[46]....
        /*0450*/ 	.word	0x00008620


	//   ....[47]....
        /*0454*/ 	.word	0x00008660


	//   ....[48]....
        /*0458*/ 	.word	0x000086b0


	//   ....[49]....
        /*045c*/ 	.word	0x00008700


	//   ....[50]....
        /*0460*/ 	.word	0x00008760


	//   ....[51]....
        /*0464*/ 	.word	0x00008790


	//   ....[52]....
        /*0468*/ 	.word	0x000087c0


	//   ....[53]....
        /*046c*/ 	.word	0x00008830


	//   ....[54]....
        /*0470*/ 	.word	0x00008860


	//   ....[55]....
        /*0474*/ 	.word	0x00008890


	//   ....[56]....
        /*0478*/ 	.word	0x000088c0


	//   ....[57]....
        /*047c*/ 	.word	0x00008930


	//   ....[58]....
        /*0480*/ 	.word	0x00008940


	//   ....[59]....
        /*0484*/ 	.word	0x00008970


	//   ....[60]....
        /*0488*/ 	.word	0x000089c0


	//   ....[61]....
        /*048c*/ 	.word	0x00008a40


	//   ....[62]....
        /*0490*/ 	.word	0x00008a70


	//   ....[63]....
        /*0494*/ 	.word	0x00008a90


	//   ....[64]....
        /*0498*/ 	.word	0x00008ac0


	//   ....[65]....
        /*049c*/ 	.word	0x00008ad0


	//   ....[66]....
        /*04a0*/ 	.word	0x00008b10


	//   ....[67]....
        /*04a4*/ 	.word	0x00008b90


	//   ....[68]....
        /*04a8*/ 	.word	0x000092a0


	//   ....[69]....
        /*04ac*/ 	.word	0x000092d0


	//   ....[70]....
        /*04b0*/ 	.word	0x000092e0


	//   ....[71]....
        /*04b4*/ 	.word	0x00009320


	//   ....[72]....
        /*04b8*/ 	.word	0x00009330


	//   ....[73]....
        /*04bc*/ 	.word	0x00009370


	//   ....[74]....
        /*04c0*/ 	.word	0x00009380


	//   ....[75]....
        /*04c4*/ 	.word	0x000093c0


	//   ....[76]....
        /*04c8*/ 	.word	0x000093d0


	//   ....[77]....
        /*04cc*/ 	.word	0x00009410


	//   ....[78]....
        /*04d0*/ 	.word	0x00009420


	//   ....[79]....
        /*04d4*/ 	.word	0x00009460


	//   ....[80]....
        /*04d8*/ 	.word	0x00009470


	//   ....[81]....
        /*04dc*/ 	.word	0x000094b0


	//   ....[82]....
        /*04e0*/ 	.word	0x000094c0


	//   ....[83]....
        /*04e4*/ 	.word	0x000094d0


	//   ....[84]....
        /*04e8*/ 	.word	0x00009730


	//   ....[85]....
        /*04ec*/ 	.word	0x00009760


	//   ....[86]....
        /*04f0*/ 	.word	0x00009770


	//   ....[87]....
        /*04f4*/ 	.word	0x00009780


	//   ....[88]....
        /*04f8*/ 	.word	0x00009790


	//   ....[89]....
        /*04fc*/ 	.word	0x000097a0


	//   ....[90]....
        /*0500*/ 	.word	0x000097c0


	//   ....[91]....
        /*0504*/ 	.word	0x00009810


	//   ....[92]....
        /*0508*/ 	.word	0x00009830


	//   ....[93]....
        /*050c*/ 	.word	0x00009870


	//   ....[94]....
        /*0510*/ 	.word	0x00009890


	//   ....[95]....
        /*0514*/ 	.word	0x000098d0


	//   ....[96]....
        /*0518*/ 	.word	0x000098f0


	//   ....[97]....
        /*051c*/ 	.word	0x00009930


	//   ....[98]....
        /*0520*/ 	.word	0x00009950


	//   ....[99]....
        /*0524*/ 	.word	0x00009980


	//   ....[100]....
        /*0528*/ 	.word	0x00009e90


	//   ....[101]....
        /*052c*/ 	.word	0x00009ec0


	//   ....[102]....
        /*0530*/ 	.word	0x00009ef0


	//   ....[103]....
        /*0534*/ 	.word	0x00009f10


	//   ....[104]....
        /*0538*/ 	.word	0x00009f20


	//   ....[105]....
        /*053c*/ 	.word	0x00009f30


	//   ....[106]....
        /*0540*/ 	.word	0x00009f50


	//   ....[107]....
        /*0544*/ 	.word	0x00009f70


	//   ....[108]....
        /*0548*/ 	.word	0x00009f90


	//   ....[109]....
        /*054c*/ 	.word	0x00009fb0


	//   ....[110]....
        /*0550*/ 	.word	0x00009fd0


	//   ....[111]....
        /*0554*/ 	.word	0x00009ff0


	//   ....[112]....
        /*0558*/ 	.word	0x0000a020


	//   ....[113]....
        /*055c*/ 	.word	0x0000a040


	//   ....[114]....
        /*0560*/ 	.word	0x0000a0a0


	//   ....[115]....
        /*0564*/ 	.word	0x0000a0d0


	//   ....[116]....
        /*0568*/ 	.word	0x0000a3e0


	//   ....[117]....
        /*056c*/ 	.word	0x0000a880


	//   ....[118]....
        /*0570*/ 	.word	0x0000a970


	//   ....[119]....
        /*0574*/ 	.word	0x0000aa10


	//   ....[120]....
        /*0578*/ 	.word	0x0000aaa0


	//   ....[121]....
        /*057c*/ 	.word	0x0000ab50


	//   ....[122]....
        /*0580*/ 	.word	0x0000abb0


	//   ....[123]....
        /*0584*/ 	.word	0x0000ac50


	//   ....[124]....
        /*0588*/ 	.word	0x0000acb0


	//   ....[125]....
        /*058c*/ 	.word	0x0000ada0


	//   ....[126]....
        /*0590*/ 	.word	0x0000ae10


	//   ....[127]....
        /*0594*/ 	.word	0x0000aeb0


	//   ....[128]....
        /*0598*/ 	.word	0x0000af10


	//   ....[129]....
        /*059c*/ 	.word	0x0000afe0


	//   ....[130]....
        /*05a0*/ 	.word	0x0000b040


	//   ....[131]....
        /*05a4*/ 	.word	0x0000b0f0


	//   ....[132]....
        /*05a8*/ 	.word	0x0000b150


	//   ....[133]....
        /*05ac*/ 	.word	0x0000b210


	//   ....[134]....
        /*05b0*/ 	.word	0x0000b2a0


	//   ....[135]....
        /*05b4*/ 	.word	0x0000b2f0


	//   ....[136]....
        /*05b8*/ 	.word	0x0000b3c0


	//   ....[137]....
        /*05bc*/ 	.word	0x0000b480


	//   ....[138]....
        /*05c0*/ 	.word	0x0000b4e0


	//   ....[139]....
        /*05c4*/ 	.word	0x0000b5a0


	//   ....[140]....
        /*05c8*/ 	.word	0x0000b610


	//   ....[141]....
        /*05cc*/ 	.word	0x0000b6f0


	//   ....[142]....
        /*05d0*/ 	.word	0x0000b750


	//   ....[143]....
        /*05d4*/ 	.word	0x0000b810


	//   ....[144]....
        /*05d8*/ 	.word	0x0000b880


	//   ....[145]....
        /*05dc*/ 	.word	0x0000b960


	//   ....[146]....
        /*05e0*/ 	.word	0x0000b9c0


	//   ....[147]....
        /*05e4*/ 	.word	0x0000ba80


	//   ....[148]....
        /*05e8*/ 	.word	0x0000baf0


	//   ....[149]....
        /*05ec*/ 	.word	0x0000bbc0


	//   ....[150]....
        /*05f0*/ 	.word	0x0000bc30


	//   ....[151]....
        /*05f4*/ 	.word	0x0000bcf0


	//   ....[152]....
        /*05f8*/ 	.word	0x0000bd50


	//   ....[153]....
        /*05fc*/ 	.word	0x0000be20


	//   ....[154]....
        /*0600*/ 	.word	0x0000be80


	//   ....[155]....
        /*0604*/ 	.word	0x0000bf40


	//   ....[156]....
        /*0608*/ 	.word	0x0000bfc0


	//   ....[157]....
        /*060c*/ 	.word	0x0000c070


	//   ....[158]....
        /*0610*/ 	.word	0x0000c1b0


	//   ....[159]....
        /*0614*/ 	.word	0x0000c250


	//   ....[160]....
        /*0618*/ 	.word	0x0000c2f0


	//   ....[161]....
        /*061c*/ 	.word	0x0000c380


	//   ....[162]....
        /*0620*/ 	.word	0x0000c420


	//   ....[163]....
        /*0624*/ 	.word	0x0000c4b0


	//   ....[164]....
        /*0628*/ 	.word	0x0000c550


	//   ....[165]....
        /*062c*/ 	.word	0x0000c5e0


	//   ....[166]....
        /*0630*/ 	.word	0x0000c680


	//   ....[167]....
        /*0634*/ 	.word	0x0000c710


	//   ....[168]....
        /*0638*/ 	.word	0x0000c7b0


	//   ....[169]....
        /*063c*/ 	.word	0x0000c840


	//   ....[170]....
        /*0640*/ 	.word	0x0000c8e0


	//   ....[171]....
        /*0644*/ 	.word	0x0000c970


	//   ....[172]....
        /*0648*/ 	.word	0x0000ca10


	//   ....[173]....
        /*064c*/ 	.word	0x0000caa0


	//   ....[174]....
        /*0650*/ 	.word	0x0000cb80


	//   ....[175]....
        /*0654*/ 	.word	0x0000cc30


	//   ....[176]....
        /*0658*/ 	.word	0x0000cc90


	//   ....[177]....
        /*065c*/ 	.word	0x0000cd40


	//   ....[178]....
        /*0660*/ 	.word	0x0000cdd0


	//   ....[179]....
        /*0664*/ 	.word	0x0000ce70


	//   ....[180]....
        /*0668*/ 	.word	0x0000cef0


	//   ....[181]....
        /*066c*/ 	.word	0x0000cf90


	//   ....[182]....
        /*0670*/ 	.word	0x0000d020


	//   ....[183]....
        /*0674*/ 	.word	0x0000d0c0


	//   ....[184]....
        /*0678*/ 	.word	0x0000d140


	//   ....[185]....
        /*067c*/ 	.word	0x0000d1e0


	//   ....[186]....
        /*0680*/ 	.word	0x0000d270


	//   ....[187]....
        /*0684*/ 	.word	0x0000d310


	//   ....[188]....
        /*0688*/ 	.word	0x0000d390


	//   ....[189]....
        /*068c*/ 	.word	0x0000d420


	//   ....[190]....
        /*0690*/ 	.word	0x0000d500


	//   ....[191]....
        /*0694*/ 	.word	0x0000d5c0


	//   ....[192]....
        /*0698*/ 	.word	0x0000d620


	//   ....[193]....
        /*069c*/ 	.word	0x0000d6d0


	//   ....[194]....
        /*06a0*/ 	.word	0x0000d730


	//   ....[195]....
        /*06a4*/ 	.word	0x0000d7f0


	//   ....[196]....
        /*06a8*/ 	.word	0x0000d850


	//   ....[197]....
        /*06ac*/ 	.word	0x0000d910


	//   ....[198]....
        /*06b0*/ 	.word	0x0000d970


	//   ....[199]....
        /*06b4*/ 	.word	0x0000da30


	//   ....[200]....
        /*06b8*/ 	.word	0x0000da90


	//   ....[201]....
        /*06bc*/ 	.word	0x0000db50


	//   ....[202]....
        /*06c0*/ 	.word	0x0000dbb0


	//   ....[203]....
        /*06c4*/ 	.word	0x0000dc70


	//   ....[204]....
        /*06c8*/ 	.word	0x0000dcd0


	//   ....[205]....
        /*06cc*/ 	.word	0x0000dd80


	//   ....[206]....
        /*06d0*/ 	.word	0x0000de90


	//----- nvinfo : EIATTR_REG_RECONFIG
	.align		4
.L_85:
        /*06d4*/ 	.byte	0x01, 0x54
	.zero		2


	//----- nvinfo : EIATTR_SYSCALL_OFFSETS
	.align		4
        /*06d8*/ 	.byte	0x04, 0x46
        /*06da*/ 	.short	(.L_87 - .L_86)


	//   ....[0]....
.L_86:
        /*06dc*/ 	.word	0x00001110


	//   ....[1]....
        /*06e0*/ 	.word	0x00007210


	//   ....[2]....
        /*06e4*/ 	.word	0x00007350


	//   ....[3]....
        /*06e8*/ 	.word	0x00007440


	//   ....[4]....
        /*06ec*/ 	.word	0x000081c0


	//----- nvinfo : EIATTR_MBARRIER_INSTR_OFFSETS
	.align		4
.L_87:
        /*06f0*/ 	.byte	0x04, 0x39
        /*06f2*/ 	.short	(.L_89 - .L_88)


	//   ....[0]....
.L_88:
        /*06f4*/ 	.word	0x00000180
        /*06f8*/ 	.word	0x000000ff
        /*06fc*/ 	.word	0x00016800
        /*0700*/ 	.short	0x0100
        /*0702*/ 	.byte	0x08
	.zero		1


	//   ....[1]....
        /*0704*/ 	.word	0x00000190
        /*0708*/ 	.word	0x000000ff
        /*070c*/ 	.word	0x00016820
        /*0710*/ 	.short	0x0100
        /*0712*/ 	.byte	0x08
	.zero		1


	//   ....[2]....
        /*0714*/ 	.word	0x00000280
        /*0718*/ 	.word	0x000000ff
        /*071c*/ 	.word	0x00016830
        /*0720*/ 	.short	0x0100
        /*0722*/ 	.byte	0x08
	.zero		1


	//   ....[3]....
        /*0724*/ 	.word	0x00000290
        /*0728*/ 	.word	0x000000ff
        /*072c*/ 	.word	0x00016840
        /*0730*/ 	.short	0x0100
        /*0732*/ 	.byte	0x08
	.zero		1


	//   ....[4]....
        /*0734*/ 	.word	0x000002a0
        /*0738*/ 	.word	0x000000ff
        /*073c*/ 	.word	0x00016838
        /*0740*/ 	.short	0x0100
        /*0742*/ 	.byte	0x08
	.zero		1


	//   ....[5]....
        /*0744*/ 	.word	0x000002b0
        /*0748*/ 	.word	0x000000ff
        /*074c*/ 	.word	0x00016848
        /*0750*/ 	.short	0x0100
        /*0752*/ 	.byte	0x08
	.zero		1


	//   ....[6]....
        /*0754*/ 	.word	0x000003e0
        /*0758*/ 	.word	0x000000ff
        /*075c*/ 	.word	0x00016850
        /*0760*/ 	.short	0x0100
        /*0762*/ 	.byte	0x08
	.zero		1


	//   ....[7]....
        /*0764*/ 	.word	0x000003f0
        /*0768*/ 	.word	0x000000ff
        /*076c*/ 	.word	0x00016860
        /*0770*/ 	.short	0x0100
        /*0772*/ 	.byte	0x08
	.zero		1


	//   ....[8]....
        /*0774*/ 	.word	0x00000400
        /*0778*/ 	.word	0x000000ff
        /*077c*/ 	.word	0x00016858
        /*0780*/ 	.short	0x0100
        /*0782*/ 	.byte	0x08
	.zero		1


	//   ....[9]....
        /*0784*/ 	.word	0x00000410
        /*0788*/ 	.word	0x000000ff
        /*078c*/ 	.word	0x00016868
        /*0790*/ 	.short	0x0100
        /*0792*/ 	.byte	0x08
	.zero		1


	//   ....[10]....
        /*0794*/ 	.word	0x00000500
        /*0798*/ 	.word	0x000000ff
        /*079c*/ 	.word	0x00016870
        /*07a0*/ 	.short	0x0100
        /*07a2*/ 	.byte	0x06
	.zero		1


	//   ....[11]....
        /*07a4*/ 	.word	0x00000510
        /*07a8*/ 	.word	0x000000ff
        /*07ac*/ 	.word	0x00016880
        /*07b0*/ 	.short	0x0100
        /*07b2*/ 	.byte	0x06
	.zero		1


	//   ....[12]....
        /*07b4*/ 	.word	0x00000520
        /*07b8*/ 	.word	0x000000ff
        /*07bc*/ 	.word	0x00016878
        /*07c0*/ 	.short	0x0100
        /*07c2*/ 	.byte	0x06
	.zero		1


	//   ....[13]....
        /*07c4*/ 	.word	0x00000530
        /*07c8*/ 	.word	0x000000ff
        /*07cc*/ 	.word	0x00016888
        /*07d0*/ 	.short	0x0100
        /*07d2*/ 	.byte	0x06
	.zero		1


	//   ....[14]....
        /*07d4*/ 	.word	0x00000660
        /*07d8*/ 	.word	0x000000ff
        /*07dc*/ 	.word	0x00016890
        /*07e0*/ 	.short	0x0100
        /*07e2*/ 	.byte	0x08
	.zero		1


	//   ....[15]....
        /*07e4*/ 	.word	0x00000670
        /*07e8*/ 	.word	0x000000ff
        /*07ec*/ 	.word	0x000168a0
        /*07f0*/ 	.short	0x0100
        /*07f2*/ 	.byte	0x08
	.zero		1


	//   ....[16]....
        /*07f4*/ 	.word	0x00000680
        /*07f8*/ 	.word	0x000000ff
        /*07fc*/ 	.word	0x00016898
        /*0800*/ 	.short	0x0100
        /*0802*/ 	.byte	0x08
	.zero		1


	//   ....[17]....
        /*0804*/ 	.word	0x00000690
        /*0808*/ 	.word	0x000000ff
        /*080c*/ 	.word	0x000168a8
        /*0810*/ 	.short	0x0100
        /*0812*/ 	.byte	0x08
	.zero		1


	//   ....[18]....
        /*0814*/ 	.word	0x000007d0
        /*0818*/ 	.word	0x000000ff
        /*081c*/ 	.word	0x000168b0
        /*0820*/ 	.short	0x0100
        /*0822*/ 	.byte	0x08
	.zero		1


	//   ....[19]....
        /*0824*/ 	.word	0x000007e0
        /*0828*/ 	.word	0x000000ff
        /*082c*/ 	.word	0x000168c0
        /*0830*/ 	.short	0x0100
        /*0832*/ 	.byte	0x08
	.zero		1


	//   ....[20]....
        /*0834*/ 	.word	0x000007f0
        /*0838*/ 	.word	0x000000ff
        /*083c*/ 	.word	0x000168b8
        /*0840*/ 	.short	0x0100
        /*0842*/ 	.byte	0x08
	.zero		1


	//   ....[21]....
        /*0844*/ 	.word	0x00000800
        /*0848*/ 	.word	0x000000ff
        /*084c*/ 	.word	0x000168c8
        /*0850*/ 	.short	0x0100
        /*0852*/ 	.byte	0x08
	.zero		1


	//   ....[22]....
        /*0854*/ 	.word	0x00001130
        /*0858*/ 	.word	0x000000ff
        /*085c*/ 	.word	0x00016800
        /*0860*/ 	.short	0x010a
        /*0862*/ 	.byte	0x28
	.zero		1


	//   ....[23]....
        /*0864*/ 	.word	0x000011a0
        /*0868*/ 	.word	0x000000ff
        /*086c*/ 	.word	0x00016830
        /*0870*/ 	.short	0x010a
        /*0872*/ 	.byte	0x28
	.zero		1


	//   ....[24]....
        /*0874*/ 	.word	0x00001200
        /*0878*/ 	.word	0x000000ff
        /*087c*/ 	.word	0x00016830
        /*0880*/ 	.short	0x010a
        /*0882*/ 	.byte	0x28
	.zero		1


	//   ....[25]....
        /*0884*/ 	.word	0x00001eb0
        /*0888*/ 	.word	0x000000ff
        /*088c*/ 	.word	0x00000000
        /*0890*/ 	.short	0x0101
        /*0892*/ 	.byte	0x04
	.zero		1


	//   ....[26]....
        /*0894*/ 	.word	0x00003360
        /*0898*/ 	.word	0x000000ff
        /*089c*/ 	.word	0x00016830
        /*08a0*/ 	.short	0x010a
        /*08a2*/ 	.byte	0x0a
	.zero		1


	//   ....[27]....
        /*08a4*/ 	.word	0x000033a0
        /*08a8*/ 	.word	0x000000ff
        /*08ac*/ 	.word	0x00016830
        /*08b0*/ 	.short	0x010a
        /*08b2*/ 	.byte	0x0a
	.zero		1


	//   ....[28]....
        /*08b4*/ 	.word	0x000035e0
        /*08b8*/ 	.word	0x000000ff
        /*08bc*/ 	.word	0x00016850
        /*08c0*/ 	.short	0x010a
        /*08c2*/ 	.byte	0x0a
	.zero		1


	//   ....[29]....
        /*08c4*/ 	.word	0x00003620
        /*08c8*/ 	.word	0x000000ff
        /*08cc*/ 	.word	0x00016850
        /*08d0*/ 	.short	0x010a
        /*08d2*/ 	.byte	0x0a
	.zero		1


	//   ....[30]....
        /*08d4*/ 	.word	0x00003e10
        /*08d8*/ 	.word	0x000000ff
        /*08dc*/ 	.word	0x00000000
        /*08e0*/ 	.short	0x0101
        /*08e2*/ 	.byte	0x06
	.zero		1


	//   ....[31]....
        /*08e4*/ 	.word	0x00004c00
        /*08e8*/ 	.word	0x000000ff
        /*08ec*/ 	.word	0x00000000
        /*08f0*/ 	.short	0x0101
        /*08f2*/ 	.byte	0x05
	.zero		1


	//   ....[32]....
        /*08f4*/ 	.word	0x00005030
        /*08f8*/ 	.word	0x000000ff
        /*08fc*/ 	.word	0x00016850
        /*0900*/ 	.short	0x010a
        /*0902*/ 	.byte	0x05
	.zero		1


	//   ....[33]....
        /*0904*/ 	.word	0x00005070
        /*0908*/ 	.word	0x000000ff
        /*090c*/ 	.word	0x00016850
        /*0910*/ 	.short	0x010a
        /*0912*/ 	.byte	0x05
	.zero		1


	//   ....[34]....
        /*0914*/ 	.word	0x00005640
        /*0918*/ 	.word	0x000000ff
        /*091c*/ 	.word	0x00000000
        /*0920*/ 	.short	0x0101
        /*0922*/ 	.byte	0x04
	.zero		1


	//   ....[35]....
        /*0924*/ 	.word	0x00006060
        /*0928*/ 	.word	0x000000ff
        /*092c*/ 	.word	0x00000000
        /*0930*/ 	.short	0x0101
        /*0932*/ 	.byte	0x04
	.zero		1


	//   ....[36]....
        /*0934*/ 	.word	0x000078b0
        /*0938*/ 	.word	0x000000ff
        /*093c*/ 	.word	0x00016840
        /*0940*/ 	.short	0x010a
        /*0942*/ 	.byte	0x2d
	.zero		1


	//   ....[37]....
        /*0944*/ 	.word	0x00007f60
        /*0948*/ 	.word	0x000000ff
        /*094c*/ 	.word	0x00016830
        /*0950*/ 	.short	0x0107
        /*0952*/ 	.byte	0x2d
	.zero		1


	//   ....[38]....
        /*0954*/ 	.word	0x00007ff0
        /*0958*/ 	.word	0x000000ff
        /*095c*/ 	.word	0x00016830
        /*0960*/ 	.short	0x0101
        /*0962*/ 	.byte	0x2d
	.zero		1


	//   ....[39]....
        /*0964*/ 	.word	0x00008c80
        /*0968*/ 	.word	0x000000ff
        /*096c*/ 	.word	0x00016800
        /*0970*/ 	.short	0x0107
        /*0972*/ 	.byte	0x2d
	.zero		1


	//   ....[40]....
        /*0974*/ 	.word	0x00008cc0
        /*0978*/ 	.word	0x000000ff
        /*097c*/ 	.word	0x00016800
        /*0980*/ 	.short	0x0101
        /*0982*/ 	.byte	0x2d
	.zero		1


	//   ....[41]....
        /*0984*/ 	.word	0x00008cd0
        /*0988*/ 	.word	0x000000ff
        /*098c*/ 	.word	0x00016820
        /*0990*/ 	.short	0x010a
        /*0992*/ 	.byte	0x2d
	.zero		1


	//   ....[42]....
        /*0994*/ 	.word	0x000090b0
        /*0998*/ 	.word	0x00000007
        /*099c*/ 	.word	0x00016840
        /*09a0*/ 	.short	0x010a
        /*09a2*/ 	.byte	0x3f
	.zero		1


	//   ....[43]....
        /*09a4*/ 	.word	0x00009590
        /*09a8*/ 	.word	0x00000007
        /*09ac*/ 	.word	0x00016830
        /*09b0*/ 	.short	0x0107
        /*09b2*/ 	.byte	0x3f
	.zero		1


	//   ....[44]....
        /*09b4*/ 	.word	0x00009660
        /*09b8*/ 	.word	0x00000007
        /*09bc*/ 	.word	0x00016830
        /*09c0*/ 	.short	0x0101
        /*09c2*/ 	.byte	0x3f
	.zero		1


	//   ....[45]....
        /*09c4*/ 	.word	0x000096c0
        /*09c8*/ 	.word	0x00000007
        /*09cc*/ 	.word	0x00016860
        /*09d0*/ 	.short	0x010a
        /*09d2*/ 	.byte	0x3f
	.zero		1


	//   ....[46]....
        /*09d4*/ 	.word	0x00009ab0
        /*09d8*/ 	.word	0x00000007
        /*09dc*/ 	.word	0x00016850
        /*09e0*/ 	.short	0x0107
        /*09e2*/ 	.byte	0x3f
	.zero		1


	//   ....[47]....
        /*09e4*/ 	.word	0x00009c20
        /*09e8*/ 	.word	0x00000007
        /*09ec*/ 	.word	0x00016850
        /*09f0*/ 	.short	0x0101
        /*09f2*/ 	.byte	0x3f
	.zero		1


	//   ....[48]....
        /*09f4*/ 	.word	0x00009de0
        /*09f8*/ 	.word	0x00000000
        /*09fc*/ 	.word	0x00016860
        /*0a00*/ 	.short	0x010a
        /*0a02*/ 	.byte	0x3f
	.zero		1


	//   ....[49]....
        /*0a04*/ 	.word	0x0000a200
        /*0a08*/ 	.word	0x00000000
        /*0a0c*/ 	.word	0x00016850
        /*0a10*/ 	.short	0x0107
        /*0a12*/ 	.byte	0x3f
	.zero		1


	//   ....[50]....
        /*0a14*/ 	.word	0x0000a2e0
        /*0a18*/ 	.word	0x00000000
        /*0a1c*/ 	.word	0x00016850
        /*0a20*/ 	.short	0x0101
        /*0a22*/ 	.byte	0x3f
	.zero		1


	//   ....[51]....
        /*0a24*/ 	.word	0x0000a370
        /*0a28*/ 	.word	0x00000007
        /*0a2c*/ 	.word	0x00016820
        /*0a30*/ 	.short	0x010a
        /*0a32*/ 	.byte	0x3f
	.zero		1


	//   ....[52]....
        /*0a34*/ 	.word	0x0000a4d0
        /*0a38*/ 	.word	0x00000005
        /*0a3c*/ 	.word	0x00016840
        /*0a40*/ 	.short	0x010a
        /*0a42*/ 	.byte	0x3f
	.zero		1


	//   ....[53]....
        /*0a44*/ 	.word	0x0000a570
        /*0a48*/ 	.word	0x00000003
        /*0a4c*/ 	.word	0x00016840
        /*0a50*/ 	.short	0x010a
        /*0a52*/ 	.byte	0x3f
	.zero		1


	//   ....[54]....
        /*0a54*/ 	.word	0x0000a5b0
        /*0a58*/ 	.word	0x00000005
        /*0a5c*/ 	.word	0x00016860
        /*0a60*/ 	.short	0x010a
        /*0a62*/ 	.byte	0x3f
	.zero		1


	//   ....[55]....
        /*0a64*/ 	.word	0x0000a5f0
        /*0a68*/ 	.word	0x00000003
        /*0a6c*/ 	.word	0x00016860
        /*0a70*/ 	.short	0x010a
        /*0a72*/ 	.byte	0x3f
	.zero		1


	//   ....[56]....
        /*0a74*/ 	.word	0x0000a660
        /*0a78*/ 	.word	0x00000003
        /*0a7c*/ 	.word	0x00016800
        /*0a80*/ 	.short	0x010a
        /*0a82*/ 	.byte	0x3f
	.zero		1


	//   ....[57]....
        /*0a84*/ 	.word	0x0000a6c0
        /*0a88*/ 	.word	0x00000003
        /*0a8c*/ 	.word	0x00016830
        /*0a90*/ 	.short	0x010a
        /*0a92*/ 	.byte	0x3f
	.zero		1


	//   ....[58]....
        /*0a94*/ 	.word	0x0000a720
        /*0a98*/ 	.word	0x00000005
        /*0a9c*/ 	.word	0x00016830
        /*0aa0*/ 	.short	0x010a
        /*0aa2*/ 	.byte	0x3f
	.zero		1


	//   ....[59]....
        /*0aa4*/ 	.word	0x0000a780
        /*0aa8*/ 	.word	0x00000005
        /*0aac*/ 	.word	0x00016850
        /*0ab0*/ 	.short	0x010a
        /*0ab2*/ 	.byte	0x3f
	.zero		1


	//   ....[60]....
        /*0ab4*/ 	.word	0x0000a7e0
        /*0ab8*/ 	.word	0x00000003
        /*0abc*/ 	.word	0x00016850
        /*0ac0*/ 	.short	0x010a
        /*0ac2*/ 	.byte	0x3f
	.zero		1


	//   ....[61]....
        /*0ac4*/ 	.word	0x0000a8c0
        /*0ac8*/ 	.word	0x00000002
        /*0acc*/ 	.word	0x00016840
        /*0ad0*/ 	.short	0x010a
        /*0ad2*/ 	.byte	0x3f
	.zero		1


	//   ....[62]....
        /*0ad4*/ 	.word	0x0000c0b0
        /*0ad8*/ 	.word	0x00000003
        /*0adc*/ 	.word	0x00016820
        /*0ae0*/ 	.short	0x010a
        /*0ae2*/ 	.byte	0x3f
	.zero		1


	//   ....[63]....
        /*0ae4*/ 	.word	0x0000c100
        /*0ae8*/ 	.word	0x00000007
        /*0aec*/ 	.word	0x00016840
        /*0af0*/ 	.short	0x010a
        /*0af2*/ 	.byte	0x3f
	.zero		1


	//   ....[64]....
        /*0af4*/ 	.word	0x0000cad0
        /*0af8*/ 	.word	0x00000007
        /*0afc*/ 	.word	0x00016860
        /*0b00*/ 	.short	0x010a
        /*0b02*/ 	.byte	0x3f
	.zero		1


	//   ....[65]....
        /*0b04*/ 	.word	0x0000d450
        /*0b08*/ 	.word	0x00000000
        /*0b0c*/ 	.word	0x00016860
        /*0b10*/ 	.short	0x010a
        /*0b12*/ 	.byte	0x3f
	.zero		1


	//   ....[66]....
        /*0b14*/ 	.word	0x0000ddb0
        /*0b18*/ 	.word	0x00000007
        /*0b1c*/ 	.word	0x00016820
        /*0b20*/ 	.short	0x010a
        /*0b22*/ 	.byte	0x3f
	.zero		1


	//   ....[67]....
        /*0b24*/ 	.word	0x0000df50
        /*0b28*/ 	.word	0x00000005
        /*0b2c*/ 	.word	0x00016840
        /*0b30*/ 	.short	0x010a
        /*0b32*/ 	.byte	0x3f
	.zero		1


	//   ....[68]....
        /*0b34*/ 	.word	0x0000dfa0
        /*0b38*/ 	.word	0x00000003
        /*0b3c*/ 	.word	0x00016840
        /*0b40*/ 	.short	0x010a
        /*0b42*/ 	.byte	0x3f
	.zero		1


	//   ....[69]....
        /*0b44*/ 	.word	0x0000dff0
        /*0b48*/ 	.word	0x00000005
        /*0b4c*/ 	.word	0x00016860
        /*0b50*/ 	.short	0x010a
        /*0b52*/ 	.byte	0x3f
	.zero		1


	//----- nvinfo : EIATTR_NUM_MBARRIERS
	.align		4
.L_89:
        /*0b54*/ 	.byte	0x03, 0x38
        /*0b56*/ 	.short	0x0016


	//----- nvinfo : EIATTR_EXIT_INSTR_OFFSETS
	.align		4
        /*0b58*/ 	.byte	0x04, 0x1c
        /*0b5a*/ 	.short	(.L_91 - .L_90)


	//   ....[0]....
.L_90:
        /*0b5c*/ 	.word	0x0000a640


	//----- nvinfo : EIATTR_MAX_THREADS
	.align		4
.L_91:
        /*0b60*/ 	.byte	0x04, 0x05
        /*0b62*/ 	.short	(.L_93 - .L_92)
.L_92:
        /*0b64*/ 	.word	0x00000200
        /*0b68*/ 	.word	0x00000001
        /*0b6c*/ 	.word	0x00000001


	//----- nvinfo : EIATTR_CRS_STACK_SIZE
	.align		4
.L_93:
        /*0b70*/ 	.byte	0x04, 0x1e
        /*0b72*/ 	.short	(.L_95 - .L_94)
.L_94:
        /*0b74*/ 	.word	0x00000000


	//----- nvinfo : EIATTR_CBANK_PARAM_SIZE
	.align		4
.L_95:
        /*0b78*/ 	.byte	0x03, 0x19
        /*0b7a*/ 	.short	0x0a70


	//----- nvinfo : EIATTR_PARAM_CBANK
	.align		4
        /*0b7c*/ 	.byte	0x04, 0x0a
        /*0b7e*/ 	.short	(.L_97 - .L_96)
	.align		4
.L_96:
        /*0b80*/ 	.word	index@(.nv.constant0._ZN7cutlass13device_kernelIN5flash11enable_sm90INS1_16FlashAttnFwdSm90INS1_25CollectiveMainloopFwdSm90ILi2EN4cute5tupleIJNS5_1CILi1EEES8_S8_EEENS6_IJNS7_ILi192EEENS7_ILi128EEENS7_ILi64EEEEEELi64ENS_10bfloat16_tEfNS_4arch4Sm90ELb0ELb0ELb0ELb0ELb1ELb0ELb0ELb1ELb1ELb1ELb1ELb0EEENS1_21CollectiveEpilogueFwdINS6_IJSA_SC_SB_EEES9_SE_SG_Li384ELb0ELb1ELb1ELb0EEENS1_19SingleTileSchedulerILb0ELb1ELb1ELi192EEEEEEEEEvNT_6ParamsE)
        /*0b84*/ 	.short	0x0210
        /*0b86*/ 	.short	0x0a70


	//----- nvinfo : EIATTR_SW_WAR
	.align		4
.L_97:
        /*0b88*/ 	.byte	0x04, 0x36
        /*0b8a*/ 	.short	(.L_99 - .L_98)
.L_98:
        /*0b8c*/ 	.word	0x00000008
.L_99:


//--------------------- .nv.info._ZN7cutlass13device_kernelIN5flash11enable_sm90INS1_16FlashAttnFwdSm90INS1_25CollectiveMainloopFwdSm90ILi2EN4cute5tupleIJNS5_1CILi1EEES8_S8_EEENS6_IJNS7_ILi192EEENS7_ILi128EEENS7_ILi64EEEEEELi64ENS_10bfloat16_tEfNS_4arch4Sm90ELb0ELb0ELb0ELb1ELb1ELb0ELb0ELb1ELb1ELb1ELb1ELb0EEENS1_21CollectiveEpilogueFwdINS6_IJSA_SC_SB_EEES9_SE_SG_Li384ELb1ELb1ELb1ELb0EEENS1_36VarlenDynamicPersistentTileSchedulerILi192ELi128ELi384ELi128ELb1ELb1ELb1ELb0ELb1ELb1EEEEEEEEEvNT_6ParamsE --------------------------
	.section	.nv.info._ZN7cutlass13device_kernelIN5flash11enable_sm90INS1_16FlashAttnFwdSm90INS1_25CollectiveMainloopFwdSm90ILi2EN4cute5tupleIJNS5_1CILi1EEES8_S8_EEENS6_IJNS7_ILi192EEENS7_ILi128EEENS7_ILi64EEEEEELi64ENS_10bfloat16_tEfNS_4arch4Sm90ELb0ELb0ELb0ELb1ELb1ELb0ELb0ELb1ELb1ELb1ELb1ELb0EEENS1_21CollectiveEpilogueFwdINS6_IJSA_SC_SB_EEES9_SE_SG_Li384ELb1ELb1ELb1ELb0EEENS1_36VarlenDynamicPersistentTileSchedulerILi192ELi128ELi384ELi128ELb1ELb1ELb1ELb0ELb1ELb1EEEEEEEEEvNT_6ParamsE,"",@"SHT_CUDA_INFO"
	.sectionflags	@""
	.align	4


	//----- nvinfo : EIATTR_CUDA_API_VERSION
	.align		4
        /*0000*/ 	.byte	0x04, 0x37
        /*0002*/ 	.short	(.L_101 - .L_100)
.L_100:
        /*0004*/ 	.word	0x00000082


	//----- nvinfo : EIATTR_KPARAM_INFO
	.align		4
.L_101:
        /*0008*/ 	.byte	0x04, 0x17
        /*000a*/ 	.short	(.L_103 - .L_102)
.L_102:
        /*000c*/ 	.word	0x00000000
        /*0010*/ 	.short	0x0000
        /*0012*/ 	.short	0x0070
        /*0014*/ 	.byte	0x00, 0xf0, 0x01, 0x2a


	//----- nvinfo : EIATTR_SPARSE_MMA_MASK
	.align		4
.L_103:
        /*0018*/ 	.byte	0x03, 0x50
        /*001a*/ 	.short	0x0000


	//----- nvinfo : EIATTR_MAXREG_COUNT
	.align		4
        /*001c*/ 	.byte	0x03, 0x1b
        /*001e*/ 	.short	0x0080


	//----- nvinfo : EIATTR_NUM_BARRIERS
	.align		4
        /*0020*/ 	.byte	0x02, 0x4c
        /*0022*/ 	.byte	0x10
	.zero		1


	//----- nvinfo : EIATTR_EXTERNS
	.align		4
        /*0024*/ 	.byte	0x04, 0x0f
        /*0026*/ 	.short	(.L_105 - .L_104)


	//   ....[0]....
	.align		4
.L_104:
        /*0028*/ 	.word	index@(__assertfail)


	//----- nvinfo : EIATTR_ANNOTATIONS
	.align		4
.L_105:
        /*002c*/ 	.byte	0x04, 0x55
        /*002e*/ 	.short	(.L_107 - .L_106)


	//   ....[0]....
.L_106:
        /*0030*/ 	.word	0x00000001
        /*0034*/ 	.byte	0x60, 0x08, 0x00, 0x00, 0x01, 0x00, 0x00, 0x00, 0xb0, 0x09, 0x00, 0x00, 0x01, 0x00, 0x00, 0x00
        /* <DEDUP_REMOVED lines=44> */
        /*0304*/ 	.byte	0x30, 0xdd, 0x00, 0x00


	//----- nvinfo : EIATTR_MERCURY_ISA_VERSION
	.align		4
.L_107:
        /*0308*/ 	.byte	0x03, 0x5f
        /*030a*/ 	.short	0x0101


	//----- nvinfo : EIATTR_UNUSED_LOAD_BYTE_OFFSET
	.align		4
        /*030c*/ 	.byte	0x04, 0x44
        /*030e*/ 	.short	(.L_109 - .L_108)


	//   ....[0]....
.L_108:
        /*0310*/ 	.word	0x00000960
        /*0314*/ 	.word	0x0000fff0


	//   ....[1]....
        /*0318*/ 	.word	0x00005f10
        /*031c*/ 	.word	0x0000fff0


	//----- nvinfo : EIATTR_INT_WARP_WIDE_INSTR_OFFSETS
	.align		4
.L_109:
        /*0320*/ 	.byte	0x04, 0x31
        /*0322*/ 	.short	(.L_111 - .L_110)


	//   ....[0]....
.L_110:
        /*0324*/ 	.word	0x000000c0


	//   ....[1]....
        /*0328*/ 	.word	0x000000d0


	//   ....[2]....
        /*032c*/ 	.word	0x00000170


	//   ....[3]....
        /*0330*/ 	.word	0x000096b0


	//   ....[4]....
        /*0334*/ 	.word	0x00009740


	//   ....[5]....
        /*0338*/ 	.word	0x0000c860


	//   ....[6]....
        /*033c*/ 	.word	0x0000c8f0


	//----- nvinfo : EIATTR_COOP_GROUP_MASK_REGIDS
	.align		4
.L_111:
        /*0340*/ 	.byte	0x04, 0x29
        /*0342*/ 	.short	(.L_113 - .L_112)


	//   ....[0]....
.L_112:
        /*0344*/ 	.word	0xffffffff


	//   ....[1]....
        /*0348*/ 	.word	0xffffffff


	//   ....[2]....
        /*034c*/ 	.word	0xffffffff


	//   ....[3]....
        /*0350*/ 	.word	0xffffffff


	//   ....[4]....
        /*0354*/ 	.word	0xffffffff


	//   ....[5]....
        /*0358*/ 	.word	0xffffffff


	//   ....[6]....
        /*035c*/ 	.word	0xffffffff


	//   ....[7]....
        /*0360*/ 	.word	0xffffffff


	//   ....[8]....
        /*0364*/ 	.word	0xffffffff


	//   ....[9]....
        /*0368*/ 	.word	0xffffffff


	//   ....[10]....
        /*036c*/ 	.word	0xffffffff


	//   ....[11]....
        /*0370*/ 	.word	0xffffffff


	//   ....[12]....
        /*0374*/ 	.word	0xffffffff


	//   ....[13]....
        /*0378*/ 	.word	0xffffffff


	//   ....[14]....
        /*037c*/ 	.word	0xffffffff


	//   ....[15]....
        /*0380*/ 	.word	0xffffffff


	//   ....[16]....
        /*0384*/ 	.word	0xffffffff


	//   ....[17]....
        /*0388*/ 	.word	0xffffffff


	//   ....[18]....
        /*038c*/ 	.word	0xffffffff


	//   ....[19]....
        /*0390*/ 	.word	0xffffffff


	//   ....[20]....
        /*0394*/ 	.word	0xffffffff


	//   ....[21]....
        /*0398*/ 	.word	0xffffffff


	//   ....[22]....
        /*039c*/ 	.word	0xffffffff


	//   ....[23]....
        /*03a0*/ 	.word	0xffffffff


	//   ....[24]....
        /*03a4*/ 	.word	0xffffffff


	//   ....[25]....
        /*03a8*/ 	.word	0xffffffff


	//   ....[26]....
        /*03ac*/ 	.word	0xffffffff


	//   ....[27]....
        /*03b0*/ 	.word	0xffffffff


	//   ....[28]....
        /*03b4*/ 	.word	0xffffffff


	//   ....[29]....
        /*03b8*/ 	.word	0xffffffff


	//   ....[30]....
        /*03bc*/ 	.word	0xffffffff


	//   ....[31]....
        /*03c0*/ 	.word	0xffffffff


	//   ....[32]....
        /*03c4*/ 	.word	0xffffffff


	//   ....[33]....
        /*03c8*/ 	.word	0xffffffff


	//   ....[34]....
        /*03cc*/ 	.word	0xffffffff


	//   ....[35]....
        /*03d0*/ 	.word	0xffffffff


	//   ....[36]....
        /*03d4*/ 	.word	0xffffffff


	//   ....[37]....
        /*03d8*/ 	.word	0xffffffff


	//   ....[38]....
        /*03dc*/ 	.word	0xffffffff


	//   ....[39]....
        /*03e0*/ 	.word	0xffffffff


	//   ....[40]....
        /*03e4*/ 	.word	0xffffffff


	//   ....[41]....
        /*03e8*/ 	.word	0xffffffff


	//   ....[42]....
        /*03ec*/ 	.word	0xffffffff


	//   ....[43]....
        /*03f0*/ 	.word	0xffffffff


	//   ....[44]....
        /*03f4*/ 	.word	0xffffffff


	//   ....[45]....
        /*03f8*/ 	.word	0xffffffff


	//   ....[46]....
        /*03fc*/ 	.word	0xffffffff


	//   ....[47]....
        /*0400*/ 	.word	0xffffffff


	//   ....[48]....
        /*0404*/ 	.word	0xffffffff


	//   ....[49]....
        /*0408*/ 	.word	0xffffffff


	//   ....[50]....
        /*040c*/ 	.word	0xffffffff


	//   ....[51]....
        /*0410*/ 	.word	0xffffffff


	//   ....[52]....
        /*0414*/ 	.word	0xffffffff


	//   ....[53]....
        /*0418*/ 	.word	0xffffffff


	//   ....[54]....
        /*041c*/ 	.word	0xffffffff


	//   ....[55]....
        /*0420*/ 	.word	0xffffffff


	//   ....[56]....
        /*0424*/ 	.word	0xffffffff


	//   ....[57]....
        /*0428*/ 	.word	0xffffffff


	//   ....[58]....
        /*042c*/ 	.word	0xffffffff


	//   ....[59]....
        /*0430*/ 	.word	0xffffffff


	//   ....[60]....
        /*0434*/ 	.word	0xffffffff


	//   ....[61]....
        /*0438*/ 	.word	0xffffffff


	//   ....[62]....
        /*043c*/ 	.word	0xffffffff


	//   ....[63]....
        /*0440*/ 	.word	0xffffffff


	//   ....[64]....
        /*0444*/ 	.word	0xffffffff


	//   ....[65]....
        /*0448*/ 	.word	0xffffffff


	//   ....[66]....
        /*044c*/ 	.word	0xffffffff


	//   ....[67]....
        /*0450*/ 	.word	0xffffffff


	//   ....[68]....
        /*0454*/ 	.word	0xffffffff


	//   ....[69]....
        /*0458*/ 	.word	0xffffffff


	//   ....[70]....
        /*045c*/ 	.word	0xffffffff


	//   ....[71]....
        /*0460*/ 	.word	0xffffffff


	//   ....[72]....
        /*0464*/ 	.word	0xffffffff


	//   ....[73]....
        /*0468*/ 	.word	0xffffffff


	//   ....[74]....
        /*046c*/ 	.word	0xffffffff


	//   ....[75]....
        /*0470*/ 	.word	0xffffffff


	//   ....[76]....
        /*0474*/ 	.word	0xffffffff


	//   ....[77]....
        /*0478*/ 	.word	0xffffffff


	//   ....[78]....
        /*047c*/ 	.word	0xffffffff


	//   ....[79]....
        /*0480*/ 	.word	0xffffffff


	//   ....[80]....
        /*0484*/ 	.word	0xffffffff


	//   ....[81]....
        /*0488*/ 	.word	0xffffffff


	//   ....[82]....
        /*048c*/ 	.word	0xffffffff


	//   ....[83]....
        /*0490*/ 	.word	0xffffffff


	//   ....[84]....
        /*0494*/ 	.word	0xffffffff


	//   ....[85]....
        /*0498*/ 	.word	0xffffffff


	//   ....[86]....
        /*049c*/ 	.word	0xffffffff


	//   ....[87]....
        /*04a0*/ 	.word	0xffffffff


	//   ....[88]....
        /*04a4*/ 	.word	0xffffffff


	//   ....[89]....
        /*04a8*/ 	.word	0xffffffff


	//   ....[90]....
        /*04ac*/ 	.word	0xffffffff


	//   ....[91]....
        /*04b0*/ 	.word	0xffffffff


	//   ....[92]....
        /*04b4*/ 	.word	0xffffffff


	//   ....[93]....
        /*04b8*/ 	.word	0xffffffff


	//   ....[94]....
        /*04bc*/ 	.word	0xffffffff


	//   ....[95]....
        /*04c0*/ 	.word	0xffffffff


	//   ....[96]....
        /*04c4*/ 	.word	0xffffffff


	//   ....[97]....
        /*04c8*/ 	.word	0xffffffff


	//   ....[98]....
        /*04cc*/ 	.word	0xffffffff


	//   ....[99]....
        /*04d0*/ 	.word	0xffffffff


	//   ....[100]....
        /*04d4*/ 	.word	0xffffffff


	//   ....[101]....
        /*04d8*/ 	.word	0xffffffff


	//   ....[102]....
        /*04dc*/ 	.word	0xffffffff


	//   ....[103]....
        /*04e0*/ 	.word	0xffffffff


	//   ....[104]....
        /*04e4*/ 	.word	0xffffffff


	//   ....[105]....
        /*04e8*/ 	.word	0xffffffff


	//   ....[106]....
        /*04ec*/ 	.word	0xffffffff


	//   ....[107]....
        /*04f0*/ 	.word	0xffffffff


	//   ....[108]....
        /*04f4*/ 	.word	0xffffffff


	//   ....[109]....
        /*04f8*/ 	.word	0xffffffff


	//   ....[110]....
        /*04fc*/ 	.word	0xffffffff


	//   ....[111]....
        /*0500*/ 	.word	0xffffffff


	//   ....[112]....
        /*0504*/ 	.word	0xffffffff


	//   ....[113]....
        /*0508*/ 	.word	0xffffffff


	//   ....[114]....
        /*050c*/ 	.word	0xffffffff


	//   ....[115]....
        /*0510*/ 	.word	0xffffffff


	//   ....[116]....
        /*0514*/ 	.word	0xffffffff


	//   ....[117]....
        /*0518*/ 	.word	0xffffffff


	//   ....[118]....
        /*051c*/ 	.word	0xffffffff


	//   ....[119]....
        /*0520*/ 	.word	0xffffffff


	//   ....[120]....
        /*0524*/ 	.word	0xffffffff


	//   ....[121]....
        /*0528*/ 	.word	0xffffffff


	//   ....[122]....
        /*052c*/ 	.word	0xffffffff


	//   ....[123]....
        /*0530*/ 	.word	0xffffffff


	//   ....[124]....
        /*0534*/ 	.word	0xffffffff


	//   ....[125]....
        /*0538*/ 	.word	0xffffffff


	//   ....[126]....
        /*053c*/ 	.word	0xffffffff


	//   ....[127]....
        /*0540*/ 	.word	0xffffffff


	//   ....[128]....
        /*0544*/ 	.word	0xffffffff


	//   ....[129]....
        /*0548*/ 	.word	0xffffffff


	//   ....[130]....
        /*054c*/ 	.word	0xffffffff


	//   ....[131]....
        /*0550*/ 	.word	0xffffffff


	//   ....[132]....
        /*0554*/ 	.word	0xffffffff


	//   ....[133]....
        /*0558*/ 	.word	0xffffffff


	//   ....[134]....
        /*055c*/ 	.word	0xffffffff


	//   ....[135]....
        /*0560*/ 	.word	0xffffffff


	//   ....[136]....
        /*0564*/ 	.word	0xffffffff


	//   ....[137]....
        /*0568*/ 	.word	0xffffffff


	//   ....[138]....
        /*056c*/ 	.word	0xffffffff


	//   ....[139]....
        /*0570*/ 	.word	0xffffffff


	//   ....[140]....
        /*0574*/ 	.word	0xffffffff


	//   ....[141]....
        /*0578*/ 	.word	0xffffffff


	//   ....[142]....
        /*057c*/ 	.word	0xffffffff


	//   ....[143]....
        /*0580*/ 	.word	0xffffffff


	//   ....[144]....
        /*0584*/ 	.word	0xffffffff


	//   ....[145]....
        /*0588*/ 	.word	0xffffffff


	//   ....[146]....
        /*058c*/ 	.word	0xffffffff


	//   ....[147]....
        /*0590*/ 	.word	0xffffffff


	//   ....[148]....
        /*0594*/ 	.word	0xffffffff


	//   ....[149]....
        /*0598*/ 	.word	0xffffffff


	//   ....[150]....
        /*059c*/ 	.word	0xffffffff


	//   ....[151]....
        /*05a0*/ 	.word	0xffffffff


	//   ....[152]....
        /*05a4*/ 	.word	0xffffffff


	//   ....[153]....
        /*05a8*/ 	.word	0xffffffff


	//   ....[154]....
        /*05ac*/ 	.word	0xffffffff


	//   ....[155]....
        /*05b0*/ 	.word	0xffffffff


	//   ....[156]....
        /*05b4*/ 	.word	0xffffffff


	//   ....[157]....
        /*05b8*/ 	.word	0xffffffff


	//   ....[158]....
        /*05bc*/ 	.word	0xffffffff


	//   ....[159]....
        /*05c0*/ 	.word	0xffffffff


	//   ....[160]....
        /*05c4*/ 	.word	0xffffffff


	//   ....[161]....
        /*05c8*/ 	.word	0xffffffff


	//   ....[162]....
        /*05cc*/ 	.word	0xffffffff


	//   ....[163]....
        /*05d0*/ 	.word	0xffffffff


	//   ....[164]....
        /*05d4*/ 	.word	0xffffffff


	//   ....[165]....
        /*05d8*/ 	.word	0xffffffff


	//   ....[166]....
        /*05dc*/ 	.word	0xffffffff


	//   ....[167]....
        /*05e0*/ 	.word	0x0500000f


	//   ....[168]....
        /*05e4*/ 	.word	0x0500000f


	//   ....[169]....
        /*05e8*/ 	.word	0x0500000f


	//   ....[170]....
        /*05ec*/ 	.word	0x0500000f


	//   ....[171]....
        /*05f0*/ 	.word	0x0500000f


	//   ....[172]....
        /*05f4*/ 	.word	0x0500000f


	//   ....[173]....
        /*05f8*/ 	.word	0x0500000f


	//   ....[174]....
        /*05fc*/ 	.word	0x0500000f


	//   ....[175]....
        /*0600*/ 	.word	0x0500000f


	//   ....[176]....
        /*0604*/ 	.word	0x0500000f


	//   ....[177]....
        /*0608*/ 	.word	0x0500000f


	//   ....[178]....
        /*060c*/ 	.word	0x0500000f


	//   ....[179]....
        /*0610*/ 	.word	0x0500000f


	//   ....[180]....
        /*0614*/ 	.word	0x0500000f


	//   ....[181]....
        /*0618*/ 	.word	0x0500000f


	//   ....[182]....
        /*061c*/ 	.word	0x0500000f


	//   ....[183]....
        /*0620*/ 	.word	0x0500000f


	//   ....[184]....
        /*0624*/ 	.word	0x0500000f


	//   ....[185]....
        /*0628*/ 	.word	0x0500000f


	//   ....[186]....
        /*062c*/ 	.word	0x0500000f


	//   ....[187]....
        /*0630*/ 	.word	0x0500000f


	//   ....[188]....
        /*0634*/ 	.word	0x0500000f


	//   ....[189]....
        /*0638*/ 	.word	0x0500000f


	//   ....[190]....
        /*063c*/ 	.word	0x0500000f


	//   ....[191]....
        /*0640*/ 	.word	0x0500000f


	//   ....[192]....
        /*0644*/ 	.word	0x0500000f


	//   ....[193]....
        /*0648*/ 	.word	0x0500000f


	//   ....[194]....
        /*064c*/ 	.word	0x0500000f


	//   ....[195]....
        /*0650*/ 	.word	0x0500000f


	//   ....[196]....
        /*0654*/ 	.word	0x0500000f


	//   ....[197]....
        /*0658*/ 	.word	0x0500000f


	//   ....[198]....
        /*065c*/ 	.word	0x0500000f


	//   ....[199]....
        /*0660*/ 	.word	0x0500000f


	//   ....[200]....
        /*0664*/ 	.word	0x0500000f


	//   ....[201]....
        /*0668*/ 	.word	0x0500000f


	//   ....[202]....
        /*066c*/ 	.word	0x0500000f


	//   ....[203]....
        /*0670*/ 	.word	0x0500000f


	//   ....[204]....
        /*0674*/ 	.word	0x0500000f


	//   ....[205]....
        /*0678*/ 	.word	0x0500000f


	//   ....[206]....
        /*067c*/ 	.word	0x0500000f


	//   ....[207]....
        /*0680*/ 	.word	0x0500000f


	//   ....[208]....
        /*0684*/ 	.word	0x0500000f


	//   ....[209]....
        /*0688*/ 	.word	0x0500000f


	//   ....[210]....
        /*068c*/ 	.word	0x0500000f


	//   ....[211]....
        /*0690*/ 	.word	0x0500000f


	//   ....[212]....
        /*0694*/ 	.word	0x0500000f


	//   ....[213]....
        /*0698*/ 	.word	0x0500000f


	//   ....[214]....
        /*069c*/ 	.word	0x0500000f


	//   ....[215]....
        /*06a0*/ 	.word	0x0500000f


	//   ....[216]....
        /*06a4*/ 	.word	0x0500000f


	//   ....[217]....
        /*06a8*/ 	.word	0x0500000f


	//   ....[218]....
        /*06ac*/ 	.word	0x0500000f


	//   ....[219]....
        /*06b0*/ 	.word	0x0500000f


	//   ....[220]....
        /*06b4*/ 	.word	0x0500000f


	//   ....[221]....
        /*06b8*/ 	.word	0x0500000f


	//   ....[222]....
        /*06bc*/ 	.word	0x0500000f


	//   ....[223]....
        /*06c0*/ 	.word	0x0500000f


	//   ....[224]....
        /*06c4*/ 	.word	0x0500000f


	//   ....[225]....
        /*06c8*/ 	.word	0x0500000f


	//   ....[226]....
        /*06cc*/ 	.word	0x0500000f


	//   ....[227]....
        /*06d0*/ 	.word	0x0500000f


	//   ....[228]....
        /*06d4*/ 	.word	0x0500000f


	//   ....[229]....
        /*06d8*/ 	.word	0x0500000f


	//   ....[230]....
        /*06dc*/ 	.word	0x0500000f


	//   ....[231]....
        /*06e0*/ 	.word	0x0500000f


	//   ....[232]....
        /*06e4*/ 	.word	0x0500000f


	//   ....[233]....
        /*06e8*/ 	.word	0x0500000f


	//   ....[234]....
        /*06ec*/ 	.word	0x0500000f


	//   ....[235]....
        /*06f0*/ 	.word	0x0500000f


	//   ....[236]....
        /*06f4*/ 	.word	0x0500000f


	//   ....[237]....
        /*06f8*/ 	.word	0x0500000f


	//   ....[238]....
        /*06fc*/ 	.word	0x0500000f


	//   ....[239]....
        /*0700*/ 	.word	0x0500000f


	//   ....[240]....
        /*0704*/ 	.word	0x0500000f


	//   ....[241]....
        /*0708*/ 	.word	0x0500000f


	//   ....[242]....
        /*070c*/ 	.word	0x0500000f


	//   ....[243]....
        /*0710*/ 	.word	0x0500000f


	//   ....[244]....
        /*0714*/ 	.word	0x0500000f


	//   ....[245]....
        /*0718*/ 	.word	0x0500000f


	//   ....[246]....
        /*071c*/ 	.word	0x0500000f


	//   ....[247]....
        /*0720*/ 	.word	0x0500000f


	//   ....[248]....
        /*0724*/ 	.word	0x0500000f


	//   ....[249]....
        /*0728*/ 	.word	0x0500000f


	//   ....[250]....
        /*072c*/ 	.word	0x0500000f


	//   ....[251]....
        /*0730*/ 	.word	0x0500000f


	//   ....[252]....
        /*0734*/ 	.word	0x0500000f


	//   ....[253]....
        /*0738*/ 	.word	0x0500000f


	//   ....[254]....
        /*073c*/ 	.word	0x0500000f


	//   ....[255]....
        /*0740*/ 	.word	0x0500000f


	//   ....[0]....
        /*0744*/ 	.word	0x0500000f


	//   ....[1]....
        /*0748*/ 	.word	0x0500000f


	//   ....[2]....
        /*074c*/ 	.word	0x0500000f


	//   ....[3]....
        /*0750*/ 	.word	0x0500000f


	//   ....[4]....
        /*0754*/ 	.word	0x0500000f


	//   ....[5]....
        /*0758*/ 	.word	0x0500000f


	//   ....[6]....
        /*075c*/ 	.word	0x0500000f


	//   ....[7]....
        /*0760*/ 	.word	0x0500000f


	//   ....[8]....
        /*0764*/ 	.word	0x0500000f


	//   ....[9]....
        /*0768*/ 	.word	0x0500000f


	//   ....[10]....
        /*076c*/ 	.word	0x0500000f


	//   ....[11]....
        /*0770*/ 	.word	0x0500000f


	//   ....[12]....
        /*0774*/ 	.word	0x0500000f


	//   ....[13]....
        /*0778*/ 	.word	0x0500000f


	//   ....[14]....
        /*077c*/ 	.word	0x0500000f


	//   ....[15]....
        /*0780*/ 	.word	0x0500000f


	//   ....[16]....
        /*0784*/ 	.word	0x0500000f


	//   ....[17]....
        /*0788*/ 	.word	0x0500000f


	//   ....[18]....
        /*078c*/ 	.word	0x0500000f


	//----- nvinfo : EIATTR_COOP_GROUP_INSTR_OFFSETS
	.align		4
.L_113:
        /*0790*/ 	.byte	0x04, 0x28
        /*0792*/ 	.short	(.L_115 - .L_114)


	//   ....[0]....
.L_114:
        /*0794*/ 	.word	0x00000080


	//   ....[1]....
        /*0798*/ 	.word	0x000000b0


	//   ....[2]....
        /*079c*/ 	.word	0x000002d0


	//   ....[3]....
        /*07a0*/ 	.word	0x00000430


	//   ....[4]....
        /*07a4*/ 	.word	0x00000550


	//   ....[5]....
        /*07a8*/ 	.word	0x000006b0


	//   ....[6]....
        /*07ac*/ 	.word	0x00001580


	//   ....[7]....
        /*07b0*/ 	.word	0x00002440


	//   ....[8]....
        /*07b4*/ 	.word	0x00002540


	//   ....[9]....
        /*07b8*/ 	.word	0x00002860


	//   ....[10]....
        /*07bc*/ 	.word	0x00002a20


	//   ....[11]....
        /*07c0*/ 	.word	0x00004460


	//   ....[12]....
        /*07c4*/ 	.word	0x00004470


	//   ....[13]....
        /*07c8*/ 	.word	0x000044a0


	//   ....[14]....
        /*07cc*/ 	.word	0x000044c0


	//   ....[15]....
        /*07d0*/ 	.word	0x00005760


	//   ....[16]....
        /*07d4*/ 	.word	0x00005790


	//   ....[17]....
        /*07d8*/ 	.word	0x00005870


	//   ....[18]....
        /*07dc*/ 	.word	0x00005880


	//   ....[19]....
        /*07e0*/ 	.word	0x00006730


	//   ....[20]....
        /*07e4*/ 	.word	0x00006740


	//   ....[21]....
        /*07e8*/ 	.word	0x00006750


	//   ....[22]....
        /*07ec*/ 	.word	0x000067a0


	//   ....[23]....
        /*07f0*/ 	.word	0x00006d40


	//   ....[24]....
        /*07f4*/ 	.word	0x00006d80


	//   ....[25]....
        /*07f8*/ 	.word	0x00006db0


	//   ....[26]....
        /*07fc*/ 	.word	0x00006df0


	//   ....[27]....
        /*0800*/ 	.word	0x00006e20


	//   ....[28]....
        /*0804*/ 	.word	0x00006e40


	//   ....[29]....
        /*0808*/ 	.word	0x00006e60


	//   ....[30]....
        /*080c*/ 	.word	0x00006e80


	//   ....[31]....
        /*0810*/ 	.word	0x00007230


	//   ....[32]....
        /*0814*/ 	.word	0x00007260


	//   ....[33]....
        /*0818*/ 	.word	0x000074e0


	//   ....[34]....
        /*081c*/ 	.word	0x000074f0


	//   ....[35]....
        /*0820*/ 	.word	0x00007f50


	//   ....[36]....
        /*0824*/ 	.word	0x00007f80


	//   ....[37]....
        /*0828*/ 	.word	0x00007fc0


	//   ....[38]....
        /*082c*/ 	.word	0x00007ff0


	//   ....[39]....
        /*0830*/ 	.word	0x00008010


	//   ....[40]....
        /*0834*/ 	.word	0x00008020


	//   ....[41]....
        /*0838*/ 	.word	0x00008030


	//   ....[42]....
        /*083c*/ 	.word	0x00008050


	//   ....[43]....
        /*0840*/ 	.word	0x000081a0


	//   ....[44]....
        /*0844*/ 	.word	0x000083d0


	//   ....[45]....
        /*0848*/ 	.word	0x00008400


	//   ....[46]....
        /*084c*/ 	.word	0x00008430


	//   ....[47]....
        /*0850*/ 	.word	0x00008460


	//   ....[48]....
        /*0854*/ 	.word	0x00008490


	//   ....[49]....
        /*0858*/ 	.word	0x000084c0


	//   ....[50]....
        /*085c*/ 	.word	0x00008630


	//   ....[51]....
        /*0860*/ 	.word	0x00008660


	//   ....[52]....
        /*0864*/ 	.word	0x00008690


	//   ....[53]....
        /*0868*/ 	.word	0x000086c0


	//   ....[54]....
        /*086c*/ 	.word	0x000086f0


	//   ....[55]....
        /*0870*/ 	.word	0x00008720


	//   ....[56]....
        /*0874*/ 	.word	0x000087b0


	//   ....[57]....
        /*0878*/ 	.word	0x000087e0


	//   ....[58]....
        /*087c*/ 	.word	0x000087f0


	//   ....[59]....
        /*0880*/ 	.word	0x00008890


	//   ....[60]....
        /*0884*/ 	.word	0x0000a260


	//   ....[61]....
        /*0888*/ 	.word	0x0000a280


	//   ....[62]....
        /*088c*/ 	.word	0x0000a310


	//   ....[63]....
        /*0890*/ 	.word	0x0000a330


	//   ....[64]....
        /*0894*/ 	.word	0x0000a3b0


	//   ....[65]....
        /*0898*/ 	.word	0x0000a3d0


	//   ....[66]....
        /*089c*/ 	.word	0x0000a450


	//   ....[67]....
        /*08a0*/ 	.word	0x0000a470


	//   ....[68]....
        /*08a4*/ 	.word	0x0000a4f0


	//   ....[69]....
        /*08a8*/ 	.word	0x0000a510


	//   ....[70]....
        /*08ac*/ 	.word	0x0000a590


	//   ....[71]....
        /*08b0*/ 	.word	0x0000a5b0


	//   ....[72]....
        /*08b4*/ 	.word	0x0000a630


	//   ....[73]....
        /*08b8*/ 	.word	0x0000a650


	//   ....[74]....
        /*08bc*/ 	.word	0x0000a660


	//   ....[75]....
        /*08c0*/ 	.word	0x0000a670


	//   ....[76]....
        /*08c4*/ 	.word	0x0000af40


	//   ....[77]....
        /*08c8*/ 	.word	0x0000af70


	//   ....[78]....
        /*08cc*/ 	.word	0x0000b010


	//   ....[79]....
        /*08d0*/ 	.word	0x0000b030


	//   ....[80]....
        /*08d4*/ 	.word	0x0000b0b0


	//   ....[81]....
        /*08d8*/ 	.word	0x0000b0d0


	//   ....[82]....
        /*08dc*/ 	.word	0x0000b150


	//   ....[83]....
        /*08e0*/ 	.word	0x0000b170


	//   ....[84]....
        /*08e4*/ 	.word	0x0000b1f0


	//   ....[85]....
        /*08e8*/ 	.word	0x0000b210


	//   ....[86]....
        /*08ec*/ 	.word	0x0000b290


	//   ....[87]....
        /*08f0*/ 	.word	0x0000b2b0


	//   ....[88]....
        /*08f4*/ 	.word	0x0000b330


	//   ....[89]....
        /*08f8*/ 	.word	0x0000b350


	//   ....[90]....
        /*08fc*/ 	.word	0x0000b360


	//   ....[91]....
        /*0900*/ 	.word	0x0000b3d0


	//   ....[92]....
        /*0904*/ 	.word	0x0000b420


	//   ....[93]....
        /*0908*/ 	.word	0x0000b450


	//   ....[94]....
        /*090c*/ 	.word	0x0000b4e0


	//   ....[95]....
        /*0910*/ 	.word	0x0000b4f0


	//   ....[96]....
        /*0914*/ 	.word	0x0000b560


	//   ....[97]....
        /*0918*/ 	.word	0x0000b570


	//   ....[98]....
        /*091c*/ 	.word	0x0000b5b0


	//   ....[99]....
        /*0920*/ 	.word	0x0000b5d0


	//   ....[100]....
        /*0924*/ 	.word	0x0000bd20


	//   ....[101]....
        /*0928*/ 	.word	0x0000bd50


	//   ....[102]....
        /*092c*/ 	.word	0x0000bda0


	//   ....[103]....
        /*0930*/ 	.word	0x0000bdb0


	//   ....[104]....
        /*0934*/ 	.word	0x0000bdf0


	//   ....[105]....
        /*0938*/ 	.word	0x0000be00


	//   ....[106]....
        /*093c*/ 	.word	0x0000be40


	//   ....[107]....
        /*0940*/ 	.word	0x0000be50


	//   ....[108]....
        /*0944*/ 	.word	0x0000be90


	//   ....[109]....
        /*0948*/ 	.word	0x0000bea0


	//   ....[110]....
        /*094c*/ 	.word	0x0000bee0


	//   ....[111]....
        /*0950*/ 	.word	0x0000bef0


	//   ....[112]....
        /*0954*/ 	.word	0x0000bf30


	//   ....[113]....
        /*0958*/ 	.word	0x0000bf40


	//   ....[114]....
        /*095c*/ 	.word	0x0000bf50


	//   ....[115]....
        /*0960*/ 	.word	0x0000bf90


	//   ....[116]....
        /*0964*/ 	.word	0x0000c240


	//   ....[117]....
        /*0968*/ 	.word	0x0000c270


	//   ....[118]....
        /*096c*/ 	.word	0x0000c2d0


	//   ....[119]....
        /*0970*/ 	.word	0x0000c2e0


	//   ....[120]....
        /*0974*/ 	.word	0x0000c330


	//   ....[121]....
        /*0978*/ 	.word	0x0000c340


	//   ....[122]....
        /*097c*/ 	.word	0x0000c390


	//   ....[123]....
        /*0980*/ 	.word	0x0000c3a0


	//   ....[124]....
        /*0984*/ 	.word	0x0000c3f0


	//   ....[125]....
        /*0988*/ 	.word	0x0000c400


	//   ....[126]....
        /*098c*/ 	.word	0x0000c450


	//   ....[127]....
        /*0990*/ 	.word	0x0000c460


	//   ....[128]....
        /*0994*/ 	.word	0x0000c4b0


	//   ....[129]....
        /*0998*/ 	.word	0x0000c4c0


	//   ....[130]....
        /*099c*/ 	.word	0x0000c4d0


	//   ....[131]....
        /*09a0*/ 	.word	0x0000c510


	//   ....[132]....
        /*09a4*/ 	.word	0x0000cac0


	//   ....[133]....
        /*09a8*/ 	.word	0x0000cb00


	//   ....[134]....
        /*09ac*/ 	.word	0x0000cb20


	//   ....[135]....
        /*09b0*/ 	.word	0x0000cb60


	//   ....[136]....
        /*09b4*/ 	.word	0x0000cb80


	//   ....[137]....
        /*09b8*/ 	.word	0x0000cbc0


	//   ....[138]....
        /*09bc*/ 	.word	0x0000cbe0


	//   ....[139]....
        /*09c0*/ 	.word	0x0000cc20


	//   ....[140]....
        /*09c4*/ 	.word	0x0000cc40


	//   ....[141]....
        /*09c8*/ 	.word	0x0000cc80


	//   ....[142]....
        /*09cc*/ 	.word	0x0000cca0


	//   ....[143]....
        /*09d0*/ 	.word	0x0000cce0


	//   ....[144]....
        /*09d4*/ 	.word	0x0000cd00


	//   ....[145]....
        /*09d8*/ 	.word	0x0000cd40


	//   ....[146]....
        /*09dc*/ 	.word	0x0000cd60


	//   ....[147]....
        /*09e0*/ 	.word	0x0000cd70


	//   ....[148]....
        /*09e4*/ 	.word	0x0000d130


	//   ....[149]....
        /*09e8*/ 	.word	0x0000d160


	//   ....[150]....
        /*09ec*/ 	.word	0x0000d1c0


	//   ....[151]....
        /*09f0*/ 	.word	0x0000d1f0


	//   ....[152]....
        /*09f4*/ 	.word	0x0000d220


	//   ....[153]....
        /*09f8*/ 	.word	0x0000d250


	//   ....[154]....
        /*09fc*/ 	.word	0x0000d280


	//   ....[155]....
        /*0a00*/ 	.word	0x0000d2b0


	//   ....[156]....
        /*0a04*/ 	.word	0x0000d450


	//   ....[157]....
        /*0a08*/ 	.word	0x0000d480


	//   ....[158]....
        /*0a0c*/ 	.word	0x0000d4b0


	//   ....[159]....
        /*0a10*/ 	.word	0x0000d4e0


	//   ....[160]....
        /*0a14*/ 	.word	0x0000d510


	//   ....[161]....
        /*0a18*/ 	.word	0x0000d540


	//   ....[162]....
        /*0a1c*/ 	.word	0x0000d600


	//   ....[163]....
        /*0a20*/ 	.word	0x0000d620


	//   ....[164]....
        /*0a24*/ 	.word	0x0000d630


	//   ....[165]....
        /*0a28*/ 	.word	0x0000d690


	//   ....[166]....
        /*0a2c*/ 	.word	0x0000dcb0


	//   ....[167]....
        /*0a30*/ 	.word	0x0000e190


	//   ....[168]....
        /*0a34*/ 	.word	0x0000e280


	//   ....[169]....
        /*0a38*/ 	.word	0x0000e320


	//   ....[170]....
        /*0a3c*/ 	.word	0x0000e380


	//   ....[171]....
        /*0a40*/ 	.word	0x0000e470


	//   ....[172]....
        /*0a44*/ 	.word	0x0000e4e0


	//   ....[173]....
        /*0a48*/ 	.word	0x0000e5d0


	//   ....[174]....
        /*0a4c*/ 	.word	0x0000e640


	//   ....[175]....
        /*0a50*/ 	.word	0x0000e730


	//   ....[176]....
        /*0a54*/ 	.word	0x0000e7a0


	//   ....[177]....
        /*0a58*/ 	.word	0x0000e890


	//   ....[178]....
        /*0a5c*/ 	.word	0x0000e900


	//   ....[179]....
        /*0a60*/ 	.word	0x0000e9f0


	//   ....[180]....
        /*0a64*/ 	.word	0x0000ea60


	//   ....[181]....
        /*0a68*/ 	.word	0x0000eb50


	//   ....[182]....
        /*0a6c*/ 	.word	0x0000ebc0


	//   ....[183]....
        /*0a70*/ 	.word	0x0000eca0


	//   ....[184]....
        /*0a74*/ 	.word	0x0000ed50


	//   ....[185]....
        /*0a78*/ 	.word	0x0000edc0


	//   ....[186]....
        /*0a7c*/ 	.word	0x0000ee20


	//   ....[187]....
        /*0a80*/ 	.word	0x0000ef10


	//   ....[188]....
        /*0a84*/ 	.word	0x0000ef70


	//   ....[189]....
        /*0a88*/ 	.word	0x0000f070


	//   ....[190]....
        /*0a8c*/ 	.word	0x0000f0d0


	//   ....[191]....
        /*0a90*/ 	.word	0x0000f1d0


	//   ....[192]....
        /*0a94*/ 	.word	0x0000f230


	//   ....[193]....
        /*0a98*/ 	.word	0x0000f330


	//   ....[194]....
        /*0a9c*/ 	.word	0x0000f390


	//   ....[195]....
        /*0aa0*/ 	.word	0x0000f490


	//   ....[196]....
        /*0aa4*/ 	.word	0x0000f4f0


	//   ....[197]....
        /*0aa8*/ 	.word	0x0000f5f0


	//   ....[198]....
        /*0aac*/ 	.word	0x0000f650


	//   ....[199]....
        /*0ab0*/ 	.word	0x0000f700


	//   ....[200]....
        /*0ab4*/ 	.word	0x0000f7c0


	//   ....[201]....
        /*0ab8*/ 	.word	0x0000f880


	//   ....[202]....
        /*0abc*/ 	.word	0x0000f8e0


	//   ....[203]....
        /*0ac0*/ 	.word	0x0000f9e0


	//   ....[204]....
        /*0ac4*/ 	.word	0x0000fa40


	//   ....[205]....
        /*0ac8*/ 	.word	0x0000fb10


	//   ....[206]....
        /*0acc*/ 	.word	0x0000fb70


	//   ....[207]....
        /*0ad0*/ 	.word	0x0000fc30


	//   ....[208]....
        /*0ad4*/ 	.word	0x0000fd70


	//   ....[209]....
        /*0ad8*/ 	.word	0x0000fe10


	//   ....[210]....
        /*0adc*/ 	.word	0x0000fe80


	//   ....[211]....
        /*0ae0*/ 	.word	0x0000ff30


	//   ....[212]....
        /*0ae4*/ 	.word	0x0000ff90


	//   ....[213]....
        /*0ae8*/ 	.word	0x00010040


	//   ....[214]....
        /*0aec*/ 	.word	0x000100a0


	//   ....[215]....
        /*0af0*/ 	.word	0x00010150


	//   ....[216]....
        /*0af4*/ 	.word	0x000101b0


	//   ....[217]....
        /*0af8*/ 	.word	0x00010260


	//   ....[218]....
        /*0afc*/ 	.word	0x000102c0


	//   ....[219]....
        /*0b00*/ 	.word	0x00010370


	//   ....[220]....
        /*0b04*/ 	.word	0x000103d0


	//   ....[221]....
        /*0b08*/ 	.word	0x00010480


	//   ....[222]....
        /*0b0c*/ 	.word	0x000104e0


	//   ....[223]....
        /*0b10*/ 	.word	0x00010590


	//   ....[224]....
        /*0b14*/ 	.word	0x00010680


	//   ....[225]....
        /*0b18*/ 	.word	0x00010730


	//   ....[226]....
        /*0b1c*/ 	.word	0x00010790


	//   ....[227]....
        /*0b20*/ 	.word	0x00010850


	//   ....[228]....
        /*0b24*/ 	.word	0x000108b0


	//   ....[229]....
        /*0b28*/ 	.word	0x00010970


	//   ....[230]....
        /*0b2c*/ 	.word	0x000109d0


	//   ....[231]....
        /*0b30*/ 	.word	0x00010a90


	//   ....[232]....
        /*0b34*/ 	.word	0x00010af0


	//   ....[233]....
        /*0b38*/ 	.word	0x00010bb0


	//   ....[234]....
        /*0b3c*/ 	.word	0x00010c10


	//   ....[235]....
        /*0b40*/ 	.word	0x00010cd0


	//   ....[236]....
        /*0b44*/ 	.word	0x00010d30


	//   ....[237]....
        /*0b48*/ 	.word	0x00010df0


	//   ....[238]....
        /*0b4c*/ 	.word	0x00010e50


	//   ....[239]....
        /*0b50*/ 	.word	0x00010f00


	//   ....[240]....
        /*0b54*/ 	.word	0x00010ff0


	//   ....[241]....
        /*0b58*/ 	.word	0x000110a0


	//   ....[242]....
        /*0b5c*/ 	.word	0x00011110


	//   ....[243]....
        /*0b60*/ 	.word	0x000111c0


	//   ....[244]....
        /*0b64*/ 	.word	0x00011220


	//   ....[245]....
        /*0b68*/ 	.word	0x000112d0


	//   ....[246]....
        /*0b6c*/ 	.word	0x00011330


	//   ....[247]....
        /*0b70*/ 	.word	0x000113e0


	//   ....[248]....
        /*0b74*/ 	.word	0x00011440


	//   ....[249]....
        /*0b78*/ 	.word	0x000114f0


	//   ....[250]....
        /*0b7c*/ 	.word	0x00011550


	//   ....[251]....
        /*0b80*/ 	.word	0x00011600


	//   ....[252]....
        /*0b84*/ 	.word	0x00011660


	//   ....[253]....
        /*0b88*/ 	.word	0x00011710


	//   ....[254]....
        /*0b8c*/ 	.word	0x00011770


	//   ....[255]....
        /*0b90*/ 	.word	0x00011810


	//   ....[0]....
        /*0b94*/ 	.word	0x000118a0


	//   ....[1]....
        /*0b98*/ 	.word	0x00011940


	//   ....[2]....
        /*0b9c*/ 	.word	0x00011ac0


	//   ....[3]....
        /*0ba0*/ 	.word	0x00011b30


	//   ....[4]....
        /*0ba4*/ 	.word	0x00011ba0


	//   ....[5]....
        /*0ba8*/ 	.word	0x00011c10


	//   ....[6]....
        /*0bac*/ 	.word	0x00011c80


	//   ....[7]....
        /*0bb0*/ 	.word	0x00011d00


	//   ....[8]....
        /*0bb4*/ 	.word	0x00011d80


	//   ....[9]....
        /*0bb8*/ 	.word	0x00011e10


	//   ....[10]....
        /*0bbc*/ 	.word	0x00011e80


	//   ....[11]....
        /*0bc0*/ 	.word	0x00011ef0


	//   ....[12]....
        /*0bc4*/ 	.word	0x00011f60


	//   ....[13]....
        /*0bc8*/ 	.word	0x00011fe0


	//   ....[14]....
        /*0bcc*/ 	.word	0x00012050


	//   ....[15]....
        /*0bd0*/ 	.word	0x000120f0


	//   ....[16]....
        /*0bd4*/ 	.word	0x00012140


	//   ....[17]....
        /*0bd8*/ 	.word	0x000121d0


	//   ....[18]....
        /*0bdc*/ 	.word	0x00012300


	//----- nvinfo : EIATTR_REG_RECONFIG
	.align		4
.L_115:
        /*0be0*/ 	.byte	0x01, 0x54
	.zero		2


	//----- nvinfo : EIATTR_SYSCALL_OFFSETS
	.align		4
        /*0be4*/ 	.byte	0x04, 0x46
        /*0be6*/ 	.short	(.L_117 - .L_116)


	//   ....[0]....
.L_116:
        /*0be8*/ 	.word	0x00001730


	//   ....[1]....
        /*0bec*/ 	.word	0x000098a0


	//   ....[2]....
        /*0bf0*/ 	.word	0x000099f0


	//   ....[3]....
        /*0bf4*/ 	.word	0x00009ae0


	//   ....[4]....
        /*0bf8*/ 	.word	0x0000aa80


	//----- nvinfo : EIATTR_MBARRIER_INSTR_OFFSETS
	.align		4
.L_117:
        /*0bfc*/ 	.byte	0x04, 0x39
        /*0bfe*/ 	.short	(.L_119 - .L_118)


	//   ....[0]....
.L_118:
        /*0c00*/ 	.word	0x00000180
        /*0c04*/ 	.word	0x000000ff
        /*0c08*/ 	.word	0x00016800
        /*0c0c*/ 	.short	0x0100
        /*0c0e*/ 	.byte	0x08
	.zero		1


	//   ....[1]....
        /*0c10*/ 	.word	0x00000190
        /*0c14*/ 	.word	0x000000ff
        /*0c18*/ 	.word	0x00016820
        /*0c1c*/ 	.short	0x0100
        /*0c1e*/ 	.byte	0x08
	.zero		1


	//   ....[2]....
        /*0c20*/ 	.word	0x00000280
        /*0c24*/ 	.word	0x000000ff
        /*0c28*/ 	.word	0x00016830
        /*0c2c*/ 	.short	0x0100
        /*0c2e*/ 	.byte	0x08
	.zero		1


	//   ....[3]....
        /*0c30*/ 	.word	0x00000290
        /*0c34*/ 	.word	0x000000ff
        /*0c38*/ 	.word	0x00016840
        /*0c3c*/ 	.short	0x0100
        /*0c3e*/ 	.byte	0x08
	.zero		1


	//   ....[4]....
        /*0c40*/ 	.word	0x000002a0
        /*0c44*/ 	.word	0x000000ff
        /*0c48*/ 	.word	0x00016838
        /*0c4c*/ 	.short	0x0100
        /*0c4e*/ 	.byte	0x08
	.zero		1


	//   ....[5]....
        /*0c50*/ 	.word	0x000002b0
        /*0c54*/ 	.word	0x000000ff
        /*0c58*/ 	.word	0x00016848
        /*0c5c*/ 	.short	0x0100
        /*0c5e*/ 	.byte	0x08
	.zero		1


	//   ....[6]....
        /*0c60*/ 	.word	0x000003e0
        /*0c64*/ 	.word	0x000000ff
        /*0c68*/ 	.word	0x00016850
        /*0c6c*/ 	.short	0x0100
        /*0c6e*/ 	.byte	0x08
	.zero		1


	//   ....[7]....
        /*0c70*/ 	.word	0x000003f0
        /*0c74*/ 	.word	0x000000ff
        /*0c78*/ 	.word	0x00016860
        /*0c7c*/ 	.short	0x0100
        /*0c7e*/ 	.byte	0x08
	.zero		1


	//   ....[8]....
        /*0c80*/ 	.word	0x00000400
        /*0c84*/ 	.word	0x000000ff
        /*0c88*/ 	.word	0x00016858
        /*0c8c*/ 	.short	0x0100
        /*0c8e*/ 	.byte	0x08
	.zero		1


	//   ....[9]....
        /*0c90*/ 	.word	0x00000410
        /*0c94*/ 	.word	0x000000ff
        /*0c98*/ 	.word	0x00016868
        /*0c9c*/ 	.short	0x0100
        /*0c9e*/ 	.byte	0x08
	.zero		1


	//   ....[10]....
        /*0ca0*/ 	.word	0x00000500
        /*0ca4*/ 	.word	0x000000ff
        /*0ca8*/ 	.word	0x00016870
        /*0cac*/ 	.short	0x0100
        /*0cae*/ 	.byte	0x06
	.zero		1


	//   ....[11]....
        /*0cb0*/ 	.word	0x00000510
        /*0cb4*/ 	.word	0x000000ff
        /*0cb8*/ 	.word	0x00016880
        /*0cbc*/ 	.short	0x0100
        /*0cbe*/ 	.byte	0x06
	.zero		1


	//   ....[12]....
        /*0cc0*/ 	.word	0x00000520
        /*0cc4*/ 	.word	0x000000ff
        /*0cc8*/ 	.word	0x00016878
        /*0ccc*/ 	.short	0x0100
        /*0cce*/ 	.byte	0x06
	.zero		1


	//   ....[13]....
        /*0cd0*/ 	.word	0x00000530
        /*0cd4*/ 	.word	0x000000ff
        /*0cd8*/ 	.word	0x00016888
        /*0cdc*/ 	.short	0x0100
        /*0cde*/ 	.byte	0x06
	.zero		1


	//   ....[14]....
        /*0ce0*/ 	.word	0x00000660
        /*0ce4*/ 	.word	0x000000ff
        /*0ce8*/ 	.word	0x00016890
        /*0cec*/ 	.short	0x0100
        /*0cee*/ 	.byte	0x08
	.zero		1


	//   ....[15]....
        /*0cf0*/ 	.word	0x00000670
        /*0cf4*/ 	.word	0x000000ff
        /*0cf8*/ 	.word	0x000168a0
        /*0cfc*/ 	.short	0x0100
        /*0cfe*/ 	.byte	0x08
	.zero		1


	//   ....[16]....
        /*0d00*/ 	.word	0x00000680
        /*0d04*/ 	.word	0x000000ff
        /*0d08*/ 	.word	0x00016898
        /*0d0c*/ 	.short	0x0100
        /*0d0e*/ 	.byte	0x08
	.zero		1


	//   ....[17]....
        /*0d10*/ 	.word	0x00000690
        /*0d14*/ 	.word	0x000000ff
        /*0d18*/ 	.word	0x000168a8
        /*0d1c*/ 	.short	0x0100
        /*0d1e*/ 	.byte	0x08
	.zero		1


	//   ....[18]....
        /*0d20*/ 	.word	0x000007c0
        /*0d24*/ 	.word	0x000000ff
        /*0d28*/ 	.word	0x000168b0
        /*0d2c*/ 	.short	0x0100
        /*0d2e*/ 	.byte	0x08
	.zero		1


	//   ....[19]....
        /*0d30*/ 	.word	0x000007d0
        /*0d34*/ 	.word	0x000000ff
        /*0d38*/ 	.word	0x000168c0
        /*0d3c*/ 	.short	0x0100
        /*0d3e*/ 	.byte	0x08
	.zero		1


	//   ....[20]....
        /*0d40*/ 	.word	0x000007e0
        /*0d44*/ 	.word	0x000000ff
        /*0d48*/ 	.word	0x000168b8
        /*0d4c*/ 	.short	0x0100
        /*0d4e*/ 	.byte	0x08
	.zero		1


	//   ....[21]....
        /*0d50*/ 	.word	0x000007f0
        /*0d54*/ 	.word	0x000000ff
        /*0d58*/ 	.word	0x000168c8
        /*0d5c*/ 	.short	0x0100
        /*0d5e*/ 	.byte	0x08
	.zero		1


	//   ....[22]....
        /*0d60*/ 	.word	0x000017a0
        /*0d64*/ 	.word	0x000000ff
        /*0d68*/ 	.word	0x00016800
        /*0d6c*/ 	.short	0x010a
        /*0d6e*/ 	.byte	0x2b
	.zero		1


	//   ....[23]....
        /*0d70*/ 	.word	0x00001820
        /*0d74*/ 	.word	0x00000004
        /*0d78*/ 	.word	0x00016830
        /*0d7c*/ 	.short	0x010a
        /*0d7e*/ 	.byte	0x3f
	.zero		1


	//   ....[24]....
        /*0d80*/ 	.word	0x00001870
        /*0d84*/ 	.word	0x00000004
        /*0d88*/ 	.word	0x00016830
        /*0d8c*/ 	.short	0x010a
        /*0d8e*/ 	.byte	0x3f
	.zero		1


	//   ....[25]....
        /*0d90*/ 	.word	0x00002980
        /*0d94*/ 	.word	0x000000ff
        /*0d98*/ 	.word	0x00000000
        /*0d9c*/ 	.short	0x0101
        /*0d9e*/ 	.byte	0x06
	.zero		1


	//   ....[26]....
        /*0da0*/ 	.word	0x00003920
        /*0da4*/ 	.word	0x000000ff
        /*0da8*/ 	.word	0x00016830
        /*0dac*/ 	.short	0x010a
        /*0dae*/ 	.byte	0x0a
	.zero		1


	//   ....[27]....
        /*0db0*/ 	.word	0x00003960
        /*0db4*/ 	.word	0x000000ff
        /*0db8*/ 	.word	0x00016830
        /*0dbc*/ 	.short	0x010a
        /*0dbe*/ 	.byte	0x0a
	.zero		1


	//   ....[28]....
        /*0dc0*/ 	.word	0x00003be0
        /*0dc4*/ 	.word	0x000000ff
        /*0dc8*/ 	.word	0x00016850
        /*0dcc*/ 	.short	0x010a
        /*0dce*/ 	.byte	0x0a
	.zero		1


	//   ....[29]....
        /*0dd0*/ 	.word	0x00003c20
        /*0dd4*/ 	.word	0x000000ff
        /*0dd8*/ 	.word	0x00016850
        /*0ddc*/ 	.short	0x010a
        /*0dde*/ 	.byte	0x0a
	.zero		1


	//   ....[30]....
        /*0de0*/ 	.word	0x000040f0
        /*0de4*/ 	.word	0x000000ff
        /*0de8*/ 	.word	0x00000000
        /*0dec*/ 	.short	0x0101
        /*0dee*/ 	.byte	0x07
	.zero		1


	//   ....[31]....
        /*0df0*/ 	.word	0x000052a0
        /*0df4*/ 	.word	0x000000ff
        /*0df8*/ 	.word	0x00000000
        /*0dfc*/ 	.short	0x0101
        /*0dfe*/ 	.byte	0x06
	.zero		1


	//   ....[32]....
        /*0e00*/ 	.word	0x000056d0
        /*0e04*/ 	.word	0x000000ff
        /*0e08*/ 	.word	0x00016850
        /*0e0c*/ 	.short	0x010a
        /*0e0e*/ 	.byte	0x05
	.zero		1


	//   ....[33]....
        /*0e10*/ 	.word	0x00005710
        /*0e14*/ 	.word	0x000000ff
        /*0e18*/ 	.word	0x00016850
        /*0e1c*/ 	.short	0x010a
        /*0e1e*/ 	.byte	0x05
	.zero		1


	//   ....[34]....
        /*0e20*/ 	.word	0x00005ce0
        /*0e24*/ 	.word	0x000000ff
        /*0e28*/ 	.word	0x00000000
        /*0e2c*/ 	.short	0x0101
        /*0e2e*/ 	.byte	0x04
	.zero		1


	//   ....[35]....
        /*0e30*/ 	.word	0x00006e30
        /*0e34*/ 	.word	0x00000000
        /*0e38*/ 	.word	0x00000000
        /*0e3c*/ 	.short	0x0101
        /*0e3e*/ 	.byte	0x3f
	.zero		1


	//   ....[36]....
        /*0e40*/ 	.word	0x00007240
        /*0e44*/ 	.word	0x00000004
        /*0e48*/ 	.word	0x00000000
        /*0e4c*/ 	.short	0x0101
        /*0e4e*/ 	.byte	0x3f
	.zero		1


	//   ....[37]....
        /*0e50*/ 	.word	0x00009fe0
        /*0e54*/ 	.word	0x00000003
        /*0e58*/ 	.word	0x00016840
        /*0e5c*/ 	.short	0x010a
        /*0e5e*/ 	.byte	0x3f
	.zero		1


	//   ....[38]....
        /*0e60*/ 	.word	0x0000a770
        /*0e64*/ 	.word	0x00000003
        /*0e68*/ 	.word	0x00016830
        /*0e6c*/ 	.short	0x0107
        /*0e6e*/ 	.byte	0x3f
	.zero		1


	//   ....[39]....
        /*0e70*/ 	.word	0x0000a840
        /*0e74*/ 	.word	0x00000003
        /*0e78*/ 	.word	0x00016830
        /*0e7c*/ 	.short	0x0101
        /*0e7e*/ 	.byte	0x3f
	.zero		1


	//   ....[40]....
        /*0e80*/ 	.word	0x0000b670
        /*0e84*/ 	.word	0x00000016
        /*0e88*/ 	.word	0x00016800
        /*0e8c*/ 	.short	0x0107
        /*0e8e*/ 	.byte	0x3f
	.zero		1


	//   ....[41]....
        /*0e90*/ 	.word	0x0000b760
        /*0e94*/ 	.word	0x00000016
        /*0e98*/ 	.word	0x00016800
        /*0e9c*/ 	.short	0x0101
        /*0e9e*/ 	.byte	0x3f
	.zero		1


	//   ....[42]....
        /*0ea0*/ 	.word	0x0000b780
        /*0ea4*/ 	.word	0x00000016
        /*0ea8*/ 	.word	0x00016820
        /*0eac*/ 	.short	0x010a
        /*0eae*/ 	.byte	0x3f
	.zero		1


	//   ....[43]....
        /*0eb0*/ 	.word	0x0000bb30
        /*0eb4*/ 	.word	0x00000005
        /*0eb8*/ 	.word	0x00016840
        /*0ebc*/ 	.short	0x010a
        /*0ebe*/ 	.byte	0x3f
	.zero		1


	//   ....[44]....
        /*0ec0*/ 	.word	0x0000c010
        /*0ec4*/ 	.word	0x00000005
        /*0ec8*/ 	.word	0x00016830
        /*0ecc*/ 	.short	0x0107
        /*0ece*/ 	.byte	0x3f
	.zero		1


	//   ....[45]....
        /*0ed0*/ 	.word	0x0000c0d0
        /*0ed4*/ 	.word	0x00000005
        /*0ed8*/ 	.word	0x00016830
        /*0edc*/ 	.short	0x0101
        /*0ede*/ 	.byte	0x3f
	.zero		1


	//   ....[46]....
        /*0ee0*/ 	.word	0x0000c130
        /*0ee4*/ 	.word	0x00000005
        /*0ee8*/ 	.word	0x00016860
        /*0eec*/ 	.short	0x010a
        /*0eee*/ 	.byte	0x3f
	.zero		1


	//   ....[47]....
        /*0ef0*/ 	.word	0x0000c600
        /*0ef4*/ 	.word	0x00000005
        /*0ef8*/ 	.word	0x00016850
        /*0efc*/ 	.short	0x0107
        /*0efe*/ 	.byte	0x3f
	.zero		1


	//   ....[48]....
        /*0f00*/ 	.word	0x0000c780
        /*0f04*/ 	.word	0x00000005
        /*0f08*/ 	.word	0x00016850
        /*0f0c*/ 	.short	0x0101
        /*0f0e*/ 	.byte	0x3f
	.zero		1


	//   ....[49]....
        /*0f10*/ 	.word	0x0000c9a0
        /*0f14*/ 	.word	0x00000000
        /*0f18*/ 	.word	0x00016860
        /*0f1c*/ 	.short	0x010a
        /*0f1e*/ 	.byte	0x3f
	.zero		1


	//   ....[50]....
        /*0f20*/ 	.word	0x0000ce20
        /*0f24*/ 	.word	0x00000000
        /*0f28*/ 	.word	0x00016850
        /*0f2c*/ 	.short	0x0107
        /*0f2e*/ 	.byte	0x3f
	.zero		1


	//   ....[51]....
        /*0f30*/ 	.word	0x0000cef0
        /*0f34*/ 	.word	0x00000000
        /*0f38*/ 	.word	0x00016850
        /*0f3c*/ 	.short	0x0101
        /*0f3e*/ 	.byte	0x3f
	.zero		1


	//   ....[52]....
        /*0f40*/ 	.word	0x0000dc30
        /*0f44*/ 	.word	0x00000005
        /*0f48*/ 	.word	0x00016820
        /*0f4c*/ 	.short	0x010a
        /*0f4e*/ 	.byte	0x3f
	.zero		1


	//   ....[53]....
        /*0f50*/ 	.word	0x0000ddb0
        /*0f54*/ 	.word	0x00000003
        /*0f58*/ 	.word	0x00016840
        /*0f5c*/ 	.short	0x010a
        /*0f5e*/ 	.byte	0x3f
	.zero		1


	//   ....[54]....
        /*0f60*/ 	.word	0x0000de50
        /*0f64*/ 	.word	0x00000019
        /*0f68*/ 	.word	0x00016840
        /*0f6c*/ 	.short	0x010a
        /*0f6e*/ 	.byte	0x3f
	.zero		1


	//   ....[55]....
        /*0f70*/ 	.word	0x0000de90
        /*0f74*/ 	.word	0x00000003
        /*0f78*/ 	.word	0x00016860
        /*0f7c*/ 	.short	0x010a
        /*0f7e*/ 	.byte	0x3f
	.zero		1


	//   ....[56]....
        /*0f80*/ 	.word	0x0000ded0
        /*0f84*/ 	.word	0x00000019
        /*0f88*/ 	.word	0x00016860
        /*0f8c*/ 	.short	0x010a
        /*0f8e*/ 	.byte	0x3f
	.zero		1


	//   ....[57]....
        /*0f90*/ 	.word	0x0000df40
        /*0f94*/ 	.word	0x00000003
        /*0f98*/ 	.word	0x00016800
        /*0f9c*/ 	.short	0x010a
        /*0f9e*/ 	.byte	0x3f
	.zero		1


	//   ....[58]....
        /*0fa0*/ 	.word	0x0000df90
        /*0fa4*/ 	.word	0x00000004
        /*0fa8*/ 	.word	0x00016830
        /*0fac*/ 	.short	0x010a
        /*0fae*/ 	.byte	0x3f
	.zero		1


	//   ....[59]....
        /*0fb0*/ 	.word	0x0000dff0
        /*0fb4*/ 	.word	0x00000003
        /*0fb8*/ 	.word	0x00016830
        /*0fbc*/ 	.short	0x010a
        /*0fbe*/ 	.byte	0x3f
	.zero		1


	//   ....[60]....
        /*0fc0*/ 	.word	0x0000e050
        /*0fc4*/ 	.word	0x00000003
        /*0fc8*/ 	.word	0x00016850
        /*0fcc*/ 	.short	0x010a
        /*0fce*/ 	.byte	0x3f
	.zero		1


	//   ....[61]....
        /*0fd0*/ 	.word	0x0000e0b0
        /*0fd4*/ 	.word	0x00000009
        /*0fd8*/ 	.word	0x00016850
        /*0fdc*/ 	.short	0x010a
        /*0fde*/ 	.byte	0x3f
	.zero		1


	//   ....[62]....
        /*0fe0*/ 	.word	0x0000e1d0
        /*0fe4*/ 	.word	0x00000003
        /*0fe8*/ 	.word	0x00016840
        /*0fec*/ 	.short	0x010a
        /*0fee*/ 	.byte	0x3f
	.zero		1


	//   ....[63]....
        /*0ff0*/ 	.word	0x0000fc70
        /*0ff4*/ 	.word	0x00000016
        /*0ff8*/ 	.word	0x00016820
        /*0ffc*/ 	.short	0x010a
        /*0ffe*/ 	.byte	0x3f
	.zero		1


	//   ....[64]....
        /*1000*/ 	.word	0x0000fcc0
        /*1004*/ 	.word	0x00000005
        /*1008*/ 	.word	0x00016840
        /*100c*/ 	.short	0x010a
        /*100e*/ 	.byte	0x3f
	.zero		1


	//   ....[65]....
        /*1010*/ 	.word	0x000105d0
        /*1014*/ 	.word	0x00000005
        /*1018*/ 	.word	0x00016860
        /*101c*/ 	.short	0x010a
        /*101e*/ 	.byte	0x3f
	.zero		1


	//   ....[66]....
        /*1020*/ 	.word	0x00010f40
        /*1024*/ 	.word	0x00000000
        /*1028*/ 	.word	0x00016860
        /*102c*/ 	.short	0x010a
        /*102e*/ 	.byte	0x3f
	.zero		1


	//   ....[67]....
        /*1030*/ 	.word	0x00012220
        /*1034*/ 	.word	0x00000005
        /*1038*/ 	.word	0x00016820
        /*103c*/ 	.short	0x010a
        /*103e*/ 	.byte	0x3f
	.zero		1


	//   ....[68]....
        /*1040*/ 	.word	0x000123c0
        /*1044*/ 	.word	0x00000003
        /*1048*/ 	.word	0x00016840
        /*104c*/ 	.short	0x010a
        /*104e*/ 	.byte	0x3f
	.zero		1


	//   ....[69]....
        /*1050*/ 	.word	0x00012410
        /*1054*/ 	.word	0x00000019
        /*1058*/ 	.word	0x00016840
        /*105c*/ 	.short	0x010a
        /*105e*/ 	.byte	0x3f
	.zero		1


	//   ....[70]....
        /*1060*/ 	.word	0x00012460
        /*1064*/ 	.word	0x00000003
        /*1068*/ 	.word	0x00016860
        /*106c*/ 	.short	0x010a
        /*106e*/ 	.byte	0x3f
	.zero		1


	//----- nvinfo : EIATTR_NUM_MBARRIERS
	.align		4
.L_119:
        /*1070*/ 	.byte	0x03, 0x38
        /*1072*/ 	.short	0x0016


	//----- nvinfo : EIATTR_EXIT_INSTR_OFFSETS
	.align		4
        /*1074*/ 	.byte	0x04, 0x1c
        /*1076*/ 	.short	(.L_121 - .L_120)


	//   ....[0]....
.L_120:
        /*1078*/ 	.word	0x000009a0


	//   ....[1]....
        /*107c*/ 	.word	0x00008150


	//   ....[2]....
        /*1080*/ 	.word	0x0000df20


	//----- nvinfo : EIATTR_MAX_THREADS
	.align		4
.L_121:
        /*1084*/ 	.byte	0x04, 0x05
        /*1086*/ 	.short	(.L_123 - .L_122)
.L_122:
        /*1088*/ 	.word	0x00000200
        /*108c*/ 	.word	0x00000001
        /*1090*/ 	.word	0x00000001


	//----- nvinfo : EIATTR_CRS_STACK_SIZE
	.align		4
.L_123:
        /*1094*/ 	.byte	0x04, 0x1e
        /*1096*/ 	.short	(.L_125 - .L_124)
.L_124:
        /*1098*/ 	.word	0x00000000


	//----- nvinfo : EIATTR_CBANK_PARAM_SIZE
	.align		4
.L_125:
        /*109c*/ 	.byte	0x03, 0x19
        /*109e*/ 	.short	0x0af0


	//----- nvinfo : EIATTR_PARAM_CBANK
	.align		4
        /*10a0*/ 	.byte	0x04, 0x0a
        /*10a2*/ 	.short	(.L_127 - .L_126)
	.align		4
.L_126:
        /*10a4*/ 	.word	index@(.nv.constant0._ZN7cutlass13device_kernelIN5flash11enable_sm90INS1_16FlashAttnFwdSm90INS1_25CollectiveMainloopFwdSm90ILi2EN4cute5tupleIJNS5_1CILi1EEES8_S8_EEENS6_IJNS7_ILi192EEENS7_ILi128EEENS7_ILi64EEEEEELi64ENS_10bfloat16_tEfNS_4arch4Sm90ELb0ELb0ELb0ELb1ELb1ELb0ELb0ELb1ELb1ELb1ELb1ELb0EEENS1_21CollectiveEpilogueFwdINS6_IJSA_SC_SB_EEES9_SE_SG_Li384ELb1ELb1ELb1ELb0EEENS1_36VarlenDynamicPersistentTileSchedulerILi192ELi128ELi384ELi128ELb1ELb1ELb1ELb0ELb1ELb1EEEEEEEEEvNT_6ParamsE)
        /*10a8*/ 	.short	0x0210
        /*10aa*/ 	.short	0x0af0


	//----- nvinfo : EIATTR_SW_WAR
	.align		4
.L_127:
        /*10ac*/ 	.byte	0x04, 0x36
        /*10ae*/ 	.short	(.L_129 - .L_128)
.L_128:
        /*10b0*/ 	.word	0x00000008
.L_129:


//--------------------- .nv.info._ZN7cutlass13device_kernelIN5flash11enable_sm90INS1_16FlashAttnFwdSm90INS1_25CollectiveMainloopFwdSm90ILi2EN4cute5tupleIJNS5_1CILi1EEES8_S8_EEENS6_IJNS7_ILi192EEENS7_ILi128EEENS7_ILi64EEEEEELi64ENS_10bfloat16_tEfNS_4arch4Sm90ELb0ELb0ELb0ELb1ELb1ELb1ELb0ELb1ELb1ELb1ELb1ELb0EEENS1_21CollectiveEpilogueFwdINS6_IJSA_SC_SB_EEES9_SE_SG_Li384ELb1ELb1ELb1ELb0EEENS1_36VarlenDynamicPersistentTileSchedulerILi192ELi128ELi384ELi128ELb1ELb1ELb1ELb0ELb1ELb1EEEEEEEEEvNT_6ParamsE --------------------------
	.section	.nv.info._ZN7cutlass13device_kernelIN5flash11enable_sm90INS1_16FlashAttnFwdSm90INS1_25CollectiveMainloopFwdSm90ILi2EN4cute5tupleIJNS5_1CILi1EEES8_S8_EEENS6_IJNS7_ILi192EEENS7_ILi128EEENS7_ILi64EEEEEELi64ENS_10bfloat16_tEfNS_4arch4Sm90ELb0ELb0ELb0ELb1ELb1ELb1ELb0ELb1ELb1ELb1ELb1ELb0EEENS1_21CollectiveEpilogueFwdINS6_IJSA_SC_SB_EEES9_SE_SG_Li384ELb1ELb1ELb1ELb0EEENS1_36VarlenDynamicPersistentTileSchedulerILi192ELi128ELi384ELi128ELb1ELb1ELb1ELb0ELb1ELb1EEEEEEEEEvNT_6ParamsE,"",@"SHT_CUDA_INFO"
	.sectionflags	@""
	.align	4


	//----- nvinfo : EIATTR_CUDA_API_VERSION
	.align		4
        /*0000*/ 	.byte	0x04, 0x37
        /*0002*/ 	.short	(.L_131 - .L_130)
.L_130:
        /*0004*/ 	.word	0x00000082


	//----- nvinfo : EIATTR_KPARAM_INFO
	.align		4
.L_131:
        /*0008*/ 	.byte	0x04, 0x17
        /*000a*/ 	.short	(.L_133 - .L_132)
.L_132:
        /*000c*/ 	.word	0x00000000
        /*0010*/ 	.short	0x0000
        /*0012*/ 	.short	0x0070
        /*0014*/ 	.byte	0x00, 0xf0, 0x01, 0x2a


	//----- nvinfo : EIATTR_SPARSE_MMA_MASK
	.align		4
.L_133:
        /*0018*/ 	.byte	0x03, 0x50
        /*001a*/ 	.short	0x0000


	//----- nvinfo : EIATTR_MAXREG_COUNT
	.align		4
        /*001c*/ 	.byte	0x03, 0x1b
        /*001e*/ 	.short	0x0080


	//----- nvinfo : EIATTR_NUM_BARRIERS
	.align		4
        /*0020*/ 	.byte	0x02, 0x4c
        /*0022*/ 	.byte	0x10
	.zero		1


	//----- nvinfo : EIATTR_EXTERNS
	.align		4
        /*0024*/ 	.byte	0x04, 0x0f
        /*0026*/ 	.short	(.L_135 - .L_134)


	//   ....[0]....
	.align		4
.L_134:
        /*0028*/ 	.word	index@(__assertfail)


	//----- nvinfo : EIATTR_ANNOTATIONS
	.align		4
.L_135:
        /*002c*/ 	.byte	0x04, 0x55
        /*002e*/ 	.short	(.L_137 - .L_136)


	//   ....[0]....
.L_136:
        /* <DEDUP_REMOVED lines=68> */
        /*0464*/ 	.byte	0xb0, 0x62, 0x01, 0x00, 0x01, 0x00, 0x00, 0x00, 0x60, 0x6f, 0x01, 0x00


	//----- nvinfo : EIATTR_MERCURY_ISA_VERSION
	.align		4
.L_137:
        /*0470*/ 	.byte	0x03, 0x5f
        /*0472*/ 	.short	0x0101


	//----- nvinfo : EIATTR_UNUSED_LOAD_BYTE_OFFSET
	.align		4
        /*0474*/ 	.byte	0x04, 0x44
        /*0476*/ 	.short	(.L_139 - .L_138)


	//   ....[0]....
.L_138:
        /*0478*/ 	.word	0x00000a80
        /*047c*/ 	.word	0x0000fff0


	//   ....[1]....
        /*0480*/ 	.word	0x0000d2e0
        /*0484*/ 	.word	0x0000fff0


	//----- nvinfo : EIATTR_INT_WARP_WIDE_INSTR_OFFSETS
	.align		4
.L_139:
        /*0488*/ 	.byte	0x04, 0x31
        /*048a*/ 	.short	(.L_141 - .L_140)


	//   ....[0]....
.L_140:
        /*048c*/ 	.word	0x00000130


	//   ....[1]....
        /*0490*/ 	.word	0x00000170


	//   ....[2]....
        /*0494*/ 	.word	0x000001e0


	//   ....[3]....
        /*0498*/ 	.word	0x00011d20


	//   ....[4]....
        /*049c*/ 	.word	0x00011db0


	//   ....[5]....
        /*04a0*/ 	.word	0x00014f60


	//   ....[6]....
        /*04a4*/ 	.word	0x00014ff0


	//----- nvinfo : EIATTR_COOP_GROUP_MASK_REGIDS
	.align		4
.L_141:
        /*04a8*/ 	.byte	0x04, 0x29
        /*04aa*/ 	.short	(.L_143 - .L_142)


	//   ....[0]....
.L_142:
        /*04ac*/ 	.word	0xffffffff


	//   ....[1]....
        /*04b0*/ 	.word	0xffffffff


	//   ....[2]....
        /*04b4*/ 	.word	0xffffffff


	//   ....[3]....
        /*04b8*/ 	.word	0xffffffff


	//   ....[4]....
        /*04bc*/ 	.word	0xffffffff


	//   ....[5]....
        /*04c0*/ 	.word	0xffffffff


	//   ....[6]....
        /*04c4*/ 	.word	0xffffffff


	//   ....[7]....
        /*04c8*/ 	.word	0xffffffff


	//   ....[8]....
        /*04cc*/ 	.word	0xffffffff


	//   ....[9]....
        /*04d0*/ 	.word	0xffffffff


	//   ....[10]....
        /*04d4*/ 	.word	0xffffffff


	//   ....[11]....
        /*04d8*/ 	.word	0xffffffff


	//   ....[12]....
        /*04dc*/ 	.word	0xffffffff


	//   ....[13]....
        /*04e0*/ 	.word	0xffffffff


	//   ....[14]....
        /*04e4*/ 	.word	0xffffffff


	//   ....[15]....
        /*04e8*/ 	.word	0xffffffff


	//   ....[16]....
        /*04ec*/ 	.word	0xffffffff


	//   ....[17]....
        /*04f0*/ 	.word	0xffffffff


	//   ....[18]....
        /*04f4*/ 	.word	0xffffffff


	//   ....[19]....
        /*04f8*/ 	.word	0xffffffff


	//   ....[20]....
        /*04fc*/ 	.word	0xffffffff


	//   ....[21]....
        /*0500*/ 	.word	0xffffffff


	//   ....[22]....
        /*0504*/ 	.word	0xffffffff


	//   ....[23]....
        /*0508*/ 	.word	0xffffffff


	//   ....[24]....
        /*050c*/ 	.word	0xffffffff


	//   ....[25]....
        /*0510*/ 	.word	0xffffffff


	//   ....[26]....
        /*0514*/ 	.word	0xffffffff


	//   ....[27]....
        /*0518*/ 	.word	0xffffffff


	//   ....[28]....
        /*051c*/ 	.word	0xffffffff


	//   ....[29]....
        /*0520*/ 	.word	0xffffffff


	//   ....[30]....
        /*0524*/ 	.word	0xffffffff


	//   ....[31]....
        /*0528*/ 	.word	0xffffffff


	//   ....[32]....
        /*052c*/ 	.word	0xffffffff


	//   ....[33]....
        /*0530*/ 	.word	0xffffffff


	//   ....[34]....
        /*0534*/ 	.word	0xffffffff


	//   ....[35]....
        /*0538*/ 	.word	0xffffffff


	//   ....[36]....
        /*053c*/ 	.word	0xffffffff


	//   ....[37]....
        /*0540*/ 	.word	0xffffffff


	//   ....[38]....
        /*0544*/ 	.word	0xffffffff


	//   ....[39]....
        /*0548*/ 	.word	0xffffffff


	//   ....[40]....
        /*054c*/ 	.word	0xffffffff


	//   ....[41]....
        /*0550*/ 	.word	0xffffffff


	//   ....[42]....
        /*0554*/ 	.word	0xffffffff


	//   ....[43]....
        /*0558*/ 	.word	0xffffffff


	//   ....[44]....
        /*055c*/ 	.word	0xffffffff


	//   ....[45]....
        /*0560*/ 	.word	0xffffffff


	//   ....[46]....
        /*0564*/ 	.word	0xffffffff


	//   ....[47]....
        /*0568*/ 	.word	0xffffffff


	//   ....[48]....
        /*056c*/ 	.word	0xffffffff


	//   ....[49]....
        /*0570*/ 	.word	0xffffffff


	//   ....[50]....
        /*0574*/ 	.word	0xffffffff


	//   ....[51]....
        /*0578*/ 	.word	0xffffffff


	//   ....[52]....
        /*057c*/ 	.word	0xffffffff


	//   ....[53]....
        /*0580*/ 	.word	0xffffffff


	//   ....[54]....
        /*0584*/ 	.word	0xffffffff


	//   ....[55]....
        /*0588*/ 	.word	0xffffffff


	//   ....[56]....
        /*058c*/ 	.word	0xffffffff


	//   ....[57]....
        /*0590*/ 	.word	0xffffffff


	//   ....[58]....
        /*0594*/ 	.word	0xffffffff


	//   ....[59]....
        /*0598*/ 	.word	0xffffffff


	//   ....[60]....
        /*059c*/ 	.word	0xffffffff


	//   ....[61]....
        /*05a0*/ 	.word	0xffffffff


	//   ....[62]....
        /*05a4*/ 	.word	0xffffffff


	//   ....[63]....
        /*05a8*/ 	.word	0xffffffff


	//   ....[64]....
        /*05ac*/ 	.word	0xffffffff


	//   ....[65]....
        /*05b0*/ 	.word	0xffffffff


	//   ....[66]....
        /*05b4*/ 	.word	0xffffffff


	//   ....[67]....
        /*05b8*/ 	.word	0xffffffff


	//   ....[68]....
        /*05bc*/ 	.word	0xffffffff


	//   ....[69]....
        /*05c0*/ 	.word	0xffffffff


	//   ....[70]....
        /*05c4*/ 	.word	0xffffffff


	//   ....[71]....
        /*05c8*/ 	.word	0xffffffff


	//   ....[72]....
        /*05cc*/ 	.word	0xffffffff


	//   ....[73]....
        /*05d0*/ 	.word	0xffffffff


	//   ....[74]....
        /*05d4*/ 	.word	0xffffffff


	//   ....[75]....
        /*05d8*/ 	.word	0xffffffff


	//   ....[76]....
        /*05dc*/ 	.word	0xffffffff


	//   ....[77]....
        /*05e0*/ 	.word	0xffffffff


	//   ....[78]....
        /*05e4*/ 	.word	0xffffffff


	//   ....[79]....
        /*05e8*/ 	.word	0xffffffff


	//   ....[80]....
        /*05ec*/ 	.word	0xffffffff


	//   ....[81]....
        /*05f0*/ 	.word	0xffffffff


	//   ....[82]....
        /*05f4*/ 	.word	0xffffffff


	//   ....[83]....
        /*05f8*/ 	.word	0xffffffff


	//   ....[84]....
        /*05fc*/ 	.word	0xffffffff


	//   ....[85]....
        /*0600*/ 	.word	0xffffffff


	//   ....[86]....
        /*0604*/ 	.word	0xffffffff


	//   ....[87]....
        /*0608*/ 	.word	0xffffffff


	//   ....[88]....
        /*060c*/ 	.word	0xffffffff


	//   ....[89]....
        /*0610*/ 	.word	0xffffffff


	//   ....[90]....
        /*0614*/ 	.word	0xffffffff


	//   ....[91]....
        /*0618*/ 	.word	0xffffffff


	//   ....[92]....
        /*061c*/ 	.word	0xffffffff


	//   ....[93]....
        /*0620*/ 	.word	0xffffffff


	//   ....[94]....
        /*0624*/ 	.word	0xffffffff


	//   ....[95]....
        /*0628*/ 	.word	0xffffffff


	//   ....[96]....
        /*062c*/ 	.word	0xffffffff


	//   ....[97]....
        /*0630*/ 	.word	0xffffffff


	//   ....[98]....
        /*0634*/ 	.word	0xffffffff


	//   ....[99]....
        /*0638*/ 	.word	0xffffffff


	//   ....[100]....
        /*063c*/ 	.word	0xffffffff


	//   ....[101]....
        /*0640*/ 	.word	0xffffffff


	//   ....[102]....
        /*0644*/ 	.word	0xffffffff


	//   ....[103]....
        /*0648*/ 	.word	0xffffffff


	//   ....[104]....
        /*064c*/ 	.word	0xffffffff


	//   ....[105]....
        /*0650*/ 	.word	0xffffffff


	//   ....[106]....
        /*0654*/ 	.word	0xffffffff


	//   ....[107]....
        /*0658*/ 	.word	0xffffffff


	//   ....[108]....
        /*065c*/ 	.word	0xffffffff


	//   ....[109]....
        /*0660*/ 	.word	0xffffffff


	//   ....[110]....
        /*0664*/ 	.word	0xffffffff


	//   ....[111]....
        /*0668*/ 	.word	0xffffffff


	//   ....[112]....
        /*066c*/ 	.word	0xffffffff


	//   ....[113]....
        /*0670*/ 	.word	0xffffffff


	//   ....[114]....
        /*0674*/ 	.word	0xffffffff


	//   ....[115]....
        /*0678*/ 	.word	0xffffffff


	//   ....[116]....
        /*067c*/ 	.word	0xffffffff


	//   ....[117]....
        /*0680*/ 	.word	0xffffffff


	//   ....[118]....
        /*0684*/ 	.word	0xffffffff


	//   ....[119]....
        /*0688*/ 	.word	0xffffffff


	//   ....[120]....
        /*068c*/ 	.word	0xffffffff


	//   ....[121]....
        /*0690*/ 	.word	0xffffffff


	//   ....[122]....
        /*0694*/ 	.word	0xffffffff


	//   ....[123]....
        /*0698*/ 	.word	0xffffffff


	//   ....[124]....
        /*069c*/ 	.word	0xffffffff


	//   ....[125]....
        /*06a0*/ 	.word	0xffffffff


	//   ....[126]....
        /*06a4*/ 	.word	0xffffffff


	//   ....[127]....
        /*06a8*/ 	.word	0xffffffff


	//   ....[128]....
        /*06ac*/ 	.word	0xffffffff


	//   ....[129]....
        /*06b0*/ 	.word	0xffffffff


	//   ....[130]....
        /*06b4*/ 	.word	0xffffffff


	//   ....[131]....
        /*06b8*/ 	.word	0xffffffff


	//   ....[132]....
        /*06bc*/ 	.word	0xffffffff


	//   ....[133]....
        /*06c0*/ 	.word	0xffffffff


	//   ....[134]....
        /*06c4*/ 	.word	0xffffffff


	//   ....[135]....
        /*06c8*/ 	.word	0xffffffff


	//   ....[136]....
        /*06cc*/ 	.word	0xffffffff


	//   ....[137]....
        /*06d0*/ 	.word	0xffffffff


	//   ....[138]....
        /*06d4*/ 	.word	0xffffffff


	//   ....[139]....
        /*06d8*/ 	.word	0xffffffff


	//   ....[140]....
        /*06dc*/ 	.word	0xffffffff


	//   ....[141]....
        /*06e0*/ 	.word	0xffffffff


	//   ....[142]....
        /*06e4*/ 	.word	0xffffffff


	//   ....[143]....
        /*06e8*/ 	.word	0xffffffff


	//   ....[144]....
        /*06ec*/ 	.word	0xffffffff


	//   ....[145]....
        /*06f0*/ 	.word	0xffffffff


	//   ....[146]....
        /*06f4*/ 	.word	0xffffffff


	//   ....[147]....
        /*06f8*/ 	.word	0xffffffff


	//   ....[148]....
        /*06fc*/ 	.word	0xffffffff


	//   ....[149]....
        /*0700*/ 	.word	0xffffffff


	//   ....[150]....
        /*0704*/ 	.word	0xffffffff


	//   ....[151]....
        /*0708*/ 	.word	0xffffffff


	//   ....[152]....
        /*070c*/ 	.word	0xffffffff


	//   ....[153]....
        /*0710*/ 	.word	0xffffffff


	//   ....[154]....
        /*0714*/ 	.word	0xffffffff


	//   ....[155]....
        /*0718*/ 	.word	0xffffffff


	//   ....[156]....
        /*071c*/ 	.word	0xffffffff


	//   ....[157]....
        /*0720*/ 	.word	0xffffffff


	//   ....[158]....
        /*0724*/ 	.word	0xffffffff


	//   ....[159]....
        /*0728*/ 	.word	0xffffffff


	//   ....[160]....
        /*072c*/ 	.word	0xffffffff


	//   ....[161]....
        /*0730*/ 	.word	0xffffffff


	//   ....[162]....
        /*0734*/ 	.word	0xffffffff


	//   ....[163]....
        /*0738*/ 	.word	0xffffffff


	//   ....[164]....
        /*073c*/ 	.word	0xffffffff


	//   ....[165]....
        /*0740*/ 	.word	0xffffffff


	//   ....[166]....
        /*0744*/ 	.word	0xffffffff


	//   ....[167]....
        /*0748*/ 	.word	0xffffffff


	//   ....[168]....
        /*074c*/ 	.word	0xffffffff


	//   ....[169]....
        /*0750*/ 	.word	0xffffffff


	//   ....[170]....
        /*0754*/ 	.word	0xffffffff


	//   ....[171]....
        /*0758*/ 	.word	0xffffffff


	//   ....[172]....
        /*075c*/ 	.word	0xffffffff


	//   ....[173]....
        /*0760*/ 	.word	0xffffffff


	//   ....[174]....
        /*0764*/ 	.word	0xffffffff


	//   ....[175]....
        /*0768*/ 	.word	0xffffffff


	//   ....[176]....
        /*076c*/ 	.word	0xffffffff


	//   ....[177]....
        /*0770*/ 	.word	0xffffffff


	//   ....[178]....
        /*0774*/ 	.word	0xffffffff


	//   ....[179]....
        /*0778*/ 	.word	0xffffffff


	//   ....[180]....
        /*077c*/ 	.word	0xffffffff


	//   ....[181]....
        /*0780*/ 	.word	0xffffffff


	//   ....[182]....
        /*0784*/ 	.word	0xffffffff


	//   ....[183]....
        /*0788*/ 	.word	0xffffffff


	//   ....[184]....
        /*078c*/ 	.word	0xffffffff


	//   ....[185]....
        /*0790*/ 	.word	0xffffffff


	//   ....[186]....
        /*0794*/ 	.word	0xffffffff


	//   ....[187]....
        /*0798*/ 	.word	0xffffffff


	//   ....[188]....
        /*079c*/ 	.word	0xffffffff


	//   ....[189]....
        /*07a0*/ 	.word	0xffffffff


	//   ....[190]....
        /*07a4*/ 	.word	0xffffffff


	//   ....[191]....
        /*07a8*/ 	.word	0xffffffff


	//   ....[192]....
        /*07ac*/ 	.word	0xffffffff


	//   ....[193]....
        /*07b0*/ 	.word	0x0500000f


	//   ....[194]....
        /*07b4*/ 	.word	0x0500000f


	//   ....[195]....
        /*07b8*/ 	.word	0x0500000f


	//   ....[196]....
        /*07bc*/ 	.word	0x0500000f


	//   ....[197]....
        /*07c0*/ 	.word	0x0500000f


	//   ....[198]....
        /*07c4*/ 	.word	0x0500000f


	//   ....[199]....
        /*07c8*/ 	.word	0x0500000f


	//   ....[200]....
        /*07cc*/ 	.word	0x0500000f


	//   ....[201]....
        /*07d0*/ 	.word	0x0500000f


	//   ....[202]....
        /*07d4*/ 	.word	0x0500000f


	//   ....[203]....
        /*07d8*/ 	.word	0x0500000f


	//   ....[204]....
        /*07dc*/ 	.word	0x0500000f


	//   ....[205]....
        /*07e0*/ 	.word	0x0500000f


	//   ....[206]....
        /*07e4*/ 	.word	0x0500000f


	//   ....[207]....
        /*07e8*/ 	.word	0x0500000f


	//   ....[208]....
        /*07ec*/ 	.word	0x0500000f


	//   ....[209]....
        /*07f0*/ 	.word	0x0500000f


	//   ....[210]....
        /*07f4*/ 	.word	0x0500000f


	//   ....[211]....
        /*07f8*/ 	.word	0x0500000f


	//   ....[212]....
        /*07fc*/ 	.word	0x0500000f


	//   ....[213]....
        /*0800*/ 	.word	0x0500000f


	//   ....[214]....
        /*0804*/ 	.word	0x0500000f


	//   ....[215]....
        /*0808*/ 	.word	0x0500000f


	//   ....[216]....
        /*080c*/ 	.word	0x0500000f


	//   ....[217]....
        /*0810*/ 	.word	0x0500000f


	//   ....[218]....
        /*0814*/ 	.word	0x0500000f


	//   ....[219]....
        /*0818*/ 	.word	0x0500000f


	//   ....[220]....
        /*081c*/ 	.word	0x0500000f


	//   ....[221]....
        /*0820*/ 	.word	0x0500000f


	//   ....[222]....
        /*0824*/ 	.word	0x0500000f


	//   ....[223]....
        /*0828*/ 	.word	0x0500000f


	//   ....[224]....
        /*082c*/ 	.word	0x0500000f


	//   ....[225]....
        /*0830*/ 	.word	0x0500000f


	//   ....[226]....
        /*0834*/ 	.word	0x0500000f


	//   ....[227]....
        /*0838*/ 	.word	0x0500000f


	//   ....[228]....
        /*083c*/ 	.word	0x0500000f


	//   ....[229]....
        /*0840*/ 	.word	0x0500000f


	//   ....[230]....
        /*0844*/ 	.word	0x0500000f


	//   ....[231]....
        /*0848*/ 	.word	0x0500000f


	//   ....[232]....
        /*084c*/ 	.word	0x0500000f


	//   ....[233]....
        /*0850*/ 	.word	0x0500000f


	//   ....[234]....
        /*0854*/ 	.word	0x0500000f


	//   ....[235]....
        /*0858*/ 	.word	0x0500000f


	//   ....[236]....
        /*085c*/ 	.word	0x0500000f


	//   ....[237]....
        /*0860*/ 	.word	0x0500000f


	//   ....[238]....
        /*0864*/ 	.word	0x0500000f


	//   ....[239]....
        /*0868*/ 	.word	0x0500000f


	//   ....[240]....
        /*086c*/ 	.word	0x0500000f


	//   ....[241]....
        /*0870*/ 	.word	0x0500000f


	//   ....[242]....
        /*0874*/ 	.word	0x0500000f


	//   ....[243]....
        /*0878*/ 	.word	0x0500000f


	//   ....[244]....
        /*087c*/ 	.word	0x0500000f


	//   ....[245]....
        /*0880*/ 	.word	0x0500000f


	//   ....[246]....
        /*0884*/ 	.word	0x0500000f


	//   ....[247]....
        /*0888*/ 	.word	0x0500000f


	//   ....[248]....
        /*088c*/ 	.word	0x0500000f


	//   ....[249]....
        /*0890*/ 	.word	0x0500000f


	//   ....[250]....
        /*0894*/ 	.word	0x0500000f


	//   ....[251]....
        /*0898*/ 	.word	0x0500000f


	//   ....[252]....
        /*089c*/ 	.word	0x0500000f


	//   ....[253]....
        /*08a0*/ 	.word	0x0500000f


	//   ....[254]....
        /*08a4*/ 	.word	0x0500000f


	//   ....[255]....
        /*08a8*/ 	.word	0x0500000f


	//   ....[0]....
        /*08ac*/ 	.word	0x0500000f


	//   ....[1]....
        /*08b0*/ 	.word	0x0500000f


	//   ....[2]....
        /*08b4*/ 	.word	0x0500000f


	//   ....[3]....
        /*08b8*/ 	.word	0x0500000f


	//   ....[4]....
        /*08bc*/ 	.word	0x0500000f


	//   ....[5]....
        /*08c0*/ 	.word	0x0500000f


	//   ....[6]....
        /*08c4*/ 	.word	0x0500000f


	//   ....[7]....
        /*08c8*/ 	.word	0x0500000f


	//   ....[8]....
        /*08cc*/ 	.word	0x0500000f


	//   ....[9]....
        /*08d0*/ 	.word	0x0500000f


	//   ....[10]....
        /*08d4*/ 	.word	0x0500000f


	//   ....[11]....
        /*08d8*/ 	.word	0x0500000f


	//   ....[12]....
        /*08dc*/ 	.word	0x0500000f


	//   ....[13]....
        /*08e0*/ 	.word	0x0500000f


	//   ....[14]....
        /*08e4*/ 	.word	0x0500000f


	//   ....[15]....
        /*08e8*/ 	.word	0x0500000f


	//   ....[16]....
        /*08ec*/ 	.word	0x0500000f


	//   ....[17]....
        /*08f0*/ 	.word	0x0500000f


	//   ....[18]....
        /*08f4*/ 	.word	0x0500000f


	//   ....[19]....
        /*08f8*/ 	.word	0x0500000f


	//   ....[20]....
        /*08fc*/ 	.word	0x0500000f


	//   ....[21]....
        /*0900*/ 	.word	0x0500000f


	//   ....[22]....
        /*0904*/ 	.word	0x0500000f


	//   ....[23]....
        /*0908*/ 	.word	0x0500000f


	//   ....[24]....
        /*090c*/ 	.word	0x0500000f


	//   ....[25]....
        /*0910*/ 	.word	0x0500000f


	//   ....[26]....
        /*0914*/ 	.word	0x0500000f


	//   ....[27]....
        /*0918*/ 	.word	0x0500000f


	//   ....[28]....
        /*091c*/ 	.word	0x0500000f


	//   ....[29]....
        /*0920*/ 	.word	0x0500000f


	//   ....[30]....
        /*0924*/ 	.word	0x0500000f


	//   ....[31]....
        /*0928*/ 	.word	0x0500000f


	//   ....[32]....
        /*092c*/ 	.word	0x0500000f


	//   ....[33]....
        /*0930*/ 	.word	0x0500000f


	//   ....[34]....
        /*0934*/ 	.word	0x0500000f


	//   ....[35]....
        /*0938*/ 	.word	0x0500000f


	//   ....[36]....
        /*093c*/ 	.word	0x0500000f


	//   ....[37]....
        /*0940*/ 	.word	0x0500000f


	//   ....[38]....
        /*0944*/ 	.word	0x0500000f


	//   ....[39]....
        /*0948*/ 	.word	0x0500000f


	//   ....[40]....
        /*094c*/ 	.word	0x0500000f


	//   ....[41]....
        /*0950*/ 	.word	0x0500000f


	//   ....[42]....
        /*0954*/ 	.word	0x0500000f


	//   ....[43]....
        /*0958*/ 	.word	0x0500000f


	//   ....[44]....
        /*095c*/ 	.word	0x0500000f


	//   ....[45]....
        /*0960*/ 	.word	0x0500000f


	//   ....[46]....
        /*0964*/ 	.word	0x0500000f


	//   ....[47]....
        /*0968*/ 	.word	0x0500000f


	//   ....[48]....
        /*096c*/ 	.word	0x0500000f


	//   ....[49]....
        /*0970*/ 	.word	0x0500000f


	//   ....[50]....
        /*0974*/ 	.word	0x0500000f


	//   ....[51]....
        /*0978*/ 	.word	0x0500000f


	//   ....[52]....
        /*097c*/ 	.word	0x0500000f


	//   ....[53]....
        /*0980*/ 	.word	0x0500000f


	//   ....[54]....
        /*0984*/ 	.word	0x0500000f


	//   ....[55]....
        /*0988*/ 	.word	0x0500000f


	//   ....[56]....
        /*098c*/ 	.word	0x0500000f


	//   ....[57]....
        /*0990*/ 	.word	0x0500000f


	//   ....[58]....
        /*0994*/ 	.word	0x0500000f


	//   ....[59]....
        /*0998*/ 	.word	0x0500000f


	//   ....[60]....
        /*099c*/ 	.word	0x0500000f


	//   ....[61]....
        /*09a0*/ 	.word	0x0500000f


	//   ....[62]....
        /*09a4*/ 	.word	0x0500000f


	//   ....[63]....
        /*09a8*/ 	.word	0x0500000f


	//   ....[64]....
        /*09ac*/ 	.word	0x0500000f


	//   ....[65]....
        /*09b0*/ 	.word	0x0500000f


	//   ....[66]....
        /*09b4*/ 	.word	0x0500000f


	//   ....[67]....
        /*09b8*/ 	.word	0x0500000f


	//   ....[68]....
        /*09bc*/ 	.word	0x0500000f


	//   ....[69]....
        /*09c0*/ 	.word	0x0500000f


	//   ....[70]....
        /*09c4*/ 	.word	0x0500000f


	//   ....[71]....
        /*09c8*/ 	.word	0x0500000f


	//   ....[72]....
        /*09cc*/ 	.word	0x0500000f


	//   ....[73]....
        /*09d0*/ 	.word	0x0500000f


	//   ....[74]....
        /*09d4*/ 	.word	0x0500000f


	//   ....[75]....
        /*09d8*/ 	.word	0x0500000f


	//   ....[76]....
        /*09dc*/ 	.word	0x0500000f


	//   ....[77]....
        /*09e0*/ 	.word	0x0500000f


	//   ....[78]....
        /*09e4*/ 	.word	0x0500000f


	//   ....[79]....
        /*09e8*/ 	.word	0x0500000f


	//   ....[80]....
        /*09ec*/ 	.word	0x0500000f


	//   ....[81]....
        /*09f0*/ 	.word	0x0500000f


	//   ....[82]....
        /*09f4*/ 	.word	0x0500000f


	//   ....[83]....
        /*09f8*/ 	.word	0x0500000f


	//   ....[84]....
        /*09fc*/ 	.word	0x0500000f


	//   ....[85]....
        /*0a00*/ 	.word	0x0500000f


	//   ....[86]....
        /*0a04*/ 	.word	0x0500000f


	//----- nvinfo : EIATTR_COOP_GROUP_INSTR_OFFSETS
	.align		4
.L_143:
        /*0a08*/ 	.byte	0x04, 0x28
        /*0a0a*/ 	.short	(.L_145 - .L_144)


	//   ....[0]....
.L_144:
        /*0a0c*/ 	.word	0x00000070


	//   ....[1]....
        /*0a10*/ 	.word	0x00000140


	//   ....[2]....
        /*0a14*/ 	.word	0x00000190


	//   ....[3]....
        /*0a18*/ 	.word	0x000003c0


	//   ....[4]....
        /*0a1c*/ 	.word	0x00000520


	//   ....[5]....
        /*0a20*/ 	.word	0x00000640


	//   ....[6]....
        /*0a24*/ 	.word	0x000007a0


	//   ....[7]....
        /*0a28*/ 	.word	0x00002db0


	//   ....[8]....
        /*0a2c*/ 	.word	0x00002dc0


	//   ....[9]....
        /*0a30*/ 	.word	0x00003510


	//   ....[10]....
        /*0a34*/ 	.word	0x00003520


	//   ....[11]....
        /*0a38*/ 	.word	0x00004240


	//   ....[12]....
        /*0a3c*/ 	.word	0x00004250


	//   ....[13]....
        /*0a40*/ 	.word	0x00004a50


	//   ....[14]....
        /*0a44*/ 	.word	0x00004a60


	//   ....[15]....
        /*0a48*/ 	.word	0x00005480


	//   ....[16]....
        /*0a4c*/ 	.word	0x00005490


	//   ....[17]....
        /*0a50*/ 	.word	0x000055a0


	//   ....[18]....
        /*0a54*/ 	.word	0x000055b0


	//   ....[19]....
        /*0a58*/ 	.word	0x00005920


	//   ....[20]....
        /*0a5c*/ 	.word	0x00005940


	//   ....[21]....
        /*0a60*/ 	.word	0x00005a20


	//   ....[22]....
        /*0a64*/ 	.word	0x00005a40


	//   ....[23]....
        /*0a68*/ 	.word	0x000060f0


	//   ....[24]....
        /*0a6c*/ 	.word	0x000066d0


	//   ....[25]....
        /*0a70*/ 	.word	0x000066e0


	//   ....[26]....
        /*0a74*/ 	.word	0x000066f0


	//   ....[27]....
        /*0a78*/ 	.word	0x00006700


	//   ....[28]....
        /*0a7c*/ 	.word	0x00007750


	//   ....[29]....
        /*0a80*/ 	.word	0x00007760


	//   ....[30]....
        /*0a84*/ 	.word	0x00007770


	//   ....[31]....
        /*0a88*/ 	.word	0x00007780


	//   ....[32]....
        /*0a8c*/ 	.word	0x000093d0


	//   ....[33]....
        /*0a90*/ 	.word	0x000093f0


	//   ....[34]....
        /*0a94*/ 	.word	0x000097c0


	//   ....[35]....
        /*0a98*/ 	.word	0x00009800


	//   ....[36]....
        /*0a9c*/ 	.word	0x0000b4e0


	//   ....[37]....
        /*0aa0*/ 	.word	0x0000b500


	//   ....[38]....
        /*0aa4*/ 	.word	0x0000ba20


	//   ....[39]....
        /*0aa8*/ 	.word	0x0000ba80


	//   ....[40]....
        /*0aac*/ 	.word	0x0000ca40


	//   ....[41]....
        /*0ab0*/ 	.word	0x0000cd10


	//   ....[42]....
        /*0ab4*/ 	.word	0x0000cd40


	//   ....[43]....
        /*0ab8*/ 	.word	0x0000ce10


	//   ....[44]....
        /*0abc*/ 	.word	0x0000dba0


	//   ....[45]....
        /*0ac0*/ 	.word	0x0000dbc0


	//   ....[46]....
        /*0ac4*/ 	.word	0x0000dbd0


	//   ....[47]....
        /*0ac8*/ 	.word	0x0000dbe0


	//   ....[48]....
        /*0acc*/ 	.word	0x0000e130


	//   ....[49]....
        /*0ad0*/ 	.word	0x0000e170


	//   ....[50]....
        /*0ad4*/ 	.word	0x0000e1a0


	//   ....[51]....
        /*0ad8*/ 	.word	0x0000e1d0


	//   ....[52]....
        /*0adc*/ 	.word	0x0000e1f0


	//   ....[53]....
        /*0ae0*/ 	.word	0x0000e200


	//   ....[54]....
        /*0ae4*/ 	.word	0x0000e240


	//   ....[55]....
        /*0ae8*/ 	.word	0x0000e270


	//   ....[56]....
        /*0aec*/ 	.word	0x0000e720


	//   ....[57]....
        /*0af0*/ 	.word	0x0000e730


	//   ....[58]....
        /*0af4*/ 	.word	0x0000e9b0


	//   ....[59]....
        /*0af8*/ 	.word	0x0000e9c0


	//   ....[60]....
        /*0afc*/ 	.word	0x0000f4b0


	//   ....[61]....
        /*0b00*/ 	.word	0x0000f4e0


	//   ....[62]....
        /*0b04*/ 	.word	0x0000f500


	//   ....[63]....
        /*0b08*/ 	.word	0x0000f530


	//   ....[64]....
        /*0b0c*/ 	.word	0x0000f560


	//   ....[65]....
        /*0b10*/ 	.word	0x0000f570


	//   ....[66]....
        /*0b14*/ 	.word	0x0000f5a0


	//   ....[67]....
        /*0b18*/ 	.word	0x0000f610


	//   ....[68]....
        /*0b1c*/ 	.word	0x0000f730


	//   ....[69]....
        /*0b20*/ 	.word	0x0000f960


	//   ....[70]....
        /*0b24*/ 	.word	0x0000f990


	//   ....[71]....
        /*0b28*/ 	.word	0x0000f9c0


	//   ....[72]....
        /*0b2c*/ 	.word	0x0000f9f0


	//   ....[73]....
        /*0b30*/ 	.word	0x0000fa20


	//   ....[74]....
        /*0b34*/ 	.word	0x0000fa50


	//   ....[75]....
        /*0b38*/ 	.word	0x0000fbe0


	//   ....[76]....
        /*0b3c*/ 	.word	0x0000fc10


	//   ....[77]....
        /*0b40*/ 	.word	0x0000fc40


	//   ....[78]....
        /*0b44*/ 	.word	0x0000fc70


	//   ....[79]....
        /*0b48*/ 	.word	0x0000fca0


	//   ....[80]....
        /*0b4c*/ 	.word	0x0000fcd0


	//   ....[81]....
        /*0b50*/ 	.word	0x0000fd60


	//   ....[82]....
        /*0b54*/ 	.word	0x0000fd90


	//   ....[83]....
        /*0b58*/ 	.word	0x0000fda0


	//   ....[84]....
        /*0b5c*/ 	.word	0x0000fe40


	//   ....[85]....
        /*0b60*/ 	.word	0x00010dd0


	//   ....[86]....
        /*0b64*/ 	.word	0x000128b0


	//   ....[87]....
        /*0b68*/ 	.word	0x000128d0


	//   ....[88]....
        /*0b6c*/ 	.word	0x00012960


	//   ....[89]....
        /*0b70*/ 	.word	0x00012980


	//   ....[90]....
        /*0b74*/ 	.word	0x00012a00


	//   ....[91]....
        /*0b78*/ 	.word	0x00012a20


	//   ....[92]....
        /*0b7c*/ 	.word	0x00012aa0


	//   ....[93]....
        /*0b80*/ 	.word	0x00012ac0


	//   ....[94]....
        /*0b84*/ 	.word	0x00012b40


	//   ....[95]....
        /*0b88*/ 	.word	0x00012b60


	//   ....[96]....
        /*0b8c*/ 	.word	0x00012be0


	//   ....[97]....
        /*0b90*/ 	.word	0x00012c00


	//   ....[98]....
        /*0b94*/ 	.word	0x00012c80


	//   ....[99]....
        /*0b98*/ 	.word	0x00012ca0


	//   ....[100]....
        /*0b9c*/ 	.word	0x00012cb0


	//   ....[101]....
        /*0ba0*/ 	.word	0x00012cc0


	//   ....[102]....
        /*0ba4*/ 	.word	0x000135e0


	//   ....[103]....
        /*0ba8*/ 	.word	0x00013610


	//   ....[104]....
        /*0bac*/ 	.word	0x00013630


	//   ....[105]....
        /*0bb0*/ 	.word	0x000136b0


	//   ....[106]....
        /*0bb4*/ 	.word	0x000136d0


	//   ....[107]....
        /*0bb8*/ 	.word	0x00013750


	//   ....[108]....
        /*0bbc*/ 	.word	0x00013770


	//   ....[109]....
        /*0bc0*/ 	.word	0x000137f0


	//   ....[110]....
        /*0bc4*/ 	.word	0x00013810


	//   ....[111]....
        /*0bc8*/ 	.word	0x00013890


	//   ....[112]....
        /*0bcc*/ 	.word	0x000138b0


	//   ....[113]....
        /*0bd0*/ 	.word	0x00013930


	//   ....[114]....
        /*0bd4*/ 	.word	0x00013950


	//   ....[115]....
        /*0bd8*/ 	.word	0x000139d0


	//   ....[116]....
        /*0bdc*/ 	.word	0x000139f0


	//   ....[117]....
        /*0be0*/ 	.word	0x00013a00


	//   ....[118]....
        /*0be4*/ 	.word	0x00013a70


	//   ....[119]....
        /*0be8*/ 	.word	0x00013ac0


	//   ....[120]....
        /*0bec*/ 	.word	0x00013b50


	//   ....[121]....
        /*0bf0*/ 	.word	0x00013b80


	//   ....[122]....
        /*0bf4*/ 	.word	0x00013b90


	//   ....[123]....
        /*0bf8*/ 	.word	0x00013c00


	//   ....[124]....
        /*0bfc*/ 	.word	0x00013c10


	//   ....[125]....
        /*0c00*/ 	.word	0x00013c20


	//   ....[126]....
        /*0c04*/ 	.word	0x00014410


	//   ....[127]....
        /*0c08*/ 	.word	0x00014430


	//   ....[128]....
        /*0c0c*/ 	.word	0x000144a0


	//   ....[129]....
        /*0c10*/ 	.word	0x000144b0


	//   ....[130]....
        /*0c14*/ 	.word	0x000144f0


	//   ....[131]....
        /*0c18*/ 	.word	0x00014500


	//   ....[132]....
        /*0c1c*/ 	.word	0x00014540


	//   ....[133]....
        /*0c20*/ 	.word	0x00014550


	//   ....[134]....
        /*0c24*/ 	.word	0x00014590


	//   ....[135]....
        /*0c28*/ 	.word	0x000145a0


	//   ....[136]....
        /*0c2c*/ 	.word	0x000145e0


	//   ....[137]....
        /*0c30*/ 	.word	0x000145f0


	//   ....[138]....
        /*0c34*/ 	.word	0x00014630


	//   ....[139]....
        /*0c38*/ 	.word	0x00014640


	//   ....[140]....
        /*0c3c*/ 	.word	0x00014650


	//   ....[141]....
        /*0c40*/ 	.word	0x00014690


	//   ....[142]....
        /*0c44*/ 	.word	0x00014940


	//   ....[143]....
        /*0c48*/ 	.word	0x00014970


	//   ....[144]....
        /*0c4c*/ 	.word	0x000149d0


	//   ....[145]....
        /*0c50*/ 	.word	0x000149e0


	//   ....[146]....
        /*0c54*/ 	.word	0x00014a30


	//   ....[147]....
        /*0c58*/ 	.word	0x00014a40


	//   ....[148]....
        /*0c5c*/ 	.word	0x00014a90


	//   ....[149]....
        /*0c60*/ 	.word	0x00014aa0


	//   ....[150]....
        /*0c64*/ 	.word	0x00014af0


	//   ....[151]....
        /*0c68*/ 	.word	0x00014b00


	//   ....[152]....
        /*0c6c*/ 	.word	0x00014b50


	//   ....[153]....
        /*0c70*/ 	.word	0x00014b60


	//   ....[154]....
        /*0c74*/ 	.word	0x00014bb0


	//   ....[155]....
        /*0c78*/ 	.word	0x00014bc0


	//   ....[156]....
        /*0c7c*/ 	.word	0x00014bd0


	//   ....[157]....
        /*0c80*/ 	.word	0x00014c10


	//   ....[158]....
        /*0c84*/ 	.word	0x000151e0


	//   ....[159]....
        /*0c88*/ 	.word	0x00015220


	//   ....[160]....
        /*0c8c*/ 	.word	0x00015240


	//   ....[161]....
        /*0c90*/ 	.word	0x00015280


	//   ....[162]....
        /*0c94*/ 	.word	0x000152a0


	//   ....[163]....
        /*0c98*/ 	.word	0x000152e0


	//   ....[164]....
        /*0c9c*/ 	.word	0x00015300


	//   ....[165]....
        /*0ca0*/ 	.word	0x00015340


	//   ....[166]....
        /*0ca4*/ 	.word	0x00015360


	//   ....[167]....
        /*0ca8*/ 	.word	0x000153a0


	//   ....[168]....
        /*0cac*/ 	.word	0x000153c0


	//   ....[169]....
        /*0cb0*/ 	.word	0x00015400


	//   ....[170]....
        /*0cb4*/ 	.word	0x00015420


	//   ....[171]....
        /*0cb8*/ 	.word	0x00015460


	//   ....[172]....
        /*0cbc*/ 	.word	0x00015480


	//   ....[173]....
        /*0cc0*/ 	.word	0x00015490


	//   ....[174]....
        /*0cc4*/ 	.word	0x00015840


	//   ....[175]....
        /*0cc8*/ 	.word	0x00015870


	//   ....[176]....
        /*0ccc*/ 	.word	0x000158e0


	//   ....[177]....
        /*0cd0*/ 	.word	0x00015910


	//   ....[178]....
        /*0cd4*/ 	.word	0x00015940


	//   ....[179]....
        /*0cd8*/ 	.word	0x00015970


	//   ....[180]....
        /*0cdc*/ 	.word	0x000159a0


	//   ....[181]....
        /*0ce0*/ 	.word	0x000159d0


	//   ....[182]....
        /*0ce4*/ 	.word	0x00015b70


	//   ....[183]....
        /*0ce8*/ 	.word	0x00015ba0


	//   ....[184]....
        /*0cec*/ 	.word	0x00015bd0


	//   ....[185]....
        /*0cf0*/ 	.word	0x00015c00


	//   ....[186]....
        /*0cf4*/ 	.word	0x00015c30


	//   ....[187]....
        /*0cf8*/ 	.word	0x00015c60


	//   ....[188]....
        /*0cfc*/ 	.word	0x00015d20


	//   ....[189]....
        /*0d00*/ 	.word	0x00015d40


	//   ....[190]....
        /*0d04*/ 	.word	0x00015d50


	//   ....[191]....
        /*0d08*/ 	.word	0x00015db0


	//   ....[192]....
        /*0d0c*/ 	.word	0x000163d0


	//   ....[193]....
        /*0d10*/ 	.word	0x000166f0


	//   ....[194]....
        /*0d14*/ 	.word	0x00016780


	//   ....[195]....
        /*0d18*/ 	.word	0x00016810


	//   ....[196]....
        /*0d1c*/ 	.word	0x000168a0


	//   ....[197]....
        /*0d20*/ 	.word	0x00016980


	//   ....[198]....
        /*0d24*/ 	.word	0x00016a10


	//   ....[199]....
        /*0d28*/ 	.word	0x00016ab0


	//   ....[200]....
        /*0d2c*/ 	.word	0x00016b40


	//   ....[201]....
        /*0d30*/ 	.word	0x00016c30


	//   ....[202]....
        /*0d34*/ 	.word	0x00016cc0


	//   ....[203]....
        /*0d38*/ 	.word	0x00016d60


	//   ....[204]....
        /*0d3c*/ 	.word	0x00016df0


	//   ....[205]....
        /*0d40*/ 	.word	0x00016f30


	//   ....[206]....
        /*0d44*/ 	.word	0x00016fe0


	//   ....[207]....
        /*0d48*/ 	.word	0x00017070


	//   ....[208]....
        /*0d4c*/ 	.word	0x000170c0


	//   ....[209]....
        /*0d50*/ 	.word	0x00017110


	//   ....[210]....
        /*0d54*/ 	.word	0x000171f0


	//   ....[211]....
        /*0d58*/ 	.word	0x00017280


	//   ....[212]....
        /*0d5c*/ 	.word	0x000172d0


	//   ....[213]....
        /*0d60*/ 	.word	0x00017320


	//   ....[214]....
        /*0d64*/ 	.word	0x00017540


	//   ....[215]....
        /*0d68*/ 	.word	0x000175a0


	//   ....[216]....
        /*0d6c*/ 	.word	0x00017660


	//   ....[217]....
        /*0d70*/ 	.word	0x000176d0


	//   ....[218]....
        /*0d74*/ 	.word	0x00017730


	//   ....[219]....
        /*0d78*/ 	.word	0x000177e0


	//   ....[220]....
        /*0d7c*/ 	.word	0x00017840


	//   ....[221]....
        /*0d80*/ 	.word	0x000178d0


	//   ....[222]....
        /*0d84*/ 	.word	0x00017950


	//   ....[223]....
        /*0d88*/ 	.word	0x000179a0


	//   ....[224]....
        /*0d8c*/ 	.word	0x00017a30


	//   ....[225]....
        /*0d90*/ 	.word	0x00017ac0


	//   ....[226]....
        /*0d94*/ 	.word	0x00017b60


	//   ....[227]....
        /*0d98*/ 	.word	0x00017c00


	//   ....[228]....
        /*0d9c*/ 	.word	0x00017c60


	//   ....[229]....
        /*0da0*/ 	.word	0x00017cd0


	//   ....[230]....
        /*0da4*/ 	.word	0x00017d30


	//   ....[231]....
        /*0da8*/ 	.word	0x00017da0


	//   ....[232]....
        /*0dac*/ 	.word	0x00017e60


	//   ....[233]....
        /*0db0*/ 	.word	0x00017ec0


	//   ....[234]....
        /*0db4*/ 	.word	0x00017f80


	//   ....[235]....
        /*0db8*/ 	.word	0x00018260


	//   ....[236]....
        /*0dbc*/ 	.word	0x00018350


	//   ....[237]....
        /*0dc0*/ 	.word	0x000183f0


	//   ....[238]....
        /*0dc4*/ 	.word	0x00018450


	//   ....[239]....
        /*0dc8*/ 	.word	0x00018540


	//   ....[240]....
        /*0dcc*/ 	.word	0x000185b0


	//   ....[241]....
        /*0dd0*/ 	.word	0x000186a0


	//   ....[242]....
        /*0dd4*/ 	.word	0x00018710


	//   ....[243]....
        /*0dd8*/ 	.word	0x00018800


	//   ....[244]....
        /*0ddc*/ 	.word	0x00018870


	//   ....[245]....
        /*0de0*/ 	.word	0x00018960


	//   ....[246]....
        /*0de4*/ 	.word	0x000189d0


	//   ....[247]....
        /*0de8*/ 	.word	0x00018ac0


	//   ....[248]....
        /*0dec*/ 	.word	0x00018b30


	//   ....[249]....
        /*0df0*/ 	.word	0x00018c20


	//   ....[250]....
        /*0df4*/ 	.word	0x00018c90


	//   ....[251]....
        /*0df8*/ 	.word	0x00018d30


	//   ....[252]....
        /*0dfc*/ 	.word	0x00018e20


	//   ....[253]....
        /*0e00*/ 	.word	0x00018e90


	//   ....[254]....
        /*0e04*/ 	.word	0x00018ef0


	//   ....[255]....
        /*0e08*/ 	.word	0x00018fe0


	//   ....[0]....
        /*0e0c*/ 	.word	0x00019040


	//   ....[1]....
        /*0e10*/ 	.word	0x00019140


	//   ....[2]....
        /*0e14*/ 	.word	0x000191a0


	//   ....[3]....
        /*0e18*/ 	.word	0x000192a0


	//   ....[4]....
        /*0e1c*/ 	.word	0x00019300


	//   ....[5]....
        /*0e20*/ 	.word	0x00019400


	//   ....[6]....
        /*0e24*/ 	.word	0x00019460


	//   ....[7]....
        /*0e28*/ 	.word	0x00019560


	//   ....[8]....
        /*0e2c*/ 	.word	0x000195c0


	//   ....[9]....
        /*0e30*/ 	.word	0x000196c0


	//   ....[10]....
        /*0e34*/ 	.word	0x00019720


	//   ....[11]....
        /*0e38*/ 	.word	0x000197d0


	//   ....[12]....
        /*0e3c*/ 	.word	0x00019880


	//   ....[13]....
        /*0e40*/ 	.word	0x00019970


	//   ....[14]....
        /*0e44*/ 	.word	0x000199d0


	//   ....[15]....
        /*0e48*/ 	.word	0x00019ab0


	//   ....[16]....
        /*0e4c*/ 	.word	0x00019b10


	//   ....[17]....
        /*0e50*/ 	.word	0x00019be0


	//   ....[18]....
        /*0e54*/ 	.word	0x00019c40


	//   ....[19]....
        /*0e58*/ 	.word	0x00019d00


	//   ....[20]....
        /*0e5c*/ 	.word	0x00019e40


	//   ....[21]....
        /*0e60*/ 	.word	0x00019ef0


	//   ....[22]....
        /*0e64*/ 	.word	0x00019f60


	//   ....[23]....
        /*0e68*/ 	.word	0x0001a030


	//   ....[24]....
        /*0e6c*/ 	.word	0x0001a090


	//   ....[25]....
        /*0e70*/ 	.word	0x0001a140


	//   ....[26]....
        /*0e74*/ 	.word	0x0001a1a0


	//   ....[27]....
        /*0e78*/ 	.word	0x0001a250


	//   ....[28]....
        /*0e7c*/ 	.word	0x0001a2b0


	//   ....[29]....
        /*0e80*/ 	.word	0x0001a360


	//   ....[30]....
        /*0e84*/ 	.word	0x0001a3c0


	//   ....[31]....
        /*0e88*/ 	.word	0x0001a470


	//   ....[32]....
        /*0e8c*/ 	.word	0x0001a4d0


	//   ....[33]....
        /*0e90*/ 	.word	0x0001a580


	//   ....[34]....
        /*0e94*/ 	.word	0x0001a5e0


	//   ....[35]....
        /*0e98*/ 	.word	0x0001a690


	//   ....[36]....
        /*0e9c*/ 	.word	0x0001a780


	//   ....[37]....
        /*0ea0*/ 	.word	0x0001a830


	//   ....[38]....
        /*0ea4*/ 	.word	0x0001a890


	//   ....[39]....
        /*0ea8*/ 	.word	0x0001a950


	//   ....[40]....
        /*0eac*/ 	.word	0x0001a9b0


	//   ....[41]....
        /*0eb0*/ 	.word	0x0001aa70


	//   ....[42]....
        /*0eb4*/ 	.word	0x0001aad0


	//   ....[43]....
        /*0eb8*/ 	.word	0x0001ab90


	//   ....[44]....
        /*0ebc*/ 	.word	0x0001abf0


	//   ....[45]....
        /*0ec0*/ 	.word	0x0001acb0


	//   ....[46]....
        /*0ec4*/ 	.word	0x0001ad10


	//   ....[47]....
        /*0ec8*/ 	.word	0x0001add0


	//   ....[48]....
        /*0ecc*/ 	.word	0x0001ae30


	//   ....[49]....
        /*0ed0*/ 	.word	0x0001aef0


	//   ....[50]....
        /*0ed4*/ 	.word	0x0001af50


	//   ....[51]....
        /*0ed8*/ 	.word	0x0001b000


	//   ....[52]....
        /*0edc*/ 	.word	0x0001b0f0


	//   ....[53]....
        /*0ee0*/ 	.word	0x0001b1a0


	//   ....[54]....
        /*0ee4*/ 	.word	0x0001b210


	//   ....[55]....
        /*0ee8*/ 	.word	0x0001b2c0


	//   ....[56]....
        /*0eec*/ 	.word	0x0001b320


	//   ....[57]....
        /*0ef0*/ 	.word	0x0001b3d0


	//   ....[58]....
        /*0ef4*/ 	.word	0x0001b430


	//   ....[59]....
        /*0ef8*/ 	.word	0x0001b4e0


	//   ....[60]....
        /*0efc*/ 	.word	0x0001b540


	//   ....[61]....
        /*0f00*/ 	.word	0x0001b5f0


	//   ....[62]....
        /*0f04*/ 	.word	0x0001b650


	//   ....[63]....
        /*0f08*/ 	.word	0x0001b700


	//   ....[64]....
        /*0f0c*/ 	.word	0x0001b760


	//   ....[65]....
        /*0f10*/ 	.word	0x0001b810


	//   ....[66]....
        /*0f14*/ 	.word	0x0001b870


	//   ....[67]....
        /*0f18*/ 	.word	0x0001b910


	//   ....[68]....
        /*0f1c*/ 	.word	0x0001b9a0


	//   ....[69]....
        /*0f20*/ 	.word	0x0001ba40


	//   ....[70]....
        /*0f24*/ 	.word	0x0001bbc0


	//   ....[71]....
        /*0f28*/ 	.word	0x0001bc30


	//   ....[72]....
        /*0f2c*/ 	.word	0x0001bca0


	//   ....[73]....
        /*0f30*/ 	.word	0x0001bd10


	//   ....[74]....
        /*0f34*/ 	.word	0x0001bd80


	//   ....[75]....
        /*0f38*/ 	.word	0x0001be00


	//   ....[76]....
        /*0f3c*/ 	.word	0x0001be80


	//   ....[77]....
        /*0f40*/ 	.word	0x0001bf10


	//   ....[78]....
        /*0f44*/ 	.word	0x0001bf80


	//   ....[79]....
        /*0f48*/ 	.word	0x0001bff0


	//   ....[80]....
        /*0f4c*/ 	.word	0x0001c060


	//   ....[81]....
        /*0f50*/ 	.word	0x0001c0e0


	//   ....[82]....
        /*0f54*/ 	.word	0x0001c150


	//   ....[83]....
        /*0f58*/ 	.word	0x0001c1f0


	//   ....[84]....
        /*0f5c*/ 	.word	0x0001c240


	//   ....[85]....
        /*0f60*/ 	.word	0x0001c2d0


	//   ....[86]....
        /*0f64*/ 	.word	0x0001c400


	//----- nvinfo : EIATTR_REG_RECONFIG
	.align		4
.L_145:
        /*0f68*/ 	.byte	0x01, 0x54
	.zero		2


	//----- nvinfo : EIATTR_SYSCALL_OFFSETS
	.align		4
        /*0f6c*/ 	.byte	0x04, 0x46
        /*0f6e*/ 	.short	(.L_147 - .L_146)


	//   ....[0]....
.L_146:
        /*0f70*/ 	.word	0x00001ae0


	//   ....[1]....
        /*0f74*/ 	.word	0x00001c30


	//   ....[2]....
        /*0f78*/ 	.word	0x000062c0


	//   ....[3]....
        /*0f7c*/ 	.word	0x00006640


	//   ....[4]....
        /*0f80*/ 	.word	0x00011f10


	//   ....[5]....
        /*0f84*/ 	.word	0x00012060


	//   ....[6]....
        /*0f88*/ 	.word	0x00012150


	//   ....[7]....
        /*0f8c*/ 	.word	0x000130f0


	//----- nvinfo : EIATTR_MBARRIER_INSTR_OFFSETS
	.align		4
.L_147:
        /*0f90*/ 	.byte	0x04, 0x39
        /*0f92*/ 	.short	(.L_149 - .L_148)


	//   ....[0]....
.L_148:
        /*0f94*/ 	.word	0x00000270
        /*0f98*/ 	.word	0x000000ff
        /*0f9c*/ 	.word	0x00016800
        /*0fa0*/ 	.short	0x0100
        /*0fa2*/ 	.byte	0x08
	.zero		1


	//   ....[1]....
        /*0fa4*/ 	.word	0x00000280
        /*0fa8*/ 	.word	0x000000ff
        /*0fac*/ 	.word	0x00016820
        /*0fb0*/ 	.short	0x0100
        /*0fb2*/ 	.byte	0x08
	.zero		1


	//   ....[2]....
        /*0fb4*/ 	.word	0x00000370
        /*0fb8*/ 	.word	0x000000ff
        /*0fbc*/ 	.word	0x00016830
        /*0fc0*/ 	.short	0x0100
        /*0fc2*/ 	.byte	0x08
	.zero		1


	//   ....[3]....
        /*0fc4*/ 	.word	0x00000380
        /*0fc8*/ 	.word	0x000000ff
        /*0fcc*/ 	.word	0x00016840
        /*0fd0*/ 	.short	0x0100
        /*0fd2*/ 	.byte	0x08
	.zero		1


	//   ....[4]....
        /*0fd4*/ 	.word	0x00000390
        /*0fd8*/ 	.word	0x000000ff
        /*0fdc*/ 	.word	0x00016838
        /*0fe0*/ 	.short	0x0100
        /*0fe2*/ 	.byte	0x08
	.zero		1


	//   ....[5]....
        /*0fe4*/ 	.word	0x000003a0
        /*0fe8*/ 	.word	0x000000ff
        /*0fec*/ 	.word	0x00016848
        /*0ff0*/ 	.short	0x0100
        /*0ff2*/ 	.byte	0x08
	.zero		1


	//   ....[6]....
        /*0ff4*/ 	.word	0x000004d0
        /*0ff8*/ 	.word	0x000000ff
        /*0ffc*/ 	.word	0x00016850
        /*1000*/ 	.short	0x0100
        /*1002*/ 	.byte	0x08
	.zero		1


	//   ....[7]....
        /*1004*/ 	.word	0x000004e0
        /*1008*/ 	.word	0x000000ff
        /*100c*/ 	.word	0x00016860
        /*1010*/ 	.short	0x0100
        /*1012*/ 	.byte	0x08
	.zero		1


	//   ....[8]....
        /*1014*/ 	.word	0x000004f0
        /*1018*/ 	.word	0x000000ff
        /*101c*/ 	.word	0x00016858
        /*1020*/ 	.short	0x0100
        /*1022*/ 	.byte	0x08
	.zero		1


	//   ....[9]....
        /*1024*/ 	.word	0x00000500
        /*1028*/ 	.word	0x000000ff
        /*102c*/ 	.word	0x00016868
        /*1030*/ 	.short	0x0100
        /*1032*/ 	.byte	0x08
	.zero		1


	//   ....[10]....
        /*1034*/ 	.word	0x000005f0
        /*1038*/ 	.word	0x000000ff
        /*103c*/ 	.word	0x00016870
        /*1040*/ 	.short	0x0100
        /*1042*/ 	.byte	0x06
	.zero		1


	//   ....[11]....
        /*1044*/ 	.word	0x00000600
        /*1048*/ 	.word	0x000000ff
        /*104c*/ 	.word	0x00016880
        /*1050*/ 	.short	0x0100
        /*1052*/ 	.byte	0x06
	.zero		1


	//   ....[12]....
        /*1054*/ 	.word	0x00000610
        /*1058*/ 	.word	0x000000ff
        /*105c*/ 	.word	0x00016878
        /*1060*/ 	.short	0x0100
        /*1062*/ 	.byte	0x06
	.zero		1


	//   ....[13]....
        /*1064*/ 	.word	0x00000620
        /*1068*/ 	.word	0x000000ff
        /*106c*/ 	.word	0x00016888
        /*1070*/ 	.short	0x0100
        /*1072*/ 	.byte	0x06
	.zero		1


	//   ....[14]....
        /*1074*/ 	.word	0x00000750
        /*1078*/ 	.word	0x000000ff
        /*107c*/ 	.word	0x00016890
        /*1080*/ 	.short	0x0100
        /*1082*/ 	.byte	0x08
	.zero		1


	//   ....[15]....
        /*1084*/ 	.word	0x00000760
        /*1088*/ 	.word	0x000000ff
        /*108c*/ 	.word	0x000168a0
        /*1090*/ 	.short	0x0100
        /*1092*/ 	.byte	0x08
	.zero		1


	//   ....[16]....
        /*1094*/ 	.word	0x00000770
        /*1098*/ 	.word	0x000000ff
        /*109c*/ 	.word	0x00016898
        /*10a0*/ 	.short	0x0100
        /*10a2*/ 	.byte	0x08
	.zero		1


	//   ....[17]....
        /*10a4*/ 	.word	0x00000780
        /*10a8*/ 	.word	0x000000ff
        /*10ac*/ 	.word	0x000168a8
        /*10b0*/ 	.short	0x0100
        /*10b2*/ 	.byte	0x08
	.zero		1


	//   ....[18]....
        /*10b4*/ 	.word	0x000008b0
        /*10b8*/ 	.word	0x000000ff
        /*10bc*/ 	.word	0x000168b0
        /*10c0*/ 	.short	0x0100
        /*10c2*/ 	.byte	0x08
	.zero		1


	//   ....[19]....
        /*10c4*/ 	.word	0x000008c0
        /*10c8*/ 	.word	0x000000ff
        /*10cc*/ 	.word	0x000168c0
        /*10d0*/ 	.short	0x0100
        /*10d2*/ 	.byte	0x08
	.zero		1


	//   ....[20]....
        /*10d4*/ 	.word	0x000008d0
        /*10d8*/ 	.word	0x000000ff
        /*10dc*/ 	.word	0x000168b8
        /*10e0*/ 	.short	0x0100
        /*10e2*/ 	.byte	0x08
	.zero		1


	//   ....[21]....
        /*10e4*/ 	.word	0x000008e0
        /*10e8*/ 	.word	0x000000ff
        /*10ec*/ 	.word	0x000168c8
        /*10f0*/ 	.short	0x0100
        /*10f2*/ 	.byte	0x08
	.zero		1


	//   ....[22]....
        /*10f4*/ 	.word	0x00002d60
        /*10f8*/ 	.word	0x00000046
        /*10fc*/ 	.word	0x00016890
        /*1100*/ 	.short	0x010a
        /*1102*/ 	.byte	0x3f
	.zero		1


	//   ....[23]....
        /*1104*/ 	.word	0x000041e0
        /*1108*/ 	.word	0x00000046
        /*110c*/ 	.word	0x00016890
        /*1110*/ 	.short	0x010a
        /*1112*/ 	.byte	0x3f
	.zero		1


	//   ....[24]....
        /*1114*/ 	.word	0x000052e0
        /*1118*/ 	.word	0x00000046
        /*111c*/ 	.word	0x00016890
        /*1120*/ 	.short	0x010a
        /*1122*/ 	.byte	0x3f
	.zero		1


	//   ....[25]....
        /*1124*/ 	.word	0x00005770
        /*1128*/ 	.word	0x00000004
        /*112c*/ 	.word	0x00000000
        /*1130*/ 	.short	0x0101
        /*1132*/ 	.byte	0x3f
	.zero		1


	//   ....[26]....
        /*1134*/ 	.word	0x000057b0
        /*1138*/ 	.word	0x00000046
        /*113c*/ 	.word	0x000168b0
        /*1140*/ 	.short	0x010a
        /*1142*/ 	.byte	0x3f
	.zero		1


	//   ....[27]....
        /*1144*/ 	.word	0x00005bc0
        /*1148*/ 	.word	0x00000046
        /*114c*/ 	.word	0x00000000
        /*1150*/ 	.short	0x0101
        /*1152*/ 	.byte	0x3f
	.zero		1


	//   ....[28]....
        /*1154*/ 	.word	0x00006360
        /*1158*/ 	.word	0x00000012
        /*115c*/ 	.word	0x00016800
        /*1160*/ 	.short	0x010a
        /*1162*/ 	.byte	0x3f
	.zero		1


	//   ....[29]....
        /*1164*/ 	.word	0x000063b0
        /*1168*/ 	.word	0x00000012
        /*116c*/ 	.word	0x00016800
        /*1170*/ 	.short	0x010a
        /*1172*/ 	.byte	0x3f
	.zero		1


	//   ....[30]....
        /*1174*/ 	.word	0x00006a60
        /*1178*/ 	.word	0x00000012
        /*117c*/ 	.word	0x00016800
        /*1180*/ 	.short	0x010a
        /*1182*/ 	.byte	0x3f
	.zero		1


	//   ....[31]....
        /*1184*/ 	.word	0x00007a70
        /*1188*/ 	.word	0x00000012
        /*118c*/ 	.word	0x00016800
        /*1190*/ 	.short	0x010a
        /*1192*/ 	.byte	0x3f
	.zero		1


	//   ....[32]....
        /*1194*/ 	.word	0x00008830
        /*1198*/ 	.word	0x00000003
        /*119c*/ 	.word	0x00016830
        /*11a0*/ 	.short	0x010a
        /*11a2*/ 	.byte	0x3f
	.zero		1


	//   ....[33]....
        /*11a4*/ 	.word	0x000088d0
        /*11a8*/ 	.word	0x00000003
        /*11ac*/ 	.word	0x00016830
        /*11b0*/ 	.short	0x010a
        /*11b2*/ 	.byte	0x3f
	.zero		1


	//   ....[34]....
        /*11b4*/ 	.word	0x00009e30
        /*11b8*/ 	.word	0x00000003
        /*11bc*/ 	.word	0x00000000
        /*11c0*/ 	.short	0x0101
        /*11c2*/ 	.byte	0x3f
	.zero		1


	//   ....[35]....
        /*11c4*/ 	.word	0x0000aa20
        /*11c8*/ 	.word	0x00000009
        /*11cc*/ 	.word	0x00016830
        /*11d0*/ 	.short	0x010a
        /*11d2*/ 	.byte	0x3f
	.zero		1


	//   ....[36]....
        /*11d4*/ 	.word	0x0000aa70
        /*11d8*/ 	.word	0x00000009
        /*11dc*/ 	.word	0x00016830
        /*11e0*/ 	.short	0x010a
        /*11e2*/ 	.byte	0x3f
	.zero		1


	//   ....[37]....
        /*11e4*/ 	.word	0x0000ade0
        /*11e8*/ 	.word	0x00000004
        /*11ec*/ 	.word	0x00016850
        /*11f0*/ 	.short	0x010a
        /*11f2*/ 	.byte	0x3f
	.zero		1


	//   ....[38]....
        /*11f4*/ 	.word	0x0000ae20
        /*11f8*/ 	.word	0x00000004
        /*11fc*/ 	.word	0x00016850
        /*1200*/ 	.short	0x010a
        /*1202*/ 	.byte	0x3f
	.zero		1


	//   ....[39]....
        /*1204*/ 	.word	0x0000b2d0
        /*1208*/ 	.word	0x00000000
        /*120c*/ 	.word	0x00000000
        /*1210*/ 	.short	0x0101
        /*1212*/ 	.byte	0x3f
	.zero		1


	//   ....[40]....
        /*1214*/ 	.word	0x0000c5e0
        /*1218*/ 	.word	0x0000000b
        /*121c*/ 	.word	0x00000000
        /*1220*/ 	.short	0x0101
        /*1222*/ 	.byte	0x3f
	.zero		1


	//   ....[41]....
        /*1224*/ 	.word	0x0000c940
        /*1228*/ 	.word	0x0000000c
        /*122c*/ 	.word	0x00016850
        /*1230*/ 	.short	0x010a
        /*1232*/ 	.byte	0x3f
	.zero		1


	//   ....[42]....
        /*1234*/ 	.word	0x0000c9b0
        /*1238*/ 	.word	0x0000000c
        /*123c*/ 	.word	0x00016850
        /*1240*/ 	.short	0x010a
        /*1242*/ 	.byte	0x3f
	.zero		1


	//   ....[43]....
        /*1244*/ 	.word	0x0000cfc0
        /*1248*/ 	.word	0x00000000
        /*124c*/ 	.word	0x00000000
        /*1250*/ 	.short	0x0101
        /*1252*/ 	.byte	0x3f
	.zero		1


	//   ....[44]....
        /*1254*/ 	.word	0x0000e100
        /*1258*/ 	.word	0x00000003
        /*125c*/ 	.word	0x00000000
        /*1260*/ 	.short	0x0101
        /*1262*/ 	.byte	0x3f
	.zero		1


	//   ....[45]....
        /*1264*/ 	.word	0x0000e5e0
        /*1268*/ 	.word	0x00000008
        /*126c*/ 	.word	0x00000000
        /*1270*/ 	.short	0x0101
        /*1272*/ 	.byte	0x3f
	.zero		1


	//   ....[46]....
        /*1274*/ 	.word	0x00010eb0
        /*1278*/ 	.word	0x00000010
        /*127c*/ 	.word	0x00016820
        /*1280*/ 	.short	0x010a
        /*1282*/ 	.byte	0x3f
	.zero		1


	//   ....[47]....
        /*1284*/ 	.word	0x00010f70
        /*1288*/ 	.word	0x00000006
        /*128c*/ 	.word	0x000168a0
        /*1290*/ 	.short	0x010a
        /*1292*/ 	.byte	0x3f
	.zero		1


	//   ....[48]....
        /*1294*/ 	.word	0x000111b0
        /*1298*/ 	.word	0x00000006
        /*129c*/ 	.word	0x000168c0
        /*12a0*/ 	.short	0x010a
        /*12a2*/ 	.byte	0x3f
	.zero		1


	//   ....[49]....
        /*12a4*/ 	.word	0x00011540
        /*12a8*/ 	.word	0x00000006
        /*12ac*/ 	.word	0x000168a0
        /*12b0*/ 	.short	0x010a
        /*12b2*/ 	.byte	0x3f
	.zero		1


	//   ....[50]....
        /*12b4*/ 	.word	0x00011760
        /*12b8*/ 	.word	0x00000006
        /*12bc*/ 	.word	0x000168c0
        /*12c0*/ 	.short	0x010a
        /*12c2*/ 	.byte	0x3f
	.zero		1


	//   ....[51]....
        /*12c4*/ 	.word	0x00012610
        /*12c8*/ 	.word	0x00000003
        /*12cc*/ 	.word	0x00016840
        /*12d0*/ 	.short	0x010a
        /*12d2*/ 	.byte	0x3f
	.zero		1


	//   ....[52]....
        /*12d4*/ 	.word	0x00012dc0
        /*12d8*/ 	.word	0x00000003
        /*12dc*/ 	.word	0x00016830
        /*12e0*/ 	.short	0x0107
        /*12e2*/ 	.byte	0x3f
	.zero		1


	//   ....[53]....
        /*12e4*/ 	.word	0x00012e90
        /*12e8*/ 	.word	0x00000003
        /*12ec*/ 	.word	0x00016830
        /*12f0*/ 	.short	0x0101
        /*12f2*/ 	.byte	0x3f
	.zero		1


	//   ....[54]....
        /*12f4*/ 	.word	0x00013d00
        /*12f8*/ 	.word	0x00000010
        /*12fc*/ 	.word	0x00016800
        /*1300*/ 	.short	0x0107
        /*1302*/ 	.byte	0x3f
	.zero		1


	//   ....[55]....
        /*1304*/ 	.word	0x00013df0
        /*1308*/ 	.word	0x00000010
        /*130c*/ 	.word	0x00016800
        /*1310*/ 	.short	0x0101
        /*1312*/ 	.byte	0x3f
	.zero		1


	//   ....[56]....
        /*1314*/ 	.word	0x00013e10
        /*1318*/ 	.word	0x00000010
        /*131c*/ 	.word	0x00016820
        /*1320*/ 	.short	0x010a
        /*1322*/ 	.byte	0x3f
	.zero		1


	//   ....[57]....
        /*1324*/ 	.word	0x000141e0
        /*1328*/ 	.word	0x00000005
        /*132c*/ 	.word	0x00016840
        /*1330*/ 	.short	0x010a
        /*1332*/ 	.byte	0x3f
	.zero		1


	//   ....[58]....
        /*1334*/ 	.word	0x00014710
        /*1338*/ 	.word	0x00000005
        /*133c*/ 	.word	0x00016830
        /*1340*/ 	.short	0x0107
        /*1342*/ 	.byte	0x3f
	.zero		1


	//   ....[59]....
        /*1344*/ 	.word	0x000147d0
        /*1348*/ 	.word	0x00000005
        /*134c*/ 	.word	0x00016830
        /*1350*/ 	.short	0x0101
        /*1352*/ 	.byte	0x3f
	.zero		1


	//   ....[60]....
        /*1354*/ 	.word	0x00014830
        /*1358*/ 	.word	0x00000005
        /*135c*/ 	.word	0x00016860
        /*1360*/ 	.short	0x010a
        /*1362*/ 	.byte	0x3f
	.zero		1


	//   ....[61]....
        /*1364*/ 	.word	0x00014d00
        /*1368*/ 	.word	0x00000005
        /*136c*/ 	.word	0x00016850
        /*1370*/ 	.short	0x0107
        /*1372*/ 	.byte	0x3f
	.zero		1


	//   ....[62]....
        /*1374*/ 	.word	0x00014e80
        /*1378*/ 	.word	0x00000005
        /*137c*/ 	.word	0x00016850
        /*1380*/ 	.short	0x0101
        /*1382*/ 	.byte	0x3f
	.zero		1


	//   ....[63]....
        /*1384*/ 	.word	0x000150a0
        /*1388*/ 	.word	0x00000000
        /*138c*/ 	.word	0x00016860
        /*1390*/ 	.short	0x010a
        /*1392*/ 	.byte	0x3f
	.zero		1


	//   ....[64]....
        /*1394*/ 	.word	0x00015540
        /*1398*/ 	.word	0x00000000
        /*139c*/ 	.word	0x00016850
        /*13a0*/ 	.short	0x0107
        /*13a2*/ 	.byte	0x3f
	.zero		1


	//   ....[65]....
        /*13a4*/ 	.word	0x00015610
        /*13a8*/ 	.word	0x00000000
        /*13ac*/ 	.word	0x00016850
        /*13b0*/ 	.short	0x0101
        /*13b2*/ 	.byte	0x3f
	.zero		1


	//   ....[66]....
        /*13b4*/ 	.word	0x00016350
        /*13b8*/ 	.word	0x00000005
        /*13bc*/ 	.word	0x00016820
        /*13c0*/ 	.short	0x010a
        /*13c2*/ 	.byte	0x3f
	.zero		1


	//   ....[67]....
        /*13c4*/ 	.word	0x000164c0
        /*13c8*/ 	.word	0x00000003
        /*13cc*/ 	.word	0x00016840
        /*13d0*/ 	.short	0x010a
        /*13d2*/ 	.byte	0x3f
	.zero		1


	//   ....[68]....
        /*13d4*/ 	.word	0x00016560
        /*13d8*/ 	.word	0x00000005
        /*13dc*/ 	.word	0x00016840
        /*13e0*/ 	.short	0x010a
        /*13e2*/ 	.byte	0x3f
	.zero		1


	//   ....[69]....
        /*13e4*/ 	.word	0x000165a0
        /*13e8*/ 	.word	0x00000003
        /*13ec*/ 	.word	0x00016860
        /*13f0*/ 	.short	0x010a
        /*13f2*/ 	.byte	0x3f
	.zero		1


	//   ....[70]....
        /*13f4*/ 	.word	0x000165e0
        /*13f8*/ 	.word	0x00000005
        /*13fc*/ 	.word	0x00016860
        /*1400*/ 	.short	0x010a
        /*1402*/ 	.byte	0x3f
	.zero		1


	//   ....[71]....
        /*1404*/ 	.word	0x00016640
        /*1408*/ 	.word	0x00000046
        /*140c*/ 	.word	0x00016890
        /*1410*/ 	.short	0x010a
        /*1412*/ 	.byte	0x3f
	.zero		1


	//   ....[72]....
        /*1414*/ 	.word	0x000168d0
        /*1418*/ 	.word	0x00000046
        /*141c*/ 	.word	0x00016890
        /*1420*/ 	.short	0x010a
        /*1422*/ 	.byte	0x3f
	.zero		1


	//   ....[73]....
        /*1424*/ 	.word	0x00016b80
        /*1428*/ 	.word	0x00000046
        /*142c*/ 	.word	0x00016890
        /*1430*/ 	.short	0x010a
        /*1432*/ 	.byte	0x3f
	.zero		1


	//   ....[74]....
        /*1434*/ 	.word	0x00016e30
        /*1438*/ 	.word	0x00000046
        /*143c*/ 	.word	0x000168b0
        /*1440*/ 	.short	0x010a
        /*1442*/ 	.byte	0x3f
	.zero		1


	//   ....[75]....
        /*1444*/ 	.word	0x00017140
        /*1448*/ 	.word	0x00000012
        /*144c*/ 	.word	0x00016800
        /*1450*/ 	.short	0x010a
        /*1452*/ 	.byte	0x3f
	.zero		1


	//   ....[76]....
        /*1454*/ 	.word	0x00017350
        /*1458*/ 	.word	0x00000012
        /*145c*/ 	.word	0x00016800
        /*1460*/ 	.short	0x010a
        /*1462*/ 	.byte	0x3f
	.zero		1


	//   ....[77]....
        /*1464*/ 	.word	0x000173a0
        /*1468*/ 	.word	0x00000003
        /*146c*/ 	.word	0x00016830
        /*1470*/ 	.short	0x010a
        /*1472*/ 	.byte	0x3f
	.zero		1


	//   ....[78]....
        /*1474*/ 	.word	0x000173f0
        /*1478*/ 	.word	0x00000009
        /*147c*/ 	.word	0x00016830
        /*1480*/ 	.short	0x010a
        /*1482*/ 	.byte	0x3f
	.zero		1


	//   ....[79]....
        /*1484*/ 	.word	0x00017440
        /*1488*/ 	.word	0x00000004
        /*148c*/ 	.word	0x00016850
        /*1490*/ 	.short	0x010a
        /*1492*/ 	.byte	0x3f
	.zero		1


	//   ....[80]....
        /*1494*/ 	.word	0x00017490
        /*1498*/ 	.word	0x0000000c
        /*149c*/ 	.word	0x00016850
        /*14a0*/ 	.short	0x010a
        /*14a2*/ 	.byte	0x3f
	.zero		1


	//   ....[81]....
        /*14a4*/ 	.word	0x00018040
        /*14a8*/ 	.word	0x00000010
        /*14ac*/ 	.word	0x00016820
        /*14b0*/ 	.short	0x010a
        /*14b2*/ 	.byte	0x3f
	.zero		1


	//   ....[82]....
        /*14b4*/ 	.word	0x00018090
        /*14b8*/ 	.word	0x00000006
        /*14bc*/ 	.word	0x000168a0
        /*14c0*/ 	.short	0x010a
        /*14c2*/ 	.byte	0x3f
	.zero		1


	//   ....[83]....
        /*14c4*/ 	.word	0x000180e0
        /*14c8*/ 	.word	0x00000006
        /*14cc*/ 	.word	0x000168c0
        /*14d0*/ 	.short	0x010a
        /*14d2*/ 	.byte	0x3f
	.zero		1


	//   ....[84]....
        /*14d4*/ 	.word	0x00018130
        /*14d8*/ 	.word	0x00000006
        /*14dc*/ 	.word	0x000168a0
        /*14e0*/ 	.short	0x010a
        /*14e2*/ 	.byte	0x3f
	.zero		1


	//   ....[85]....
        /*14e4*/ 	.word	0x00018180
        /*14e8*/ 	.word	0x00000006
        /*14ec*/ 	.word	0x000168c0
        /*14f0*/ 	.short	0x010a
        /*14f2*/ 	.byte	0x3f
	.zero		1


	//   ....[86]....
        /*14f4*/ 	.word	0x000182a0
        /*14f8*/ 	.word	0x00000003
        /*14fc*/ 	.word	0x00016840
        /*1500*/ 	.short	0x010a
        /*1502*/ 	.byte	0x3f
	.zero		1


	//   ....[87]....
        /*1504*/ 	.word	0x00019d40
        /*1508*/ 	.word	0x00000010
        /*150c*/ 	.word	0x00016820
        /*1510*/ 	.short	0x010a
        /*1512*/ 	.byte	0x3f
	.zero		1


	//   ....[88]....
        /*1514*/ 	.word	0x00019d90
        /*1518*/ 	.word	0x00000005
        /*151c*/ 	.word	0x00016840
        /*1520*/ 	.short	0x010a
        /*1522*/ 	.byte	0x3f
	.zero		1


	//   ....[89]....
        /*1524*/ 	.word	0x0001a6d0
        /*1528*/ 	.word	0x00000005
        /*152c*/ 	.word	0x00016860
        /*1530*/ 	.short	0x010a
        /*1532*/ 	.byte	0x3f
	.zero		1


	//   ....[90]....
        /*1534*/ 	.word	0x0001b040
        /*1538*/ 	.word	0x00000000
        /*153c*/ 	.word	0x00016860
        /*1540*/ 	.short	0x010a
        /*1542*/ 	.byte	0x3f
	.zero		1


	//   ....[91]....
        /*1544*/ 	.word	0x0001c320
        /*1548*/ 	.word	0x00000005
        /*154c*/ 	.word	0x00016820
        /*1550*/ 	.short	0x010a
        /*1552*/ 	.byte	0x3f
	.zero		1


	//   ....[92]....
        /*1554*/ 	.word	0x0001c4c0
        /*1558*/ 	.word	0x00000003
        /*155c*/ 	.word	0x00016840
        /*1560*/ 	.short	0x010a
        /*1562*/ 	.byte	0x3f
	.zero		1


	//   ....[93]....
        /*1564*/ 	.word	0x0001c510
        /*1568*/ 	.word	0x00000005
        /*156c*/ 	.word	0x00016840
        /*1570*/ 	.short	0x010a
        /*1572*/ 	.byte	0x3f
	.zero		1


	//   ....[94]....
        /*1574*/ 	.word	0x0001c560
        /*1578*/ 	.word	0x00000003
        /*157c*/ 	.word	0x00016860
        /*1580*/ 	.short	0x010a
        /*1582*/ 	.byte	0x3f
	.zero		1


	//----- nvinfo : EIATTR_NUM_MBARRIERS
	.align		4
.L_149:
        /*1584*/ 	.byte	0x03, 0x38
        /*1586*/ 	.short	0x0016


	//----- nvinfo : EIATTR_EXIT_INSTR_OFFSETS
	.align		4
        /*1588*/ 	.byte	0x04, 0x1c
        /*158a*/ 	.short	(.L_151 - .L_150)


	//   ....[0]....
.L_150:
        /*158c*/ 	.word	0x00016630


	//----- nvinfo : EIATTR_MAX_THREADS
	.align		4
.L_151:
        /*1590*/ 	.byte	0x04, 0x05
        /*1592*/ 	.short	(.L_153 - .L_152)
.L_152:
        /*1594*/ 	.word	0x00000200
        /*1598*/ 	.word	0x00000001
        /*159c*/ 	.word	0x00000001


	//----- nvinfo : EIATTR_CRS_STACK_SIZE
	.align		4
.L_153:
        /*15a0*/ 	.byte	0x04, 0x1e
        /*15a2*/ 	.short	(.L_155 - .L_154)
.L_154:
        /*15a4*/ 	.word	0x00000000


	//----- nvinfo : EIATTR_CBANK_PARAM_SIZE
	.align		4
.L_155:
        /*15a8*/ 	.byte	0x03, 0x19
        /*15aa*/ 	.short	0x0af0


	//----- nvinfo : EIATTR_PARAM_CBANK
	.align		4
        /*15ac*/ 	.byte	0x04, 0x0a
        /*15ae*/ 	.short	(.L_157 - .L_156)
	.align		4
.L_156:
        /*15b0*/ 	.word	index@(.nv.constant0._ZN7cutlass13device_kernelIN5flash11enable_sm90INS1_16FlashAttnFwdSm90INS1_25CollectiveMainloopFwdSm90ILi2EN4cute5tupleIJNS5_1CILi1EEES8_S8_EEENS6_IJNS7_ILi192EEENS7_ILi128EEENS7_ILi64EEEEEELi64ENS_10bfloat16_tEfNS_4arch4Sm90ELb0ELb0ELb0ELb1ELb1ELb1ELb0ELb1ELb1ELb1ELb1ELb0EEENS1_21CollectiveEpilogueFwdINS6_IJSA_SC_SB_EEES9_SE_SG_Li384ELb1ELb1ELb1ELb0EEENS1_36VarlenDynamicPersistentTileSchedulerILi192ELi128ELi384ELi128ELb1ELb1ELb1ELb0ELb1ELb1EEEEEEEEEvNT_6ParamsE)
        /*15b4*/ 	.short	0x0210
        /*15b6*/ 	.short	0x0af0


	//----- nvinfo : EIATTR_SW_WAR
	.align		4
.L_157:
        /*15b8*/ 	.byte	0x04, 0x36
        /*15ba*/ 	.short	(.L_159 - .L_158)
.L_158:
        /*15bc*/ 	.word	0x00000008
.L_159:


//--------------------- .nv.info._ZN7cutlass13device_kernelIN5flash11enable_sm90INS1_16FlashAttnFwdSm90INS1_25CollectiveMainloopFwdSm90ILi2EN4cute5tupleIJNS5_1CILi1EEES8_S8_EEENS6_IJNS7_ILi192EEENS7_ILi128EEENS7_ILi64EEEEEELi64ENS_10bfloat16_tEfNS_4arch4Sm90ELb0ELb1ELb0ELb0ELb1ELb0ELb0ELb1ELb1ELb1ELb1ELb0EEENS1_21CollectiveEpilogueFwdINS6_IJSA_SC_SB_EEES9_SE_SG_Li384ELb0ELb1ELb1ELb0EEENS1_19SingleTileSchedulerILb0ELb1ELb1ELi192EEEEEEEEEvNT_6ParamsE --------------------------
	.section	.nv.info._ZN7cutlass13device_kernelIN5flash11enable_sm90INS1_16FlashAttnFwdSm90INS1_25CollectiveMainloopFwdSm90ILi2EN4cute5tupleIJNS5_1CILi1EEES8_S8_EEENS6_IJNS7_ILi192EEENS7_ILi128EEENS7_ILi64EEEEEELi64ENS_10bfloat16_tEfNS_4arch4Sm90ELb0ELb1ELb0ELb0ELb1ELb0ELb0ELb1ELb1ELb1ELb1ELb0EEENS1_21CollectiveEpilogueFwdINS6_IJSA_SC_SB_EEES9_SE_SG_Li384ELb0ELb1ELb1ELb0EEENS1_19SingleTileSchedulerILb0ELb1ELb1ELi192EEEEEEEEEvNT_6ParamsE,"",@"SHT_CUDA_INFO"
	.sectionflags	@""
	.align	4


	//----- nvinfo : EIATTR_CUDA_API_VERSION
	.align		4
        /*0000*/ 	.byte	0x04, 0x37
        /*0002*/ 	.short	(.L_161 - .L_160)
.L_160:
        /*0004*/ 	.word	0x00000082


	//----- nvinfo : EIATTR_KPARAM_INFO
	.align		4
.L_161:
        /*0008*/ 	.byte	0x04, 0x17
        /*000a*/ 	.short	(.L_163 - .L_162)
.L_162:
        /*000c*/ 	.word	0x00000000
        /*0010*/ 	.short	0x0000
        /*0012*/ 	.short	0x0070
        /*0014*/ 	.byte	0x00, 0xf0, 0x01, 0x28


	//----- nvinfo : EIATTR_SPARSE_MMA_MASK
	.align		4
.L_163:
        /*0018*/ 	.byte	0x03, 0x50
        /*001a*/ 	.short	0x0000


	//----- nvinfo : EIATTR_MAXREG_COUNT
	.align		4
        /*001c*/ 	.byte	0x03, 0x1b
        /*001e*/ 	.short	0x0080


	//----- nvinfo : EIATTR_NUM_BARRIERS
	.align		4
        /*0020*/ 	.byte	0x02, 0x4c
        /*0022*/ 	.byte	0x10
	.zero		1


	//----- nvinfo : EIATTR_EXTERNS
	.align		4
        /*0024*/ 	.byte	0x04, 0x0f
        /*0026*/ 	.short	(.L_165 - .L_164)


	//   ....[0]....
	.align		4
.L_164:
        /*0028*/ 	.word	index@(__assertfail)


	//----- nvinfo : EIATTR_ANNOTATIONS
	.align		4
.L_165:
        /*002c*/ 	.byte	0x04, 0x55
        /*002e*/ 	.short	(.L_167 - .L_166)


	//   ....[0]....
.L_166:
        /*0030*/ 	.word	0x00000001
        /*0034*/ 	.byte	0xd0, 0xf0, 0x00, 0x00, 0x01, 0x00, 0x00, 0x00, 0x70, 0x09, 0x01, 0x00


	//----- nvinfo : EIATTR_MERCURY_ISA_VERSION
	.align		4
.L_167:
        /*0040*/ 	.byte	0x03, 0x5f
        /*0042*/ 	.short	0x0101


	//----- nvinfo : EIATTR_INT_WARP_WIDE_INSTR_OFFSETS
	.align		4
        /*0044*/ 	.byte	0x04, 0x31
        /*0046*/ 	.short	(.L_169 - .L_168)


	//   ....[0]....
.L_168:
        /*0048*/ 	.word	0x000000c0


	//   ....[1]....
        /*004c*/ 	.word	0x000000d0


	//   ....[2]....
        /*0050*/ 	.word	0x00000170


	//----- nvinfo : EIATTR_COOP_GROUP_MASK_REGIDS
	.align		4
.L_169:
        /*0054*/ 	.byte	0x04, 0x29
        /*0056*/ 	.short	(.L_171 - .L_170)


	//   ....[0]....
.L_170:
        /*0058*/ 	.word	0xffffffff


	//   ....[1]....
        /*005c*/ 	.word	0xffffffff


	//   ....[2]....
        /*0060*/ 	.word	0xffffffff


	//   ....[3]....
        /*0064*/ 	.word	0xffffffff


	//   ....[4]....
        /*0068*/ 	.word	0xffffffff


	//   ....[5]....
        /*006c*/ 	.word	0xffffffff


	//   ....[6]....
        /*0070*/ 	.word	0xffffffff


	//   ....[7]....
        /*0074*/ 	.word	0xffffffff


	//   ....[8]....
        /*0078*/ 	.word	0xffffffff


	//   ....[9]....
        /*007c*/ 	.word	0xffffffff


	//   ....[10]....
        /*0080*/ 	.word	0xffffffff


	//   ....[11]....
        /*0084*/ 	.word	0xffffffff


	//   ....[12]....
        /*0088*/ 	.word	0xffffffff


	//   ....[13]....
        /*008c*/ 	.word	0xffffffff


	//   ....[14]....
        /*0090*/ 	.word	0xffffffff


	//   ....[15]....
        /*0094*/ 	.word	0xffffffff


	//   ....[16]....
        /*0098*/ 	.word	0xffffffff


	//   ....[17]....
        /*009c*/ 	.word	0xffffffff


	//   ....[18]....
        /*00a0*/ 	.word	0xffffffff


	//   ....[19]....
        /*00a4*/ 	.word	0xffffffff


	//   ....[20]....
        /*00a8*/ 	.word	0xffffffff


	//   ....[21]....
        /*00ac*/ 	.word	0xffffffff


	//   ....[22]....
        /*00b0*/ 	.word	0xffffffff


	//   ....[23]....
        /*00b4*/ 	.word	0xffffffff


	//   ....[24]....
        /*00b8*/ 	.word	0xffffffff


	//   ....[25]....
        /*00bc*/ 	.word	0xffffffff


	//   ....[26]....
        /*00c0*/ 	.word	0xffffffff


	//   ....[27]....
        /*00c4*/ 	.word	0xffffffff


	//   ....[28]....
        /*00c8*/ 	.word	0xffffffff


	//   ....[29]....
        /*00cc*/ 	.word	0xffffffff


	//   ....[30]....
        /*00d0*/ 	.word	0xffffffff


	//   ....[31]....
        /*00d4*/ 	.word	0xffffffff


	//   ....[32]....
        /*00d8*/ 	.word	0xffffffff


	//   ....[33]....
        /*00dc*/ 	.word	0xffffffff


	//   ....[34]....
        /*00e0*/ 	.word	0xffffffff


	//   ....[35]....
        /*00e4*/ 	.word	0xffffffff


	//   ....[36]....
        /*00e8*/ 	.word	0xffffffff


	//   ....[37]....
        /*00ec*/ 	.word	0xffffffff


	//   ....[38]....
        /*00f0*/ 	.word	0xffffffff


	//   ....[39]....
        /*00f4*/ 	.word	0xffffffff


	//   ....[40]....
        /*00f8*/ 	.word	0xffffffff


	//   ....[41]....
        /*00fc*/ 	.word	0xffffffff


	//   ....[42]....
        /*0100*/ 	.word	0xffffffff


	//   ....[43]....
        /*0104*/ 	.word	0xffffffff


	//   ....[44]....
        /*0108*/ 	.word	0xffffffff


	//   ....[45]....
        /*010c*/ 	.word	0xffffffff


	//   ....[46]....
        /*0110*/ 	.word	0xffffffff


	//   ....[47]....
        /*0114*/ 	.word	0xffffffff


	//   ....[48]....
        /*0118*/ 	.word	0xffffffff


	//   ....[49]....
        /*011c*/ 	.word	0xffffffff


	//   ....[50]....
        /*0120*/ 	.word	0xffffffff


	//   ....[51]....
        /*0124*/ 	.word	0xffffffff


	//   ....[52]....
        /*0128*/ 	.word	0xffffffff


	//   ....[53]....
        /*012c*/ 	.word	0xffffffff


	//   ....[54]....
        /*0130*/ 	.word	0xffffffff


	//   ....[55]....
        /*0134*/ 	.word	0xffffffff


	//   ....[56]....
        /*0138*/ 	.word	0xffffffff


	//   ....[57]....
        /*013c*/ 	.word	0xffffffff


	//   ....[58]....
        /*0140*/ 	.word	0xffffffff


	//   ....[59]....
        /*0144*/ 	.word	0xffffffff


	//   ....[60]....
        /*0148*/ 	.word	0xffffffff


	//   ....[61]....
        /*014c*/ 	.word	0xffffffff


	//   ....[62]....
        /*0150*/ 	.word	0xffffffff


	//   ....[63]....
        /*0154*/ 	.word	0xffffffff


	//   ....[64]....
        /*0158*/ 	.word	0xffffffff


	//   ....[65]....
        /*015c*/ 	.word	0xffffffff


	//   ....[66]....
        /*0160*/ 	.word	0xffffffff


	//   ....[67]....
        /*0164*/ 	.word	0xffffffff


	//   ....[68]....
        /*0168*/ 	.word	0xffffffff


	//   ....[69]....
        /*016c*/ 	.word	0xffffffff


	//   ....[70]....
        /*0170*/ 	.word	0xffffffff


	//   ....[71]....
        /*0174*/ 	.word	0xffffffff


	//   ....[72]....
        /*0178*/ 	.word	0xffffffff


	//   ....[73]....
        /*017c*/ 	.word	0xffffffff


	//   ....[74]....
        /*0180*/ 	.word	0xffffffff


	//   ....[75]....
        /*0184*/ 	.word	0xffffffff


	//   ....[76]....
        /*0188*/ 	.word	0xffffffff


	//   ....[77]....
        /*018c*/ 	.word	0xffffffff


	//   ....[78]....
        /*0190*/ 	.word	0xffffffff


	//   ....[79]....
        /*0194*/ 	.word	0xffffffff


	//   ....[80]....
        /*0198*/ 	.word	0xffffffff


	//   ....[81]....
        /*019c*/ 	.word	0xffffffff


	//   ....[82]....
        /*01a0*/ 	.word	0xffffffff


	//   ....[83]....
        /*01a4*/ 	.word	0xffffffff


	//   ....[84]....
        /*01a8*/ 	.word	0xffffffff


	//   ....[85]....
        /*01ac*/ 	.word	0xffffffff


	//   ....[86]....
        /*01b0*/ 	.word	0xffffffff


	//   ....[87]....
        /*01b4*/ 	.word	0xffffffff


	//   ....[88]....
        /*01b8*/ 	.word	0xffffffff


	//   ....[89]....
        /*01bc*/ 	.word	0xffffffff


	//   ....[90]....
        /*01c0*/ 	.word	0xffffffff


	//   ....[91]....
        /*01c4*/ 	.word	0xffffffff


	//   ....[92]....
        /*01c8*/ 	.word	0xffffffff


	//   ....[93]....
        /*01cc*/ 	.word	0xffffffff


	//   ....[94]....
        /*01d0*/ 	.word	0xffffffff


	//   ....[95]....
        /*01d4*/ 	.word	0xffffffff


	//   ....[96]....
        /*01d8*/ 	.word	0xffffffff


	//   ....[97]....
        /*01dc*/ 	.word	0xffffffff


	//   ....[98]....
        /*01e0*/ 	.word	0xffffffff


	//   ....[99]....
        /*01e4*/ 	.word	0xffffffff


	//   ....[100]....
        /*01e8*/ 	.word	0xffffffff


	//   ....[101]....
        /*01ec*/ 	.word	0xffffffff


	//   ....[102]....
        /*01f0*/ 	.word	0xffffffff


	//   ....[103]....
        /*01f4*/ 	.word	0xffffffff


	//   ....[104]....
        /*01f8*/ 	.word	0xffffffff


	//   ....[105]....
        /*01fc*/ 	.word	0xffffffff


	//   ....[106]....
        /*0200*/ 	.word	0xffffffff


	//   ....[107]....
        /*0204*/ 	.word	0xffffffff


	//   ....[108]....
        /*0208*/ 	.word	0xffffffff


	//   ....[109]....
        /*020c*/ 	.word	0xffffffff


	//   ....[110]....
        /*0210*/ 	.word	0xffffffff


	//   ....[111]....
        /*0214*/ 	.word	0xffffffff


	//   ....[112]....
        /*0218*/ 	.word	0xffffffff


	//   ....[113]....
        /*021c*/ 	.word	0xffffffff


	//   ....[114]....
        /*0220*/ 	.word	0xffffffff


	//   ....[115]....
        /*0224*/ 	.word	0xffffffff


	//   ....[116]....
        /*0228*/ 	.word	0xffffffff


	//   ....[117]....
        /*022c*/ 	.word	0xffffffff


	//   ....[118]....
        /*0230*/ 	.word	0xffffffff


	//   ....[119]....
        /*0234*/ 	.word	0xffffffff


	//   ....[120]....
        /*0238*/ 	.word	0xffffffff


	//   ....[121]....
        /*023c*/ 	.word	0xffffffff


	//   ....[122]....
        /*0240*/ 	.word	0xffffffff


	//   ....[123]....
        /*0244*/ 	.word	0xffffffff


	//   ....[124]....
        /*0248*/ 	.word	0xffffffff


	//   ....[125]....
        /*024c*/ 	.word	0xffffffff


	//   ....[126]....
        /*0250*/ 	.word	0xffffffff


	//   ....[127]....
        /*0254*/ 	.word	0xffffffff


	//   ....[128]....
        /*0258*/ 	.word	0xffffffff


	//   ....[129]....
        /*025c*/ 	.word	0xffffffff


	//   ....[130]....
        /*0260*/ 	.word	0xffffffff


	//   ....[131]....
        /*0264*/ 	.word	0x0500000f


	//   ....[132]....
        /*0268*/ 	.word	0x0500000f


	//   ....[133]....
        /*026c*/ 	.word	0x0500000f


	//   ....[134]....
        /*0270*/ 	.word	0x0500000f


	//   ....[135]....
        /*0274*/ 	.word	0x0500000f


	//   ....[136]....
        /*0278*/ 	.word	0x0500000f


	//   ....[137]....
        /*027c*/ 	.word	0x0500000f


	//   ....[138]....
        /*0280*/ 	.word	0x0500000f


	//   ....[139]....
        /*0284*/ 	.word	0x0500000f


	//   ....[140]....
        /*0288*/ 	.word	0x0500000f


	//   ....[141]....
        /*028c*/ 	.word	0x0500000f


	//   ....[142]....
        /*0290*/ 	.word	0x0500000f


	//   ....[143]....
        /*0294*/ 	.word	0x0500000f


	//   ....[144]....
        /*0298*/ 	.word	0x0500000f


	//   ....[145]....
        /*029c*/ 	.word	0x0500000f


	//   ....[146]....
        /*02a0*/ 	.word	0x0500000f


	//   ....[147]....
        /*02a4*/ 	.word	0x0500000f


	//   ....[148]....
        /*02a8*/ 	.word	0x0500000f


	//   ....[149]....
        /*02ac*/ 	.word	0x0500000f


	//   ....[150]....
        /*02b0*/ 	.word	0x0500000f


	//   ....[151]....
        /*02b4*/ 	.word	0x0500000f


	//   ....[152]....
        /*02b8*/ 	.word	0x0500000f


	//   ....[153]....
        /*02bc*/ 	.word	0x0500000f


	//   ....[154]....
        /*02c0*/ 	.word	0x0500000f


	//   ....[155]....
        /*02c4*/ 	.word	0x0500000f


	//   ....[156]....
        /*02c8*/ 	.word	0x0500000f


	//   ....[157]....
        /*02cc*/ 	.word	0x0500000f


	//   ....[158]....
        /*02d0*/ 	.word	0x0500000f


	//   ....[159]....
        /*02d4*/ 	.word	0x0500000f


	//   ....[160]....
        /*02d8*/ 	.word	0x0500000f


	//   ....[161]....
        /*02dc*/ 	.word	0x0500000f


	//   ....[162]....
        /*02e0*/ 	.word	0x0500000f


	//   ....[163]....
        /*02e4*/ 	.word	0x0500000f


	//   ....[164]....
        /*02e8*/ 	.word	0x0500000f


	//   ....[165]....
        /*02ec*/ 	.word	0x0500000f


	//   ....[166]....
        /*02f0*/ 	.word	0x0500000f


	//   ....[167]....
        /*02f4*/ 	.word	0x0500000f


	//   ....[168]....
        /*02f8*/ 	.word	0x0500000f


	//   ....[169]....
        /*02fc*/ 	.word	0x0500000f


	//   ....[170]....
        /*0300*/ 	.word	0x0500000f


	//   ....[171]....
        /*0304*/ 	.word	0x0500000f


	//   ....[172]....
        /*0308*/ 	.word	0x0500000f


	//   ....[173]....
        /*030c*/ 	.word	0x0500000f


	//   ....[174]....
        /*0310*/ 	.word	0x0500000f


	//   ....[175]....
        /*0314*/ 	.word	0x0500000f


	//   ....[176]....
        /*0318*/ 	.word	0x0500000f


	//   ....[177]....
        /*031c*/ 	.word	0x0500000f


	//   ....[178]....
        /*0320*/ 	.word	0x0500000f


	//   ....[179]....
        /*0324*/ 	.word	0x0500000f


	//   ....[180]....
        /*0328*/ 	.word	0x0500000f


	//   ....[181]....
        /*032c*/ 	.word	0x0500000f


	//   ....[182]....
        /*0330*/ 	.word	0x0500000f


	//   ....[183]....
        /*0334*/ 	.word	0x0500000f


	//   ....[184]....
        /*0338*/ 	.word	0x0500000f


	//   ....[185]....
        /*033c*/ 	.word	0x0500000f


	//   ....[186]....
        /*0340*/ 	.word	0x0500000f


	//   ....[187]....
        /*0344*/ 	.word	0x0500000f


	//   ....[188]....
        /*0348*/ 	.word	0x0500000f


	//   ....[189]....
        /*034c*/ 	.word	0x0500000f


	//   ....[190]....
        /*0350*/ 	.word	0x0500000f


	//   ....[191]....
        /*0354*/ 	.word	0x0500000f


	//   ....[192]....
        /*0358*/ 	.word	0x0500000f


	//   ....[193]....
        /*035c*/ 	.word	0x0500000f


	//   ....[194]....
        /*0360*/ 	.word	0x0500000f


	//   ....[195]....
        /*0364*/ 	.word	0x0500000f


	//   ....[196]....
        /*0368*/ 	.word	0x0500000f


	//   ....[197]....
        /*036c*/ 	.word	0x0500000f


	//   ....[198]....
        /*0370*/ 	.word	0x0500000f


	//   ....[199]....
        /*0374*/ 	.word	0x0500000f


	//   ....[200]....
        /*0378*/ 	.word	0x0500000f


	//   ....[201]....
        /*037c*/ 	.word	0x0500000f


	//   ....[202]....
        /*0380*/ 	.word	0x0500000f


	//   ....[203]....
        /*0384*/ 	.word	0x0500000f


	//   ....[204]....
        /*0388*/ 	.word	0x0500000f


	//   ....[205]....
        /*038c*/ 	.word	0x0500000f


	//   ....[206]....
        /*0390*/ 	.word	0x0500000f


	//   ....[207]....
        /*0394*/ 	.word	0x0500000f


	//   ....[208]....
        /*0398*/ 	.word	0x0500000f


	//   ....[209]....
        /*039c*/ 	.word	0x0500000f


	//   ....[210]....
        /*03a0*/ 	.word	0x0500000f


	//   ....[211]....
        /*03a4*/ 	.word	0x0500000f


	//   ....[212]....
        /*03a8*/ 	.word	0x0500000f


	//   ....[213]....
        /*03ac*/ 	.word	0x0500000f


	//   ....[214]....
        /*03b0*/ 	.word	0x0500000f


	//   ....[215]....
        /*03b4*/ 	.word	0x0500000f


	//   ....[216]....
        /*03b8*/ 	.word	0x0500000f


	//   ....[217]....
        /*03bc*/ 	.word	0x0500000f


	//   ....[218]....
        /*03c0*/ 	.word	0x0500000f


	//   ....[219]....
        /*03c4*/ 	.word	0x0500000f


	//   ....[220]....
        /*03c8*/ 	.word	0x0500000f


	//----- nvinfo : EIATTR_COOP_GROUP_INSTR_OFFSETS
	.align		4
.L_171:
        /*03cc*/ 	.byte	0x04, 0x28
        /*03ce*/ 	.short	(.L_173 - .L_172)


	//   ....[0]....
.L_172:
        /*03d0*/ 	.word	0x00000080


	//   ....[1]....
        /*03d4*/ 	.word	0x00000090


	//   ....[2]....
        /*03d8*/ 	.word	0x000002d0


	//   ....[3]....
        /*03dc*/ 	.word	0x00000430


	//   ....[4]....
        /*03e0*/ 	.word	0x00000550


	//   ....[5]....
        /*03e4*/ 	.word	0x000006b0


	//   ....[6]....
        /*03e8*/ 	.word	0x00001420


	//   ....[7]....
        /*03ec*/ 	.word	0x00001c10


	//   ....[8]....
        /*03f0*/ 	.word	0x00001ea0


	//   ....[9]....
        /*03f4*/ 	.word	0x000031f0


	//   ....[10]....
        /*03f8*/ 	.word	0x00003300


	//   ....[11]....
        /*03fc*/ 	.word	0x00003b80


	//   ....[12]....
        /*0400*/ 	.word	0x00003be0


	//   ....[13]....
        /*0404*/ 	.word	0x00005210


	//   ....[14]....
        /*0408*/ 	.word	0x00005430


	//   ....[15]....
        /*040c*/ 	.word	0x00005fe0


	//   ....[16]....
        /*0410*/ 	.word	0x00006000


	//   ....[17]....
        /*0414*/ 	.word	0x000069c0


	//   ....[18]....
        /*0418*/ 	.word	0x00006a30


	//   ....[19]....
        /*041c*/ 	.word	0x00008640


	//   ....[20]....
        /*0420*/ 	.word	0x00008650


	//   ....[21]....
        /*0424*/ 	.word	0x00008690


	//   ....[22]....
        /*0428*/ 	.word	0x000086a0


	//   ....[23]....
        /*042c*/ 	.word	0x0000a030


	//   ....[24]....
        /*0430*/ 	.word	0x0000a250


	//   ....[25]....
        /*0434*/ 	.word	0x0000ae00


	//   ....[26]....
        /*0438*/ 	.word	0x0000ae20


	//   ....[27]....
        /*043c*/ 	.word	0x0000b7e0


	//   ....[28]....
        /*0440*/ 	.word	0x0000b840


	//   ....[29]....
        /*0444*/ 	.word	0x0000c740


	//   ....[30]....
        /*0448*/ 	.word	0x0000c760


	//   ....[31]....
        /*044c*/ 	.word	0x0000c820


	//   ....[32]....
        /*0450*/ 	.word	0x0000c830


	//   ....[33]....
        /*0454*/ 	.word	0x0000d570


	//   ....[34]....
        /*0458*/ 	.word	0x0000d5c0


	//   ....[35]....
        /*045c*/ 	.word	0x0000d600


	//   ....[36]....
        /*0460*/ 	.word	0x0000d630


	//   ....[37]....
        /*0464*/ 	.word	0x0000d660


	//   ....[38]....
        /*0468*/ 	.word	0x0000d680


	//   ....[39]....
        /*046c*/ 	.word	0x0000d9c0


	//   ....[40]....
        /*0470*/ 	.word	0x0000d9d0


	//   ....[41]....
        /*0474*/ 	.word	0x0000e0f0


	//   ....[42]....
        /*0478*/ 	.word	0x0000f640


	//   ....[43]....
        /*047c*/ 	.word	0x0000f660


	//   ....[44]....
        /*0480*/ 	.word	0x0000f670


	//   ....[45]....
        /*0484*/ 	.word	0x0000f680


	//   ....[46]....
        /*0488*/ 	.word	0x0000f690


	//   ....[47]....
        /*048c*/ 	.word	0x0000f6e0


	//   ....[48]....
        /*0490*/ 	.word	0x0000f710


	//   ....[49]....
        /*0494*/ 	.word	0x0000f740


	//   ....[50]....
        /*0498*/ 	.word	0x0000f760


	//   ....[51]....
        /*049c*/ 	.word	0x0000f7c0


	//   ....[52]....
        /*04a0*/ 	.word	0x0000f810


	//   ....[53]....
        /*04a4*/ 	.word	0x0000f840


	//   ....[54]....
        /*04a8*/ 	.word	0x0000f870


	//   ....[55]....
        /*04ac*/ 	.word	0x0000f8a0


	//   ....[56]....
        /*04b0*/ 	.word	0x0000f8d0


	//   ....[57]....
        /*04b4*/ 	.word	0x0000f8f0


	//   ....[58]....
        /*04b8*/ 	.word	0x000100c0


	//   ....[59]....
        /*04bc*/ 	.word	0x000100d0


	//   ....[60]....
        /*04c0*/ 	.word	0x000100e0


	//   ....[61]....
        /*04c4*/ 	.word	0x000100f0


	//   ....[62]....
        /*04c8*/ 	.word	0x00010100


	//   ....[63]....
        /*04cc*/ 	.word	0x000101c0


	//   ....[64]....
        /*04d0*/ 	.word	0x00010210


	//   ....[65]....
        /*04d4*/ 	.word	0x00010250


	//   ....[66]....
        /*04d8*/ 	.word	0x000102a0


	//   ....[67]....
        /*04dc*/ 	.word	0x000102d0


	//   ....[68]....
        /*04e0*/ 	.word	0x00010320


	//   ....[69]....
        /*04e4*/ 	.word	0x00010350


	//   ....[70]....
        /*04e8*/ 	.word	0x000103a0


	//   ....[71]....
        /*04ec*/ 	.word	0x000103c0


	//   ....[72]....
        /*04f0*/ 	.word	0x000103d0


	//   ....[73]....
        /*04f4*/ 	.word	0x00010400


	//   ....[74]....
        /*04f8*/ 	.word	0x000104a0


	//   ....[75]....
        /*04fc*/ 	.word	0x000104d0


	//   ....[76]....
        /*0500*/ 	.word	0x00010530


	//   ....[77]....
        /*0504*/ 	.word	0x00010550


	//   ....[78]....
        /*0508*/ 	.word	0x00010590


	//   ....[79]....
        /*050c*/ 	.word	0x000105b0


	//   ....[80]....
        /*0510*/ 	.word	0x000105d0


	//   ....[81]....
        /*0514*/ 	.word	0x00010650


	//   ....[82]....
        /*0518*/ 	.word	0x00010d70


	//   ....[83]....
        /*051c*/ 	.word	0x00010da0


	//   ....[84]....
        /*0520*/ 	.word	0x00010db0


	//   ....[85]....
        /*0524*/ 	.word	0x00010df0


	//   ....[86]....
        /*0528*/ 	.word	0x00010e00


	//   ....[87]....
        /*052c*/ 	.word	0x00010e40


	//   ....[88]....
        /*0530*/ 	.word	0x00010e50


	//   ....[89]....
        /*0534*/ 	.word	0x00010e90


	//   ....[90]....
        /*0538*/ 	.word	0x00010ea0


	//   ....[91]....
        /*053c*/ 	.word	0x00010ee0


	//   ....[92]....
        /*0540*/ 	.word	0x00010ef0


	//   ....[93]....
        /*0544*/ 	.word	0x00010f30


	//   ....[94]....
        /*0548*/ 	.word	0x00010f40


	//   ....[95]....
        /*054c*/ 	.word	0x00010f80


	//   ....[96]....
        /*0550*/ 	.word	0x00010f90


	//   ....[97]....
        /*0554*/ 	.word	0x00010fa0


	//   ....[98]....
        /*0558*/ 	.word	0x00011200


	//   ....[99]....
        /*055c*/ 	.word	0x00011230


	//   ....[100]....
        /*0560*/ 	.word	0x00011240


	//   ....[101]....
        /*0564*/ 	.word	0x00011250


	//   ....[102]....
        /*0568*/ 	.word	0x00011260


	//   ....[103]....
        /*056c*/ 	.word	0x00011270


	//   ....[104]....
        /*0570*/ 	.word	0x00011290


	//   ....[105]....
        /*0574*/ 	.word	0x000112e0


	//   ....[106]....
        /*0578*/ 	.word	0x00011300


	//   ....[107]....
        /*057c*/ 	.word	0x00011340


	//   ....[108]....
        /*0580*/ 	.word	0x00011360


	//   ....[109]....
        /*0584*/ 	.word	0x000113a0


	//   ....[110]....
        /*0588*/ 	.word	0x000113c0


	//   ....[111]....
        /*058c*/ 	.word	0x00011400


	//   ....[112]....
        /*0590*/ 	.word	0x00011420


	//   ....[113]....
        /*0594*/ 	.word	0x00011450


	//   ....[114]....
        /*0598*/ 	.word	0x00011960


	//   ....[115]....
        /*059c*/ 	.word	0x00011990


	//   ....[116]....
        /*05a0*/ 	.word	0x000119c0


	//   ....[117]....
        /*05a4*/ 	.word	0x000119e0


	//   ....[118]....
        /*05a8*/ 	.word	0x000119f0


	//   ....[119]....
        /*05ac*/ 	.word	0x00011a00


	//   ....[120]....
        /*05b0*/ 	.word	0x00011a20


	//   ....[121]....
        /*05b4*/ 	.word	0x00011a40


	//   ....[122]....
        /*05b8*/ 	.word	0x00011a60


	//   ....[123]....
        /*05bc*/ 	.word	0x00011a80


	//   ....[124]....
        /*05c0*/ 	.word	0x00011aa0


	//   ....[125]....
        /*05c4*/ 	.word	0x00011ac0


	//   ....[126]....
        /*05c8*/ 	.word	0x00011af0


	//   ....[127]....
        /*05cc*/ 	.word	0x00011b10


	//   ....[128]....
        /*05d0*/ 	.word	0x00011b50


	//   ....[129]....
        /*05d4*/ 	.word	0x00011ba0


	//   ....[130]....
        /*05d8*/ 	.word	0x00011eb0


	//   ....[131]....
        /*05dc*/ 	.word	0x000124d0


	//   ....[132]....
        /*05e0*/ 	.word	0x000125c0


	//   ....[133]....
        /*05e4*/ 	.word	0x00012660


	//   ....[134]....
        /*05e8*/ 	.word	0x000126f0


	//   ....[135]....
        /*05ec*/ 	.word	0x000127a0


	//   ....[136]....
        /*05f0*/ 	.word	0x00012800


	//   ....[137]....
        /*05f4*/ 	.word	0x000128a0


	//   ....[138]....
        /*05f8*/ 	.word	0x00012900


	//   ....[139]....
        /*05fc*/ 	.word	0x000129f0


	//   ....[140]....
        /*0600*/ 	.word	0x00012a60


	//   ....[141]....
        /*0604*/ 	.word	0x00012b00


	//   ....[142]....
        /*0608*/ 	.word	0x00012b60


	//   ....[143]....
        /*060c*/ 	.word	0x00012c30


	//   ....[144]....
        /*0610*/ 	.word	0x00012c90


	//   ....[145]....
        /*0614*/ 	.word	0x00012d40


	//   ....[146]....
        /*0618*/ 	.word	0x00012da0


	//   ....[147]....
        /*061c*/ 	.word	0x00012e60


	//   ....[148]....
        /*0620*/ 	.word	0x00012ef0


	//   ....[149]....
        /*0624*/ 	.word	0x00012f50


	//   ....[150]....
        /*0628*/ 	.word	0x00013010


	//   ....[151]....
        /*062c*/ 	.word	0x000130c0


	//   ....[152]....
        /*0630*/ 	.word	0x00013120


	//   ....[153]....
        /*0634*/ 	.word	0x00013200


	//   ....[154]....
        /*0638*/ 	.word	0x00013270


	//   ....[155]....
        /*063c*/ 	.word	0x00013330


	//   ....[156]....
        /*0640*/ 	.word	0x00013390


	//   ....[157]....
        /*0644*/ 	.word	0x00013470


	//   ....[158]....
        /*0648*/ 	.word	0x000134e0


	//   ....[159]....
        /*064c*/ 	.word	0x00013590


	//   ....[160]....
        /*0650*/ 	.word	0x000135f0


	//   ....[161]....
        /*0654*/ 	.word	0x000136d0


	//   ....[162]....
        /*0658*/ 	.word	0x00013740


	//   ....[163]....
        /*065c*/ 	.word	0x00013800


	//   ....[164]....
        /*0660*/ 	.word	0x00013870


	//   ....[165]....
        /*0664*/ 	.word	0x00013950


	//   ....[166]....
        /*0668*/ 	.word	0x000139c0


	//   ....[167]....
        /*066c*/ 	.word	0x00013a70


	//   ....[168]....
        /*0670*/ 	.word	0x00013ad0


	//   ....[169]....
        /*0674*/ 	.word	0x00013b90


	//   ....[170]....
        /*0678*/ 	.word	0x00013c10


	//   ....[171]....
        /*067c*/ 	.word	0x00013cc0


	//   ....[172]....
        /*0680*/ 	.word	0x00013e00


	//   ....[173]....
        /*0684*/ 	.word	0x00013ea0


	//   ....[174]....
        /*0688*/ 	.word	0x00013f40


	//   ....[175]....
        /*068c*/ 	.word	0x00013fd0


	//   ....[176]....
        /*0690*/ 	.word	0x00014070


	//   ....[177]....
        /*0694*/ 	.word	0x00014100


	//   ....[178]....
        /*0698*/ 	.word	0x000141a0


	//   ....[179]....
        /*069c*/ 	.word	0x00014230


	//   ....[180]....
        /*06a0*/ 	.word	0x000142d0


	//   ....[181]....
        /*06a4*/ 	.word	0x00014360


	//   ....[182]....
        /*06a8*/ 	.word	0x00014400


	//   ....[183]....
        /*06ac*/ 	.word	0x00014490


	//   ....[184]....
        /*06b0*/ 	.word	0x00014530


	//   ....[185]....
        /*06b4*/ 	.word	0x000145c0


	//   ....[186]....
        /*06b8*/ 	.word	0x00014660


	//   ....[187]....
        /*06bc*/ 	.word	0x000146f0


	//   ....[188]....
        /*06c0*/ 	.word	0x000147d0


	//   ....[189]....
        /*06c4*/ 	.word	0x00014880


	//   ....[190]....
        /*06c8*/ 	.word	0x000148e0


	//   ....[191]....
        /*06cc*/ 	.word	0x00014990


	//   ....[192]....
        /*06d0*/ 	.word	0x00014a20


	//   ....[193]....
        /*06d4*/ 	.word	0x00014ac0


	//   ....[194]....
        /*06d8*/ 	.word	0x00014b40


	//   ....[195]....
        /*06dc*/ 	.word	0x00014be0


	//   ....[196]....
        /*06e0*/ 	.word	0x00014c70


	//   ....[197]....
        /*06e4*/ 	.word	0x00014d10


	//   ....[198]....
        /*06e8*/ 	.word	0x00014d90


	//   ....[199]....
        /*06ec*/ 	.word	0x00014e30


	//   ....[200]....
        /*06f0*/ 	.word	0x00014ec0


	//   ....[201]....
        /*06f4*/ 	.word	0x00014f60


	//   ....[202]....
        /*06f8*/ 	.word	0x00014fe0


	//   ....[203]....
        /*06fc*/ 	.word	0x00015070


	//   ....[204]....
        /*0700*/ 	.word	0x00015150


	//   ....[205]....
        /*0704*/ 	.word	0x00015210


	//   ....[206]....
        /*0708*/ 	.word	0x00015270


	//   ....[207]....
        /*070c*/ 	.word	0x00015320


	//   ....[208]....
        /*0710*/ 	.word	0x00015380


	//   ....[209]....
        /*0714*/ 	.word	0x00015440


	//   ....[210]....
        /*0718*/ 	.word	0x000154a0


	//   ....[211]....
        /*071c*/ 	.word	0x00015560


	//   ....[212]....
        /*0720*/ 	.word	0x000155c0


	//   ....[213]....
        /*0724*/ 	.word	0x00015680


	//   ....[214]....
        /*0728*/ 	.word	0x000156e0


	//   ....[215]....
        /*072c*/ 	.word	0x000157a0


	//   ....[216]....
        /*0730*/ 	.word	0x00015800


	//   ....[217]....
        /*0734*/ 	.word	0x000158c0


	//   ....[218]....
        /*0738*/ 	.word	0x00015920


	//   ....[219]....
        /*073c*/ 	.word	0x000159d0


	//   ....[220]....
        /*0740*/ 	.word	0x00015ae0


	//----- nvinfo : EIATTR_REG_RECONFIG
	.align		4
.L_173:
        /*0744*/ 	.byte	0x01, 0x54
	.zero		2


	//----- nvinfo : EIATTR_SYSCALL_OFFSETS
	.align		4
        /*0748*/ 	.byte	0x04, 0x46
        /*074a*/ 	.short	(.L_175 - .L_174)


	//   ....[0]....
.L_174:
        /*074c*/ 	.word	0x000015e0


	//   ....[1]....
        /*0750*/ 	.word	0x0000ecb0


	//   ....[2]....
        /*0754*/ 	.word	0x0000edf0


	//   ....[3]....
        /*0758*/ 	.word	0x0000eee0


	//   ....[4]....
        /*075c*/ 	.word	0x0000fc40


	//----- nvinfo : EIATTR_MBARRIER_INSTR_OFFSETS
	.align		4
.L_175:
        /*0760*/ 	.byte	0x04, 0x39
        /*0762*/ 	.short	(.L_177 - .L_176)


	//   ....[0]....
.L_176:
        /*0764*/ 	.word	0x00000180
        /*0768*/ 	.word	0x000000ff
        /*076c*/ 	.word	0x00016800
        /*0770*/ 	.short	0x0100
        /*0772*/ 	.byte	0x08
	.zero		1


	//   ....[1]....
        /*0774*/ 	.word	0x00000190
        /*0778*/ 	.word	0x000000ff
        /*077c*/ 	.word	0x00016820
        /*0780*/ 	.short	0x0100
        /*0782*/ 	.byte	0x08
	.zero		1


	//   ....[2]....
        /*0784*/ 	.word	0x00000280
        /*0788*/ 	.word	0x000000ff
        /*078c*/ 	.word	0x00016830
        /*0790*/ 	.short	0x0100
        /*0792*/ 	.byte	0x08
	.zero		1


	//   ....[3]....
        /*0794*/ 	.word	0x00000290
        /*0798*/ 	.word	0x000000ff
        /*079c*/ 	.word	0x00016840
        /*07a0*/ 	.short	0x0100
        /*07a2*/ 	.byte	0x08
	.zero		1


	//   ....[4]....
        /*07a4*/ 	.word	0x000002a0
        /*07a8*/ 	.word	0x000000ff
        /*07ac*/ 	.word	0x00016838
        /*07b0*/ 	.short	0x0100
        /*07b2*/ 	.byte	0x08
	.zero		1


	//   ....[5]....
        /*07b4*/ 	.word	0x000002b0
        /*07b8*/ 	.word	0x000000ff
        /*07bc*/ 	.word	0x00016848
        /*07c0*/ 	.short	0x0100
        /*07c2*/ 	.byte	0x08
	.zero		1


	//   ....[6]....
        /*07c4*/ 	.word	0x000003e0
        /*07c8*/ 	.word	0x000000ff
        /*07cc*/ 	.word	0x00016850
        /*07d0*/ 	.short	0x0100
        /*07d2*/ 	.byte	0x08
	.zero		1


	//   ....[7]....
        /*07d4*/ 	.word	0x000003f0
        /*07d8*/ 	.word	0x000000ff
        /*07dc*/ 	.word	0x00016860
        /*07e0*/ 	.short	0x0100
        /*07e2*/ 	.byte	0x08
	.zero		1


	//   ....[8]....
        /*07e4*/ 	.word	0x00000400
        /*07e8*/ 	.word	0x000000ff
        /*07ec*/ 	.word	0x00016858
        /*07f0*/ 	.short	0x0100
        /*07f2*/ 	.byte	0x08
	.zero		1


	//   ....[9]....
        /*07f4*/ 	.word	0x00000410
        /*07f8*/ 	.word	0x000000ff
        /*07fc*/ 	.word	0x00016868
        /*0800*/ 	.short	0x0100
        /*0802*/ 	.byte	0x08
	.zero		1


	//   ....[10]....
        /*0804*/ 	.word	0x00000500
        /*0808*/ 	.word	0x000000ff
        /*080c*/ 	.word	0x00016870
        /*0810*/ 	.short	0x0100
        /*0812*/ 	.byte	0x06
	.zero		1


	//   ....[11]....
        /*0814*/ 	.word	0x00000510
        /*0818*/ 	.word	0x000000ff
        /*081c*/ 	.word	0x00016880
        /*0820*/ 	.short	0x0100
        /*0822*/ 	.byte	0x06
	.zero		1


	//   ....[12]....
        /*0824*/ 	.word	0x00000520
        /*0828*/ 	.word	0x000000ff
        /*082c*/ 	.word	0x00016878
        /*0830*/ 	.short	0x0100
        /*0832*/ 	.byte	0x06
	.zero		1


	//   ....[13]....
        /*0834*/ 	.word	0x00000530
        /*0838*/ 	.word	0x000000ff
        /*083c*/ 	.word	0x00016888
        /*0840*/ 	.short	0x0100
        /*0842*/ 	.byte	0x06
	.zero		1


	//   ....[14]....
        /*0844*/ 	.word	0x00000660
        /*0848*/ 	.word	0x000000ff
        /*084c*/ 	.word	0x00016890
        /*0850*/ 	.short	0x0100
        /*0852*/ 	.byte	0x08
	.zero		1


	//   ....[15]....
        /*0854*/ 	.word	0x00000670
        /*0858*/ 	.word	0x000000ff
        /*085c*/ 	.word	0x000168a0
        /*0860*/ 	.short	0x0100
        /*0862*/ 	.byte	0x08
	.zero		1


	//   ....[16]....
        /*0864*/ 	.word	0x00000680
        /*0868*/ 	.word	0x000000ff
        /*086c*/ 	.word	0x00016898
        /*0870*/ 	.short	0x0100
        /*0872*/ 	.byte	0x08
	.zero		1


	//   ....[17]....
        /*0874*/ 	.word	0x00000690
        /*0878*/ 	.word	0x000000ff
        /*087c*/ 	.word	0x000168a8
        /*0880*/ 	.short	0x0100
        /*0882*/ 	.byte	0x08
	.zero		1


	//   ....[18]....
        /*0884*/ 	.word	0x000007d0
        /*0888*/ 	.word	0x000000ff
        /*088c*/ 	.word	0x000168b0
        /*0890*/ 	.short	0x0100
        /*0892*/ 	.byte	0x08
	.zero		1


	//   ....[19]....
        /*0894*/ 	.word	0x000007e0
        /*0898*/ 	.word	0x000000ff
        /*089c*/ 	.word	0x000168c0
        /*08a0*/ 	.short	0x0100
        /*08a2*/ 	.byte	0x08
	.zero		1


	//   ....[20]....
        /*08a4*/ 	.word	0x000007f0
        /*08a8*/ 	.word	0x000000ff
        /*08ac*/ 	.word	0x000168b8
        /*08b0*/ 	.short	0x0100
        /*08b2*/ 	.byte	0x08
	.zero		1


	//   ....[21]....
        /*08b4*/ 	.word	0x00000800
        /*08b8*/ 	.word	0x000000ff
        /*08bc*/ 	.word	0x000168c8
        /*08c0*/ 	.short	0x0100
        /*08c2*/ 	.byte	0x08
	.zero		1


	//   ....[22]....
        /*08c4*/ 	.word	0x00001600
        /*08c8*/ 	.word	0x000000ff
        /*08cc*/ 	.word	0x00016800
        /*08d0*/ 	.short	0x010a
        /*08d2*/ 	.byte	0x2b
	.zero		1


	//   ....[23]....
        /*08d4*/ 	.word	0x00001670
        /*08d8*/ 	.word	0x000000ff
        /*08dc*/ 	.word	0x00016830
        /*08e0*/ 	.short	0x010a
        /*08e2*/ 	.byte	0x2b
	.zero		1


	//   ....[24]....
        /*08e4*/ 	.word	0x000016d0
        /*08e8*/ 	.word	0x000000ff
        /*08ec*/ 	.word	0x00016830
        /*08f0*/ 	.short	0x010a
        /*08f2*/ 	.byte	0x2b
	.zero		1


	//   ....[25]....
        /*08f4*/ 	.word	0x00001c30
        /*08f8*/ 	.word	0x000000ff
        /*08fc*/ 	.word	0x00000000
        /*0900*/ 	.short	0x0101
        /*0902*/ 	.byte	0x04
	.zero		1


	//   ....[26]....
        /*0904*/ 	.word	0x00004b20
        /*0908*/ 	.word	0x000000ff
        /*090c*/ 	.word	0x00016830
        /*0910*/ 	.short	0x010a
        /*0912*/ 	.byte	0x07
	.zero		1


	//   ....[27]....
        /*0914*/ 	.word	0x00004b60
        /*0918*/ 	.word	0x000000ff
        /*091c*/ 	.word	0x00016830
        /*0920*/ 	.short	0x010a
        /*0922*/ 	.byte	0x07
	.zero		1


	//   ....[28]....
        /*0924*/ 	.word	0x00004d90
        /*0928*/ 	.word	0x000000ff
        /*092c*/ 	.word	0x00016850
        /*0930*/ 	.short	0x010a
        /*0932*/ 	.byte	0x0a
	.zero		1


	//   ....[29]....
        /*0934*/ 	.word	0x00004dd0
        /*0938*/ 	.word	0x000000ff
        /*093c*/ 	.word	0x00016850
        /*0940*/ 	.short	0x010a
        /*0942*/ 	.byte	0x0a
	.zero		1


	//   ....[30]....
        /*0944*/ 	.word	0x000051e0
        /*0948*/ 	.word	0x000000ff
        /*094c*/ 	.word	0x00000000
        /*0950*/ 	.short	0x0101
        /*0952*/ 	.byte	0x0a
	.zero		1


	//   ....[31]....
        /*0954*/ 	.word	0x000074a0
        /*0958*/ 	.word	0x000000ff
        /*095c*/ 	.word	0x00000000
        /*0960*/ 	.short	0x0101
        /*0962*/ 	.byte	0x0a
	.zero		1


	//   ....[32]....
        /*0964*/ 	.word	0x00007c10
        /*0968*/ 	.word	0x000000ff
        /*096c*/ 	.word	0x00016830
        /*0970*/ 	.short	0x010a
        /*0972*/ 	.byte	0x07
	.zero		1


	//   ....[33]....
        /*0974*/ 	.word	0x00007c50
        /*0978*/ 	.word	0x000000ff
        /*097c*/ 	.word	0x00016830
        /*0980*/ 	.short	0x010a
        /*0982*/ 	.byte	0x07
	.zero		1


	//   ....[34]....
        /*0984*/ 	.word	0x00007e80
        /*0988*/ 	.word	0x000000ff
        /*098c*/ 	.word	0x00016850
        /*0990*/ 	.short	0x010a
        /*0992*/ 	.byte	0x0a
	.zero		1


	//   ....[35]....
        /*0994*/ 	.word	0x00007ec0
        /*0998*/ 	.word	0x000000ff
        /*099c*/ 	.word	0x00016850
        /*09a0*/ 	.short	0x010a
        /*09a2*/ 	.byte	0x0a
	.zero		1


	//   ....[36]....
        /*09a4*/ 	.word	0x000082d0
        /*09a8*/ 	.word	0x000000ff
        /*09ac*/ 	.word	0x00000000
        /*09b0*/ 	.short	0x0101
        /*09b2*/ 	.byte	0x0a
	.zero		1


	//   ....[37]....
        /*09b4*/ 	.word	0x00009480
        /*09b8*/ 	.word	0x000000ff
        /*09bc*/ 	.word	0x00000000
        /*09c0*/ 	.short	0x0101
        /*09c2*/ 	.byte	0x0a
	.zero		1


	//   ....[38]....
        /*09c4*/ 	.word	0x000099c0
        /*09c8*/ 	.word	0x000000ff
        /*09cc*/ 	.word	0x00016830
        /*09d0*/ 	.short	0x010a
        /*09d2*/ 	.byte	0x0a
	.zero		1


	//   ....[39]....
        /*09d4*/ 	.word	0x00009a00
        /*09d8*/ 	.word	0x000000ff
        /*09dc*/ 	.word	0x00016830
        /*09e0*/ 	.short	0x010a
        /*09e2*/ 	.byte	0x0a
	.zero		1


	//   ....[40]....
        /*09e4*/ 	.word	0x00009bf0
        /*09e8*/ 	.word	0x000000ff
        /*09ec*/ 	.word	0x00016850
        /*09f0*/ 	.short	0x010a
        /*09f2*/ 	.byte	0x0a
	.zero		1


	//   ....[41]....
        /*09f4*/ 	.word	0x00009c30
        /*09f8*/ 	.word	0x000000ff
        /*09fc*/ 	.word	0x00016850
        /*0a00*/ 	.short	0x010a
        /*0a02*/ 	.byte	0x0a
	.zero		1


	//   ....[42]....
        /*0a04*/ 	.word	0x0000a000
        /*0a08*/ 	.word	0x000000ff
        /*0a0c*/ 	.word	0x00000000
        /*0a10*/ 	.short	0x0101
        /*0a12*/ 	.byte	0x0a
	.zero		1


	//   ....[43]....
        /*0a14*/ 	.word	0x0000c2c0
        /*0a18*/ 	.word	0x000000ff
        /*0a1c*/ 	.word	0x00000000
        /*0a20*/ 	.short	0x0101
        /*0a22*/ 	.byte	0x0a
	.zero		1


	//   ....[44]....
        /*0a24*/ 	.word	0x0000c6c0
        /*0a28*/ 	.word	0x000000ff
        /*0a2c*/ 	.word	0x00016850
        /*0a30*/ 	.short	0x010a
        /*0a32*/ 	.byte	0x08
	.zero		1


	//   ....[45]....
        /*0a34*/ 	.word	0x0000c700
        /*0a38*/ 	.word	0x000000ff
        /*0a3c*/ 	.word	0x00016850
        /*0a40*/ 	.short	0x010a
        /*0a42*/ 	.byte	0x08
	.zero		1


	//   ....[46]....
        /*0a44*/ 	.word	0x0000cc50
        /*0a48*/ 	.word	0x000000ff
        /*0a4c*/ 	.word	0x00000000
        /*0a50*/ 	.short	0x0101
        /*0a52*/ 	.byte	0x04
	.zero		1


	//   ....[47]....
        /*0a54*/ 	.word	0x0000d640
        /*0a58*/ 	.word	0x000000ff
        /*0a5c*/ 	.word	0x00000000
        /*0a60*/ 	.short	0x0101
        /*0a62*/ 	.byte	0x04
	.zero		1


	//   ....[48]....
        /*0a64*/ 	.word	0x0000f340
        /*0a68*/ 	.word	0x000000ff
        /*0a6c*/ 	.word	0x00016840
        /*0a70*/ 	.short	0x010a
        /*0a72*/ 	.byte	0x30
	.zero		1


	//   ....[49]....
        /*0a74*/ 	.word	0x0000f9f0
        /*0a78*/ 	.word	0x000000ff
        /*0a7c*/ 	.word	0x00016830
        /*0a80*/ 	.short	0x0107
        /*0a82*/ 	.byte	0x30
	.zero		1


	//   ....[50]....
        /*0a84*/ 	.word	0x0000fa80
        /*0a88*/ 	.word	0x000000ff
        /*0a8c*/ 	.word	0x00016830
        /*0a90*/ 	.short	0x0101
        /*0a92*/ 	.byte	0x30
	.zero		1


	//   ....[51]....
        /*0a94*/ 	.word	0x00010740
        /*0a98*/ 	.word	0x000000ff
        /*0a9c*/ 	.word	0x00016800
        /*0aa0*/ 	.short	0x0107
        /*0aa2*/ 	.byte	0x30
	.zero		1


	//   ....[52]....
        /*0aa4*/ 	.word	0x00010780
        /*0aa8*/ 	.word	0x000000ff
        /*0aac*/ 	.word	0x00016800
        /*0ab0*/ 	.short	0x0101
        /*0ab2*/ 	.byte	0x30
	.zero		1


	//   ....[53]....
        /*0ab4*/ 	.word	0x000107b0
        /*0ab8*/ 	.word	0x000000ff
        /*0abc*/ 	.word	0x00016820
        /*0ac0*/ 	.short	0x010a
        /*0ac2*/ 	.byte	0x30
	.zero		1


	//   ....[54]....
        /*0ac4*/ 	.word	0x00010b80
        /*0ac8*/ 	.word	0x00000007
        /*0acc*/ 	.word	0x00016840
        /*0ad0*/ 	.short	0x010a
        /*0ad2*/ 	.byte	0x3f
	.zero		1


	//   ....[55]....
        /*0ad4*/ 	.word	0x00011060
        /*0ad8*/ 	.word	0x00000007
        /*0adc*/ 	.word	0x00016830
        /*0ae0*/ 	.short	0x0107
        /*0ae2*/ 	.byte	0x3f
	.zero		1


	//   ....[56]....
        /*0ae4*/ 	.word	0x00011130
        /*0ae8*/ 	.word	0x00000007
        /*0aec*/ 	.word	0x00016830
        /*0af0*/ 	.short	0x0101
        /*0af2*/ 	.byte	0x3f
	.zero		1


	//   ....[57]....
        /*0af4*/ 	.word	0x00011190
        /*0af8*/ 	.word	0x00000007
        /*0afc*/ 	.word	0x00016860
        /*0b00*/ 	.short	0x010a
        /*0b02*/ 	.byte	0x3f
	.zero		1


	//   ....[58]....
        /*0b04*/ 	.word	0x00011580
        /*0b08*/ 	.word	0x00000007
        /*0b0c*/ 	.word	0x00016850
        /*0b10*/ 	.short	0x0107
        /*0b12*/ 	.byte	0x3f
	.zero		1


	//   ....[59]....
        /*0b14*/ 	.word	0x000116f0
        /*0b18*/ 	.word	0x00000007
        /*0b1c*/ 	.word	0x00016850
        /*0b20*/ 	.short	0x0101
        /*0b22*/ 	.byte	0x3f
	.zero		1


	//   ....[60]....
        /*0b24*/ 	.word	0x000118b0
        /*0b28*/ 	.word	0x00000000
        /*0b2c*/ 	.word	0x00016860
        /*0b30*/ 	.short	0x010a
        /*0b32*/ 	.byte	0x3f
	.zero		1


	//   ....[61]....
        /*0b34*/ 	.word	0x00011cd0
        /*0b38*/ 	.word	0x00000000
        /*0b3c*/ 	.word	0x00016850
        /*0b40*/ 	.short	0x0107
        /*0b42*/ 	.byte	0x3f
	.zero		1


	//   ....[62]....
        /*0b44*/ 	.word	0x00011db0
        /*0b48*/ 	.word	0x00000000
        /*0b4c*/ 	.word	0x00016850
        /*0b50*/ 	.short	0x0101
        /*0b52*/ 	.byte	0x3f
	.zero		1


	//   ....[63]....
        /*0b54*/ 	.word	0x00011e40
        /*0b58*/ 	.word	0x00000007
        /*0b5c*/ 	.word	0x00016820
        /*0b60*/ 	.short	0x010a
        /*0b62*/ 	.byte	0x3f
	.zero		1


	//   ....[64]....
        /*0b64*/ 	.word	0x00011fa0
        /*0b68*/ 	.word	0x00000005
        /*0b6c*/ 	.word	0x00016840
        /*0b70*/ 	.short	0x010a
        /*0b72*/ 	.byte	0x3f
	.zero		1


	//   ....[65]....
        /*0b74*/ 	.word	0x00012040
        /*0b78*/ 	.word	0x00000003
        /*0b7c*/ 	.word	0x00016840
        /*0b80*/ 	.short	0x010a
        /*0b82*/ 	.byte	0x3f
	.zero		1


	//   ....[66]....
        /*0b84*/ 	.word	0x00012080
        /*0b88*/ 	.word	0x00000005
        /*0b8c*/ 	.word	0x00016860
        /*0b90*/ 	.short	0x010a
        /*0b92*/ 	.byte	0x3f
	.zero		1


	//   ....[67]....
        /*0b94*/ 	.word	0x000120c0
        /*0b98*/ 	.word	0x00000003
        /*0b9c*/ 	.word	0x00016860
        /*0ba0*/ 	.short	0x010a
        /*0ba2*/ 	.byte	0x3f
	.zero		1


	//   ....[68]....
        /*0ba4*/ 	.word	0x00012130
        /*0ba8*/ 	.word	0x00000003
        /*0bac*/ 	.word	0x00016800
        /*0bb0*/ 	.short	0x010a
        /*0bb2*/ 	.byte	0x3f
	.zero		1


	//   ....[69]....
        /*0bb4*/ 	.word	0x00012190
        /*0bb8*/ 	.word	0x00000003
        /*0bbc*/ 	.word	0x00016830
        /*0bc0*/ 	.short	0x010a
        /*0bc2*/ 	.byte	0x3f
	.zero		1


	//   ....[70]....
        /*0bc4*/ 	.word	0x000121f0
        /*0bc8*/ 	.word	0x00000005
        /*0bcc*/ 	.word	0x00016830
        /*0bd0*/ 	.short	0x010a
        /*0bd2*/ 	.byte	0x3f
	.zero		1


	//   ....[71]....
        /*0bd4*/ 	.word	0x00012250
        /*0bd8*/ 	.word	0x00000005
        /*0bdc*/ 	.word	0x00016850
        /*0be0*/ 	.short	0x010a
        /*0be2*/ 	.byte	0x3f
	.zero		1


	//   ....[72]....
        /*0be4*/ 	.word	0x000122b0
        /*0be8*/ 	.word	0x0000000b
        /*0bec*/ 	.word	0x00016830
        /*0bf0*/ 	.short	0x010a
        /*0bf2*/ 	.byte	0x3f
	.zero		1


	//   ....[73]....
        /*0bf4*/ 	.word	0x00012310
        /*0bf8*/ 	.word	0x0000000b
        /*0bfc*/ 	.word	0x00016850
        /*0c00*/ 	.short	0x010a
        /*0c02*/ 	.byte	0x3f
	.zero		1


	//   ....[74]....
        /*0c04*/ 	.word	0x00012370
        /*0c08*/ 	.word	0x0000000d
        /*0c0c*/ 	.word	0x00016830
        /*0c10*/ 	.short	0x010a
        /*0c12*/ 	.byte	0x3f
	.zero		1


	//   ....[75]....
        /*0c14*/ 	.word	0x000123d0
        /*0c18*/ 	.word	0x0000000d
        /*0c1c*/ 	.word	0x00016850
        /*0c20*/ 	.short	0x010a
        /*0c22*/ 	.byte	0x3f
	.zero		1


	//   ....[76]....
        /*0c24*/ 	.word	0x00012430
        /*0c28*/ 	.word	0x00000006
        /*0c2c*/ 	.word	0x00016850
        /*0c30*/ 	.short	0x010a
        /*0c32*/ 	.byte	0x3f
	.zero		1


	//   ....[77]....
        /*0c34*/ 	.word	0x00012510
        /*0c38*/ 	.word	0x00000002
        /*0c3c*/ 	.word	0x00016840
        /*0c40*/ 	.short	0x010a
        /*0c42*/ 	.byte	0x3f
	.zero		1


	//   ....[78]....
        /*0c44*/ 	.word	0x00013d00
        /*0c48*/ 	.word	0x00000003
        /*0c4c*/ 	.word	0x00016820
        /*0c50*/ 	.short	0x010a
        /*0c52*/ 	.byte	0x3f
	.zero		1


	//   ....[79]....
        /*0c54*/ 	.word	0x00013d50
        /*0c58*/ 	.word	0x00000007
        /*0c5c*/ 	.word	0x00016840
        /*0c60*/ 	.short	0x010a
        /*0c62*/ 	.byte	0x3f
	.zero		1


	//   ....[80]....
        /*0c64*/ 	.word	0x00014720
        /*0c68*/ 	.word	0x00000007
        /*0c6c*/ 	.word	0x00016860
        /*0c70*/ 	.short	0x010a
        /*0c72*/ 	.byte	0x3f
	.zero		1


	//   ....[81]....
        /*0c74*/ 	.word	0x000150a0
        /*0c78*/ 	.word	0x00000000
        /*0c7c*/ 	.word	0x00016860
        /*0c80*/ 	.short	0x010a
        /*0c82*/ 	.byte	0x3f
	.zero		1


	//   ....[82]....
        /*0c84*/ 	.word	0x00015a00
        /*0c88*/ 	.word	0x00000007
        /*0c8c*/ 	.word	0x00016820
        /*0c90*/ 	.short	0x010a
        /*0c92*/ 	.byte	0x3f
	.zero		1


	//   ....[83]....
        /*0c94*/ 	.word	0x00015ba0
        /*0c98*/ 	.word	0x00000005
        /*0c9c*/ 	.word	0x00016840
        /*0ca0*/ 	.short	0x010a
        /*0ca2*/ 	.byte	0x3f
	.zero		1


	//   ....[84]....
        /*0ca4*/ 	.word	0x00015bf0
        /*0ca8*/ 	.word	0x00000003
        /*0cac*/ 	.word	0x00016840
        /*0cb0*/ 	.short	0x010a
        /*0cb2*/ 	.byte	0x3f
	.zero		1


	//   ....[85]....
        /*0cb4*/ 	.word	0x00015c40
        /*0cb8*/ 	.word	0x00000005
        /*0cbc*/ 	.word	0x00016860
        /*0cc0*/ 	.short	0x010a
        /*0cc2*/ 	.byte	0x3f
	.zero		1


	//----- nvinfo : EIATTR_NUM_MBARRIERS
	.align		4
.L_177:
        /*0cc4*/ 	.byte	0x03, 0x38
        /*0cc6*/ 	.short	0x0016


	//----- nvinfo : EIATTR_EXIT_INSTR_OFFSETS
	.align		4
        /*0cc8*/ 	.byte	0x04, 0x1c
        /*0cca*/ 	.short	(.L_179 - .L_178)


	//   ....[0]....
.L_178:
        /*0ccc*/ 	.word	0x00012110


	//----- nvinfo : EIATTR_MAX_THREADS
	.align		4
.L_179:
        /*0cd0*/ 	.byte	0x04, 0x05
        /*0cd2*/ 	.short	(.L_181 - .L_180)
.L_180:
        /*0cd4*/ 	.word	0x00000200
        /*0cd8*/ 	.word	0x00000001
        /*0cdc*/ 	.word	0x00000001


	//----- nvinfo : EIATTR_CRS_STACK_SIZE
	.align		4
.L_181:
        /*0ce0*/ 	.byte	0x04, 0x1e
        /*0ce2*/ 	.short	(.L_183 - .L_182)
.L_182:
        /*0ce4*/ 	.word	0x00000000


	//----- nvinfo : EIATTR_CBANK_PARAM_SIZE
	.align		4
.L_183:
        /*0ce8*/ 	.byte	0x03, 0x19
        /*0cea*/ 	.short	0x0a70


	//----- nvinfo : EIATTR_PARAM_CBANK
	.align		4
        /*0cec*/ 	.byte	0x04, 0x0a
        /*0cee*/ 	.short	(.L_185 - .L_184)
	.align		4
.L_184:
        /*0cf0*/ 	.word	index@(.nv.constant0._ZN7cutlass13device_kernelIN5flash11enable_sm90INS1_16FlashAttnFwdSm90INS1_25CollectiveMainloopFwdSm90ILi2EN4cute5tupleIJNS5_1CILi1EEES8_S8_EEENS6_IJNS7_ILi192EEENS7_ILi128EEENS7_ILi64EEEEEELi64ENS_10bfloat16_tEfNS_4arch4Sm90ELb0ELb1ELb0ELb0ELb1ELb0ELb0ELb1ELb1ELb1ELb1ELb0EEENS1_21CollectiveEpilogueFwdINS6_IJSA_SC_SB_EEES9_SE_SG_Li384ELb0ELb1ELb1ELb0EEENS1_19SingleTileSchedulerILb0ELb1ELb1ELi192EEEEEEEEEvNT_6ParamsE)
        /*0cf4*/ 	.short	0x0210
        /*0cf6*/ 	.short	0x0a70


	//----- nvinfo : EIATTR_SW_WAR
	.align		4
.L_185:
        /*0cf8*/ 	.byte	0x04, 0x36
        /*0cfa*/ 	.short	(.L_187 - .L_186)
.L_186:
        /*0cfc*/ 	.word	0x00000008
.L_187:


//--------------------- .nv.info._ZN7cutlass13device_kernelIN5flash11enable_sm90INS1_16FlashAttnFwdSm90INS1_25CollectiveMainloopFwdSm90ILi2EN4cute5tupleIJNS5_1CILi1EEES8_S8_EEENS6_IJNS7_ILi192EEENS7_ILi128EEENS7_ILi64EEEEEELi64ENS_10bfloat16_tEfNS_4arch4Sm90ELb0ELb1ELb0ELb1ELb1ELb0ELb0ELb1ELb1ELb1ELb1ELb0EEENS1_21CollectiveEpilogueFwdINS6_IJSA_SC_SB_EEES9_SE_SG_Li384ELb1ELb1ELb1ELb0EEENS1_36VarlenDynamicPersistentTileSchedulerILi192ELi128ELi384ELi128ELb1ELb1ELb1ELb1ELb0ELb1EEEEEEEEEvNT_6ParamsE --------------------------
	.section	.nv.info._ZN7cutlass13device_kernelIN5flash11enable_sm90INS1_16FlashAttnFwdSm90INS1_25CollectiveMainloopFwdSm90ILi2EN4cute5tupleIJNS5_1CILi1EEES8_S8_EEENS6_IJNS7_ILi192EEENS7_ILi128EEENS7_ILi64EEEEEELi64ENS_10bfloat16_tEfNS_4arch4Sm90ELb0ELb1ELb0ELb1ELb1ELb0ELb0ELb1ELb1ELb1ELb1ELb0EEENS1_21CollectiveEpilogueFwdINS6_IJSA_SC_SB_EEES9_SE_SG_Li384ELb1ELb1ELb1ELb0EEENS1_36VarlenDynamicPersistentTileSchedulerILi192ELi128ELi384ELi128ELb1ELb1ELb1ELb1ELb0ELb1EEEEEEEEEvNT_6ParamsE,"",@"SHT_CUDA_INFO"
	.sectionflags	@""
	.align	4


	//----- nvinfo : EIATTR_CUDA_API_VERSION
	.align		4
        /*0000*/ 	.byte	0x04, 0x37
        /*0002*/ 	.short	(.L_189 - .L_188)
.L_188:
        /*0004*/ 	.word	0x00000082


	//----- nvinfo : EIATTR_KPARAM_INFO
	.align		4
.L_189:
        /*0008*/ 	.byte	0x04, 0x17
        /*000a*/ 	.short	(.L_191 - .L_190)
.L_190:
        /*000c*/ 	.word	0x00000000
        /*0010*/ 	.short	0x0000
        /*0012*/ 	.short	0x0070
        /*0014*/ 	.byte	0x00, 0xf0, 0x01, 0x2a


	//----- nvinfo : EIATTR_SPARSE_MMA_MASK
	.align		4
.L_191:
        /*0018*/ 	.byte	0x03, 0x50
        /*001a*/ 	.short	0x0000


	//----- nvinfo : EIATTR_MAXREG_COUNT
	.align		4
        /*001c*/ 	.byte	0x03, 0x1b
        /*001e*/ 	.short	0x0080


	//----- nvinfo : EIATTR_NUM_BARRIERS
	.align		4
        /*0020*/ 	.byte	0x02, 0x4c
        /*0022*/ 	.byte	0x10
	.zero		1


	//----- nvinfo : EIATTR_EXTERNS
	.align		4
        /*0024*/ 	.byte	0x04, 0x0f
        /*0026*/ 	.short	(.L_193 - .L_192)


	//   ....[0]....
	.align		4
.L_192:
        /*0028*/ 	.word	index@(__assertfail)


	//----- nvinfo : EIATTR_ANNOTATIONS
	.align		4
.L_193:
        /*002c*/ 	.byte	0x04, 0x55
        /*002e*/ 	.short	(.L_195 - .L_194)


	//   ....[0]....
.L_194:
        /* <DEDUP_REMOVED lines=22> */


	//----- nvinfo : EIATTR_MERCURY_ISA_VERSION
	.align		4
.L_195:
        /*0178*/ 	.byte	0x03, 0x5f
        /*017a*/ 	.short	0x0101


	//----- nvinfo : EIATTR_UNUSED_LOAD_BYTE_OFFSET
	.align		4
        /*017c*/ 	.byte	0x04, 0x44
        /*017e*/ 	.short	(.L_197 - .L_196)


	//   ....[0]....
.L_196:
        /*0180*/ 	.word	0x00000970
        /*0184*/ 	.word	0x0000fff0


	//   ....[1]....
        /*0188*/ 	.word	0x0000d510
        /*018c*/ 	.word	0x0000fff0


	//----- nvinfo : EIATTR_INT_WARP_WIDE_INSTR_OFFSETS
	.align		4
.L_197:
        /*0190*/ 	.byte	0x04, 0x31
        /*0192*/ 	.short	(.L_199 - .L_198)


	//   ....[0]....
.L_198:
        /*0194*/ 	.word	0x000000c0


	//   ....[1]....
        /*0198*/ 	.word	0x000000d0


	//   ....[2]....
        /*019c*/ 	.word	0x00000170


	//   ....[3]....
        /*01a0*/ 	.word	0x00011600


	//   ....[4]....
        /*01a4*/ 	.word	0x00011690


	//   ....[5]....
        /*01a8*/ 	.word	0x00014720


	//   ....[6]....
        /*01ac*/ 	.word	0x000147b0


	//----- nvinfo : EIATTR_COOP_GROUP_MASK_REGIDS
	.align		4
.L_199:
        /*01b0*/ 	.byte	0x04, 0x29
        /*01b2*/ 	.short	(.L_201 - .L_200)


	//   ....[0]....
.L_200:
        /*01b4*/ 	.word	0xffffffff


	//   ....[1]....
        /*01b8*/ 	.word	0xffffffff


	//   ....[2]....
        /*01bc*/ 	.word	0xffffffff


	//   ....[3]....
        /*01c0*/ 	.word	0xffffffff


	//   ....[4]....
        /*01c4*/ 	.word	0xffffffff


	//   ....[5]....
        /*01c8*/ 	.word	0xffffffff


	//   ....[6]....
        /*01cc*/ 	.word	0xffffffff


	//   ....[7]....
        /*01d0*/ 	.word	0xffffffff


	//   ....[8]....
        /*01d4*/ 	.word	0xffffffff


	//   ....[9]....
        /*01d8*/ 	.word	0xffffffff


	//   ....[10]....
        /*01dc*/ 	.word	0xffffffff


	//   ....[11]....
        /*01e0*/ 	.word	0xffffffff


	//   ....[12]....
        /*01e4*/ 	.word	0xffffffff


	//   ....[13]....
        /*01e8*/ 	.word	0xffffffff


	//   ....[14]....
        /*01ec*/ 	.word	0xffffffff


	//   ....[15]....
        /*01f0*/ 	.word	0xffffffff


	//   ....[16]....
        /*01f4*/ 	.word	0xffffffff


	//   ....[17]....
        /*01f8*/ 	.word	0xffffffff


	//   ....[18]....
        /*01fc*/ 	.word	0xffffffff


	//   ....[19]....
        /*0200*/ 	.word	0xffffffff


	//   ....[20]....
        /*0204*/ 	.word	0xffffffff


	//   ....[21]....
        /*0208*/ 	.word	0xffffffff


	//   ....[22]....
        /*020c*/ 	.word	0xffffffff


	//   ....[23]....
        /*0210*/ 	.word	0xffffffff


	//   ....[24]....
        /*0214*/ 	.word	0xffffffff


	//   ....[25]....
        /*0218*/ 	.word	0xffffffff


	//   ....[26]....
        /*021c*/ 	.word	0xffffffff


	//   ....[27]....
        /*0220*/ 	.word	0xffffffff


	//   ....[28]....
        /*0224*/ 	.word	0xffffffff


	//   ....[29]....
        /*0228*/ 	.word	0xffffffff


	//   ....[30]....
        /*022c*/ 	.word	0xffffffff


	//   ....[31]....
        /*0230*/ 	.word	0xffffffff


	//   ....[32]....
        /*0234*/ 	.word	0xffffffff


	//   ....[33]....
        /*0238*/ 	.word	0xffffffff


	//   ....[34]....
        /*023c*/ 	.word	0xffffffff


	//   ....[35]....
        /*0240*/ 	.word	0xffffffff


	//   ....[36]....
        /*0244*/ 	.word	0xffffffff


	//   ....[37]....
        /*0248*/ 	.word	0xffffffff


	//   ....[38]....
        /*024c*/ 	.word	0xffffffff


	//   ....[39]....
        /*0250*/ 	.word	0xffffffff


	//   ....[40]....
        /*0254*/ 	.word	0xffffffff


	//   ....[41]....
        /*0258*/ 	.word	0xffffffff


	//   ....[42]....
        /*025c*/ 	.word	0xffffffff


	//   ....[43]....
        /*0260*/ 	.word	0xffffffff


	//   ....[44]....
        /*0264*/ 	.word	0xffffffff


	//   ....[45]....
        /*0268*/ 	.word	0xffffffff


	//   ....[46]....
        /*026c*/ 	.word	0xffffffff


	//   ....[47]....
        /*0270*/ 	.word	0xffffffff


	//   ....[48]....
        /*0274*/ 	.word	0xffffffff


	//   ....[49]....
        /*0278*/ 	.word	0xffffffff


	//   ....[50]....
        /*027c*/ 	.word	0xffffffff


	//   ....[51]....
        /*0280*/ 	.word	0xffffffff


	//   ....[52]....
        /*0284*/ 	.word	0xffffffff


	//   ....[53]....
        /*0288*/ 	.word	0xffffffff


	//   ....[54]....
        /*028c*/ 	.word	0xffffffff


	//   ....[55]....
        /*0290*/ 	.word	0xffffffff


	//   ....[56]....
        /*0294*/ 	.word	0xffffffff


	//   ....[57]....
        /*0298*/ 	.word	0xffffffff


	//   ....[58]....
        /*029c*/ 	.word	0xffffffff


	//   ....[59]....
        /*02a0*/ 	.word	0xffffffff


	//   ....[60]....
        /*02a4*/ 	.word	0xffffffff


	//   ....[61]....
        /*02a8*/ 	.word	0xffffffff


	//   ....[62]....
        /*02ac*/ 	.word	0xffffffff


	//   ....[63]....
        /*02b0*/ 	.word	0xffffffff


	//   ....[64]....
        /*02b4*/ 	.word	0xffffffff


	//   ....[65]....
        /*02b8*/ 	.word	0xffffffff


	//   ....[66]....
        /*02bc*/ 	.word	0xffffffff


	//   ....[67]....
        /*02c0*/ 	.word	0xffffffff


	//   ....[68]....
        /*02c4*/ 	.word	0xffffffff


	//   ....[69]....
        /*02c8*/ 	.word	0xffffffff


	//   ....[70]....
        /*02cc*/ 	.word	0xffffffff


	//   ....[71]....
        /*02d0*/ 	.word	0xffffffff


	//   ....[72]....
        /*02d4*/ 	.word	0xffffffff


	//   ....[73]....
        /*02d8*/ 	.word	0xffffffff


	//   ....[74]....
        /*02dc*/ 	.word	0xffffffff


	//   ....[75]....
        /*02e0*/ 	.word	0xffffffff


	//   ....[76]....
        /*02e4*/ 	.word	0xffffffff


	//   ....[77]....
        /*02e8*/ 	.word	0xffffffff


	//   ....[78]....
        /*02ec*/ 	.word	0xffffffff


	//   ....[79]....
        /*02f0*/ 	.word	0xffffffff


	//   ....[80]....
        /*02f4*/ 	.word	0xffffffff


	//   ....[81]....
        /*02f8*/ 	.word	0xffffffff


	//   ....[82]....
        /*02fc*/ 	.word	0xffffffff


	//   ....[83]....
        /*0300*/ 	.word	0xffffffff


	//   ....[84]....
        /*0304*/ 	.word	0xffffffff


	//   ....[85]....
        /*0308*/ 	.word	0xffffffff


	//   ....[86]....
        /*030c*/ 	.word	0xffffffff


	//   ....[87]....
        /*0310*/ 	.word	0xffffffff


	//   ....[88]....
        /*0314*/ 	.word	0xffffffff


	//   ....[89]....
        /*0318*/ 	.word	0xffffffff


	//   ....[90]....
        /*031c*/ 	.word	0xffffffff


	//   ....[91]....
        /*0320*/ 	.word	0xffffffff


	//   ....[92]....
        /*0324*/ 	.word	0xffffffff


	//   ....[93]....
        /*0328*/ 	.word	0xffffffff


	//   ....[94]....
        /*032c*/ 	.word	0xffffffff


	//   ....[95]....
        /*0330*/ 	.word	0xffffffff


	//   ....[96]....
        /*0334*/ 	.word	0xffffffff


	//   ....[97]....
        /*0338*/ 	.word	0xffffffff


	//   ....[98]....
        /*033c*/ 	.word	0xffffffff


	//   ....[99]....
        /*0340*/ 	.word	0xffffffff


	//   ....[100]....
        /*0344*/ 	.word	0xffffffff


	//   ....[101]....
        /*0348*/ 	.word	0xffffffff


	//   ....[102]....
        /*034c*/ 	.word	0xffffffff


	//   ....[103]....
        /*0350*/ 	.word	0xffffffff


	//   ....[104]....
        /*0354*/ 	.word	0xffffffff


	//   ....[105]....
        /*0358*/ 	.word	0xffffffff


	//   ....[106]....
        /*035c*/ 	.word	0xffffffff


	//   ....[107]....
        /*0360*/ 	.word	0xffffffff


	//   ....[108]....
        /*0364*/ 	.word	0xffffffff


	//   ....[109]....
        /*0368*/ 	.word	0xffffffff


	//   ....[110]....
        /*036c*/ 	.word	0xffffffff


	//   ....[111]....
        /*0370*/ 	.word	0xffffffff


	//   ....[112]....
        /*0374*/ 	.word	0xffffffff


	//   ....[113]....
        /*0378*/ 	.word	0xffffffff


	//   ....[114]....
        /*037c*/ 	.word	0xffffffff


	//   ....[115]....
        /*0380*/ 	.word	0xffffffff


	//   ....[116]....
        /*0384*/ 	.word	0xffffffff


	//   ....[117]....
        /*0388*/ 	.word	0xffffffff


	//   ....[118]....
        /*038c*/ 	.word	0xffffffff


	//   ....[119]....
        /*0390*/ 	.word	0xffffffff


	//   ....[120]....
        /*0394*/ 	.word	0xffffffff


	//   ....[121]....
        /*0398*/ 	.word	0xffffffff


	//   ....[122]....
        /*039c*/ 	.word	0xffffffff


	//   ....[123]....
        /*03a0*/ 	.word	0xffffffff


	//   ....[124]....
        /*03a4*/ 	.word	0xffffffff


	//   ....[125]....
        /*03a8*/ 	.word	0xffffffff


	//   ....[126]....
        /*03ac*/ 	.word	0xffffffff


	//   ....[127]....
        /*03b0*/ 	.word	0xffffffff


	//   ....[128]....
        /*03b4*/ 	.word	0xffffffff


	//   ....[129]....
        /*03b8*/ 	.word	0xffffffff


	//   ....[130]....
        /*03bc*/ 	.word	0xffffffff


	//   ....[131]....
        /*03c0*/ 	.word	0xffffffff


	//   ....[132]....
        /*03c4*/ 	.word	0xffffffff


	//   ....[133]....
        /*03c8*/ 	.word	0xffffffff


	//   ....[134]....
        /*03cc*/ 	.word	0xffffffff


	//   ....[135]....
        /*03d0*/ 	.word	0xffffffff


	//   ....[136]....
        /*03d4*/ 	.word	0xffffffff


	//   ....[137]....
        /*03d8*/ 	.word	0xffffffff


	//   ....[138]....
        /*03dc*/ 	.word	0xffffffff


	//   ....[139]....
        /*03e0*/ 	.word	0xffffffff


	//   ....[140]....
        /*03e4*/ 	.word	0xffffffff


	//   ....[141]....
        /*03e8*/ 	.word	0xffffffff


	//   ....[142]....
        /*03ec*/ 	.word	0xffffffff


	//   ....[143]....
        /*03f0*/ 	.word	0xffffffff


	//   ....[144]....
        /*03f4*/ 	.word	0xffffffff


	//   ....[145]....
        /*03f8*/ 	.word	0xffffffff


	//   ....[146]....
        /*03fc*/ 	.word	0xffffffff


	//   ....[147]....
        /*0400*/ 	.word	0xffffffff


	//   ....[148]....
        /*0404*/ 	.word	0xffffffff


	//   ....[149]....
        /*0408*/ 	.word	0xffffffff


	//   ....[150]....
        /*040c*/ 	.word	0xffffffff


	//   ....[151]....
        /*0410*/ 	.word	0xffffffff


	//   ....[152]....
        /*0414*/ 	.word	0xffffffff


	//   ....[153]....
        /*0418*/ 	.word	0xffffffff


	//   ....[154]....
        /*041c*/ 	.word	0xffffffff


	//   ....[155]....
        /*0420*/ 	.word	0xffffffff


	//   ....[156]....
        /*0424*/ 	.word	0xffffffff


	//   ....[157]....
        /*0428*/ 	.word	0xffffffff


	//   ....[158]....
        /*042c*/ 	.word	0xffffffff


	//   ....[159]....
        /*0430*/ 	.word	0xffffffff


	//   ....[160]....
        /*0434*/ 	.word	0xffffffff


	//   ....[161]....
        /*0438*/ 	.word	0xffffffff


	//   ....[162]....
        /*043c*/ 	.word	0xffffffff


	//   ....[163]....
        /*0440*/ 	.word	0xffffffff


	//   ....[164]....
        /*0444*/ 	.word	0xffffffff


	//   ....[165]....
        /*0448*/ 	.word	0xffffffff


	//   ....[166]....
        /*044c*/ 	.word	0xffffffff


	//   ....[167]....
        /*0450*/ 	.word	0xffffffff


	//   ....[168]....
        /*0454*/ 	.word	0xffffffff


	//   ....[169]....
        /*0458*/ 	.word	0xffffffff


	//   ....[170]....
        /*045c*/ 	.word	0xffffffff


	//   ....[171]....
        /*0460*/ 	.word	0xffffffff


	//   ....[172]....
        /*0464*/ 	.word	0xffffffff


	//   ....[173]....
        /*0468*/ 	.word	0xffffffff


	//   ....[174]....
        /*046c*/ 	.word	0xffffffff


	//   ....[175]....
        /*0470*/ 	.word	0xffffffff


	//   ....[176]....
        /*0474*/ 	.word	0xffffffff


	//   ....[177]....
        /*0478*/ 	.word	0xffffffff


	//   ....[178]....
        /*047c*/ 	.word	0xffffffff


	//   ....[179]....
        /*0480*/ 	.word	0xffffffff


	//   ....[180]....
        /*0484*/ 	.word	0xffffffff


	//   ....[181]....
        /*0488*/ 	.word	0x0500000f


	//   ....[182]....
        /*048c*/ 	.word	0x0500000f


	//   ....[183]....
        /*0490*/ 	.word	0x0500000f


	//   ....[184]....
        /*0494*/ 	.word	0x0500000f


	//   ....[185]....
        /*0498*/ 	.word	0x0500000f


	//   ....[186]....
        /*049c*/ 	.word	0x0500000f


	//   ....[187]....
        /*04a0*/ 	.word	0x0500000f


	//   ....[188]....
        /*04a4*/ 	.word	0x0500000f


	//   ....[189]....
        /*04a8*/ 	.word	0x0500000f


	//   ....[190]....
        /*04ac*/ 	.word	0x0500000f


	//   ....[191]....
        /*04b0*/ 	.word	0x0500000f


	//   ....[192]....
        /*04b4*/ 	.word	0x0500000f


	//   ....[193]....
        /*04b8*/ 	.word	0x0500000f


	//   ....[194]....
        /*04bc*/ 	.word	0x0500000f


	//   ....[195]....
        /*04c0*/ 	.word	0x0500000f


	//   ....[196]....
        /*04c4*/ 	.word	0x0500000f


	//   ....[197]....
        /*04c8*/ 	.word	0x0500000f


	//   ....[198]....
        /*04cc*/ 	.word	0x0500000f


	//   ....[199]....
        /*04d0*/ 	.word	0x0500000f


	//   ....[200]....
        /*04d4*/ 	.word	0x0500000f


	//   ....[201]....
        /*04d8*/ 	.word	0x0500000f


	//   ....[202]....
        /*04dc*/ 	.word	0x0500000f


	//   ....[203]....
        /*04e0*/ 	.word	0x0500000f


	//   ....[204]....
        /*04e4*/ 	.word	0x0500000f


	//   ....[205]....
        /*04e8*/ 	.word	0x0500000f


	//   ....[206]....
        /*04ec*/ 	.word	0x0500000f


	//   ....[207]....
        /*04f0*/ 	.word	0x0500000f


	//   ....[208]....
        /*04f4*/ 	.word	0x0500000f


	//   ....[209]....
        /*04f8*/ 	.word	0x0500000f


	//   ....[210]....
        /*04fc*/ 	.word	0x0500000f


	//   ....[211]....
        /*0500*/ 	.word	0x0500000f


	//   ....[212]....
        /*0504*/ 	.word	0x0500000f


	//   ....[213]....
        /*0508*/ 	.word	0x0500000f


	//   ....[214]....
        /*050c*/ 	.word	0x0500000f


	//   ....[215]....
        /*0510*/ 	.word	0x0500000f


	//   ....[216]....
        /*0514*/ 	.word	0x0500000f


	//   ....[217]....
        /*0518*/ 	.word	0x0500000f


	//   ....[218]....
        /*051c*/ 	.word	0x0500000f


	//   ....[219]....
        /*0520*/ 	.word	0x0500000f


	//   ....[220]....
        /*0524*/ 	.word	0x0500000f


	//   ....[221]....
        /*0528*/ 	.word	0x0500000f


	//   ....[222]....
        /*052c*/ 	.word	0x0500000f


	//   ....[223]....
        /*0530*/ 	.word	0x0500000f


	//   ....[224]....
        /*0534*/ 	.word	0x0500000f


	//   ....[225]....
        /*0538*/ 	.word	0x0500000f


	//   ....[226]....
        /*053c*/ 	.word	0x0500000f


	//   ....[227]....
        /*0540*/ 	.word	0x0500000f


	//   ....[228]....
        /*0544*/ 	.word	0x0500000f


	//   ....[229]....
        /*0548*/ 	.word	0x0500000f


	//   ....[230]....
        /*054c*/ 	.word	0x0500000f


	//   ....[231]....
        /*0550*/ 	.word	0x0500000f


	//   ....[232]....
        /*0554*/ 	.word	0x0500000f


	//   ....[233]....
        /*0558*/ 	.word	0x0500000f


	//   ....[234]....
        /*055c*/ 	.word	0x0500000f


	//   ....[235]....
        /*0560*/ 	.word	0x0500000f


	//   ....[236]....
        /*0564*/ 	.word	0x0500000f


	//   ....[237]....
        /*0568*/ 	.word	0x0500000f


	//   ....[238]....
        /*056c*/ 	.word	0x0500000f


	//   ....[239]....
        /*0570*/ 	.word	0x0500000f


	//   ....[240]....
        /*0574*/ 	.word	0x0500000f


	//   ....[241]....
        /*0578*/ 	.word	0x0500000f


	//   ....[242]....
        /*057c*/ 	.word	0x0500000f


	//   ....[243]....
        /*0580*/ 	.word	0x0500000f


	//   ....[244]....
        /*0584*/ 	.word	0x0500000f


	//   ....[245]....
        /*0588*/ 	.word	0x0500000f


	//   ....[246]....
        /*058c*/ 	.word	0x0500000f


	//   ....[247]....
        /*0590*/ 	.word	0x0500000f


	//   ....[248]....
        /*0594*/ 	.word	0x0500000f


	//   ....[249]....
        /*0598*/ 	.word	0x0500000f


	//   ....[250]....
        /*059c*/ 	.word	0x0500000f


	//   ....[251]....
        /*05a0*/ 	.word	0x0500000f


	//   ....[252]....
        /*05a4*/ 	.word	0x0500000f


	//   ....[253]....
        /*05a8*/ 	.word	0x0500000f


	//   ....[254]....
        /*05ac*/ 	.word	0x0500000f


	//   ....[255]....
        /*05b0*/ 	.word	0x0500000f


	//   ....[0]....
        /*05b4*/ 	.word	0x0500000f


	//   ....[1]....
        /*05b8*/ 	.word	0x0500000f


	//   ....[2]....
        /*05bc*/ 	.word	0x0500000f


	//   ....[3]....
        /*05c0*/ 	.word	0x0500000f


	//   ....[4]....
        /*05c4*/ 	.word	0x0500000f


	//   ....[5]....
        /*05c8*/ 	.word	0x0500000f


	//   ....[6]....
        /*05cc*/ 	.word	0x0500000f


	//   ....[7]....
        /*05d0*/ 	.word	0x0500000f


	//   ....[8]....
        /*05d4*/ 	.word	0x0500000f


	//   ....[9]....
        /*05d8*/ 	.word	0x0500000f


	//   ....[10]....
        /*05dc*/ 	.word	0x0500000f


	//   ....[11]....
        /*05e0*/ 	.word	0x0500000f


	//   ....[12]....
        /*05e4*/ 	.word	0x0500000f


	//   ....[13]....
        /*05e8*/ 	.word	0x0500000f


	//   ....[14]....
        /*05ec*/ 	.word	0x0500000f


	//   ....[15]....
        /*05f0*/ 	.word	0x0500000f


	//   ....[16]....
        /*05f4*/ 	.word	0x0500000f


	//   ....[17]....
        /*05f8*/ 	.word	0x0500000f


	//   ....[18]....
        /*05fc*/ 	.word	0x0500000f


	//   ....[19]....
        /*0600*/ 	.word	0x0500000f


	//   ....[20]....
        /*0604*/ 	.word	0x0500000f


	//   ....[21]....
        /*0608*/ 	.word	0x0500000f


	//   ....[22]....
        /*060c*/ 	.word	0x0500000f


	//   ....[23]....
        /*0610*/ 	.word	0x0500000f


	//   ....[24]....
        /*0614*/ 	.word	0x0500000f


	//   ....[25]....
        /*0618*/ 	.word	0x0500000f


	//   ....[26]....
        /*061c*/ 	.word	0x0500000f


	//   ....[27]....
        /*0620*/ 	.word	0x0500000f


	//   ....[28]....
        /*0624*/ 	.word	0x0500000f


	//   ....[29]....
        /*0628*/ 	.word	0x0500000f


	//   ....[30]....
        /*062c*/ 	.word	0x0500000f


	//   ....[31]....
        /*0630*/ 	.word	0x0500000f


	//   ....[32]....
        /*0634*/ 	.word	0x0500000f


	//----- nvinfo : EIATTR_COOP_GROUP_INSTR_OFFSETS
	.align		4
.L_201:
        /*0638*/ 	.byte	0x04, 0x28
        /*063a*/ 	.short	(.L_203 - .L_202)


	//   ....[0]....
.L_202:
        /*063c*/ 	.word	0x00000080


	//   ....[1]....
        /*0640*/ 	.word	0x00000090


	//   ....[2]....
        /*0644*/ 	.word	0x000002d0


	//   ....[3]....
        /*0648*/ 	.word	0x00000430


	//   ....[4]....
        /*064c*/ 	.word	0x00000550


	//   ....[5]....
        /*0650*/ 	.word	0x000006b0


	//   ....[6]....
        /*0654*/ 	.word	0x00001c80


	//   ....[7]....
        /*0658*/ 	.word	0x00002300


	//   ....[8]....
        /*065c*/ 	.word	0x00003060


	//   ....[9]....
        /*0660*/ 	.word	0x000038b0


	//   ....[10]....
        /*0664*/ 	.word	0x000039c0


	//   ....[11]....
        /*0668*/ 	.word	0x00004220


	//   ....[12]....
        /*066c*/ 	.word	0x00004280


	//   ....[13]....
        /*0670*/ 	.word	0x000058c0


	//   ....[14]....
        /*0674*/ 	.word	0x00005ac0


	//   ....[15]....
        /*0678*/ 	.word	0x000066a0


	//   ....[16]....
        /*067c*/ 	.word	0x000067a0


	//   ....[17]....
        /*0680*/ 	.word	0x00006f90


	//   ....[18]....
        /*0684*/ 	.word	0x00007000


	//   ....[19]....
        /*0688*/ 	.word	0x00008cb0


	//   ....[20]....
        /*068c*/ 	.word	0x00008cc0


	//   ....[21]....
        /*0690*/ 	.word	0x00008cf0


	//   ....[22]....
        /*0694*/ 	.word	0x00008d00


	//   ....[23]....
        /*0698*/ 	.word	0x0000a6d0


	//   ....[24]....
        /*069c*/ 	.word	0x0000a8d0


	//   ....[25]....
        /*06a0*/ 	.word	0x0000b4b0


	//   ....[26]....
        /*06a4*/ 	.word	0x0000b5b0


	//   ....[27]....
        /*06a8*/ 	.word	0x0000bda0


	//   ....[28]....
        /*06ac*/ 	.word	0x0000be10


	//   ....[29]....
        /*06b0*/ 	.word	0x0000cdc0


	//   ....[30]....
        /*06b4*/ 	.word	0x0000cdf0


	//   ....[31]....
        /*06b8*/ 	.word	0x0000ceb0


	//   ....[32]....
        /*06bc*/ 	.word	0x0000cec0


	//   ....[33]....
        /*06c0*/ 	.word	0x0000ddb0


	//   ....[34]....
        /*06c4*/ 	.word	0x0000ddc0


	//   ....[35]....
        /*06c8*/ 	.word	0x0000ddd0


	//   ....[36]....
        /*06cc*/ 	.word	0x0000de10


	//   ....[37]....
        /*06d0*/ 	.word	0x0000e430


	//   ....[38]....
        /*06d4*/ 	.word	0x0000e470


	//   ....[39]....
        /*06d8*/ 	.word	0x0000e490


	//   ....[40]....
        /*06dc*/ 	.word	0x0000e4d0


	//   ....[41]....
        /*06e0*/ 	.word	0x0000e4f0


	//   ....[42]....
        /*06e4*/ 	.word	0x0000e500


	//   ....[43]....
        /*06e8*/ 	.word	0x0000e520


	//   ....[44]....
        /*06ec*/ 	.word	0x0000e540


	//   ....[45]....
        /*06f0*/ 	.word	0x0000e950


	//   ....[46]....
        /*06f4*/ 	.word	0x0000e980


	//   ....[47]....
        /*06f8*/ 	.word	0x0000ebc0


	//   ....[48]....
        /*06fc*/ 	.word	0x0000ebd0


	//   ....[49]....
        /*0700*/ 	.word	0x0000f720


	//   ....[50]....
        /*0704*/ 	.word	0x0000f750


	//   ....[51]....
        /*0708*/ 	.word	0x0000f790


	//   ....[52]....
        /*070c*/ 	.word	0x0000f7c0


	//   ....[53]....
        /*0710*/ 	.word	0x0000f7d0


	//   ....[54]....
        /*0714*/ 	.word	0x0000f7e0


	//   ....[55]....
        /*0718*/ 	.word	0x0000f7f0


	//   ....[56]....
        /*071c*/ 	.word	0x0000f810


	//   ....[57]....
        /*0720*/ 	.word	0x0000f980


	//   ....[58]....
        /*0724*/ 	.word	0x0000fb80


	//   ....[59]....
        /*0728*/ 	.word	0x0000fbb0


	//   ....[60]....
        /*072c*/ 	.word	0x0000fbe0


	//   ....[61]....
        /*0730*/ 	.word	0x0000fc10


	//   ....[62]....
        /*0734*/ 	.word	0x0000fc40


	//   ....[63]....
        /*0738*/ 	.word	0x0000fc70


	//   ....[64]....
        /*073c*/ 	.word	0x0000fdd0


	//   ....[65]....
        /*0740*/ 	.word	0x0000fe00


	//   ....[66]....
        /*0744*/ 	.word	0x0000fe30


	//   ....[67]....
        /*0748*/ 	.word	0x0000fe60


	//   ....[68]....
        /*074c*/ 	.word	0x0000fe90


	//   ....[69]....
        /*0750*/ 	.word	0x0000fec0


	//   ....[70]....
        /*0754*/ 	.word	0x0000ff50


	//   ....[71]....
        /*0758*/ 	.word	0x0000ff80


	//   ....[72]....
        /*075c*/ 	.word	0x0000ff90


	//   ....[73]....
        /*0760*/ 	.word	0x0000ffd0


	//   ....[74]....
        /*0764*/ 	.word	0x00012150


	//   ....[75]....
        /*0768*/ 	.word	0x00012170


	//   ....[76]....
        /*076c*/ 	.word	0x00012200


	//   ....[77]....
        /*0770*/ 	.word	0x00012220


	//   ....[78]....
        /*0774*/ 	.word	0x000122a0


	//   ....[79]....
        /*0778*/ 	.word	0x000122c0


	//   ....[80]....
        /*077c*/ 	.word	0x00012340


	//   ....[81]....
        /*0780*/ 	.word	0x00012360


	//   ....[82]....
        /*0784*/ 	.word	0x000123e0


	//   ....[83]....
        /*0788*/ 	.word	0x00012400


	//   ....[84]....
        /*078c*/ 	.word	0x00012480


	//   ....[85]....
        /*0790*/ 	.word	0x000124a0


	//   ....[86]....
        /*0794*/ 	.word	0x00012520


	//   ....[87]....
        /*0798*/ 	.word	0x00012540


	//   ....[88]....
        /*079c*/ 	.word	0x00012550


	//   ....[89]....
        /*07a0*/ 	.word	0x00012560


	//   ....[90]....
        /*07a4*/ 	.word	0x00012e10


	//   ....[91]....
        /*07a8*/ 	.word	0x00012e40


	//   ....[92]....
        /*07ac*/ 	.word	0x00012ee0


	//   ....[93]....
        /*07b0*/ 	.word	0x00012f00


	//   ....[94]....
        /*07b4*/ 	.word	0x00012f80


	//   ....[95]....
        /*07b8*/ 	.word	0x00012fa0


	//   ....[96]....
        /*07bc*/ 	.word	0x00013020


	//   ....[97]....
        /*07c0*/ 	.word	0x00013040


	//   ....[98]....
        /*07c4*/ 	.word	0x000130c0


	//   ....[99]....
        /*07c8*/ 	.word	0x000130e0


	//   ....[100]....
        /*07cc*/ 	.word	0x00013160


	//   ....[101]....
        /*07d0*/ 	.word	0x00013180


	//   ....[102]....
        /*07d4*/ 	.word	0x00013200


	//   ....[103]....
        /*07d8*/ 	.word	0x00013220


	//   ....[104]....
        /*07dc*/ 	.word	0x00013230


	//   ....[105]....
        /*07e0*/ 	.word	0x000132a0


	//   ....[106]....
        /*07e4*/ 	.word	0x000132f0


	//   ....[107]....
        /*07e8*/ 	.word	0x00013320


	//   ....[108]....
        /*07ec*/ 	.word	0x000133b0


	//   ....[109]....
        /*07f0*/ 	.word	0x000133c0


	//   ....[110]....
        /*07f4*/ 	.word	0x00013430


	//   ....[111]....
        /*07f8*/ 	.word	0x00013440


	//   ....[112]....
        /*07fc*/ 	.word	0x00013480


	//   ....[113]....
        /*0800*/ 	.word	0x000134a0


	//   ....[114]....
        /*0804*/ 	.word	0x00013be0


	//   ....[115]....
        /*0808*/ 	.word	0x00013c10


	//   ....[116]....
        /*080c*/ 	.word	0x00013c60


	//   ....[117]....
        /*0810*/ 	.word	0x00013c70


	//   ....[118]....
        /*0814*/ 	.word	0x00013cb0


	//   ....[119]....
        /*0818*/ 	.word	0x00013cc0


	//   ....[120]....
        /*081c*/ 	.word	0x00013d00


	//   ....[121]....
        /*0820*/ 	.word	0x00013d10


	//   ....[122]....
        /*0824*/ 	.word	0x00013d50


	//   ....[123]....
        /*0828*/ 	.word	0x00013d60


	//   ....[124]....
        /*082c*/ 	.word	0x00013da0


	//   ....[125]....
        /*0830*/ 	.word	0x00013db0


	//   ....[126]....
        /*0834*/ 	.word	0x00013df0


	//   ....[127]....
        /*0838*/ 	.word	0x00013e00


	//   ....[128]....
        /*083c*/ 	.word	0x00013e10


	//   ....[129]....
        /*0840*/ 	.word	0x00013e50


	//   ....[130]....
        /*0844*/ 	.word	0x00014110


	//   ....[131]....
        /*0848*/ 	.word	0x00014140


	//   ....[132]....
        /*084c*/ 	.word	0x000141a0


	//   ....[133]....
        /*0850*/ 	.word	0x000141b0


	//   ....[134]....
        /*0854*/ 	.word	0x00014200


	//   ....[135]....
        /*0858*/ 	.word	0x00014210


	//   ....[136]....
        /*085c*/ 	.word	0x00014260


	//   ....[137]....
        /*0860*/ 	.word	0x00014270


	//   ....[138]....
        /*0864*/ 	.word	0x000142c0


	//   ....[139]....
        /*0868*/ 	.word	0x000142d0


	//   ....[140]....
        /*086c*/ 	.word	0x00014320


	//   ....[141]....
        /*0870*/ 	.word	0x00014330


	//   ....[142]....
        /*0874*/ 	.word	0x00014380


	//   ....[143]....
        /*0878*/ 	.word	0x00014390


	//   ....[144]....
        /*087c*/ 	.word	0x000143a0


	//   ....[145]....
        /*0880*/ 	.word	0x000143e0


	//   ....[146]....
        /*0884*/ 	.word	0x00014980


	//   ....[147]....
        /*0888*/ 	.word	0x000149c0


	//   ....[148]....
        /*088c*/ 	.word	0x000149d0


	//   ....[149]....
        /*0890*/ 	.word	0x000149e0


	//   ....[150]....
        /*0894*/ 	.word	0x000149f0


	//   ....[151]....
        /*0898*/ 	.word	0x00014a00


	//   ....[152]....
        /*089c*/ 	.word	0x00014a20


	//   ....[153]....
        /*08a0*/ 	.word	0x00014a70


	//   ....[154]....
        /*08a4*/ 	.word	0x00014a90


	//   ....[155]....
        /*08a8*/ 	.word	0x00014ad0


	//   ....[156]....
        /*08ac*/ 	.word	0x00014af0


	//   ....[157]....
        /*08b0*/ 	.word	0x00014b30


	//   ....[158]....
        /*08b4*/ 	.word	0x00014b50


	//   ....[159]....
        /*08b8*/ 	.word	0x00014ba0


	//   ....[160]....
        /*08bc*/ 	.word	0x00014bd0


	//   ....[161]....
        /*08c0*/ 	.word	0x00014c30


	//   ....[162]....
        /*08c4*/ 	.word	0x00014fe0


	//   ....[163]....
        /*08c8*/ 	.word	0x00015010


	//   ....[164]....
        /*08cc*/ 	.word	0x00015070


	//   ....[165]....
        /*08d0*/ 	.word	0x000150a0


	//   ....[166]....
        /*08d4*/ 	.word	0x000150d0


	//   ....[167]....
        /*08d8*/ 	.word	0x00015100


	//   ....[168]....
        /*08dc*/ 	.word	0x00015130


	//   ....[169]....
        /*08e0*/ 	.word	0x00015160


	//   ....[170]....
        /*08e4*/ 	.word	0x00015300


	//   ....[171]....
        /*08e8*/ 	.word	0x00015330


	//   ....[172]....
        /*08ec*/ 	.word	0x00015360


	//   ....[173]....
        /*08f0*/ 	.word	0x00015390


	//   ....[174]....
        /*08f4*/ 	.word	0x000153c0


	//   ....[175]....
        /*08f8*/ 	.word	0x000153f0


	//   ....[176]....
        /*08fc*/ 	.word	0x000154b0


	//   ....[177]....
        /*0900*/ 	.word	0x000154d0


	//   ....[178]....
        /*0904*/ 	.word	0x000154f0


	//   ....[179]....
        /*0908*/ 	.word	0x00015550


	//   ....[180]....
        /*090c*/ 	.word	0x00015f70


	//   ....[181]....
        /*0910*/ 	.word	0x000165d0


	//   ....[182]....
        /*0914*/ 	.word	0x000166c0


	//   ....[183]....
        /*0918*/ 	.word	0x00016760


	//   ....[184]....
        /*091c*/ 	.word	0x000167c0


	//   ....[185]....
        /*0920*/ 	.word	0x000168b0


	//   ....[186]....
        /*0924*/ 	.word	0x00016920


	//   ....[187]....
        /*0928*/ 	.word	0x00016a10


	//   ....[188]....
        /*092c*/ 	.word	0x00016a80


	//   ....[189]....
        /*0930*/ 	.word	0x00016b70


	//   ....[190]....
        /*0934*/ 	.word	0x00016be0


	//   ....[191]....
        /*0938*/ 	.word	0x00016cd0


	//   ....[192]....
        /*093c*/ 	.word	0x00016d40


	//   ....[193]....
        /*0940*/ 	.word	0x00016e30


	//   ....[194]....
        /*0944*/ 	.word	0x00016ea0


	//   ....[195]....
        /*0948*/ 	.word	0x00016f90


	//   ....[196]....
        /*094c*/ 	.word	0x00017000


	//   ....[197]....
        /*0950*/ 	.word	0x000170a0


	//   ....[198]....
        /*0954*/ 	.word	0x00017190


	//   ....[199]....
        /*0958*/ 	.word	0x00017200


	//   ....[200]....
        /*095c*/ 	.word	0x00017260


	//   ....[201]....
        /*0960*/ 	.word	0x00017350


	//   ....[202]....
        /*0964*/ 	.word	0x000173b0


	//   ....[203]....
        /*0968*/ 	.word	0x000174b0


	//   ....[204]....
        /*096c*/ 	.word	0x00017510


	//   ....[205]....
        /*0970*/ 	.word	0x00017610


	//   ....[206]....
        /*0974*/ 	.word	0x00017670


	//   ....[207]....
        /*0978*/ 	.word	0x00017770


	//   ....[208]....
        /*097c*/ 	.word	0x000177d0


	//   ....[209]....
        /*0980*/ 	.word	0x000178d0


	//   ....[210]....
        /*0984*/ 	.word	0x00017930


	//   ....[211]....
        /*0988*/ 	.word	0x00017a30


	//   ....[212]....
        /*098c*/ 	.word	0x00017a90


	//   ....[213]....
        /*0990*/ 	.word	0x00017b40


	//   ....[214]....
        /*0994*/ 	.word	0x00017c00


	//   ....[215]....
        /*0998*/ 	.word	0x00017cc0


	//   ....[216]....
        /*099c*/ 	.word	0x00017d20


	//   ....[217]....
        /*09a0*/ 	.word	0x00017e20


	//   ....[218]....
        /*09a4*/ 	.word	0x00017e80


	//   ....[219]....
        /*09a8*/ 	.word	0x00017f50


	//   ....[220]....
        /*09ac*/ 	.word	0x00017fb0


	//   ....[221]....
        /*09b0*/ 	.word	0x00018070


	//   ....[222]....
        /*09b4*/ 	.word	0x000181b0


	//   ....[223]....
        /*09b8*/ 	.word	0x00018250


	//   ....[224]....
        /*09bc*/ 	.word	0x000182c0


	//   ....[225]....
        /*09c0*/ 	.word	0x00018370


	//   ....[226]....
        /*09c4*/ 	.word	0x000183d0


	//   ....[227]....
        /*09c8*/ 	.word	0x00018480


	//   ....[228]....
        /*09cc*/ 	.word	0x000184e0


	//   ....[229]....
        /*09d0*/ 	.word	0x00018590


	//   ....[230]....
        /*09d4*/ 	.word	0x000185f0


	//   ....[231]....
        /*09d8*/ 	.word	0x000186a0


	//   ....[232]....
        /*09dc*/ 	.word	0x00018700


	//   ....[233]....
        /*09e0*/ 	.word	0x000187b0


	//   ....[234]....
        /*09e4*/ 	.word	0x00018810


	//   ....[235]....
        /*09e8*/ 	.word	0x000188c0


	//   ....[236]....
        /*09ec*/ 	.word	0x00018920


	//   ....[237]....
        /*09f0*/ 	.word	0x000189d0


	//   ....[238]....
        /*09f4*/ 	.word	0x00018ac0


	//   ....[239]....
        /*09f8*/ 	.word	0x00018b70


	//   ....[240]....
        /*09fc*/ 	.word	0x00018bd0


	//   ....[241]....
        /*0a00*/ 	.word	0x00018c90


	//   ....[242]....
        /*0a04*/ 	.word	0x00018cf0


	//   ....[243]....
        /*0a08*/ 	.word	0x00018db0


	//   ....[244]....
        /*0a0c*/ 	.word	0x00018e10


	//   ....[245]....
        /*0a10*/ 	.word	0x00018ed0


	//   ....[246]....
        /*0a14*/ 	.word	0x00018f30


	//   ....[247]....
        /*0a18*/ 	.word	0x00018ff0


	//   ....[248]....
        /*0a1c*/ 	.word	0x00019050


	//   ....[249]....
        /*0a20*/ 	.word	0x00019110


	//   ....[250]....
        /*0a24*/ 	.word	0x00019170


	//   ....[251]....
        /*0a28*/ 	.word	0x00019230


	//   ....[252]....
        /*0a2c*/ 	.word	0x00019290


	//   ....[253]....
        /*0a30*/ 	.word	0x00019340


	//   ....[254]....
        /*0a34*/ 	.word	0x00019430


	//   ....[255]....
        /*0a38*/ 	.word	0x000194e0


	//   ....[0]....
        /*0a3c*/ 	.word	0x00019550


	//   ....[1]....
        /*0a40*/ 	.word	0x00019600


	//   ....[2]....
        /*0a44*/ 	.word	0x00019660


	//   ....[3]....
        /*0a48*/ 	.word	0x00019720


	//   ....[4]....
        /*0a4c*/ 	.word	0x00019780


	//   ....[5]....
        /*0a50*/ 	.word	0x00019840


	//   ....[6]....
        /*0a54*/ 	.word	0x000198a0


	//   ....[7]....
        /*0a58*/ 	.word	0x00019960


	//   ....[8]....
        /*0a5c*/ 	.word	0x000199c0


	//   ....[9]....
        /*0a60*/ 	.word	0x00019a80


	//   ....[10]....
        /*0a64*/ 	.word	0x00019ae0


	//   ....[11]....
        /*0a68*/ 	.word	0x00019ba0


	//   ....[12]....
        /*0a6c*/ 	.word	0x00019c00


	//   ....[13]....
        /*0a70*/ 	.word	0x00019ca0


	//   ....[14]....
        /*0a74*/ 	.word	0x00019d30


	//   ....[15]....
        /*0a78*/ 	.word	0x00019dd0


	//   ....[16]....
        /*0a7c*/ 	.word	0x00019f40


	//   ....[17]....
        /*0a80*/ 	.word	0x00019fb0


	//   ....[18]....
        /*0a84*/ 	.word	0x0001a020


	//   ....[19]....
        /*0a88*/ 	.word	0x0001a090


	//   ....[20]....
        /*0a8c*/ 	.word	0x0001a100


	//   ....[21]....
        /*0a90*/ 	.word	0x0001a180


	//   ....[22]....
        /*0a94*/ 	.word	0x0001a200


	//   ....[23]....
        /*0a98*/ 	.word	0x0001a290


	//   ....[24]....
        /*0a9c*/ 	.word	0x0001a300


	//   ....[25]....
        /*0aa0*/ 	.word	0x0001a370


	//   ....[26]....
        /*0aa4*/ 	.word	0x0001a3e0


	//   ....[27]....
        /*0aa8*/ 	.word	0x0001a460


	//   ....[28]....
        /*0aac*/ 	.word	0x0001a4d0


	//   ....[29]....
        /*0ab0*/ 	.word	0x0001a580


	//   ....[30]....
        /*0ab4*/ 	.word	0x0001a5d0


	//   ....[31]....
        /*0ab8*/ 	.word	0x0001a660


	//   ....[32]....
        /*0abc*/ 	.word	0x0001a790


	//----- nvinfo : EIATTR_REG_RECONFIG
	.align		4
.L_203:
        /*0ac0*/ 	.byte	0x01, 0x54
	.zero		2


	//----- nvinfo : EIATTR_SYSCALL_OFFSETS
	.align		4
        /*0ac4*/ 	.byte	0x04, 0x46
        /*0ac6*/ 	.short	(.L_205 - .L_204)


	//   ....[0]....
.L_204:
        /*0ac8*/ 	.word	0x00001e30


	//   ....[1]....
        /*0acc*/ 	.word	0x000117f0


	//   ....[2]....
        /*0ad0*/ 	.word	0x00011940


	//   ....[3]....
        /*0ad4*/ 	.word	0x00011a30


	//   ....[4]....
        /*0ad8*/ 	.word	0x00012910


	//----- nvinfo : EIATTR_MBARRIER_INSTR_OFFSETS
	.align		4
.L_205:
        /*0adc*/ 	.byte	0x04, 0x39
        /*0ade*/ 	.short	(.L_207 - .L_206)


	//   ....[0]....
.L_206:
        /*0ae0*/ 	.word	0x00000180
        /*0ae4*/ 	.word	0x000000ff
        /*0ae8*/ 	.word	0x00016800
        /*0aec*/ 	.short	0x0100
        /*0aee*/ 	.byte	0x08
	.zero		1


	//   ....[1]....
        /*0af0*/ 	.word	0x00000190
        /*0af4*/ 	.word	0x000000ff
        /*0af8*/ 	.word	0x00016820
        /*0afc*/ 	.short	0x0100
        /*0afe*/ 	.byte	0x08
	.zero		1


	//   ....[2]....
        /*0b00*/ 	.word	0x00000280
        /*0b04*/ 	.word	0x000000ff
        /*0b08*/ 	.word	0x00016830
        /*0b0c*/ 	.short	0x0100
        /*0b0e*/ 	.byte	0x08
	.zero		1


	//   ....[3]....
        /*0b10*/ 	.word	0x00000290
        /*0b14*/ 	.word	0x000000ff
        /*0b18*/ 	.word	0x00016840
        /*0b1c*/ 	.short	0x0100
        /*0b1e*/ 	.byte	0x08
	.zero		1


	//   ....[4]....
        /*0b20*/ 	.word	0x000002a0
        /*0b24*/ 	.word	0x000000ff
        /*0b28*/ 	.word	0x00016838
        /*0b2c*/ 	.short	0x0100
        /*0b2e*/ 	.byte	0x08
	.zero		1


	//   ....[5]....
        /*0b30*/ 	.word	0x000002b0
        /*0b34*/ 	.word	0x000000ff
        /*0b38*/ 	.word	0x00016848
        /*0b3c*/ 	.short	0x0100
        /*0b3e*/ 	.byte	0x08
	.zero		1


	//   ....[6]....
        /*0b40*/ 	.word	0x000003e0
        /*0b44*/ 	.word	0x000000ff
        /*0b48*/ 	.word	0x00016850
        /*0b4c*/ 	.short	0x0100
        /*0b4e*/ 	.byte	0x08
	.zero		1


	//   ....[7]....
        /*0b50*/ 	.word	0x000003f0
        /*0b54*/ 	.word	0x000000ff
        /*0b58*/ 	.word	0x00016860
        /*0b5c*/ 	.short	0x0100
        /*0b5e*/ 	.byte	0x08
	.zero		1


	//   ....[8]....
        /*0b60*/ 	.word	0x00000400
        /*0b64*/ 	.word	0x000000ff
        /*0b68*/ 	.word	0x00016858
        /*0b6c*/ 	.short	0x0100
        /*0b6e*/ 	.byte	0x08
	.zero		1


	//   ....[9]....
        /*0b70*/ 	.word	0x00000410
        /*0b74*/ 	.word	0x000000ff
        /*0b78*/ 	.word	0x00016868
        /*0b7c*/ 	.short	0x0100
        /*0b7e*/ 	.byte	0x08
	.zero		1


	//   ....[10]....
        /*0b80*/ 	.word	0x00000500
        /*0b84*/ 	.word	0x000000ff
        /*0b88*/ 	.word	0x00016870
        /*0b8c*/ 	.short	0x0100
        /*0b8e*/ 	.byte	0x06
	.zero		1


	//   ....[11]....
        /*0b90*/ 	.word	0x00000510
        /*0b94*/ 	.word	0x000000ff
        /*0b98*/ 	.word	0x00016880
        /*0b9c*/ 	.short	0x0100
        /*0b9e*/ 	.byte	0x06
	.zero		1


	//   ....[12]....
        /*0ba0*/ 	.word	0x00000520
        /*0ba4*/ 	.word	0x000000ff
        /*0ba8*/ 	.word	0x00016878
        /*0bac*/ 	.short	0x0100
        /*0bae*/ 	.byte	0x06
	.zero		1


	//   ....[13]....
        /*0bb0*/ 	.word	0x00000530
        /*0bb4*/ 	.word	0x000000ff
        /*0bb8*/ 	.word	0x00016888
        /*0bbc*/ 	.short	0x0100
        /*0bbe*/ 	.byte	0x06
	.zero		1


	//   ....[14]....
        /*0bc0*/ 	.word	0x00000660
        /*0bc4*/ 	.word	0x000000ff
        /*0bc8*/ 	.word	0x00016890
        /*0bcc*/ 	.short	0x0100
        /*0bce*/ 	.byte	0x08
	.zero		1


	//   ....[15]....
        /*0bd0*/ 	.word	0x00000670
        /*0bd4*/ 	.word	0x000000ff
        /*0bd8*/ 	.word	0x000168a0
        /*0bdc*/ 	.short	0x0100
        /*0bde*/ 	.byte	0x08
	.zero		1


	//   ....[16]....
        /*0be0*/ 	.word	0x00000680
        /*0be4*/ 	.word	0x000000ff
        /*0be8*/ 	.word	0x00016898
        /*0bec*/ 	.short	0x0100
        /*0bee*/ 	.byte	0x08
	.zero		1


	//   ....[17]....
        /*0bf0*/ 	.word	0x00000690
        /*0bf4*/ 	.word	0x000000ff
        /*0bf8*/ 	.word	0x000168a8
        /*0bfc*/ 	.short	0x0100
        /*0bfe*/ 	.byte	0x08
	.zero		1


	//   ....[18]....
        /*0c00*/ 	.word	0x000007d0
        /*0c04*/ 	.word	0x000000ff
        /*0c08*/ 	.word	0x000168b0
        /*0c0c*/ 	.short	0x0100
        /*0c0e*/ 	.byte	0x08
	.zero		1


	//   ....[19]....
        /*0c10*/ 	.word	0x000007e0
        /*0c14*/ 	.word	0x000000ff
        /*0c18*/ 	.word	0x000168c0
        /*0c1c*/ 	.short	0x0100
        /*0c1e*/ 	.byte	0x08
	.zero		1


	//   ....[20]....
        /*0c20*/ 	.word	0x000007f0
        /*0c24*/ 	.word	0x000000ff
        /*0c28*/ 	.word	0x000168b8
        /*0c2c*/ 	.short	0x0100
        /*0c2e*/ 	.byte	0x08
	.zero		1


	//   ....[21]....
        /*0c30*/ 	.word	0x00000800
        /*0c34*/ 	.word	0x000000ff
        /*0c38*/ 	.word	0x000168c8
        /*0c3c*/ 	.short	0x0100
        /*0c3e*/ 	.byte	0x08
	.zero		1


	//   ....[22]....
        /*0c40*/ 	.word	0x00001eb0
        /*0c44*/ 	.word	0x000000ff
        /*0c48*/ 	.word	0x00016800
        /*0c4c*/ 	.short	0x010a
        /*0c4e*/ 	.byte	0x2d
	.zero		1


	//   ....[23]....
        /*0c50*/ 	.word	0x00001f30
        /*0c54*/ 	.word	0x00000003
        /*0c58*/ 	.word	0x00016830
        /*0c5c*/ 	.short	0x010a
        /*0c5e*/ 	.byte	0x3f
	.zero		1


	//   ....[24]....
        /*0c60*/ 	.word	0x00001f70
        /*0c64*/ 	.word	0x00000003
        /*0c68*/ 	.word	0x00016830
        /*0c6c*/ 	.short	0x010a
        /*0c6e*/ 	.byte	0x3f
	.zero		1


	//   ....[25]....
        /*0c70*/ 	.word	0x00002310
        /*0c74*/ 	.word	0x000000ff
        /*0c78*/ 	.word	0x00000000
        /*0c7c*/ 	.short	0x0101
        /*0c7e*/ 	.byte	0x06
	.zero		1


	//   ....[26]....
        /*0c80*/ 	.word	0x000051a0
        /*0c84*/ 	.word	0x000000ff
        /*0c88*/ 	.word	0x00016830
        /*0c8c*/ 	.short	0x010a
        /*0c8e*/ 	.byte	0x06
	.zero		1


	//   ....[27]....
        /*0c90*/ 	.word	0x000051e0
        /*0c94*/ 	.word	0x000000ff
        /*0c98*/ 	.word	0x00016830
        /*0c9c*/ 	.short	0x010a
        /*0c9e*/ 	.byte	0x06
	.zero		1


	//   ....[28]....
        /*0ca0*/ 	.word	0x00005410
        /*0ca4*/ 	.word	0x000000ff
        /*0ca8*/ 	.word	0x00016850
        /*0cac*/ 	.short	0x010a
        /*0cae*/ 	.byte	0x06
	.zero		1


	//   ....[29]....
        /*0cb0*/ 	.word	0x00005450
        /*0cb4*/ 	.word	0x000000ff
        /*0cb8*/ 	.word	0x00016850
        /*0cbc*/ 	.short	0x010a
        /*0cbe*/ 	.byte	0x06
	.zero		1


	//   ....[30]....
        /*0cc0*/ 	.word	0x00005880
        /*0cc4*/ 	.word	0x000000ff
        /*0cc8*/ 	.word	0x00000000
        /*0ccc*/ 	.short	0x0101
        /*0cce*/ 	.byte	0x06
	.zero		1


	//   ....[31]....
        /*0cd0*/ 	.word	0x00007b20
        /*0cd4*/ 	.word	0x000000ff
        /*0cd8*/ 	.word	0x00000000
        /*0cdc*/ 	.short	0x0101
        /*0cde*/ 	.byte	0x06
	.zero		1


	//   ....[32]....
        /*0ce0*/ 	.word	0x00008260
        /*0ce4*/ 	.word	0x000000ff
        /*0ce8*/ 	.word	0x00016830
        /*0cec*/ 	.short	0x010a
        /*0cee*/ 	.byte	0x06
	.zero		1


	//   ....[33]....
        /*0cf0*/ 	.word	0x000082a0
        /*0cf4*/ 	.word	0x000000ff
        /*0cf8*/ 	.word	0x00016830
        /*0cfc*/ 	.short	0x010a
        /*0cfe*/ 	.byte	0x06
	.zero		1


	//   ....[34]....
        /*0d00*/ 	.word	0x000084d0
        /*0d04*/ 	.word	0x000000ff
        /*0d08*/ 	.word	0x00016850
        /*0d0c*/ 	.short	0x010a
        /*0d0e*/ 	.byte	0x06
	.zero		1


	//   ....[35]....
        /*0d10*/ 	.word	0x00008510
        /*0d14*/ 	.word	0x000000ff
        /*0d18*/ 	.word	0x00016850
        /*0d1c*/ 	.short	0x010a
        /*0d1e*/ 	.byte	0x06
	.zero		1


	//   ....[36]....
        /*0d20*/ 	.word	0x00008940
        /*0d24*/ 	.word	0x000000ff
        /*0d28*/ 	.word	0x00000000
        /*0d2c*/ 	.short	0x0101
        /*0d2e*/ 	.byte	0x06
	.zero		1


	//   ....[37]....
        /*0d30*/ 	.word	0x00009ae0
        /*0d34*/ 	.word	0x000000ff
        /*0d38*/ 	.word	0x00000000
        /*0d3c*/ 	.short	0x0101
        /*0d3e*/ 	.byte	0x06
	.zero		1


	//   ....[38]....
        /*0d40*/ 	.word	0x00009fe0
        /*0d44*/ 	.word	0x000000ff
        /*0d48*/ 	.word	0x00016830
        /*0d4c*/ 	.short	0x010a
        /*0d4e*/ 	.byte	0x06
	.zero		1


	//   ....[39]....
        /*0d50*/ 	.word	0x0000a020
        /*0d54*/ 	.word	0x000000ff
        /*0d58*/ 	.word	0x00016830
        /*0d5c*/ 	.short	0x010a
        /*0d5e*/ 	.byte	0x06
	.zero		1


	//   ....[40]....
        /*0d60*/ 	.word	0x0000a220
        /*0d64*/ 	.word	0x000000ff
        /*0d68*/ 	.word	0x00016850
        /*0d6c*/ 	.short	0x010a
        /*0d6e*/ 	.byte	0x06
	.zero		1


	//   ....[41]....
        /*0d70*/ 	.word	0x0000a260
        /*0d74*/ 	.word	0x000000ff
        /*0d78*/ 	.word	0x00016850
        /*0d7c*/ 	.short	0x010a
        /*0d7e*/ 	.byte	0x06
	.zero		1


	//   ....[42]....
        /*0d80*/ 	.word	0x0000a690
        /*0d84*/ 	.word	0x000000ff
        /*0d88*/ 	.word	0x00000000
        /*0d8c*/ 	.short	0x0101
        /*0d8e*/ 	.byte	0x06
	.zero		1


	//   ....[43]....
        /*0d90*/ 	.word	0x0000c930
        /*0d94*/ 	.word	0x000000ff
        /*0d98*/ 	.word	0x00000000
        /*0d9c*/ 	.short	0x0101
        /*0d9e*/ 	.byte	0x06
	.zero		1


	//   ....[44]....
        /*0da0*/ 	.word	0x0000cd30
        /*0da4*/ 	.word	0x000000ff
        /*0da8*/ 	.word	0x00016850
        /*0dac*/ 	.short	0x010a
        /*0dae*/ 	.byte	0x05
	.zero		1


	//   ....[45]....
        /*0db0*/ 	.word	0x0000cd70
        /*0db4*/ 	.word	0x000000ff
        /*0db8*/ 	.word	0x00016850
        /*0dbc*/ 	.short	0x010a
        /*0dbe*/ 	.byte	0x05
	.zero		1


	//   ....[46]....
        /*0dc0*/ 	.word	0x0000d2f0
        /*0dc4*/ 	.word	0x000000ff
        /*0dc8*/ 	.word	0x00000000
        /*0dcc*/ 	.short	0x0101
        /*0dce*/ 	.byte	0x04
	.zero		1


	//   ....[47]....
        /*0dd0*/ 	.word	0x0000e2e0
        /*0dd4*/ 	.word	0x00000000
        /*0dd8*/ 	.word	0x00000000
        /*0ddc*/ 	.short	0x0101
        /*0dde*/ 	.byte	0x3f
	.zero		1


	//   ....[48]....
        /*0de0*/ 	.word	0x0000e970
        /*0de4*/ 	.word	0x00000006
        /*0de8*/ 	.word	0x00000000
        /*0dec*/ 	.short	0x0101
        /*0dee*/ 	.byte	0x3f
	.zero		1


	//   ....[49]....
        /*0df0*/ 	.word	0x00011ef0
        /*0df4*/ 	.word	0x00000005
        /*0df8*/ 	.word	0x00016840
        /*0dfc*/ 	.short	0x010a
        /*0dfe*/ 	.byte	0x3f
	.zero		1


	//   ....[50]....
        /*0e00*/ 	.word	0x00012660
        /*0e04*/ 	.word	0x00000005
        /*0e08*/ 	.word	0x00016830
        /*0e0c*/ 	.short	0x0107
        /*0e0e*/ 	.byte	0x3f
	.zero		1


	//   ....[51]....
        /*0e10*/ 	.word	0x00012730
        /*0e14*/ 	.word	0x00000005
        /*0e18*/ 	.word	0x00016830
        /*0e1c*/ 	.short	0x0101
        /*0e1e*/ 	.byte	0x3f
	.zero		1


	//   ....[52]....
        /*0e20*/ 	.word	0x00013540
        /*0e24*/ 	.word	0x00000016
        /*0e28*/ 	.word	0x00016800
        /*0e2c*/ 	.short	0x0107
        /*0e2e*/ 	.byte	0x3f
	.zero		1


	//   ....[53]....
        /*0e30*/ 	.word	0x00013640
        /*0e34*/ 	.word	0x00000016
        /*0e38*/ 	.word	0x00016800
        /*0e3c*/ 	.short	0x0101
        /*0e3e*/ 	.byte	0x3f
	.zero		1


	//   ....[54]....
        /*0e40*/ 	.word	0x00013670
        /*0e44*/ 	.word	0x00000016
        /*0e48*/ 	.word	0x00016820
        /*0e4c*/ 	.short	0x010a
        /*0e4e*/ 	.byte	0x3f
	.zero		1


	//   ....[55]....
        /*0e50*/ 	.word	0x00013a00
        /*0e54*/ 	.word	0x00000005
        /*0e58*/ 	.word	0x00016840
        /*0e5c*/ 	.short	0x010a
        /*0e5e*/ 	.byte	0x3f
	.zero		1


	//   ....[56]....
        /*0e60*/ 	.word	0x00013ed0
        /*0e64*/ 	.word	0x00000005
        /*0e68*/ 	.word	0x00016830
        /*0e6c*/ 	.short	0x0107
        /*0e6e*/ 	.byte	0x3f
	.zero		1


	//   ....[57]....
        /*0e70*/ 	.word	0x00013f90
        /*0e74*/ 	.word	0x00000005
        /*0e78*/ 	.word	0x00016830
        /*0e7c*/ 	.short	0x0101
        /*0e7e*/ 	.byte	0x3f
	.zero		1


	//   ....[58]....
        /*0e80*/ 	.word	0x00013ff0
        /*0e84*/ 	.word	0x00000005
        /*0e88*/ 	.word	0x00016860
        /*0e8c*/ 	.short	0x010a
        /*0e8e*/ 	.byte	0x3f
	.zero		1


	//   ....[59]....
        /*0e90*/ 	.word	0x000144d0
        /*0e94*/ 	.word	0x00000005
        /*0e98*/ 	.word	0x00016850
        /*0e9c*/ 	.short	0x0107
        /*0e9e*/ 	.byte	0x3f
	.zero		1


	//   ....[60]....
        /*0ea0*/ 	.word	0x00014640
        /*0ea4*/ 	.word	0x00000005
        /*0ea8*/ 	.word	0x00016850
        /*0eac*/ 	.short	0x0101
        /*0eae*/ 	.byte	0x3f
	.zero		1


	//   ....[61]....
        /*0eb0*/ 	.word	0x00014860
        /*0eb4*/ 	.word	0x00000000
        /*0eb8*/ 	.word	0x00016860
        /*0ebc*/ 	.short	0x010a
        /*0ebe*/ 	.byte	0x3f
	.zero		1


	//   ....[62]....
        /*0ec0*/ 	.word	0x00014ce0
        /*0ec4*/ 	.word	0x00000000
        /*0ec8*/ 	.word	0x00016850
        /*0ecc*/ 	.short	0x0107
        /*0ece*/ 	.byte	0x3f
	.zero		1


	//   ....[63]....
        /*0ed0*/ 	.word	0x00014da0
        /*0ed4*/ 	.word	0x00000000
        /*0ed8*/ 	.word	0x00016850
        /*0edc*/ 	.short	0x0101
        /*0ede*/ 	.byte	0x3f
	.zero		1


	//   ....[64]....
        /*0ee0*/ 	.word	0x00015ef0
        /*0ee4*/ 	.word	0x00000004
        /*0ee8*/ 	.word	0x00016820
        /*0eec*/ 	.short	0x010a
        /*0eee*/ 	.byte	0x3f
	.zero		1


	//   ....[65]....
        /*0ef0*/ 	.word	0x00016070
        /*0ef4*/ 	.word	0x00000005
        /*0ef8*/ 	.word	0x00016840
        /*0efc*/ 	.short	0x010a
        /*0efe*/ 	.byte	0x3f
	.zero		1


	//   ....[66]....
        /*0f00*/ 	.word	0x00016110
        /*0f04*/ 	.word	0x00000019
        /*0f08*/ 	.word	0x00016840
        /*0f0c*/ 	.short	0x010a
        /*0f0e*/ 	.byte	0x3f
	.zero		1


	//   ....[67]....
        /*0f10*/ 	.word	0x00016150
        /*0f14*/ 	.word	0x00000005
        /*0f18*/ 	.word	0x00016860
        /*0f1c*/ 	.short	0x010a
        /*0f1e*/ 	.byte	0x3f
	.zero		1


	//   ....[68]....
        /*0f20*/ 	.word	0x00016190
        /*0f24*/ 	.word	0x00000019
        /*0f28*/ 	.word	0x00016860
        /*0f2c*/ 	.short	0x010a
        /*0f2e*/ 	.byte	0x3f
	.zero		1


	//   ....[69]....
        /*0f30*/ 	.word	0x00016200
        /*0f34*/ 	.word	0x00000003
        /*0f38*/ 	.word	0x00016800
        /*0f3c*/ 	.short	0x010a
        /*0f3e*/ 	.byte	0x3f
	.zero		1


	//   ....[70]....
        /*0f40*/ 	.word	0x00016250
        /*0f44*/ 	.word	0x00000003
        /*0f48*/ 	.word	0x00016830
        /*0f4c*/ 	.short	0x010a
        /*0f4e*/ 	.byte	0x3f
	.zero		1


	//   ....[71]....
        /*0f50*/ 	.word	0x000162b0
        /*0f54*/ 	.word	0x00000005
        /*0f58*/ 	.word	0x00016830
        /*0f5c*/ 	.short	0x010a
        /*0f5e*/ 	.byte	0x3f
	.zero		1


	//   ....[72]....
        /*0f60*/ 	.word	0x00016310
        /*0f64*/ 	.word	0x00000005
        /*0f68*/ 	.word	0x00016850
        /*0f6c*/ 	.short	0x010a
        /*0f6e*/ 	.byte	0x3f
	.zero		1


	//   ....[73]....
        /*0f70*/ 	.word	0x00016370
        /*0f74*/ 	.word	0x00000005
        /*0f78*/ 	.word	0x00016830
        /*0f7c*/ 	.short	0x010a
        /*0f7e*/ 	.byte	0x3f
	.zero		1


	//   ....[74]....
        /*0f80*/ 	.word	0x000163d0
        /*0f84*/ 	.word	0x00000005
        /*0f88*/ 	.word	0x00016850
        /*0f8c*/ 	.short	0x010a
        /*0f8e*/ 	.byte	0x3f
	.zero		1


	//   ....[75]....
        /*0f90*/ 	.word	0x00016430
        /*0f94*/ 	.word	0x00000005
        /*0f98*/ 	.word	0x00016830
        /*0f9c*/ 	.short	0x010a
        /*0f9e*/ 	.byte	0x3f
	.zero		1


	//   ....[76]....
        /*0fa0*/ 	.word	0x00016490
        /*0fa4*/ 	.word	0x00000005
        /*0fa8*/ 	.word	0x00016850
        /*0fac*/ 	.short	0x010a
        /*0fae*/ 	.byte	0x3f
	.zero		1


	//   ....[77]....
        /*0fb0*/ 	.word	0x000164f0
        /*0fb4*/ 	.word	0x00000007
        /*0fb8*/ 	.word	0x00016850
        /*0fbc*/ 	.short	0x010a
        /*0fbe*/ 	.byte	0x3f
	.zero		1


	//   ....[78]....
        /*0fc0*/ 	.word	0x00016610
        /*0fc4*/ 	.word	0x00000005
        /*0fc8*/ 	.word	0x00016840
        /*0fcc*/ 	.short	0x010a
        /*0fce*/ 	.byte	0x3f
	.zero		1


	//   ....[79]....
        /*0fd0*/ 	.word	0x000180b0
        /*0fd4*/ 	.word	0x00000016
        /*0fd8*/ 	.word	0x00016820
        /*0fdc*/ 	.short	0x010a
        /*0fde*/ 	.byte	0x3f
	.zero		1


	//   ....[80]....
        /*0fe0*/ 	.word	0x00018100
        /*0fe4*/ 	.word	0x00000005
        /*0fe8*/ 	.word	0x00016840
        /*0fec*/ 	.short	0x010a
        /*0fee*/ 	.byte	0x3f
	.zero		1


	//   ....[81]....
        /*0ff0*/ 	.word	0x00018a10
        /*0ff4*/ 	.word	0x00000005
        /*0ff8*/ 	.word	0x00016860
        /*0ffc*/ 	.short	0x010a
        /*0ffe*/ 	.byte	0x3f
	.zero		1


	//   ....[82]....
        /*1000*/ 	.word	0x00019380
        /*1004*/ 	.word	0x00000000
        /*1008*/ 	.word	0x00016860
        /*100c*/ 	.short	0x010a
        /*100e*/ 	.byte	0x3f
	.zero		1


	//   ....[83]....
        /*1010*/ 	.word	0x0001a6b0
        /*1014*/ 	.word	0x00000004
        /*1018*/ 	.word	0x00016820
        /*101c*/ 	.short	0x010a
        /*101e*/ 	.byte	0x3f
	.zero		1


	//   ....[84]....
        /*1020*/ 	.word	0x0001a850
        /*1024*/ 	.word	0x00000005
        /*1028*/ 	.word	0x00016840
        /*102c*/ 	.short	0x010a
        /*102e*/ 	.byte	0x3f
	.zero		1


	//   ....[85]....
        /*1030*/ 	.word	0x0001a8a0
        /*1034*/ 	.word	0x00000019
        /*1038*/ 	.word	0x00016840
        /*103c*/ 	.short	0x010a
        /*103e*/ 	.byte	0x3f
	.zero		1


	//   ....[86]....
        /*1040*/ 	.word	0x0001a8f0
        /*1044*/ 	.word	0x00000005
        /*1048*/ 	.word	0x00016860
        /*104c*/ 	.short	0x010a
        /*104e*/ 	.byte	0x3f
	.zero		1


	//----- nvinfo : EIATTR_NUM_MBARRIERS
	.align		4
.L_207:
        /*1050*/ 	.byte	0x03, 0x38
        /*1052*/ 	.short	0x0016


	//----- nvinfo : EIATTR_EXIT_INSTR_OFFSETS
	.align		4
        /*1054*/ 	.byte	0x04, 0x1c
        /*1056*/ 	.short	(.L_209 - .L_208)


	//   ....[0]....
.L_208:
        /*1058*/ 	.word	0x000009b0


	//   ....[1]....
        /*105c*/ 	.word	0x0000f920


	//   ....[2]....
        /*1060*/ 	.word	0x000161e0


	//----- nvinfo : EIATTR_MAX_THREADS
	.align		4
.L_209:
        /*1064*/ 	.byte	0x04, 0x05
        /*1066*/ 	.short	(.L_211 - .L_210)
.L_210:
        /*1068*/ 	.word	0x00000200
        /*106c*/ 	.word	0x00000001
        /*1070*/ 	.word	0x00000001


	//----- nvinfo : EIATTR_CRS_STACK_SIZE
	.align		4
.L_211:
        /*1074*/ 	.byte	0x04, 0x1e
        /*1076*/ 	.short	(.L_213 - .L_212)
.L_212:
        /*1078*/ 	.word	0x00000000


	//----- nvinfo : EIATTR_CBANK_PARAM_SIZE
	.align		4
.L_213:
        /*107c*/ 	.byte	0x03, 0x19
        /*107e*/ 	.short	0x0af0


	//----- nvinfo : EIATTR_PARAM_CBANK
	.align		4
        /*1080*/ 	.byte	0x04, 0x0a
        /*1082*/ 	.short	(.L_215 - .L_214)
	.align		4
.L_214:
        /*1084*/ 	.word	index@(.nv.constant0._ZN7cutlass13device_kernelIN5flash11enable_sm90INS1_16FlashAttnFwdSm90INS1_25CollectiveMainloopFwdSm90ILi2EN4cute5tupleIJNS5_1CILi1EEES8_S8_EEENS6_IJNS7_ILi192EEENS7_ILi128EEENS7_ILi64EEEEEELi64ENS_10bfloat16_tEfNS_4arch4Sm90ELb0ELb1ELb0ELb1ELb1ELb0ELb0ELb1ELb1ELb1ELb1ELb0EEENS1_21CollectiveEpilogueFwdINS6_IJSA_SC_SB_EEES9_SE_SG_Li384ELb1ELb1ELb1ELb0EEENS1_36VarlenDynamicPersistentTileSchedulerILi192ELi128ELi384ELi128ELb1ELb1ELb1ELb1ELb0ELb1EEEEEEEEEvNT_6ParamsE)
        /*1088*/ 	.short	0x0210
        /*108a*/ 	.short	0x0af0


	//----- nvinfo : EIATTR_SW_WAR
	.align		4
.L_215:
        /*108c*/ 	.byte	0x04, 0x36
        /*108e*/ 	.short	(.L_217 - .L_216)
.L_216:
        /*1090*/ 	.word	0x00000008
.L_217:


//--------------------- .nv.info._ZN7cutlass13device_kernelIN5flash11enable_sm90INS1_16FlashAttnFwdSm90INS1_25CollectiveMainloopFwdSm90ILi2EN4cute5tupleIJNS5_1CILi1EEES8_S8_EEENS6_IJNS7_ILi192EEENS7_ILi128EEENS7_ILi64EEEEEELi64ENS_10bfloat16_tEfNS_4arch4Sm90ELb0ELb1ELb0ELb1ELb1ELb1ELb0ELb1ELb1ELb1ELb1ELb0EEENS1_21CollectiveEpilogueFwdINS6_IJSA_SC_SB_EEES9_SE_SG_Li384ELb1ELb1ELb1ELb0EEENS1_36VarlenDynamicPersistentTileSchedulerILi192ELi128ELi384ELi128ELb1ELb1ELb1ELb1ELb0ELb1EEEEEEEEEvNT_6ParamsE --------------------------
	.section	.nv.info._ZN7cutlass13device_kernelIN5flash11enable_sm90INS1_16FlashAttnFwdSm90INS1_25CollectiveMainloopFwdSm90ILi2EN4cute5tupleIJNS5_1CILi1EEES8_S8_EEENS6_IJNS7_ILi192EEENS7_ILi128EEENS7_ILi64EEEEEELi64ENS_10bfloat16_tEfNS_4arch4Sm90ELb0ELb1ELb0ELb1ELb1ELb1ELb0ELb1ELb1ELb1ELb1ELb0EEENS1_21CollectiveEpilogueFwdINS6_IJSA_SC_SB_EEES9_SE_SG_Li384ELb1ELb1ELb1ELb0EEENS1_36VarlenDynamicPersistentTileSchedulerILi192ELi128ELi384ELi128ELb1ELb1ELb1ELb1ELb0ELb1EEEEEEEEEvNT_6ParamsE,"",@"SHT_CUDA_INFO"
	.sectionflags	@""
	.align	4


	//----- nvinfo : EIATTR_CUDA_API_VERSION
	.align		4
        /*0000*/ 	.byte	0x04, 0x37
        /*0002*/ 	.short	(.L_219 - .L_218)
.L_218:
        /*0004*/ 	.word	0x00000082


	//----- nvinfo : EIATTR_KPARAM_INFO
	.align		4
.L_219:
        /*0008*/ 	.byte	0x04, 0x17
        /*000a*/ 	.short	(.L_221 - .L_220)
.L_220:
        /*000c*/ 	.word	0x00000000
        /*0010*/ 	.short	0x0000
        /*0012*/ 	.short	0x0070
        /*0014*/ 	.byte	0x00, 0xf0, 0x01, 0x2a


	//----- nvinfo : EIATTR_SPARSE_MMA_MASK
	.align		4
.L_221:
        /*0018*/ 	.byte	0x03, 0x50
        /*001a*/ 	.short	0x0000


	//----- nvinfo : EIATTR_MAXREG_COUNT
	.align		4
        /*001c*/ 	.byte	0x03, 0x1b
        /*001e*/ 	.short	0x0080


	//----- nvinfo : EIATTR_NUM_BARRIERS
	.align		4
        /*0020*/ 	.byte	0x02, 0x4c
        /*0022*/ 	.byte	0x10
	.zero		1


	//----- nvinfo : EIATTR_EXTERNS
	.align		4
        /*0024*/ 	.byte	0x04, 0x0f
        /*0026*/ 	.short	(.L_223 - .L_222)


	//   ....[0]....
	.align		4
.L_222:
        /*0028*/ 	.word	index@(__assertfail)


	//----- nvinfo : EIATTR_ANNOTATIONS
	.align		4
.L_223:
        /*002c*/ 	.byte	0x04, 0x55
        /*002e*/ 	.short	(.L_225 - .L_224)


	//   ....[0]....
.L_224:
        /* <DEDUP_REMOVED lines=82> */


	//----- nvinfo : EIATTR_MERCURY_ISA_VERSION
	.align		4
.L_225:
        /*0538*/ 	.byte	0x03, 0x5f
        /*053a*/ 	.short	0x0101


	//----- nvinfo : EIATTR_UNUSED_LOAD_BYTE_OFFSET
	.align		4
        /*053c*/ 	.byte	0x04, 0x44
        /*053e*/ 	.short	(.L_227 - .L_226)


	//   ....[0]....
.L_226:
        /*0540*/ 	.word	0x00000a90
        /*0544*/ 	.word	0x0000fff0


	//   ....[1]....
        /*0548*/ 	.word	0x00016030
        /*054c*/ 	.word	0x0000fff0


	//----- nvinfo : EIATTR_INT_WARP_WIDE_INSTR_OFFSETS
	.align		4
.L_227:
        /*0550*/ 	.byte	0x04, 0x31
        /*0552*/ 	.short	(.L_229 - .L_228)


	//   ....[0]....
.L_228:
        /*0554*/ 	.word	0x00000130


	//   ....[1]....
        /*0558*/ 	.word	0x00000170


	//   ....[2]....
        /*055c*/ 	.word	0x000001e0


	//   ....[3]....
        /*0560*/ 	.word	0x0001b610


	//   ....[4]....
        /*0564*/ 	.word	0x0001b6a0


	//   ....[5]....
        /*0568*/ 	.word	0x0001e7f0


	//   ....[6]....
        /*056c*/ 	.word	0x0001e880


	//----- nvinfo : EIATTR_COOP_GROUP_MASK_REGIDS
	.align		4
.L_229:
        /*0570*/ 	.byte	0x04, 0x29
        /*0572*/ 	.short	(.L_231 - .L_230)


	//   ....[0]....
.L_230:
        /*0574*/ 	.word	0xffffffff


	//   ....[1]....
        /*0578*/ 	.word	0xffffffff


	//   ....[2]....
        /*057c*/ 	.word	0xffffffff


	//   ....[3]....
        /*0580*/ 	.word	0xffffffff


	//   ....[4]....
        /*0584*/ 	.word	0xffffffff


	//   ....[5]....
        /*0588*/ 	.word	0xffffffff


	//   ....[6]....
        /*058c*/ 	.word	0xffffffff


	//   ....[7]....
        /*0590*/ 	.word	0xffffffff


	//   ....[8]....
        /*0594*/ 	.word	0xffffffff


	//   ....[9]....
        /*0598*/ 	.word	0xffffffff


	//   ....[10]....
        /*059c*/ 	.word	0xffffffff


	//   ....[11]....
        /*05a0*/ 	.word	0xffffffff


	//   ....[12]....
        /*05a4*/ 	.word	0xffffffff


	//   ....[13]....
        /*05a8*/ 	.word	0xffffffff


	//   ....[14]....
        /*05ac*/ 	.word	0xffffffff


	//   ....[15]....
        /*05b0*/ 	.word	0xffffffff


	//   ....[16]....
        /*05b4*/ 	.word	0xffffffff


	//   ....[17]....
        /*05b8*/ 	.word	0xffffffff


	//   ....[18]....
        /*05bc*/ 	.word	0xffffffff


	//   ....[19]....
        /*05c0*/ 	.word	0xffffffff


	//   ....[20]....
        /*05c4*/ 	.word	0xffffffff


	//   ....[21]....
        /*05c8*/ 	.word	0xffffffff


	//   ....[22]....
        /*05cc*/ 	.word	0xffffffff


	//   ....[23]....
        /*05d0*/ 	.word	0xffffffff


	//   ....[24]....
        /*05d4*/ 	.word	0xffffffff


	//   ....[25]....
        /*05d8*/ 	.word	0xffffffff


	//   ....[26]....
        /*05dc*/ 	.word	0xffffffff


	//   ....[27]....
        /*05e0*/ 	.word	0xffffffff


	//   ....[28]....
        /*05e4*/ 	.word	0xffffffff


	//   ....[29]....
        /*05e8*/ 	.word	0xffffffff


	//   ....[30]....
        /*05ec*/ 	.word	0xffffffff


	//   ....[31]....
        /*05f0*/ 	.word	0xffffffff


	//   ....[32]....
        /*05f4*/ 	.word	0xffffffff


	//   ....[33]....
        /*05f8*/ 	.word	0xffffffff


	//   ....[34]....
        /*05fc*/ 	.word	0xffffffff


	//   ....[35]....
        /*0600*/ 	.word	0xffffffff


	//   ....[36]....
        /*0604*/ 	.word	0xffffffff


	//   ....[37]....
        /*0608*/ 	.word	0xffffffff


	//   ....[38]....
        /*060c*/ 	.word	0xffffffff


	//   ....[39]....
        /*0610*/ 	.word	0xffffffff


	//   ....[40]....
        /*0614*/ 	.word	0xffffffff


	//   ....[41]....
        /*0618*/ 	.word	0xffffffff


	//   ....[42]....
        /*061c*/ 	.word	0xffffffff


	//   ....[43]....
        /*0620*/ 	.word	0xffffffff


	//   ....[44]....
        /*0624*/ 	.word	0xffffffff


	//   ....[45]....
        /*0628*/ 	.word	0xffffffff


	//   ....[46]....
        /*062c*/ 	.word	0xffffffff


	//   ....[47]....
        /*0630*/ 	.word	0xffffffff


	//   ....[48]....
        /*0634*/ 	.word	0xffffffff


	//   ....[49]....
        /*0638*/ 	.word	0xffffffff


	//   ....[50]....
        /*063c*/ 	.word	0xffffffff


	//   ....[51]....
        /*0640*/ 	.word	0xffffffff


	//   ....[52]....
        /*0644*/ 	.word	0xffffffff


	//   ....[53]....
        /*0648*/ 	.word	0xffffffff


	//   ....[54]....
        /*064c*/ 	.word	0xffffffff


	//   ....[55]....
        /*0650*/ 	.word	0xffffffff


	//   ....[56]....
        /*0654*/ 	.word	0xffffffff


	//   ....[57]....
        /*0658*/ 	.word	0xffffffff


	//   ....[58]....
        /*065c*/ 	.word	0xffffffff


	//   ....[59]....
        /*0660*/ 	.word	0xffffffff


	//   ....[60]....
        /*0664*/ 	.word	0xffffffff


	//   ....[61]....
        /*0668*/ 	.word	0xffffffff


	//   ....[62]....
        /*066c*/ 	.word	0xffffffff


	//   ....[63]....
        /*0670*/ 	.word	0xffffffff


	//   ....[64]....
        /*0674*/ 	.word	0xffffffff


	//   ....[65]....
        /*0678*/ 	.word	0xffffffff


	//   ....[66]....
        /*067c*/ 	.word	0xffffffff


	//   ....[67]....
        /*0680*/ 	.word	0xffffffff


	//   ....[68]....
        /*0684*/ 	.word	0xffffffff


	//   ....[69]....
        /*0688*/ 	.word	0xffffffff


	//   ....[70]....
        /*068c*/ 	.word	0xffffffff


	//   ....[71]....
        /*0690*/ 	.word	0xffffffff


	//   ....[72]....
        /*0694*/ 	.word	0xffffffff


	//   ....[73]....
        /*0698*/ 	.word	0xffffffff


	//   ....[74]....
        /*069c*/ 	.word	0xffffffff


	//   ....[75]....
        /*06a0*/ 	.word	0xffffffff


	//   ....[76]....
        /*06a4*/ 	.word	0xffffffff


	//   ....[77]....
        /*06a8*/ 	.word	0xffffffff


	//   ....[78]....
        /*06ac*/ 	.word	0xffffffff


	//   ....[79]....
        /*06b0*/ 	.word	0xffffffff


	//   ....[80]....
        /*06b4*/ 	.word	0xffffffff


	//   ....[81]....
        /*06b8*/ 	.word	0xffffffff


	//   ....[82]....
        /*06bc*/ 	.word	0xffffffff


	//   ....[83]....
        /*06c0*/ 	.word	0xffffffff


	//   ....[84]....
        /*06c4*/ 	.word	0xffffffff


	//   ....[85]....
        /*06c8*/ 	.word	0xffffffff


	//   ....[86]....
        /*06cc*/ 	.word	0xffffffff


	//   ....[87]....
        /*06d0*/ 	.word	0xffffffff


	//   ....[88]....
        /*06d4*/ 	.word	0xffffffff


	//   ....[89]....
        /*06d8*/ 	.word	0xffffffff


	//   ....[90]....
        /*06dc*/ 	.word	0xffffffff


	//   ....[91]....
        /*06e0*/ 	.word	0xffffffff


	//   ....[92]....
        /*06e4*/ 	.word	0xffffffff


	//   ....[93]....
        /*06e8*/ 	.word	0xffffffff


	//   ....[94]....
        /*06ec*/ 	.word	0xffffffff


	//   ....[95]....
        /*06f0*/ 	.word	0xffffffff


	//   ....[96]....
        /*06f4*/ 	.word	0xffffffff


	//   ....[97]....
        /*06f8*/ 	.word	0xffffffff


	//   ....[98]....
        /*06fc*/ 	.word	0xffffffff


	//   ....[99]....
        /*0700*/ 	.word	0xffffffff


	//   ....[100]....
        /*0704*/ 	.word	0xffffffff


	//   ....[101]....
        /*0708*/ 	.word	0xffffffff


	//   ....[102]....
        /*070c*/ 	.word	0xffffffff


	//   ....[103]....
        /*0710*/ 	.word	0xffffffff


	//   ....[104]....
        /*0714*/ 	.word	0xffffffff


	//   ....[105]....
        /*0718*/ 	.word	0xffffffff


	//   ....[106]....
        /*071c*/ 	.word	0xffffffff


	//   ....[107]....
        /*0720*/ 	.word	0xffffffff


	//   ....[108]....
        /*0724*/ 	.word	0xffffffff


	//   ....[109]....
        /*0728*/ 	.word	0xffffffff


	//   ....[110]....
        /*072c*/ 	.word	0xffffffff


	//   ....[111]....
        /*0730*/ 	.word	0xffffffff


	//   ....[112]....
        /*0734*/ 	.word	0xffffffff


	//   ....[113]....
        /*0738*/ 	.word	0xffffffff


	//   ....[114]....
        /*073c*/ 	.word	0xffffffff


	//   ....[115]....
        /*0740*/ 	.word	0xffffffff


	//   ....[116]....
        /*0744*/ 	.word	0xffffffff


	//   ....[117]....
        /*0748*/ 	.word	0xffffffff


	//   ....[118]....
        /*074c*/ 	.word	0xffffffff


	//   ....[119]....
        /*0750*/ 	.word	0xffffffff


	//   ....[120]....
        /*0754*/ 	.word	0xffffffff


	//   ....[121]....
        /*0758*/ 	.word	0xffffffff


	//   ....[122]....
        /*075c*/ 	.word	0xffffffff


	//   ....[123]....
        /*0760*/ 	.word	0xffffffff


	//   ....[124]....
        /*0764*/ 	.word	0xffffffff


	//   ....[125]....
        /*0768*/ 	.word	0xffffffff


	//   ....[126]....
        /*076c*/ 	.word	0xffffffff


	//   ....[127]....
        /*0770*/ 	.word	0xffffffff


	//   ....[128]....
        /*0774*/ 	.word	0xffffffff


	//   ....[129]....
        /*0778*/ 	.word	0xffffffff


	//   ....[130]....
        /*077c*/ 	.word	0xffffffff


	//   ....[131]....
        /*0780*/ 	.word	0xffffffff


	//   ....[132]....
        /*0784*/ 	.word	0xffffffff


	//   ....[133]....
        /*0788*/ 	.word	0xffffffff


	//   ....[134]....
        /*078c*/ 	.word	0xffffffff


	//   ....[135]....
        /*0790*/ 	.word	0xffffffff


	//   ....[136]....
        /*0794*/ 	.word	0xffffffff


	//   ....[137]....
        /*0798*/ 	.word	0xffffffff


	//   ....[138]....
        /*079c*/ 	.word	0xffffffff


	//   ....[139]....
        /*07a0*/ 	.word	0xffffffff


	//   ....[140]....
        /*07a4*/ 	.word	0xffffffff


	//   ....[141]....
        /*07a8*/ 	.word	0xffffffff


	//   ....[142]....
        /*07ac*/ 	.word	0xffffffff


	//   ....[143]....
        /*07b0*/ 	.word	0xffffffff


	//   ....[144]....
        /*07b4*/ 	.word	0xffffffff


	//   ....[145]....
        /*07b8*/ 	.word	0xffffffff


	//   ....[146]....
        /*07bc*/ 	.word	0xffffffff


	//   ....[147]....
        /*07c0*/ 	.word	0xffffffff


	//   ....[148]....
        /*07c4*/ 	.word	0xffffffff


	//   ....[149]....
        /*07c8*/ 	.word	0xffffffff


	//   ....[150]....
        /*07cc*/ 	.word	0xffffffff


	//   ....[151]....
        /*07d0*/ 	.word	0xffffffff


	//   ....[152]....
        /*07d4*/ 	.word	0xffffffff


	//   ....[153]....
        /*07d8*/ 	.word	0xffffffff


	//   ....[154]....
        /*07dc*/ 	.word	0xffffffff


	//   ....[155]....
        /*07e0*/ 	.word	0xffffffff


	//   ....[156]....
        /*07e4*/ 	.word	0xffffffff


	//   ....[157]....
        /*07e8*/ 	.word	0xffffffff


	//   ....[158]....
        /*07ec*/ 	.word	0xffffffff


	//   ....[159]....
        /*07f0*/ 	.word	0xffffffff


	//   ....[160]....
        /*07f4*/ 	.word	0xffffffff


	//   ....[161]....
        /*07f8*/ 	.word	0xffffffff


	//   ....[162]....
        /*07fc*/ 	.word	0xffffffff


	//   ....[163]....
        /*0800*/ 	.word	0xffffffff


	//   ....[164]....
        /*0804*/ 	.word	0xffffffff


	//   ....[165]....
        /*0808*/ 	.word	0xffffffff


	//   ....[166]....
        /*080c*/ 	.word	0xffffffff


	//   ....[167]....
        /*0810*/ 	.word	0xffffffff


	//   ....[168]....
        /*0814*/ 	.word	0xffffffff


	//   ....[169]....
        /*0818*/ 	.word	0xffffffff


	//   ....[170]....
        /*081c*/ 	.word	0xffffffff


	//   ....[171]....
        /*0820*/ 	.word	0xffffffff


	//   ....[172]....
        /*0824*/ 	.word	0xffffffff


	//   ....[173]....
        /*0828*/ 	.word	0xffffffff


	//   ....[174]....
        /*082c*/ 	.word	0xffffffff


	//   ....[175]....
        /*0830*/ 	.word	0xffffffff


	//   ....[176]....
        /*0834*/ 	.word	0xffffffff


	//   ....[177]....
        /*0838*/ 	.word	0xffffffff


	//   ....[178]....
        /*083c*/ 	.word	0xffffffff


	//   ....[179]....
        /*0840*/ 	.word	0xffffffff


	//   ....[180]....
        /*0844*/ 	.word	0xffffffff


	//   ....[181]....
        /*0848*/ 	.word	0xffffffff


	//   ....[182]....
        /*084c*/ 	.word	0xffffffff


	//   ....[183]....
        /*0850*/ 	.word	0xffffffff


	//   ....[184]....
        /*0854*/ 	.word	0xffffffff


	//   ....[185]....
        /*0858*/ 	.word	0xffffffff


	//   ....[186]....
        /*085c*/ 	.word	0xffffffff


	//   ....[187]....
        /*0860*/ 	.word	0xffffffff


	//   ....[188]....
        /*0864*/ 	.word	0xffffffff


	//   ....[189]....
        /*0868*/ 	.word	0xffffffff


	//   ....[190]....
        /*086c*/ 	.word	0xffffffff


	//   ....[191]....
        /*0870*/ 	.word	0xffffffff


	//   ....[192]....
        /*0874*/ 	.word	0xffffffff


	//   ....[193]....
        /*0878*/ 	.word	0xffffffff


	//   ....[194]....
        /*087c*/ 	.word	0xffffffff


	//   ....[195]....
        /*0880*/ 	.word	0xffffffff


	//   ....[196]....
        /*0884*/ 	.word	0xffffffff


	//   ....[197]....
        /*0888*/ 	.word	0xffffffff


	//   ....[198]....
        /*088c*/ 	.word	0xffffffff


	//   ....[199]....
        /*0890*/ 	.word	0xffffffff


	//   ....[200]....
        /*0894*/ 	.word	0xffffffff


	//   ....[201]....
        /*0898*/ 	.word	0xffffffff


	//   ....[202]....
        /*089c*/ 	.word	0xffffffff


	//   ....[203]....
        /*08a0*/ 	.word	0xffffffff


	//   ....[204]....
        /*08a4*/ 	.word	0xffffffff


	//   ....[205]....
        /*08a8*/ 	.word	0xffffffff


	//   ....[206]....
        /*08ac*/ 	.word	0xffffffff


	//   ....[207]....
        /*08b0*/ 	.word	0xffffffff


	//   ....[208]....
        /*08b4*/ 	.word	0xffffffff


	//   ....[209]....
        /*08b8*/ 	.word	0xffffffff


	//   ....[210]....
        /*08bc*/ 	.word	0xffffffff


	//   ....[211]....
        /*08c0*/ 	.word	0xffffffff


	//   ....[212]....
        /*08c4*/ 	.word	0xffffffff


	//   ....[213]....
        /*08c8*/ 	.word	0xffffffff


	//   ....[214]....
        /*08cc*/ 	.word	0xffffffff


	//   ....[215]....
        /*08d0*/ 	.word	0x0500000f


	//   ....[216]....
        /*08d4*/ 	.word	0x0500000f


	//   ....[217]....
        /*08d8*/ 	.word	0x0500000f


	//   ....[218]....
        /*08dc*/ 	.word	0x0500000f


	//   ....[219]....
        /*08e0*/ 	.word	0x0500000f


	//   ....[220]....
        /*08e4*/ 	.word	0x0500000f


	//   ....[221]....
        /*08e8*/ 	.word	0x0500000f


	//   ....[222]....
        /*08ec*/ 	.word	0x0500000f


	//   ....[223]....
        /*08f0*/ 	.word	0x0500000f


	//   ....[224]....
        /*08f4*/ 	.word	0x0500000f


	//   ....[225]....
        /*08f8*/ 	.word	0x0500000f


	//   ....[226]....
        /*08fc*/ 	.word	0x0500000f


	//   ....[227]....
        /*0900*/ 	.word	0x0500000f


	//   ....[228]....
        /*0904*/ 	.word	0x0500000f


	//   ....[229]....
        /*0908*/ 	.word	0x0500000f


	//   ....[230]....
        /*090c*/ 	.word	0x0500000f


	//   ....[231]....
        /*0910*/ 	.word	0x0500000f


	//   ....[232]....
        /*0914*/ 	.word	0x0500000f


	//   ....[233]....
        /*0918*/ 	.word	0x0500000f


	//   ....[234]....
        /*091c*/ 	.word	0x0500000f


	//   ....[235]....
        /*0920*/ 	.word	0x0500000f


	//   ....[236]....
        /*0924*/ 	.word	0x0500000f


	//   ....[237]....
        /*0928*/ 	.word	0x0500000f


	//   ....[238]....
        /*092c*/ 	.word	0x0500000f


	//   ....[239]....
        /*0930*/ 	.word	0x0500000f


	//   ....[240]....
        /*0934*/ 	.word	0x0500000f


	//   ....[241]....
        /*0938*/ 	.word	0x0500000f


	//   ....[242]....
        /*093c*/ 	.word	0x0500000f


	//   ....[243]....
        /*0940*/ 	.word	0x0500000f


	//   ....[244]....
        /*0944*/ 	.word	0x0500000f


	//   ....[245]....
        /*0948*/ 	.word	0x0500000f


	//   ....[246]....
        /*094c*/ 	.word	0x0500000f


	//   ....[247]....
        /*0950*/ 	.word	0x0500000f


	//   ....[248]....
        /*0954*/ 	.word	0x0500000f


	//   ....[249]....
        /*0958*/ 	.word	0x0500000f


	//   ....[250]....
        /*095c*/ 	.word	0x0500000f


	//   ....[251]....
        /*0960*/ 	.word	0x0500000f


	//   ....[252]....
        /*0964*/ 	.word	0x0500000f


	//   ....[253]....
        /*0968*/ 	.word	0x0500000f


	//   ....[254]....
        /*096c*/ 	.word	0x0500000f


	//   ....[255]....
        /*0970*/ 	.word	0x0500000f


	//   ....[0]....
        /*0974*/ 	.word	0x0500000f


	//   ....[1]....
        /*0978*/ 	.word	0x0500000f


	//   ....[2]....
        /*097c*/ 	.word	0x0500000f


	//   ....[3]....
        /*0980*/ 	.word	0x0500000f


	//   ....[4]....
        /*0984*/ 	.word	0x0500000f


	//   ....[5]....
        /*0988*/ 	.word	0x0500000f


	//   ....[6]....
        /*098c*/ 	.word	0x0500000f


	//   ....[7]....
        /*0990*/ 	.word	0x0500000f


	//   ....[8]....
        /*0994*/ 	.word	0x0500000f


	//   ....[9]....
        /*0998*/ 	.word	0x0500000f


	//   ....[10]....
        /*099c*/ 	.word	0x0500000f


	//   ....[11]....
        /*09a0*/ 	.word	0x0500000f


	//   ....[12]....
        /*09a4*/ 	.word	0x0500000f


	//   ....[13]....
        /*09a8*/ 	.word	0x0500000f


	//   ....[14]....
        /*09ac*/ 	.word	0x0500000f


	//   ....[15]....
        /*09b0*/ 	.word	0x0500000f


	//   ....[16]....
        /*09b4*/ 	.word	0x0500000f


	//   ....[17]....
        /*09b8*/ 	.word	0x0500000f


	//   ....[18]....
        /*09bc*/ 	.word	0x0500000f


	//   ....[19]....
        /*09c0*/ 	.word	0x0500000f


	//   ....[20]....
        /*09c4*/ 	.word	0x0500000f


	//   ....[21]....
        /*09c8*/ 	.word	0x0500000f


	//   ....[22]....
        /*09cc*/ 	.word	0x0500000f


	//   ....[23]....
        /*09d0*/ 	.word	0x0500000f


	//   ....[24]....
        /*09d4*/ 	.word	0x0500000f


	//   ....[25]....
        /*09d8*/ 	.word	0x0500000f


	//   ....[26]....
        /*09dc*/ 	.word	0x0500000f


	//   ....[27]....
        /*09e0*/ 	.word	0x0500000f


	//   ....[28]....
        /*09e4*/ 	.word	0x0500000f


	//   ....[29]....
        /*09e8*/ 	.word	0x0500000f


	//   ....[30]....
        /*09ec*/ 	.word	0x0500000f


	//   ....[31]....
        /*09f0*/ 	.word	0x0500000f


	//   ....[32]....
        /*09f4*/ 	.word	0x0500000f


	//   ....[33]....
        /*09f8*/ 	.word	0x0500000f


	//   ....[34]....
        /*09fc*/ 	.word	0x0500000f


	//   ....[35]....
        /*0a00*/ 	.word	0x0500000f


	//   ....[36]....
        /*0a04*/ 	.word	0x0500000f


	//   ....[37]....
        /*0a08*/ 	.word	0x0500000f


	//   ....[38]....
        /*0a0c*/ 	.word	0x0500000f


	//   ....[39]....
        /*0a10*/ 	.word	0x0500000f


	//   ....[40]....
        /*0a14*/ 	.word	0x0500000f


	//   ....[41]....
        /*0a18*/ 	.word	0x0500000f


	//   ....[42]....
        /*0a1c*/ 	.word	0x0500000f


	//   ....[43]....
        /*0a20*/ 	.word	0x0500000f


	//   ....[44]....
        /*0a24*/ 	.word	0x0500000f


	//   ....[45]....
        /*0a28*/ 	.word	0x0500000f


	//   ....[46]....
        /*0a2c*/ 	.word	0x0500000f


	//   ....[47]....
        /*0a30*/ 	.word	0x0500000f


	//   ....[48]....
        /*0a34*/ 	.word	0x0500000f


	//   ....[49]....
        /*0a38*/ 	.word	0x0500000f


	//   ....[50]....
        /*0a3c*/ 	.word	0x0500000f


	//   ....[51]....
        /*0a40*/ 	.word	0x0500000f


	//   ....[52]....
        /*0a44*/ 	.word	0x0500000f


	//   ....[53]....
        /*0a48*/ 	.word	0x0500000f


	//   ....[54]....
        /*0a4c*/ 	.word	0x0500000f


	//   ....[55]....
        /*0a50*/ 	.word	0x0500000f


	//   ....[56]....
        /*0a54*/ 	.word	0x0500000f


	//   ....[57]....
        /*0a58*/ 	.word	0x0500000f


	//   ....[58]....
        /*0a5c*/ 	.word	0x0500000f


	//   ....[59]....
        /*0a60*/ 	.word	0x0500000f


	//   ....[60]....
        /*0a64*/ 	.word	0x0500000f


	//   ....[61]....
        /*0a68*/ 	.word	0x0500000f


	//   ....[62]....
        /*0a6c*/ 	.word	0x0500000f


	//   ....[63]....
        /*0a70*/ 	.word	0x0500000f


	//   ....[64]....
        /*0a74*/ 	.word	0x0500000f


	//   ....[65]....
        /*0a78*/ 	.word	0x0500000f


	//   ....[66]....
        /*0a7c*/ 	.word	0x0500000f


	//   ....[67]....
        /*0a80*/ 	.word	0x0500000f


	//   ....[68]....
        /*0a84*/ 	.word	0x0500000f


	//   ....[69]....
        /*0a88*/ 	.word	0x0500000f


	//   ....[70]....
        /*0a8c*/ 	.word	0x0500000f


	//   ....[71]....
        /*0a90*/ 	.word	0x0500000f


	//   ....[72]....
        /*0a94*/ 	.word	0x0500000f


	//   ....[73]....
        /*0a98*/ 	.word	0x0500000f


	//   ....[74]....
        /*0a9c*/ 	.word	0x0500000f


	//   ....[75]....
        /*0aa0*/ 	.word	0x0500000f


	//   ....[76]....
        /*0aa4*/ 	.word	0x0500000f


	//   ....[77]....
        /*0aa8*/ 	.word	0x0500000f


	//   ....[78]....
        /*0aac*/ 	.word	0x0500000f


	//   ....[79]....
        /*0ab0*/ 	.word	0x0500000f


	//   ....[80]....
        /*0ab4*/ 	.word	0x0500000f


	//   ....[81]....
        /*0ab8*/ 	.word	0x0500000f


	//   ....[82]....
        /*0abc*/ 	.word	0x0500000f


	//   ....[83]....
        /*0ac0*/ 	.word	0x0500000f


	//   ....[84]....
        /*0ac4*/ 	.word	0x0500000f


	//   ....[85]....
        /*0ac8*/ 	.word	0x0500000f


	//   ....[86]....
        /*0acc*/ 	.word	0x0500000f


	//   ....[87]....
        /*0ad0*/ 	.word	0x0500000f


	//   ....[88]....
        /*0ad4*/ 	.word	0x0500000f


	//   ....[89]....
        /*0ad8*/ 	.word	0x0500000f


	//   ....[90]....
        /*0adc*/ 	.word	0x0500000f


	//   ....[91]....
        /*0ae0*/ 	.word	0x0500000f


	//   ....[92]....
        /*0ae4*/ 	.word	0x0500000f


	//   ....[93]....
        /*0ae8*/ 	.word	0x0500000f


	//   ....[94]....
        /*0aec*/ 	.word	0x0500000f


	//   ....[95]....
        /*0af0*/ 	.word	0x0500000f


	//   ....[96]....
        /*0af4*/ 	.word	0x0500000f


	//   ....[97]....
        /*0af8*/ 	.word	0x0500000f


	//   ....[98]....
        /*0afc*/ 	.word	0x0500000f


	//   ....[99]....
        /*0b00*/ 	.word	0x0500000f


	//   ....[100]....
        /*0b04*/ 	.word	0x0500000f


	//   ....[101]....
        /*0b08*/ 	.word	0x0500000f


	//   ....[102]....
        /*0b0c*/ 	.word	0x0500000f


	//   ....[103]....
        /*0b10*/ 	.word	0x0500000f


	//   ....[104]....
        /*0b14*/ 	.word	0x0500000f


	//   ....[105]....
        /*0b18*/ 	.word	0x0500000f


	//   ....[106]....
        /*0b1c*/ 	.word	0x0500000f


	//   ....[107]....
        /*0b20*/ 	.word	0x0500000f


	//   ....[108]....
        /*0b24*/ 	.word	0x0500000f


	//   ....[109]....
        /*0b28*/ 	.word	0x0500000f


	//   ....[110]....
        /*0b2c*/ 	.word	0x0500000f


	//   ....[111]....
        /*0b30*/ 	.word	0x0500000f


	//   ....[112]....
        /*0b34*/ 	.word	0x0500000f


	//   ....[113]....
        /*0b38*/ 	.word	0x0500000f


	//   ....[114]....
        /*0b3c*/ 	.word	0x0500000f


	//   ....[115]....
        /*0b40*/ 	.word	0x0500000f


	//   ....[116]....
        /*0b44*/ 	.word	0x0500000f


	//----- nvinfo : EIATTR_COOP_GROUP_INSTR_OFFSETS
	.align		4
.L_231:
        /*0b48*/ 	.byte	0x04, 0x28
        /*0b4a*/ 	.short	(.L_233 - .L_232)


	//   ....[0]....
.L_232:
        /*0b4c*/ 	.word	0x00000070


	//   ....[1]....
        /*0b50*/ 	.word	0x00000140


	//   ....[2]....
        /*0b54*/ 	.word	0x00000190


	//   ....[3]....
        /*0b58*/ 	.word	0x000003c0


	//   ....[4]....
        /*0b5c*/ 	.word	0x00000520


	//   ....[5]....
        /*0b60*/ 	.word	0x00000640


	//   ....[6]....
        /*0b64*/ 	.word	0x000007a0


	//   ....[7]....
        /*0b68*/ 	.word	0x000031a0


	//   ....[8]....
        /*0b6c*/ 	.word	0x000031b0


	//   ....[9]....
        /*0b70*/ 	.word	0x00003920


	//   ....[10]....
        /*0b74*/ 	.word	0x00003930


	//   ....[11]....
        /*0b78*/ 	.word	0x00004720


	//   ....[12]....
        /*0b7c*/ 	.word	0x00004730


	//   ....[13]....
        /*0b80*/ 	.word	0x00004f50


	//   ....[14]....
        /*0b84*/ 	.word	0x00004f60


	//   ....[15]....
        /*0b88*/ 	.word	0x000059f0


	//   ....[16]....
        /*0b8c*/ 	.word	0x00005a00


	//   ....[17]....
        /*0b90*/ 	.word	0x00005b20


	//   ....[18]....
        /*0b94*/ 	.word	0x00005b30


	//   ....[19]....
        /*0b98*/ 	.word	0x00005ed0


	//   ....[20]....
        /*0b9c*/ 	.word	0x00005ef0


	//   ....[21]....
        /*0ba0*/ 	.word	0x00006010


	//   ....[22]....
        /*0ba4*/ 	.word	0x00006030


	//   ....[23]....
        /*0ba8*/ 	.word	0x00006b40


	//   ....[24]....
        /*0bac*/ 	.word	0x00007350


	//   ....[25]....
        /*0bb0*/ 	.word	0x00007360


	//   ....[26]....
        /*0bb4*/ 	.word	0x00007370


	//   ....[27]....
        /*0bb8*/ 	.word	0x00007380


	//   ....[28]....
        /*0bbc*/ 	.word	0x000076b0


	//   ....[29]....
        /*0bc0*/ 	.word	0x000076c0


	//   ....[30]....
        /*0bc4*/ 	.word	0x000076d0


	//   ....[31]....
        /*0bc8*/ 	.word	0x000076e0


	//   ....[32]....
        /*0bcc*/ 	.word	0x00008b10


	//   ....[33]....
        /*0bd0*/ 	.word	0x00008b30


	//   ....[34]....
        /*0bd4*/ 	.word	0x00008b40


	//   ....[35]....
        /*0bd8*/ 	.word	0x00008b50


	//   ....[36]....
        /*0bdc*/ 	.word	0x00008c40


	//   ....[37]....
        /*0be0*/ 	.word	0x00008c60


	//   ....[38]....
        /*0be4*/ 	.word	0x00008cf0


	//   ....[39]....
        /*0be8*/ 	.word	0x00008d20


	//   ....[40]....
        /*0bec*/ 	.word	0x0000a510


	//   ....[41]....
        /*0bf0*/ 	.word	0x0000b290


	//   ....[42]....
        /*0bf4*/ 	.word	0x0000ba00


	//   ....[43]....
        /*0bf8*/ 	.word	0x0000bb00


	//   ....[44]....
        /*0bfc*/ 	.word	0x0000c2f0


	//   ....[45]....
        /*0c00*/ 	.word	0x0000c360


	//   ....[46]....
        /*0c04*/ 	.word	0x0000dc80


	//   ....[47]....
        /*0c08*/ 	.word	0x0000dea0


	//   ....[48]....
        /*0c0c*/ 	.word	0x0000ee90


	//   ....[49]....
        /*0c10*/ 	.word	0x0000eec0


	//   ....[50]....
        /*0c14*/ 	.word	0x0000f450


	//   ....[51]....
        /*0c18*/ 	.word	0x0000f4a0


	//   ....[52]....
        /*0c1c*/ 	.word	0x00011390


	//   ....[53]....
        /*0c20*/ 	.word	0x000113d0


	//   ....[54]....
        /*0c24*/ 	.word	0x00011410


	//   ....[55]....
        /*0c28*/ 	.word	0x00011460


	//   ....[56]....
        /*0c2c*/ 	.word	0x00013030


	//   ....[57]....
        /*0c30*/ 	.word	0x00013250


	//   ....[58]....
        /*0c34*/ 	.word	0x000141a0


	//   ....[59]....
        /*0c38*/ 	.word	0x00014370


	//   ....[60]....
        /*0c3c*/ 	.word	0x000146a0


	//   ....[61]....
        /*0c40*/ 	.word	0x000146f0


	//   ....[62]....
        /*0c44*/ 	.word	0x000157a0


	//   ....[63]....
        /*0c48*/ 	.word	0x000157d0


	//   ....[64]....
        /*0c4c*/ 	.word	0x00015890


	//   ....[65]....
        /*0c50*/ 	.word	0x00015b80


	//   ....[66]....
        /*0c54*/ 	.word	0x000168d0


	//   ....[67]....
        /*0c58*/ 	.word	0x000168f0


	//   ....[68]....
        /*0c5c*/ 	.word	0x00016900


	//   ....[69]....
        /*0c60*/ 	.word	0x00016910


	//   ....[70]....
        /*0c64*/ 	.word	0x00016e60


	//   ....[71]....
        /*0c68*/ 	.word	0x00016ea0


	//   ....[72]....
        /*0c6c*/ 	.word	0x00016ed0


	//   ....[73]....
        /*0c70*/ 	.word	0x00016f00


	//   ....[74]....
        /*0c74*/ 	.word	0x00016f20


	//   ....[75]....
        /*0c78*/ 	.word	0x00016f30


	//   ....[76]....
        /*0c7c*/ 	.word	0x00016f70


	//   ....[77]....
        /*0c80*/ 	.word	0x00016fa0


	//   ....[78]....
        /*0c84*/ 	.word	0x00017450


	//   ....[79]....
        /*0c88*/ 	.word	0x00017460


	//   ....[80]....
        /*0c8c*/ 	.word	0x000176e0


	//   ....[81]....
        /*0c90*/ 	.word	0x000176f0


	//   ....[82]....
        /*0c94*/ 	.word	0x000181b0


	//   ....[83]....
        /*0c98*/ 	.word	0x000181e0


	//   ....[84]....
        /*0c9c*/ 	.word	0x00018200


	//   ....[85]....
        /*0ca0*/ 	.word	0x00018230


	//   ....[86]....
        /*0ca4*/ 	.word	0x00018260


	//   ....[87]....
        /*0ca8*/ 	.word	0x00018270


	//   ....[88]....
        /*0cac*/ 	.word	0x000182a0


	//   ....[89]....
        /*0cb0*/ 	.word	0x00018310


	//   ....[90]....
        /*0cb4*/ 	.word	0x00018440


	//   ....[91]....
        /*0cb8*/ 	.word	0x00018640


	//   ....[92]....
        /*0cbc*/ 	.word	0x00018670


	//   ....[93]....
        /*0cc0*/ 	.word	0x000186a0


	//   ....[94]....
        /*0cc4*/ 	.word	0x000186d0


	//   ....[95]....
        /*0cc8*/ 	.word	0x00018700


	//   ....[96]....
        /*0ccc*/ 	.word	0x00018730


	//   ....[97]....
        /*0cd0*/ 	.word	0x000188c0


	//   ....[98]....
        /*0cd4*/ 	.word	0x000188f0


	//   ....[99]....
        /*0cd8*/ 	.word	0x00018920


	//   ....[100]....
        /*0cdc*/ 	.word	0x00018950


	//   ....[101]....
        /*0ce0*/ 	.word	0x00018980


	//   ....[102]....
        /*0ce4*/ 	.word	0x000189b0


	//   ....[103]....
        /*0ce8*/ 	.word	0x00018a40


	//   ....[104]....
        /*0cec*/ 	.word	0x00018a70


	//   ....[105]....
        /*0cf0*/ 	.word	0x00018a80


	//   ....[106]....
        /*0cf4*/ 	.word	0x00018ac0


	//   ....[107]....
        /*0cf8*/ 	.word	0x0001a290


	//   ....[108]....
        /*0cfc*/ 	.word	0x0001c170


	//   ....[109]....
        /*0d00*/ 	.word	0x0001c190


	//   ....[110]....
        /*0d04*/ 	.word	0x0001c220


	//   ....[111]....
        /*0d08*/ 	.word	0x0001c240


	//   ....[112]....
        /*0d0c*/ 	.word	0x0001c2c0


	//   ....[113]....
        /*0d10*/ 	.word	0x0001c2e0


	//   ....[114]....
        /*0d14*/ 	.word	0x0001c360


	//   ....[115]....
        /*0d18*/ 	.word	0x0001c380


	//   ....[116]....
        /*0d1c*/ 	.word	0x0001c400


	//   ....[117]....
        /*0d20*/ 	.word	0x0001c420


	//   ....[118]....
        /*0d24*/ 	.word	0x0001c4a0


	//   ....[119]....
        /*0d28*/ 	.word	0x0001c4c0


	//   ....[120]....
        /*0d2c*/ 	.word	0x0001c540


	//   ....[121]....
        /*0d30*/ 	.word	0x0001c560


	//   ....[122]....
        /*0d34*/ 	.word	0x0001c570


	//   ....[123]....
        /*0d38*/ 	.word	0x0001c580


	//   ....[124]....
        /*0d3c*/ 	.word	0x0001ce80


	//   ....[125]....
        /*0d40*/ 	.word	0x0001ceb0


	//   ....[126]....
        /*0d44*/ 	.word	0x0001ced0


	//   ....[127]....
        /*0d48*/ 	.word	0x0001cf50


	//   ....[128]....
        /*0d4c*/ 	.word	0x0001cf70


	//   ....[129]....
        /*0d50*/ 	.word	0x0001cff0


	//   ....[130]....
        /*0d54*/ 	.word	0x0001d010


	//   ....[131]....
        /*0d58*/ 	.word	0x0001d090


	//   ....[132]....
        /*0d5c*/ 	.word	0x0001d0b0


	//   ....[133]....
        /*0d60*/ 	.word	0x0001d130


	//   ....[134]....
        /*0d64*/ 	.word	0x0001d150


	//   ....[135]....
        /*0d68*/ 	.word	0x0001d1d0


	//   ....[136]....
        /*0d6c*/ 	.word	0x0001d1f0


	//   ....[137]....
        /*0d70*/ 	.word	0x0001d270


	//   ....[138]....
        /*0d74*/ 	.word	0x0001d290


	//   ....[139]....
        /*0d78*/ 	.word	0x0001d2a0


	//   ....[140]....
        /*0d7c*/ 	.word	0x0001d310


	//   ....[141]....
        /*0d80*/ 	.word	0x0001d360


	//   ....[142]....
        /*0d84*/ 	.word	0x0001d410


	//   ....[143]....
        /*0d88*/ 	.word	0x0001d420


	//   ....[144]....
        /*0d8c*/ 	.word	0x0001d490


	//   ....[145]....
        /*0d90*/ 	.word	0x0001d4a0


	//   ....[146]....
        /*0d94*/ 	.word	0x0001d4b0


	//   ....[147]....
        /*0d98*/ 	.word	0x0001d4c0


	//   ....[148]....
        /*0d9c*/ 	.word	0x0001dca0


	//   ....[149]....
        /*0da0*/ 	.word	0x0001dcc0


	//   ....[150]....
        /*0da4*/ 	.word	0x0001dd30


	//   ....[151]....
        /*0da8*/ 	.word	0x0001dd40


	//   ....[152]....
        /*0dac*/ 	.word	0x0001dd80


	//   ....[153]....
        /*0db0*/ 	.word	0x0001dd90


	//   ....[154]....
        /*0db4*/ 	.word	0x0001ddd0


	//   ....[155]....
        /*0db8*/ 	.word	0x0001dde0


	//   ....[156]....
        /*0dbc*/ 	.word	0x0001de20


	//   ....[157]....
        /*0dc0*/ 	.word	0x0001de30


	//   ....[158]....
        /*0dc4*/ 	.word	0x0001de70


	//   ....[159]....
        /*0dc8*/ 	.word	0x0001de80


	//   ....[160]....
        /*0dcc*/ 	.word	0x0001dec0


	//   ....[161]....
        /*0dd0*/ 	.word	0x0001ded0


	//   ....[162]....
        /*0dd4*/ 	.word	0x0001dee0


	//   ....[163]....
        /*0dd8*/ 	.word	0x0001df20


	//   ....[164]....
        /*0ddc*/ 	.word	0x0001e1d0


	//   ....[165]....
        /*0de0*/ 	.word	0x0001e200


	//   ....[166]....
        /*0de4*/ 	.word	0x0001e260


	//   ....[167]....
        /*0de8*/ 	.word	0x0001e270


	//   ....[168]....
        /*0dec*/ 	.word	0x0001e2c0


	//   ....[169]....
        /*0df0*/ 	.word	0x0001e2d0


	//   ....[170]....
        /*0df4*/ 	.word	0x0001e320


	//   ....[171]....
        /*0df8*/ 	.word	0x0001e330


	//   ....[172]....
        /*0dfc*/ 	.word	0x0001e380


	//   ....[173]....
        /*0e00*/ 	.word	0x0001e390


	//   ....[174]....
        /*0e04*/ 	.word	0x0001e3e0


	//   ....[175]....
        /*0e08*/ 	.word	0x0001e3f0


	//   ....[176]....
        /*0e0c*/ 	.word	0x0001e440


	//   ....[177]....
        /*0e10*/ 	.word	0x0001e450


	//   ....[178]....
        /*0e14*/ 	.word	0x0001e460


	//   ....[179]....
        /*0e18*/ 	.word	0x0001e4a0


	//   ....[180]....
        /*0e1c*/ 	.word	0x0001ea80


	//   ....[181]....
        /*0e20*/ 	.word	0x0001eac0


	//   ....[182]....
        /*0e24*/ 	.word	0x0001eae0


	//   ....[183]....
        /*0e28*/ 	.word	0x0001eb20


	//   ....[184]....
        /*0e2c*/ 	.word	0x0001eb40


	//   ....[185]....
        /*0e30*/ 	.word	0x0001eb80


	//   ....[186]....
        /*0e34*/ 	.word	0x0001eba0


	//   ....[187]....
        /*0e38*/ 	.word	0x0001ebe0


	//   ....[188]....
        /*0e3c*/ 	.word	0x0001ec00


	//   ....[189]....
        /*0e40*/ 	.word	0x0001ec40


	//   ....[190]....
        /*0e44*/ 	.word	0x0001ec60


	//   ....[191]....
        /*0e48*/ 	.word	0x0001eca0


	//   ....[192]....
        /*0e4c*/ 	.word	0x0001ecc0


	//   ....[193]....
        /*0e50*/ 	.word	0x0001ed00


	//   ....[194]....
        /*0e54*/ 	.word	0x0001ed20


	//   ....[195]....
        /*0e58*/ 	.word	0x0001ed30


	//   ....[196]....
        /*0e5c*/ 	.word	0x0001f100


	//   ....[197]....
        /*0e60*/ 	.word	0x0001f130


	//   ....[198]....
        /*0e64*/ 	.word	0x0001f190


	//   ....[199]....
        /*0e68*/ 	.word	0x0001f1c0


	//   ....[200]....
        /*0e6c*/ 	.word	0x0001f1f0


	//   ....[201]....
        /*0e70*/ 	.word	0x0001f220


	//   ....[202]....
        /*0e74*/ 	.word	0x0001f250


	//   ....[203]....
        /*0e78*/ 	.word	0x0001f280


	//   ....[204]....
        /*0e7c*/ 	.word	0x0001f420


	//   ....[205]....
        /*0e80*/ 	.word	0x0001f450


	//   ....[206]....
        /*0e84*/ 	.word	0x0001f480


	//   ....[207]....
        /*0e88*/ 	.word	0x0001f4b0


	//   ....[208]....
        /*0e8c*/ 	.word	0x0001f4e0


	//   ....[209]....
        /*0e90*/ 	.word	0x0001f510


	//   ....[210]....
        /*0e94*/ 	.word	0x0001f5d0


	//   ....[211]....
        /*0e98*/ 	.word	0x0001f5f0


	//   ....[212]....
        /*0e9c*/ 	.word	0x0001f610


	//   ....[213]....
        /*0ea0*/ 	.word	0x0001f670


	//   ....[214]....
        /*0ea4*/ 	.word	0x000200a0


	//   ....[215]....
        /*0ea8*/ 	.word	0x000203e0


	//   ....[216]....
        /*0eac*/ 	.word	0x00020470


	//   ....[217]....
        /*0eb0*/ 	.word	0x00020500


	//   ....[218]....
        /*0eb4*/ 	.word	0x00020590


	//   ....[219]....
        /*0eb8*/ 	.word	0x00020670


	//   ....[220]....
        /*0ebc*/ 	.word	0x00020700


	//   ....[221]....
        /*0ec0*/ 	.word	0x000207a0


	//   ....[222]....
        /*0ec4*/ 	.word	0x00020830


	//   ....[223]....
        /*0ec8*/ 	.word	0x00020920


	//   ....[224]....
        /*0ecc*/ 	.word	0x000209b0


	//   ....[225]....
        /*0ed0*/ 	.word	0x00020a50


	//   ....[226]....
        /*0ed4*/ 	.word	0x00020ae0


	//   ....[227]....
        /*0ed8*/ 	.word	0x00020c20


	//   ....[228]....
        /*0edc*/ 	.word	0x00020cd0


	//   ....[229]....
        /*0ee0*/ 	.word	0x00020d60


	//   ....[230]....
        /*0ee4*/ 	.word	0x00020db0


	//   ....[231]....
        /*0ee8*/ 	.word	0x00020e00


	//   ....[232]....
        /*0eec*/ 	.word	0x00020e90


	//   ....[233]....
        /*0ef0*/ 	.word	0x00020f20


	//   ....[234]....
        /*0ef4*/ 	.word	0x00020f70


	//   ....[235]....
        /*0ef8*/ 	.word	0x00020fc0


	//   ....[236]....
        /*0efc*/ 	.word	0x000210b0


	//   ....[237]....
        /*0f00*/ 	.word	0x00021160


	//   ....[238]....
        /*0f04*/ 	.word	0x000211e0


	//   ....[239]....
        /*0f08*/ 	.word	0x00021250


	//   ....[240]....
        /*0f0c*/ 	.word	0x00021380


	//   ....[241]....
        /*0f10*/ 	.word	0x000214a0


	//   ....[242]....
        /*0f14*/ 	.word	0x00021580


	//   ....[243]....
        /*0f18*/ 	.word	0x000215d0


	//   ....[244]....
        /*0f1c*/ 	.word	0x00021930


	//   ....[245]....
        /*0f20*/ 	.word	0x00021990


	//   ....[246]....
        /*0f24*/ 	.word	0x00021a50


	//   ....[247]....
        /*0f28*/ 	.word	0x00021ac0


	//   ....[248]....
        /*0f2c*/ 	.word	0x00021b20


	//   ....[249]....
        /*0f30*/ 	.word	0x00021bd0


	//   ....[250]....
        /*0f34*/ 	.word	0x00021c30


	//   ....[251]....
        /*0f38*/ 	.word	0x00021cc0


	//   ....[252]....
        /*0f3c*/ 	.word	0x00021d40


	//   ....[253]....
        /*0f40*/ 	.word	0x00021d90


	//   ....[254]....
        /*0f44*/ 	.word	0x00021e20


	//   ....[255]....
        /*0f48*/ 	.word	0x00021eb0


	//   ....[0]....
        /*0f4c*/ 	.word	0x00021f50


	//   ....[1]....
        /*0f50*/ 	.word	0x00021ff0


	//   ....[2]....
        /*0f54*/ 	.word	0x00022050


	//   ....[3]....
        /*0f58*/ 	.word	0x000220c0


	//   ....[4]....
        /*0f5c*/ 	.word	0x00022120


	//   ....[5]....
        /*0f60*/ 	.word	0x00022190


	//   ....[6]....
        /*0f64*/ 	.word	0x00022250


	//   ....[7]....
        /*0f68*/ 	.word	0x000222b0


	//   ....[8]....
        /*0f6c*/ 	.word	0x00022370


	//   ....[9]....
        /*0f70*/ 	.word	0x00022650


	//   ....[10]....
        /*0f74*/ 	.word	0x00022740


	//   ....[11]....
        /*0f78*/ 	.word	0x000227e0


	//   ....[12]....
        /*0f7c*/ 	.word	0x00022840


	//   ....[13]....
        /*0f80*/ 	.word	0x00022930


	//   ....[14]....
        /*0f84*/ 	.word	0x000229a0


	//   ....[15]....
        /*0f88*/ 	.word	0x00022a90


	//   ....[16]....
        /*0f8c*/ 	.word	0x00022b00


	//   ....[17]....
        /*0f90*/ 	.word	0x00022bf0


	//   ....[18]....
        /*0f94*/ 	.word	0x00022c60


	//   ....[19]....
        /*0f98*/ 	.word	0x00022d50


	//   ....[20]....
        /*0f9c*/ 	.word	0x00022dc0


	//   ....[21]....
        /*0fa0*/ 	.word	0x00022eb0


	//   ....[22]....
        /*0fa4*/ 	.word	0x00022f20


	//   ....[23]....
        /*0fa8*/ 	.word	0x00023010


	//   ....[24]....
        /*0fac*/ 	.word	0x00023080


	//   ....[25]....
        /*0fb0*/ 	.word	0x00023120


	//   ....[26]....
        /*0fb4*/ 	.word	0x00023210


	//   ....[27]....
        /*0fb8*/ 	.word	0x00023280


	//   ....[28]....
        /*0fbc*/ 	.word	0x000232e0


	//   ....[29]....
        /*0fc0*/ 	.word	0x000233d0


	//   ....[30]....
        /*0fc4*/ 	.word	0x00023430


	//   ....[31]....
        /*0fc8*/ 	.word	0x00023530


	//   ....[32]....
        /*0fcc*/ 	.word	0x00023590


	//   ....[33]....
        /*0fd0*/ 	.word	0x00023690


	//   ....[34]....
        /*0fd4*/ 	.word	0x000236f0


	//   ....[35]....
        /*0fd8*/ 	.word	0x000237f0


	//   ....[36]....
        /*0fdc*/ 	.word	0x00023850


	//   ....[37]....
        /*0fe0*/ 	.word	0x00023950


	//   ....[38]....
        /*0fe4*/ 	.word	0x000239b0


	//   ....[39]....
        /*0fe8*/ 	.word	0x00023ab0


	//   ....[40]....
        /*0fec*/ 	.word	0x00023b10


	//   ....[41]....
        /*0ff0*/ 	.word	0x00023bc0


	//   ....[42]....
        /*0ff4*/ 	.word	0x00023c80


	//   ....[43]....
        /*0ff8*/ 	.word	0x00023d60


	//   ....[44]....
        /*0ffc*/ 	.word	0x00023dc0


	//   ....[45]....
        /*1000*/ 	.word	0x00023ea0


	//   ....[46]....
        /*1004*/ 	.word	0x00023f00


	//   ....[47]....
        /*1008*/ 	.word	0x00023fd0


	//   ....[48]....
        /*100c*/ 	.word	0x00024030


	//   ....[49]....
        /*1010*/ 	.word	0x000240f0


	//   ....[50]....
        /*1014*/ 	.word	0x00024230


	//   ....[51]....
        /*1018*/ 	.word	0x000242e0


	//   ....[52]....
        /*101c*/ 	.word	0x00024360


	//   ....[53]....
        /*1020*/ 	.word	0x00024420


	//   ....[54]....
        /*1024*/ 	.word	0x00024480


	//   ....[55]....
        /*1028*/ 	.word	0x00024530


	//   ....[56]....
        /*102c*/ 	.word	0x00024590


	//   ....[57]....
        /*1030*/ 	.word	0x00024640


	//   ....[58]....
        /*1034*/ 	.word	0x000246a0


	//   ....[59]....
        /*1038*/ 	.word	0x00024750


	//   ....[60]....
        /*103c*/ 	.word	0x000247b0


	//   ....[61]....
        /*1040*/ 	.word	0x00024860


	//   ....[62]....
        /*1044*/ 	.word	0x000248c0


	//   ....[63]....
        /*1048*/ 	.word	0x00024970


	//   ....[64]....
        /*104c*/ 	.word	0x000249d0


	//   ....[65]....
        /*1050*/ 	.word	0x00024a80


	//   ....[66]....
        /*1054*/ 	.word	0x00024b70


	//   ....[67]....
        /*1058*/ 	.word	0x00024c20


	//   ....[68]....
        /*105c*/ 	.word	0x00024c80


	//   ....[69]....
        /*1060*/ 	.word	0x00024d40


	//   ....[70]....
        /*1064*/ 	.word	0x00024da0


	//   ....[71]....
        /*1068*/ 	.word	0x00024e60


	//   ....[72]....
        /*106c*/ 	.word	0x00024ec0


	//   ....[73]....
        /*1070*/ 	.word	0x00024f80


	//   ....[74]....
        /*1074*/ 	.word	0x00024fe0


	//   ....[75]....
        /*1078*/ 	.word	0x000250a0


	//   ....[76]....
        /*107c*/ 	.word	0x00025100


	//   ....[77]....
        /*1080*/ 	.word	0x000251c0


	//   ....[78]....
        /*1084*/ 	.word	0x00025220


	//   ....[79]....
        /*1088*/ 	.word	0x000252e0


	//   ....[80]....
        /*108c*/ 	.word	0x00025340


	//   ....[81]....
        /*1090*/ 	.word	0x000253f0


	//   ....[82]....
        /*1094*/ 	.word	0x000254e0


	//   ....[83]....
        /*1098*/ 	.word	0x00025590


	//   ....[84]....
        /*109c*/ 	.word	0x00025600


	//   ....[85]....
        /*10a0*/ 	.word	0x000256b0


	//   ....[86]....
        /*10a4*/ 	.word	0x00025710


	//   ....[87]....
        /*10a8*/ 	.word	0x000257c0


	//   ....[88]....
        /*10ac*/ 	.word	0x00025820


	//   ....[89]....
        /*10b0*/ 	.word	0x000258d0


	//   ....[90]....
        /*10b4*/ 	.word	0x00025930


	//   ....[91]....
        /*10b8*/ 	.word	0x000259e0


	//   ....[92]....
        /*10bc*/ 	.word	0x00025a40


	//   ....[93]....
        /*10c0*/ 	.word	0x00025af0


	//   ....[94]....
        /*10c4*/ 	.word	0x00025b50


	//   ....[95]....
        /*10c8*/ 	.word	0x00025c00


	//   ....[96]....
        /*10cc*/ 	.word	0x00025c60


	//   ....[97]....
        /*10d0*/ 	.word	0x00025d00


	//   ....[98]....
        /*10d4*/ 	.word	0x00025d90


	//   ....[99]....
        /*10d8*/ 	.word	0x00025e30


	//   ....[100]....
        /*10dc*/ 	.word	0x00025fa0


	//   ....[101]....
        /*10e0*/ 	.word	0x00026010


	//   ....[102]....
        /*10e4*/ 	.word	0x00026080


	//   ....[103]....
        /*10e8*/ 	.word	0x000260f0


	//   ....[104]....
        /*10ec*/ 	.word	0x00026160


	//   ....[105]....
        /*10f0*/ 	.word	0x000261e0


	//   ....[106]....
        /*10f4*/ 	.word	0x00026260


	//   ....[107]....
        /*10f8*/ 	.word	0x000262f0


	//   ....[108]....
        /*10fc*/ 	.word	0x00026360


	//   ....[109]....
        /*1100*/ 	.word	0x000263d0


	//   ....[110]....
        /*1104*/ 	.word	0x00026440


	//   ....[111]....
        /*1108*/ 	.word	0x000264c0


	//   ....[112]....
        /*110c*/ 	.word	0x00026530


	//   ....[113]....
        /*1110*/ 	.word	0x000265e0


	//   ....[114]....
        /*1114*/ 	.word	0x00026630


	//   ....[115]....
        /*1118*/ 	.word	0x000266c0


	//   ....[116]....
        /*111c*/ 	.word	0x000267f0


	//----- nvinfo : EIATTR_REG_RECONFIG
	.align		4
.L_233:
        /*1120*/ 	.byte	0x01, 0x54
	.zero		2


	//----- nvinfo : EIATTR_SYSCALL_OFFSETS
	.align		4
        /*1124*/ 	.byte	0x04, 0x46
        /*1126*/ 	.short	(.L_235 - .L_234)


	//   ....[0]....
.L_234:
        /*1128*/ 	.word	0x00001e50


	//   ....[1]....
        /*112c*/ 	.word	0x00001fa0


	//   ....[2]....
        /*1130*/ 	.word	0x00006d10


	//   ....[3]....
        /*1134*/ 	.word	0x00007030


	//   ....[4]....
        /*1138*/ 	.word	0x0001b800


	//   ....[5]....
        /*113c*/ 	.word	0x0001b950


	//   ....[6]....
        /*1140*/ 	.word	0x0001ba40


	//   ....[7]....
        /*1144*/ 	.word	0x0001c9a0


	//----- nvinfo : EIATTR_MBARRIER_INSTR_OFFSETS
	.align		4
.L_235:
        /*1148*/ 	.byte	0x04, 0x39
        /*114a*/ 	.short	(.L_237 - .L_236)


	//   ....[0]....
.L_236:
        /*114c*/ 	.word	0x00000270
        /*1150*/ 	.word	0x000000ff
        /*1154*/ 	.word	0x00016800
        /*1158*/ 	.short	0x0100
        /*115a*/ 	.byte	0x08
	.zero		1


	//   ....[1]....
        /*115c*/ 	.word	0x00000280
        /*1160*/ 	.word	0x000000ff
        /*1164*/ 	.word	0x00016820
        /*1168*/ 	.short	0x0100
        /*116a*/ 	.byte	0x08
	.zero		1


	//   ....[2]....
        /*116c*/ 	.word	0x00000370
        /*1170*/ 	.word	0x000000ff
        /*1174*/ 	.word	0x00016830
        /*1178*/ 	.short	0x0100
        /*117a*/ 	.byte	0x08
	.zero		1


	//   ....[3]....
        /*117c*/ 	.word	0x00000380
        /*1180*/ 	.word	0x000000ff
        /*1184*/ 	.word	0x00016840
        /*1188*/ 	.short	0x0100
        /*118a*/ 	.byte	0x08
	.zero		1


	//   ....[4]....
        /*118c*/ 	.word	0x00000390
        /*1190*/ 	.word	0x000000ff
        /*1194*/ 	.word	0x00016838
        /*1198*/ 	.short	0x0100
        /*119a*/ 	.byte	0x08
	.zero		1


	//   ....[5]....
        /*119c*/ 	.word	0x000003a0
        /*11a0*/ 	.word	0x000000ff
        /*11a4*/ 	.word	0x00016848
        /*11a8*/ 	.short	0x0100
        /*11aa*/ 	.byte	0x08
	.zero		1


	//   ....[6]....
        /*11ac*/ 	.word	0x000004d0
        /*11b0*/ 	.word	0x000000ff
        /*11b4*/ 	.word	0x00016850
        /*11b8*/ 	.short	0x0100
        /*11ba*/ 	.byte	0x08
	.zero		1


	//   ....[7]....
        /*11bc*/ 	.word	0x000004e0
        /*11c0*/ 	.word	0x000000ff
        /*11c4*/ 	.word	0x00016860
        /*11c8*/ 	.short	0x0100
        /*11ca*/ 	.byte	0x08
	.zero		1


	//   ....[8]....
        /*11cc*/ 	.word	0x000004f0
        /*11d0*/ 	.word	0x000000ff
        /*11d4*/ 	.word	0x00016858
        /*11d8*/ 	.short	0x0100
        /*11da*/ 	.byte	0x08
	.zero		1


	//   ....[9]....
        /*11dc*/ 	.word	0x00000500
        /*11e0*/ 	.word	0x000000ff
        /*11e4*/ 	.word	0x00016868
        /*11e8*/ 	.short	0x0100
        /*11ea*/ 	.byte	0x08
	.zero		1


	//   ....[10]....
        /*11ec*/ 	.word	0x000005f0
        /*11f0*/ 	.word	0x000000ff
        /*11f4*/ 	.word	0x00016870
        /*11f8*/ 	.short	0x0100
        /*11fa*/ 	.byte	0x06
	.zero		1


	//   ....[11]....
        /*11fc*/ 	.word	0x00000600
        /*1200*/ 	.word	0x000000ff
        /*1204*/ 	.word	0x00016880
        /*1208*/ 	.short	0x0100
        /*120a*/ 	.byte	0x06
	.zero		1


	//   ....[12]....
        /*120c*/ 	.word	0x00000610
        /*1210*/ 	.word	0x000000ff
        /*1214*/ 	.word	0x00016878
        /*1218*/ 	.short	0x0100
        /*121a*/ 	.byte	0x06
	.zero		1


	//   ....[13]....
        /*121c*/ 	.word	0x00000620
        /*1220*/ 	.word	0x000000ff
        /*1224*/ 	.word	0x00016888
        /*1228*/ 	.short	0x0100
        /*122a*/ 	.byte	0x06
	.zero		1


	//   ....[14]....
        /*122c*/ 	.word	0x00000750
        /*1230*/ 	.word	0x000000ff
        /*1234*/ 	.word	0x00016890
        /*1238*/ 	.short	0x0100
        /*123a*/ 	.byte	0x08
	.zero		1


	//   ....[15]....
        /*123c*/ 	.word	0x00000760
        /*1240*/ 	.word	0x000000ff
        /*1244*/ 	.word	0x000168a0
        /*1248*/ 	.short	0x0100
        /*124a*/ 	.byte	0x08
	.zero		1


	//   ....[16]....
        /*124c*/ 	.word	0x00000770
        /*1250*/ 	.word	0x000000ff
        /*1254*/ 	.word	0x00016898
        /*1258*/ 	.short	0x0100
        /*125a*/ 	.byte	0x08
	.zero		1


	//   ....[17]....
        /*125c*/ 	.word	0x00000780
        /*1260*/ 	.word	0x000000ff
        /*1264*/ 	.word	0x000168a8
        /*1268*/ 	.short	0x0100
        /*126a*/ 	.byte	0x08
	.zero		1


	//   ....[18]....
        /*126c*/ 	.word	0x000008b0
        /*1270*/ 	.word	0x000000ff
        /*1274*/ 	.word	0x000168b0
        /*1278*/ 	.short	0x0100
        /*127a*/ 	.byte	0x08
	.zero		1


	//   ....[19]....
        /*127c*/ 	.word	0x000008c0
        /*1280*/ 	.word	0x000000ff
        /*1284*/ 	.word	0x000168c0
        /*1288*/ 	.short	0x0100
        /*128a*/ 	.byte	0x08
	.zero		1


	//   ....[20]....
        /*128c*/ 	.word	0x000008d0
        /*1290*/ 	.word	0x000000ff
        /*1294*/ 	.word	0x000168b8
        /*1298*/ 	.short	0x0100
        /*129a*/ 	.byte	0x08
	.zero		1


	//   ....[21]....
        /*129c*/ 	.word	0x000008e0
        /*12a0*/ 	.word	0x000000ff
        /*12a4*/ 	.word	0x000168c8
        /*12a8*/ 	.short	0x0100
        /*12aa*/ 	.byte	0x08
	.zero		1


	//   ....[22]....
        /*12ac*/ 	.word	0x00003150
        /*12b0*/ 	.word	0x00000045
        /*12b4*/ 	.word	0x00016890
        /*12b8*/ 	.short	0x010a
        /*12ba*/ 	.byte	0x3f
	.zero		1


	//   ....[23]....
        /*12bc*/ 	.word	0x000046c0
        /*12c0*/ 	.word	0x00000045
        /*12c4*/ 	.word	0x00016890
        /*12c8*/ 	.short	0x010a
        /*12ca*/ 	.byte	0x3f
	.zero		1


	//   ....[24]....
        /*12cc*/ 	.word	0x00005800
        /*12d0*/ 	.word	0x00000045
        /*12d4*/ 	.word	0x00016890
        /*12d8*/ 	.short	0x010a
        /*12da*/ 	.byte	0x3f
	.zero		1


	//   ....[25]....
        /*12dc*/ 	.word	0x00005d00
        /*12e0*/ 	.word	0x00000008
        /*12e4*/ 	.word	0x00000000
        /*12e8*/ 	.short	0x0101
        /*12ea*/ 	.byte	0x3f
	.zero		1


	//   ....[26]....
        /*12ec*/ 	.word	0x00005d40
        /*12f0*/ 	.word	0x00000045
        /*12f4*/ 	.word	0x000168b0
        /*12f8*/ 	.short	0x010a
        /*12fa*/ 	.byte	0x3f
	.zero		1


	//   ....[27]....
        /*12fc*/ 	.word	0x000061c0
        /*1300*/ 	.word	0x00000045
        /*1304*/ 	.word	0x00000000
        /*1308*/ 	.short	0x0101
        /*130a*/ 	.byte	0x3f
	.zero		1


	//   ....[28]....
        /*130c*/ 	.word	0x00006db0
        /*1310*/ 	.word	0x00000002
        /*1314*/ 	.word	0x00016800
        /*1318*/ 	.short	0x010a
        /*131a*/ 	.byte	0x3f
	.zero		1


	//   ....[29]....
        /*131c*/ 	.word	0x00006e00
        /*1320*/ 	.word	0x00000002
        /*1324*/ 	.word	0x00016800
        /*1328*/ 	.short	0x010a
        /*132a*/ 	.byte	0x3f
	.zero		1


	//   ....[30]....
        /*132c*/ 	.word	0x00007a30
        /*1330*/ 	.word	0x00000002
        /*1334*/ 	.word	0x00016800
        /*1338*/ 	.short	0x010a
        /*133a*/ 	.byte	0x3f
	.zero		1


	//   ....[31]....
        /*133c*/ 	.word	0x00009040
        /*1340*/ 	.word	0x00000002
        /*1344*/ 	.word	0x00016800
        /*1348*/ 	.short	0x010a
        /*134a*/ 	.byte	0x3f
	.zero		1


	//   ....[32]....
        /*134c*/ 	.word	0x0000a020
        /*1350*/ 	.word	0x0000000c
        /*1354*/ 	.word	0x00016830
        /*1358*/ 	.short	0x010a
        /*135a*/ 	.byte	0x3f
	.zero		1


	//   ....[33]....
        /*135c*/ 	.word	0x0000a0d0
        /*1360*/ 	.word	0x0000000c
        /*1364*/ 	.word	0x00016830
        /*1368*/ 	.short	0x010a
        /*136a*/ 	.byte	0x3f
	.zero		1


	//   ....[34]....
        /*136c*/ 	.word	0x0000a5a0
        /*1370*/ 	.word	0x00000000
        /*1374*/ 	.word	0x00000000
        /*1378*/ 	.short	0x0101
        /*137a*/ 	.byte	0x3f
	.zero		1


	//   ....[35]....
        /*137c*/ 	.word	0x0000d360
        /*1380*/ 	.word	0x0000000b
        /*1384*/ 	.word	0x00016830
        /*1388*/ 	.short	0x010a
        /*138a*/ 	.byte	0x3f
	.zero		1


	//   ....[36]....
        /*138c*/ 	.word	0x0000d3b0
        /*1390*/ 	.word	0x0000000b
        /*1394*/ 	.word	0x00016830
        /*1398*/ 	.short	0x010a
        /*139a*/ 	.byte	0x3f
	.zero		1


	//   ....[37]....
        /*139c*/ 	.word	0x0000d6e0
        /*13a0*/ 	.word	0x0000000b
        /*13a4*/ 	.word	0x00016850
        /*13a8*/ 	.short	0x010a
        /*13aa*/ 	.byte	0x3f
	.zero		1


	//   ....[38]....
        /*13ac*/ 	.word	0x0000d720
        /*13b0*/ 	.word	0x0000000b
        /*13b4*/ 	.word	0x00016850
        /*13b8*/ 	.short	0x010a
        /*13ba*/ 	.byte	0x3f
	.zero		1


	//   ....[39]....
        /*13bc*/ 	.word	0x0000dca0
        /*13c0*/ 	.word	0x0000000a
        /*13c4*/ 	.word	0x00000000
        /*13c8*/ 	.short	0x0101
        /*13ca*/ 	.byte	0x3f
	.zero		1


	//   ....[40]....
        /*13cc*/ 	.word	0x0000ff10
        /*13d0*/ 	.word	0x0000000c
        /*13d4*/ 	.word	0x00000000
        /*13d8*/ 	.short	0x0101
        /*13da*/ 	.byte	0x3f
	.zero		1


	//   ....[41]....
        /*13dc*/ 	.word	0x000106f0
        /*13e0*/ 	.word	0x00000003
        /*13e4*/ 	.word	0x00016830
        /*13e8*/ 	.short	0x010a
        /*13ea*/ 	.byte	0x3f
	.zero		1


	//   ....[42]....
        /*13ec*/ 	.word	0x00010740
        /*13f0*/ 	.word	0x00000003
        /*13f4*/ 	.word	0x00016830
        /*13f8*/ 	.short	0x010a
        /*13fa*/ 	.byte	0x3f
	.zero		1


	//   ....[43]....
        /*13fc*/ 	.word	0x00010ac0
        /*1400*/ 	.word	0x00000003
        /*1404*/ 	.word	0x00016850
        /*1408*/ 	.short	0x010a
        /*140a*/ 	.byte	0x3f
	.zero		1


	//   ....[44]....
        /*140c*/ 	.word	0x00010b00
        /*1410*/ 	.word	0x00000003
        /*1414*/ 	.word	0x00016850
        /*1418*/ 	.short	0x010a
        /*141a*/ 	.byte	0x3f
	.zero		1


	//   ....[45]....
        /*141c*/ 	.word	0x00010fd0
        /*1420*/ 	.word	0x00000000
        /*1424*/ 	.word	0x00000000
        /*1428*/ 	.short	0x0101
        /*142a*/ 	.byte	0x3f
	.zero		1


	//   ....[46]....
        /*142c*/ 	.word	0x000121c0
        /*1430*/ 	.word	0x0000000c
        /*1434*/ 	.word	0x00000000
        /*1438*/ 	.short	0x0101
        /*143a*/ 	.byte	0x3f
	.zero		1


	//   ....[47]....
        /*143c*/ 	.word	0x00012700
        /*1440*/ 	.word	0x00000003
        /*1444*/ 	.word	0x00016830
        /*1448*/ 	.short	0x010a
        /*144a*/ 	.byte	0x3f
	.zero		1


	//   ....[48]....
        /*144c*/ 	.word	0x00012750
        /*1450*/ 	.word	0x00000003
        /*1454*/ 	.word	0x00016830
        /*1458*/ 	.short	0x010a
        /*145a*/ 	.byte	0x3f
	.zero		1


	//   ....[49]....
        /*145c*/ 	.word	0x00012ad0
        /*1460*/ 	.word	0x00000003
        /*1464*/ 	.word	0x00016850
        /*1468*/ 	.short	0x010a
        /*146a*/ 	.byte	0x3f
	.zero		1


	//   ....[50]....
        /*146c*/ 	.word	0x00012b10
        /*1470*/ 	.word	0x00000003
        /*1474*/ 	.word	0x00016850
        /*1478*/ 	.short	0x010a
        /*147a*/ 	.byte	0x3f
	.zero		1


	//   ....[51]....
        /*147c*/ 	.word	0x00013050
        /*1480*/ 	.word	0x00000000
        /*1484*/ 	.word	0x00000000
        /*1488*/ 	.short	0x0101
        /*148a*/ 	.byte	0x3f
	.zero		1


	//   ....[52]....
        /*148c*/ 	.word	0x00015260
        /*1490*/ 	.word	0x00000015
        /*1494*/ 	.word	0x00000000
        /*1498*/ 	.short	0x0101
        /*149a*/ 	.byte	0x3f
	.zero		1


	//   ....[53]....
        /*149c*/ 	.word	0x000156b0
        /*14a0*/ 	.word	0x0000000b
        /*14a4*/ 	.word	0x00016850
        /*14a8*/ 	.short	0x010a
        /*14aa*/ 	.byte	0x3f
	.zero		1


	//   ....[54]....
        /*14ac*/ 	.word	0x00015720
        /*14b0*/ 	.word	0x0000000b
        /*14b4*/ 	.word	0x00016850
        /*14b8*/ 	.short	0x010a
        /*14ba*/ 	.byte	0x3f
	.zero		1


	//   ....[55]....
        /*14bc*/ 	.word	0x00015d40
        /*14c0*/ 	.word	0x00000000
        /*14c4*/ 	.word	0x00000000
        /*14c8*/ 	.short	0x0101
        /*14ca*/ 	.byte	0x3f
	.zero		1


	//   ....[56]....
        /*14cc*/ 	.word	0x00016e30
        /*14d0*/ 	.word	0x00000003
        /*14d4*/ 	.word	0x00000000
        /*14d8*/ 	.short	0x0101
        /*14da*/ 	.byte	0x3f
	.zero		1


	//   ....[57]....
        /*14dc*/ 	.word	0x000173d0
        /*14e0*/ 	.word	0x00000008
        /*14e4*/ 	.word	0x00000000
        /*14e8*/ 	.short	0x0101
        /*14ea*/ 	.byte	0x3f
	.zero		1


	//   ....[58]....
        /*14ec*/ 	.word	0x0001a370
        /*14f0*/ 	.word	0x00000010
        /*14f4*/ 	.word	0x00016820
        /*14f8*/ 	.short	0x010a
        /*14fa*/ 	.byte	0x3f
	.zero		1


	//   ....[59]....
        /*14fc*/ 	.word	0x0001a430
        /*1500*/ 	.word	0x00000005
        /*1504*/ 	.word	0x000168a0
        /*1508*/ 	.short	0x010a
        /*150a*/ 	.byte	0x3f
	.zero		1


	//   ....[60]....
        /*150c*/ 	.word	0x0001a670
        /*1510*/ 	.word	0x00000005
        /*1514*/ 	.word	0x000168c0
        /*1518*/ 	.short	0x010a
        /*151a*/ 	.byte	0x3f
	.zero		1


	//   ....[61]....
        /*151c*/ 	.word	0x0001aa00
        /*1520*/ 	.word	0x00000005
        /*1524*/ 	.word	0x000168a0
        /*1528*/ 	.short	0x010a
        /*152a*/ 	.byte	0x3f
	.zero		1


	//   ....[62]....
        /*152c*/ 	.word	0x0001ac20
        /*1530*/ 	.word	0x00000005
        /*1534*/ 	.word	0x000168c0
        /*1538*/ 	.short	0x010a
        /*153a*/ 	.byte	0x3f
	.zero		1


	//   ....[63]....
        /*153c*/ 	.word	0x0001bef0
        /*1540*/ 	.word	0x00000003
        /*1544*/ 	.word	0x00016840
        /*1548*/ 	.short	0x010a
        /*154a*/ 	.byte	0x3f
	.zero		1


	//   ....[64]....
        /*154c*/ 	.word	0x0001c680
        /*1550*/ 	.word	0x00000003
        /*1554*/ 	.word	0x00016830
        /*1558*/ 	.short	0x0107
        /*155a*/ 	.byte	0x3f
	.zero		1


	//   ....[65]....
        /*155c*/ 	.word	0x0001c750
        /*1560*/ 	.word	0x00000003
        /*1564*/ 	.word	0x00016830
        /*1568*/ 	.short	0x0101
        /*156a*/ 	.byte	0x3f
	.zero		1


	//   ....[66]....
        /*156c*/ 	.word	0x0001d5a0
        /*1570*/ 	.word	0x00000010
        /*1574*/ 	.word	0x00016800
        /*1578*/ 	.short	0x0107
        /*157a*/ 	.byte	0x3f
	.zero		1


	//   ....[67]....
        /*157c*/ 	.word	0x0001d690
        /*1580*/ 	.word	0x00000010
        /*1584*/ 	.word	0x00016800
        /*1588*/ 	.short	0x0101
        /*158a*/ 	.byte	0x3f
	.zero		1


	//   ....[68]....
        /*158c*/ 	.word	0x0001d6b0
        /*1590*/ 	.word	0x00000010
        /*1594*/ 	.word	0x00016820
        /*1598*/ 	.short	0x010a
        /*159a*/ 	.byte	0x3f
	.zero		1


	//   ....[69]....
        /*159c*/ 	.word	0x0001da90
        /*15a0*/ 	.word	0x00000005
        /*15a4*/ 	.word	0x00016840
        /*15a8*/ 	.short	0x010a
        /*15aa*/ 	.byte	0x3f
	.zero		1


	//   ....[70]....
        /*15ac*/ 	.word	0x0001dfa0
        /*15b0*/ 	.word	0x00000005
        /*15b4*/ 	.word	0x00016830
        /*15b8*/ 	.short	0x0107
        /*15ba*/ 	.byte	0x3f
	.zero		1


	//   ....[71]....
        /*15bc*/ 	.word	0x0001e060
        /*15c0*/ 	.word	0x00000005
        /*15c4*/ 	.word	0x00016830
        /*15c8*/ 	.short	0x0101
        /*15ca*/ 	.byte	0x3f
	.zero		1


	//   ....[72]....
        /*15cc*/ 	.word	0x0001e0c0
        /*15d0*/ 	.word	0x00000005
        /*15d4*/ 	.word	0x00016860
        /*15d8*/ 	.short	0x010a
        /*15da*/ 	.byte	0x3f
	.zero		1


	//   ....[73]....
        /*15dc*/ 	.word	0x0001e590
        /*15e0*/ 	.word	0x00000005
        /*15e4*/ 	.word	0x00016850
        /*15e8*/ 	.short	0x0107
        /*15ea*/ 	.byte	0x3f
	.zero		1


	//   ....[74]....
        /*15ec*/ 	.word	0x0001e710
        /*15f0*/ 	.word	0x00000005
        /*15f4*/ 	.word	0x00016850
        /*15f8*/ 	.short	0x0101
        /*15fa*/ 	.byte	0x3f
	.zero		1


	//   ....[75]....
        /*15fc*/ 	.word	0x0001e940
        /*1600*/ 	.word	0x00000000
        /*1604*/ 	.word	0x00016860
        /*1608*/ 	.short	0x010a
        /*160a*/ 	.byte	0x3f
	.zero		1


	//   ....[76]....
        /*160c*/ 	.word	0x0001ede0
        /*1610*/ 	.word	0x00000000
        /*1614*/ 	.word	0x00016850
        /*1618*/ 	.short	0x0107
        /*161a*/ 	.byte	0x3f
	.zero		1


	//   ....[77]....
        /*161c*/ 	.word	0x0001eec0
        /*1620*/ 	.word	0x00000000
        /*1624*/ 	.word	0x00016850
        /*1628*/ 	.short	0x0101
        /*162a*/ 	.byte	0x3f
	.zero		1


	//   ....[78]....
        /*162c*/ 	.word	0x00020020
        /*1630*/ 	.word	0x00000005
        /*1634*/ 	.word	0x00016820
        /*1638*/ 	.short	0x010a
        /*163a*/ 	.byte	0x3f
	.zero		1


	//   ....[79]....
        /*163c*/ 	.word	0x000201c0
        /*1640*/ 	.word	0x00000003
        /*1644*/ 	.word	0x00016840
        /*1648*/ 	.short	0x010a
        /*164a*/ 	.byte	0x3f
	.zero		1


	//   ....[80]....
        /*164c*/ 	.word	0x00020250
        /*1650*/ 	.word	0x00000005
        /*1654*/ 	.word	0x00016840
        /*1658*/ 	.short	0x010a
        /*165a*/ 	.byte	0x3f
	.zero		1


	//   ....[81]....
        /*165c*/ 	.word	0x00020290
        /*1660*/ 	.word	0x00000003
        /*1664*/ 	.word	0x00016860
        /*1668*/ 	.short	0x010a
        /*166a*/ 	.byte	0x3f
	.zero		1


	//   ....[82]....
        /*166c*/ 	.word	0x000202d0
        /*1670*/ 	.word	0x00000005
        /*1674*/ 	.word	0x00016860
        /*1678*/ 	.short	0x010a
        /*167a*/ 	.byte	0x3f
	.zero		1


	//   ....[83]....
        /*167c*/ 	.word	0x00020330
        /*1680*/ 	.word	0x00000045
        /*1684*/ 	.word	0x00016890
        /*1688*/ 	.short	0x010a
        /*168a*/ 	.byte	0x3f
	.zero		1


	//   ....[84]....
        /*168c*/ 	.word	0x000205c0
        /*1690*/ 	.word	0x00000045
        /*1694*/ 	.word	0x00016890
        /*1698*/ 	.short	0x010a
        /*169a*/ 	.byte	0x3f
	.zero		1


	//   ....[85]....
        /*169c*/ 	.word	0x00020870
        /*16a0*/ 	.word	0x00000045
        /*16a4*/ 	.word	0x00016890
        /*16a8*/ 	.short	0x010a
        /*16aa*/ 	.byte	0x3f
	.zero		1


	//   ....[86]....
        /*16ac*/ 	.word	0x00020b20
        /*16b0*/ 	.word	0x00000045
        /*16b4*/ 	.word	0x000168b0
        /*16b8*/ 	.short	0x010a
        /*16ba*/ 	.byte	0x3f
	.zero		1


	//   ....[87]....
        /*16bc*/ 	.word	0x00020ff0
        /*16c0*/ 	.word	0x00000002
        /*16c4*/ 	.word	0x00016800
        /*16c8*/ 	.short	0x010a
        /*16ca*/ 	.byte	0x3f
	.zero		1


	//   ....[88]....
        /*16cc*/ 	.word	0x00021600
        /*16d0*/ 	.word	0x00000002
        /*16d4*/ 	.word	0x00016800
        /*16d8*/ 	.short	0x010a
        /*16da*/ 	.byte	0x3f
	.zero		1


	//   ....[89]....
        /*16dc*/ 	.word	0x00021650
        /*16e0*/ 	.word	0x0000000c
        /*16e4*/ 	.word	0x00016830
        /*16e8*/ 	.short	0x010a
        /*16ea*/ 	.byte	0x3f
	.zero		1


	//   ....[90]....
        /*16ec*/ 	.word	0x000216a0
        /*16f0*/ 	.word	0x0000000b
        /*16f4*/ 	.word	0x00016830
        /*16f8*/ 	.short	0x010a
        /*16fa*/ 	.byte	0x3f
	.zero		1


	//   ....[91]....
        /*16fc*/ 	.word	0x000216f0
        /*1700*/ 	.word	0x0000000b
        /*1704*/ 	.word	0x00016850
        /*1708*/ 	.short	0x010a
        /*170a*/ 	.byte	0x3f
	.zero		1


	//   ....[92]....
        /*170c*/ 	.word	0x00021740
        /*1710*/ 	.word	0x00000003
        /*1714*/ 	.word	0x00016830
        /*1718*/ 	.short	0x010a
        /*171a*/ 	.byte	0x3f
	.zero		1


	//   ....[93]....
        /*171c*/ 	.word	0x00021790
        /*1720*/ 	.word	0x00000003
        /*1724*/ 	.word	0x00016850
        /*1728*/ 	.short	0x010a
        /*172a*/ 	.byte	0x3f
	.zero		1


	//   ....[94]....
        /*172c*/ 	.word	0x000217e0
        /*1730*/ 	.word	0x00000003
        /*1734*/ 	.word	0x00016830
        /*1738*/ 	.short	0x010a
        /*173a*/ 	.byte	0x3f
	.zero		1


	//   ....[95]....
        /*173c*/ 	.word	0x00021830
        /*1740*/ 	.word	0x00000003
        /*1744*/ 	.word	0x00016850
        /*1748*/ 	.short	0x010a
        /*174a*/ 	.byte	0x3f
	.zero		1


	//   ....[96]....
        /*174c*/ 	.word	0x00021880
        /*1750*/ 	.word	0x0000000b
        /*1754*/ 	.word	0x00016850
        /*1758*/ 	.short	0x010a
        /*175a*/ 	.byte	0x3f
	.zero		1


	//   ....[97]....
        /*175c*/ 	.word	0x00022430
        /*1760*/ 	.word	0x00000010
        /*1764*/ 	.word	0x00016820
        /*1768*/ 	.short	0x010a
        /*176a*/ 	.byte	0x3f
	.zero		1


	//   ....[98]....
        /*176c*/ 	.word	0x00022480
        /*1770*/ 	.word	0x00000005
        /*1774*/ 	.word	0x000168a0
        /*1778*/ 	.short	0x010a
        /*177a*/ 	.byte	0x3f
	.zero		1


	//   ....[99]....
        /*177c*/ 	.word	0x000224d0
        /*1780*/ 	.word	0x00000005
        /*1784*/ 	.word	0x000168c0
        /*1788*/ 	.short	0x010a
        /*178a*/ 	.byte	0x3f
	.zero		1


	//   ....[100]....
        /*178c*/ 	.word	0x00022520
        /*1790*/ 	.word	0x00000005
        /*1794*/ 	.word	0x000168a0
        /*1798*/ 	.short	0x010a
        /*179a*/ 	.byte	0x3f
	.zero		1


	//   ....[101]....
        /*179c*/ 	.word	0x00022570
        /*17a0*/ 	.word	0x00000005
        /*17a4*/ 	.word	0x000168c0
        /*17a8*/ 	.short	0x010a
        /*17aa*/ 	.byte	0x3f
	.zero		1


	//   ....[102]....
        /*17ac*/ 	.word	0x00022690
        /*17b0*/ 	.word	0x00000003
        /*17b4*/ 	.word	0x00016840
        /*17b8*/ 	.short	0x010a
        /*17ba*/ 	.byte	0x3f
	.zero		1


	//   ....[103]....
        /*17bc*/ 	.word	0x00024130
        /*17c0*/ 	.word	0x00000010
        /*17c4*/ 	.word	0x00016820
        /*17c8*/ 	.short	0x010a
        /*17ca*/ 	.byte	0x3f
	.zero		1


	//   ....[104]....
        /*17cc*/ 	.word	0x00024180
        /*17d0*/ 	.word	0x00000005
        /*17d4*/ 	.word	0x00016840
        /*17d8*/ 	.short	0x010a
        /*17da*/ 	.byte	0x3f
	.zero		1


	//   ....[105]....
        /*17dc*/ 	.word	0x00024ac0
        /*17e0*/ 	.word	0x00000005
        /*17e4*/ 	.word	0x00016860
        /*17e8*/ 	.short	0x010a
        /*17ea*/ 	.byte	0x3f
	.zero		1


	//   ....[106]....
        /*17ec*/ 	.word	0x00025430
        /*17f0*/ 	.word	0x00000000
        /*17f4*/ 	.word	0x00016860
        /*17f8*/ 	.short	0x010a
        /*17fa*/ 	.byte	0x3f
	.zero		1


	//   ....[107]....
        /*17fc*/ 	.word	0x00026710
        /*1800*/ 	.word	0x00000005
        /*1804*/ 	.word	0x00016820
        /*1808*/ 	.short	0x010a
        /*180a*/ 	.byte	0x3f
	.zero		1


	//   ....[108]....
        /*180c*/ 	.word	0x000268b0
        /*1810*/ 	.word	0x00000003
        /*1814*/ 	.word	0x00016840
        /*1818*/ 	.short	0x010a
        /*181a*/ 	.byte	0x3f
	.zero		1


	//   ....[109]....
        /*181c*/ 	.word	0x00026900
        /*1820*/ 	.word	0x00000005
        /*1824*/ 	.word	0x00016840
        /*1828*/ 	.short	0x010a
        /*182a*/ 	.byte	0x3f
	.zero		1


	//   ....[110]....
        /*182c*/ 	.word	0x00026950
        /*1830*/ 	.word	0x00000003
        /*1834*/ 	.word	0x00016860
        /*1838*/ 	.short	0x010a
        /*183a*/ 	.byte	0x3f
	.zero		1


	//----- nvinfo : EIATTR_NUM_MBARRIERS
	.align		4
.L_237:
        /*183c*/ 	.byte	0x03, 0x38
        /*183e*/ 	.short	0x0016


	//----- nvinfo : EIATTR_EXIT_INSTR_OFFSETS
	.align		4
        /*1840*/ 	.byte	0x04, 0x1c
        /*1842*/ 	.short	(.L_239 - .L_238)


	//   ....[0]....
.L_238:
        /*1844*/ 	.word	0x00020320


	//----- nvinfo : EIATTR_MAX_THREADS
	.align		4
.L_239:
        /*1848*/ 	.byte	0x04, 0x05
        /*184a*/ 	.short	(.L_241 - .L_240)
.L_240:
        /*184c*/ 	.word	0x00000200
        /*1850*/ 	.word	0x00000001
        /*1854*/ 	.word	0x00000001


	//----- nvinfo : EIATTR_CRS_STACK_SIZE
	.align		4
.L_241:
        /*1858*/ 	.byte	0x04, 0x1e
        /*185a*/ 	.short	(.L_243 - .L_242)
.L_242:
        /*185c*/ 	.word	0x00000000


	//----- nvinfo : EIATTR_CBANK_PARAM_SIZE
	.align		4
.L_243:
        /*1860*/ 	.byte	0x03, 0x19
        /*1862*/ 	.short	0x0af0


	//----- nvinfo : EIATTR_PARAM_CBANK
	.align		4
        /*1864*/ 	.byte	0x04, 0x0a
        /*1866*/ 	.short	(.L_245 - .L_244)
	.align		4
.L_244:
        /*1868*/ 	.word	index@(.nv.constant0._ZN7cutlass13device_kernelIN5flash11enable_sm90INS1_16FlashAttnFwdSm90INS1_25CollectiveMainloopFwdSm90ILi2EN4cute5tupleIJNS5_1CILi1EEES8_S8_EEENS6_IJNS7_ILi192EEENS7_ILi128EEENS7_ILi64EEEEEELi64ENS_10bfloat16_tEfNS_4arch4Sm90ELb0ELb1ELb0ELb1ELb1ELb1ELb0ELb1ELb1ELb1ELb1ELb0EEENS1_21CollectiveEpilogueFwdINS6_IJSA_SC_SB_EEES9_SE_SG_Li384ELb1ELb1ELb1ELb0EEENS1_36VarlenDynamicPersistentTileSchedulerILi192ELi128ELi384ELi128ELb1ELb1ELb1ELb1ELb0ELb1EEEEEEEEEvNT_6ParamsE)
        /*186c*/ 	.short	0x0210
        /*186e*/ 	.short	0x0af0


	//----- nvinfo : EIATTR_SW_WAR
	.align		4
.L_245:
        /*1870*/ 	.byte	0x04, 0x36
        /*1872*/ 	.short	(.L_247 - .L_246)
.L_246:
        /*1874*/ 	.word	0x00000008
.L_247:


//--------------------- .nv.info._ZN7cutlass13device_kernelIN5flash11enable_sm90INS1_16FlashAttnFwdSm90INS1_25CollectiveMainloopFwdSm90ILi2EN4cute5tupleIJNS5_1CILi1EEES8_S8_EEENS6_IJNS7_ILi192EEENS7_ILi128EEENS7_ILi64EEEEEELi64ENS_10bfloat16_tEfNS_4arch4Sm90ELb1ELb0ELb0ELb0ELb1ELb0ELb0ELb1ELb1ELb1ELb1ELb0EEENS1_21CollectiveEpilogueFwdINS6_IJSA_SC_SB_EEES9_SE_SG_Li384ELb0ELb1ELb1ELb0EEENS1_19SingleTileSchedulerILb0ELb1ELb1ELi192EEEEEEEEEvNT_6ParamsE --------------------------
	.section	.nv.info._ZN7cutlass13device_kernelIN5flash11enable_sm90INS1_16FlashAttnFwdSm90INS1_25CollectiveMainloopFwdSm90ILi2EN4cute5tupleIJNS5_1CILi1EEES8_S8_EEENS6_IJNS7_ILi192EEENS7_ILi128EEENS7_ILi64EEEEEELi64ENS_10bfloat16_tEfNS_4arch4Sm90ELb1ELb0ELb0ELb0ELb1ELb0ELb0ELb1ELb1ELb1ELb1ELb0EEENS1_21CollectiveEpilogueFwdINS6_IJSA_SC_SB_EEES9_SE_SG_Li384ELb0ELb1ELb1ELb0EEENS1_19SingleTileSchedulerILb0ELb1ELb1ELi192EEEEEEEEEvNT_6ParamsE,"",@"SHT_CUDA_INFO"
	.sectionflags	@""
	.align	4


	//----- nvinfo : EIATTR_CUDA_API_VERSION
	.align		4
        /*0000*/ 	.byte	0x04, 0x37
        /*0002*/ 	.short	(.L_249 - .L_248)
.L_248:
        /*0004*/ 	.word	0x00000082


	//----- nvinfo : EIATTR_KPARAM_INFO
	.align		4
.L_249:
        /*0008*/ 	.byte	0x04, 0x17
        /*000a*/ 	.short	(.L_251 - .L_250)
.L_250:
        /*000c*/ 	.word	0x00000000
        /*0010*/ 	.short	0x0000
        /*0012*/ 	.short	0x0070
        /*0014*/ 	.byte	0x00, 0xf0, 0x01, 0x28


	//----- nvinfo : EIATTR_SPARSE_MMA_MASK
	.align		4
.L_251:
        /*0018*/ 	.byte	0x03, 0x50
        /*001a*/ 	.short	0x0000


	//----- nvinfo : EIATTR_MAXREG_COUNT
	.align		4
        /*001c*/ 	.byte	0x03, 0x1b
        /*001e*/ 	.short	0x0080


	//----- nvinfo : EIATTR_NUM_BARRIERS
	.align		4
        /*0020*/ 	.byte	0x02, 0x4c
        /*0022*/ 	.byte	0x10
	.zero		1


	//----- nvinfo : EIATTR_EXTERNS
	.align		4
        /*0024*/ 	.byte	0x04, 0x0f
        /*0026*/ 	.short	(.L_253 - .L_252)


	//   ....[0]....
	.align		4
.L_252:
        /*0028*/ 	.word	index@(__assertfail)


	//----- nvinfo : EIATTR_ANNOTATIONS
	.align		4
.L_253:
        /*002c*/ 	.byte	0x04, 0x55
        /*002e*/ 	.short	(.L_255 - .L_254)


	//   ....[0]....
.L_254:
        /*0030*/ 	.word	0x00000001
        /*0034*/ 	.byte	0x40, 0xa6, 0x00, 0x00, 0x01, 0x00, 0x00, 0x00, 0xf0, 0xbb, 0x00, 0x00


	//----- nvinfo : EIATTR_MERCURY_ISA_VERSION
	.align		4
.L_255:
        /*0040*/ 	.byte	0x03, 0x5f
        /*0042*/ 	.short	0x0101


	//----- nvinfo : EIATTR_INT_WARP_WIDE_INSTR_OFFSETS
	.align		4
        /*0044*/ 	.byte	0x04, 0x31
        /*0046*/ 	.short	(.L_257 - .L_256)


	//   ....[0]....
.L_256:
        /*0048*/ 	.word	0x000000c0


	//   ....[1]....
        /*004c*/ 	.word	0x000000d0


	//   ....[2]....
        /*0050*/ 	.word	0x00000170


	//----- nvinfo : EIATTR_COOP_GROUP_MASK_REGIDS
	.align		4
.L_257:
        /*0054*/ 	.byte	0x04, 0x29
        /*0056*/ 	.short	(.L_259 - .L_258)


	//   ....[0]....
.L_258:
        /*0058*/ 	.word	0xffffffff


	//   ....[1]....
        /*005c*/ 	.word	0xffffffff


	//   ....[2]....
        /*0060*/ 	.word	0xffffffff


	//   ....[3]....
        /*0064*/ 	.word	0xffffffff


	//   ....[4]....
        /*0068*/ 	.word	0xffffffff


	//   ....[5]....
        /*006c*/ 	.word	0xffffffff


	//   ....[6]....
        /*0070*/ 	.word	0xffffffff


	//   ....[7]....
        /*0074*/ 	.word	0xffffffff


	//   ....[8]....
        /*0078*/ 	.word	0xffffffff


	//   ....[9]....
        /*007c*/ 	.word	0xffffffff


	//   ....[10]....
        /*0080*/ 	.word	0xffffffff


	//   ....[11]....
        /*0084*/ 	.word	0xffffffff


	//   ....[12]....
        /*0088*/ 	.word	0xffffffff


	//   ....[13]....
        /*008c*/ 	.word	0xffffffff


	//   ....[14]....
        /*0090*/ 	.word	0xffffffff


	//   ....[15]....
        /*0094*/ 	.word	0xffffffff


	//   ....[16]....
        /*0098*/ 	.word	0xffffffff


	//   ....[17]....
        /*009c*/ 	.word	0xffffffff


	//   ....[18]....
        /*00a0*/ 	.word	0xffffffff


	//   ....[19]....
        /*00a4*/ 	.word	0xffffffff


	//   ....[20]....
        /*00a8*/ 	.word	0xffffffff


	//   ....[21]....
        /*00ac*/ 	.word	0xffffffff


	//   ....[22]....
        /*00b0*/ 	.word	0xffffffff


	//   ....[23]....
        /*00b4*/ 	.word	0xffffffff


	//   ....[24]....
        /*00b8*/ 	.word	0xffffffff


	//   ....[25]....
        /*00bc*/ 	.word	0xffffffff


	//   ....[26]....
        /*00c0*/ 	.word	0xffffffff


	//   ....[27]....
        /*00c4*/ 	.word	0xffffffff


	//   ....[28]....
        /*00c8*/ 	.word	0xffffffff


	//   ....[29]....
        /*00cc*/ 	.word	0xffffffff


	//   ....[30]....
        /*00d0*/ 	.word	0xffffffff


	//   ....[31]....
        /*00d4*/ 	.word	0xffffffff


	//   ....[32]....
        /*00d8*/ 	.word	0xffffffff


	//   ....[33]....
        /*00dc*/ 	.word	0xffffffff


	//   ....[34]....
        /*00e0*/ 	.word	0xffffffff


	//   ....[35]....
        /*00e4*/ 	.word	0xffffffff


	//   ....[36]....
        /*00e8*/ 	.word	0xffffffff


	//   ....[37]....
        /*00ec*/ 	.word	0xffffffff


	//   ....[38]....
        /*00f0*/ 	.word	0xffffffff


	//   ....[39]....
        /*00f4*/ 	.word	0xffffffff


	//   ....[40]....
        /*00f8*/ 	.word	0xffffffff


	//   ....[41]....
        /*00fc*/ 	.word	0xffffffff


	//   ....[42]....
        /*0100*/ 	.word	0xffffffff


	//   ....[43]....
        /*0104*/ 	.word	0xffffffff


	//   ....[44]....
        /*0108*/ 	.word	0xffffffff


	//   ....[45]....
        /*010c*/ 	.word	0xffffffff


	//   ....[46]....
        /*0110*/ 	.word	0xffffffff


	//   ....[47]....
        /*0114*/ 	.word	0xffffffff


	//   ....[48]....
        /*0118*/ 	.word	0xffffffff


	//   ....[49]....
        /*011c*/ 	.word	0xffffffff


	//   ....[50]....
        /*0120*/ 	.word	0xffffffff


	//   ....[51]....
        /*0124*/ 	.word	0xffffffff


	//   ....[52]....
        /*0128*/ 	.word	0xffffffff


	//   ....[53]....
        /*012c*/ 	.word	0xffffffff


	//   ....[54]....
        /*0130*/ 	.word	0xffffffff


	//   ....[55]....
        /*0134*/ 	.word	0xffffffff


	//   ....[56]....
        /*0138*/ 	.word	0xffffffff


	//   ....[57]....
        /*013c*/ 	.word	0xffffffff


	//   ....[58]....
        /*0140*/ 	.word	0xffffffff


	//   ....[59]....
        /*0144*/ 	.word	0xffffffff


	//   ....[60]....
        /*0148*/ 	.word	0xffffffff


	//   ....[61]....
        /*014c*/ 	.word	0xffffffff


	//   ....[62]....
        /*0150*/ 	.word	0xffffffff


	//   ....[63]....
        /*0154*/ 	.word	0xffffffff


	//   ....[64]....
        /*0158*/ 	.word	0xffffffff


	//   ....[65]....
        /*015c*/ 	.word	0xffffffff


	//   ....[66]....
        /*0160*/ 	.word	0xffffffff


	//   ....[67]....
        /*0164*/ 	.word	0xffffffff


	//   ....[68]....
        /*0168*/ 	.word	0xffffffff


	//   ....[69]....
        /*016c*/ 	.word	0xffffffff


	//   ....[70]....
        /*0170*/ 	.word	0xffffffff


	//   ....[71]....
        /*0174*/ 	.word	0xffffffff


	//   ....[72]....
        /*0178*/ 	.word	0xffffffff


	//   ....[73]....
        /*017c*/ 	.word	0xffffffff


	//   ....[74]....
        /*0180*/ 	.word	0xffffffff


	//   ....[75]....
        /*0184*/ 	.word	0xffffffff


	//   ....[76]....
        /*0188*/ 	.word	0xffffffff


	//   ....[77]....
        /*018c*/ 	.word	0xffffffff


	//   ....[78]....
        /*0190*/ 	.word	0xffffffff


	//   ....[79]....
        /*0194*/ 	.word	0xffffffff


	//   ....[80]....
        /*0198*/ 	.word	0xffffffff


	//   ....[81]....
        /*019c*/ 	.word	0xffffffff


	//   ....[82]....
        /*01a0*/ 	.word	0xffffffff


	//   ....[83]....
        /*01a4*/ 	.word	0xffffffff


	//   ....[84]....
        /*01a8*/ 	.word	0xffffffff


	//   ....[85]....
        /*01ac*/ 	.word	0xffffffff


	//   ....[86]....
        /*01b0*/ 	.word	0xffffffff


	//   ....[87]....
        /*01b4*/ 	.word	0xffffffff


	//   ....[88]....
        /*01b8*/ 	.word	0xffffffff


	//   ....[89]....
        /*01bc*/ 	.word	0xffffffff


	//   ....[90]....
        /*01c0*/ 	.word	0xffffffff


	//   ....[91]....
        /*01c4*/ 	.word	0xffffffff


	//   ....[92]....
        /*01c8*/ 	.word	0xffffffff


	//   ....[93]....
        /*01cc*/ 	.word	0xffffffff


	//   ....[94]....
        /*01d0*/ 	.word	0xffffffff


	//   ....[95]....
        /*01d4*/ 	.word	0xffffffff


	//   ....[96]....
        /*01d8*/ 	.word	0xffffffff


	//   ....[97]....
        /*01dc*/ 	.word	0xffffffff


	//   ....[98]....
        /*01e0*/ 	.word	0xffffffff


	//   ....[99]....
        /*01e4*/ 	.word	0xffffffff


	//   ....[100]....
        /*01e8*/ 	.word	0xffffffff


	//   ....[101]....
        /*01ec*/ 	.word	0xffffffff


	//   ....[102]....
        /*01f0*/ 	.word	0xffffffff


	//   ....[103]....
        /*01f4*/ 	.word	0xffffffff


	//   ....[104]....
        /*01f8*/ 	.word	0xffffffff


	//   ....[105]....
        /*01fc*/ 	.word	0xffffffff


	//   ....[106]....
        /*0200*/ 	.word	0xffffffff


	//   ....[107]....
        /*0204*/ 	.word	0xffffffff


	//   ....[108]....
        /*0208*/ 	.word	0xffffffff


	//   ....[109]....
        /*020c*/ 	.word	0xffffffff


	//   ....[110]....
        /*0210*/ 	.word	0xffffffff


	//   ....[111]....
        /*0214*/ 	.word	0xffffffff


	//   ....[112]....
        /*0218*/ 	.word	0xffffffff


	//   ....[113]....
        /*021c*/ 	.word	0xffffffff


	//   ....[114]....
        /*0220*/ 	.word	0xffffffff


	//   ....[115]....
        /*0224*/ 	.word	0xffffffff


	//   ....[116]....
        /*0228*/ 	.word	0xffffffff


	//   ....[117]....
        /*022c*/ 	.word	0xffffffff


	//   ....[118]....
        /*0230*/ 	.word	0xffffffff


	//   ....[119]....
        /*0234*/ 	.word	0xffffffff


	//   ....[120]....
        /*0238*/ 	.word	0xffffffff


	//   ....[121]....
        /*023c*/ 	.word	0xffffffff


	//   ....[122]....
        /*0240*/ 	.word	0xffffffff


	//   ....[123]....
        /*0244*/ 	.word	0xffffffff


	//   ....[124]....
        /*0248*/ 	.word	0xffffffff


	//   ....[125]....
        /*024c*/ 	.word	0x0500000f


	//   ....[126]....
        /*0250*/ 	.word	0x0500000f


	//   ....[127]....
        /*0254*/ 	.word	0x0500000f


	//   ....[128]....
        /*0258*/ 	.word	0x0500000f


	//   ....[129]....
        /*025c*/ 	.word	0x0500000f


	//   ....[130]....
        /*0260*/ 	.word	0x0500000f


	//   ....[131]....
        /*0264*/ 	.word	0x0500000f


	//   ....[132]....
        /*0268*/ 	.word	0x0500000f


	//   ....[133]....
        /*026c*/ 	.word	0x0500000f


	//   ....[134]....
        /*0270*/ 	.word	0x0500000f


	//   ....[135]....
        /*0274*/ 	.word	0x0500000f


	//   ....[136]....
        /*0278*/ 	.word	0x0500000f


	//   ....[137]....
        /*027c*/ 	.word	0x0500000f


	//   ....[138]....
        /*0280*/ 	.word	0x0500000f


	//   ....[139]....
        /*0284*/ 	.word	0x0500000f


	//   ....[140]....
        /*0288*/ 	.word	0x0500000f


	//   ....[141]....
        /*028c*/ 	.word	0x0500000f


	//   ....[142]....
        /*0290*/ 	.word	0x0500000f


	//   ....[143]....
        /*0294*/ 	.word	0x0500000f


	//   ....[144]....
        /*0298*/ 	.word	0x0500000f


	//   ....[145]....
        /*029c*/ 	.word	0x0500000f


	//   ....[146]....
        /*02a0*/ 	.word	0x0500000f


	//   ....[147]....
        /*02a4*/ 	.word	0x0500000f


	//   ....[148]....
        /*02a8*/ 	.word	0x0500000f


	//   ....[149]....
        /*02ac*/ 	.word	0x0500000f


	//   ....[150]....
        /*02b0*/ 	.word	0x0500000f


	//   ....[151]....
        /*02b4*/ 	.word	0x0500000f


	//   ....[152]....
        /*02b8*/ 	.word	0x0500000f


	//   ....[153]....
        /*02bc*/ 	.word	0x0500000f


	//   ....[154]....
        /*02c0*/ 	.word	0x0500000f


	//   ....[155]....
        /*02c4*/ 	.word	0x0500000f


	//   ....[156]....
        /*02c8*/ 	.word	0x0500000f


	//   ....[157]....
        /*02cc*/ 	.word	0x0500000f


	//   ....[158]....
        /*02d0*/ 	.word	0x0500000f


	//   ....[159]....
        /*02d4*/ 	.word	0x0500000f


	//   ....[160]....
        /*02d8*/ 	.word	0x0500000f


	//   ....[161]....
        /*02dc*/ 	.word	0x0500000f


	//   ....[162]....
        /*02e0*/ 	.word	0x0500000f


	//   ....[163]....
        /*02e4*/ 	.word	0x0500000f


	//   ....[164]....
        /*02e8*/ 	.word	0x0500000f


	//   ....[165]....
        /*02ec*/ 	.word	0x0500000f


	//   ....[166]....
        /*02f0*/ 	.word	0x0500000f


	//   ....[167]....
        /*02f4*/ 	.word	0x0500000f


	//   ....[168]....
        /*02f8*/ 	.word	0x0500000f


	//   ....[169]....
        /*02fc*/ 	.word	0x0500000f


	//   ....[170]....
        /*0300*/ 	.word	0x0500000f


	//   ....[171]....
        /*0304*/ 	.word	0x0500000f


	//   ....[172]....
        /*0308*/ 	.word	0x0500000f


	//   ....[173]....
        /*030c*/ 	.word	0x0500000f


	//   ....[174]....
        /*0310*/ 	.word	0x0500000f


	//   ....[175]....
        /*0314*/ 	.word	0x0500000f


	//   ....[176]....
        /*0318*/ 	.word	0x0500000f


	//   ....[177]....
        /*031c*/ 	.word	0x0500000f


	//   ....[178]....
        /*0320*/ 	.word	0x0500000f


	//   ....[179]....
        /*0324*/ 	.word	0x0500000f


	//   ....[180]....
        /*0328*/ 	.word	0x0500000f


	//   ....[181]....
        /*032c*/ 	.word	0x0500000f


	//   ....[182]....
        /*0330*/ 	.word	0x0500000f


	//   ....[183]....
        /*0334*/ 	.word	0x0500000f


	//   ....[184]....
        /*0338*/ 	.word	0x0500000f


	//   ....[185]....
        /*033c*/ 	.word	0x0500000f


	//   ....[186]....
        /*0340*/ 	.word	0x0500000f


	//   ....[187]....
        /*0344*/ 	.word	0x0500000f


	//   ....[188]....
        /*0348*/ 	.word	0x0500000f


	//   ....[189]....
        /*034c*/ 	.word	0x0500000f


	//   ....[190]....
        /*0350*/ 	.word	0x0500000f


	//   ....[191]....
        /*0354*/ 	.word	0x0500000f


	//   ....[192]....
        /*0358*/ 	.word	0x0500000f


	//   ....[193]....
        /*035c*/ 	.word	0x0500000f


	//   ....[194]....
        /*0360*/ 	.word	0x0500000f


	//   ....[195]....
        /*0364*/ 	.word	0x0500000f


	//   ....[196]....
        /*0368*/ 	.word	0x0500000f


	//   ....[197]....
        /*036c*/ 	.word	0x0500000f


	//   ....[198]....
        /*0370*/ 	.word	0x0500000f


	//   ....[199]....
        /*0374*/ 	.word	0x0500000f


	//   ....[200]....
        /*0378*/ 	.word	0x0500000f


	//   ....[201]....
        /*037c*/ 	.word	0x0500000f


	//   ....[202]....
        /*0380*/ 	.word	0x0500000f


	//   ....[203]....
        /*0384*/ 	.word	0x0500000f


	//   ....[204]....
        /*0388*/ 	.word	0x0500000f


	//   ....[205]....
        /*038c*/ 	.word	0x0500000f


	//   ....[206]....
        /*0390*/ 	.word	0x0500000f


	//   ....[207]....
        /*0394*/ 	.word	0x0500000f


	//   ....[208]....
        /*0398*/ 	.word	0x0500000f


	//   ....[209]....
        /*039c*/ 	.word	0x0500000f


	//   ....[210]....
        /*03a0*/ 	.word	0x0500000f


	//   ....[211]....
        /*03a4*/ 	.word	0x0500000f


	//   ....[212]....
        /*03a8*/ 	.word	0x0500000f


	//   ....[213]....
        /*03ac*/ 	.word	0x0500000f


	//   ....[214]....
        /*03b0*/ 	.word	0x0500000f


	//----- nvinfo : EIATTR_COOP_GROUP_INSTR_OFFSETS
	.align		4
.L_259:
        /*03b4*/ 	.byte	0x04, 0x28
        /*03b6*/ 	.short	(.L_261 - .L_260)


	//   ....[0]....
.L_260:
        /*03b8*/ 	.word	0x00000080


	//   ....[1]....
        /*03bc*/ 	.word	0x00000090


	//   ....[2]....
        /*03c0*/ 	.word	0x000002d0


	//   ....[3]....
        /*03c4*/ 	.word	0x00000430


	//   ....[4]....
        /*03c8*/ 	.word	0x00000550


	//   ....[5]....
        /*03cc*/ 	.word	0x000006b0


	//   ....[6]....
        /*03d0*/ 	.word	0x00001080


	//   ....[7]....
        /*03d4*/ 	.word	0x00001880


	//   ....[8]....
        /*03d8*/ 	.word	0x000018c0


	//   ....[9]....
        /*03dc*/ 	.word	0x00001f80


	//   ....[10]....
        /*03e0*/ 	.word	0x00002060


	//   ....[11]....
        /*03e4*/ 	.word	0x000029c0


	//   ....[12]....
        /*03e8*/ 	.word	0x00002a10


	//   ....[13]....
        /*03ec*/ 	.word	0x00003dc0


	//   ....[14]....
        /*03f0*/ 	.word	0x00004420


	//   ....[15]....
        /*03f4*/ 	.word	0x00004460


	//   ....[16]....
        /*03f8*/ 	.word	0x00004500


	//   ....[17]....
        /*03fc*/ 	.word	0x00004af0


	//   ....[18]....
        /*0400*/ 	.word	0x00004cb0


	//   ....[19]....
        /*0404*/ 	.word	0x00006810


	//   ....[20]....
        /*0408*/ 	.word	0x00006820


	//   ....[21]....
        /*040c*/ 	.word	0x00006850


	//   ....[22]....
        /*0410*/ 	.word	0x00006860


	//   ....[23]....
        /*0414*/ 	.word	0x00007af0


	//   ....[24]....
        /*0418*/ 	.word	0x00007b10


	//   ....[25]....
        /*041c*/ 	.word	0x00007be0


	//   ....[26]....
        /*0420*/ 	.word	0x00007bf0


	//   ....[27]....
        /*0424*/ 	.word	0x00008950


	//   ....[28]....
        /*0428*/ 	.word	0x00008990


	//   ....[29]....
        /*042c*/ 	.word	0x000089d0


	//   ....[30]....
        /*0430*/ 	.word	0x00008a10


	//   ....[31]....
        /*0434*/ 	.word	0x00008a50


	//   ....[32]....
        /*0438*/ 	.word	0x00008a70


	//   ....[33]....
        /*043c*/ 	.word	0x00008dc0


	//   ....[34]....
        /*0440*/ 	.word	0x00008dd0


	//   ....[35]....
        /*0444*/ 	.word	0x000094f0


	//   ....[36]....
        /*0448*/ 	.word	0x0000a690


	//   ....[37]....
        /*044c*/ 	.word	0x0000a6b0


	//   ....[38]....
        /*0450*/ 	.word	0x0000a6c0


	//   ....[39]....
        /*0454*/ 	.word	0x0000a6d0


	//   ....[40]....
        /*0458*/ 	.word	0x0000a6e0


	//   ....[41]....
        /*045c*/ 	.word	0x0000a730


	//   ....[42]....
        /*0460*/ 	.word	0x0000a770


	//   ....[43]....
        /*0464*/ 	.word	0x0000a7a0


	//   ....[44]....
        /*0468*/ 	.word	0x0000a7e0


	//   ....[45]....
        /*046c*/ 	.word	0x0000a810


	//   ....[46]....
        /*0470*/ 	.word	0x0000a860


	//   ....[47]....
        /*0474*/ 	.word	0x0000a890


	//   ....[48]....
        /*0478*/ 	.word	0x0000a8c0


	//   ....[49]....
        /*047c*/ 	.word	0x0000a8f0


	//   ....[50]....
        /*0480*/ 	.word	0x0000a920


	//   ....[51]....
        /*0484*/ 	.word	0x0000a940


	//   ....[52]....
        /*0488*/ 	.word	0x0000b100


	//   ....[53]....
        /*048c*/ 	.word	0x0000b130


	//   ....[54]....
        /*0490*/ 	.word	0x0000b160


	//   ....[55]....
        /*0494*/ 	.word	0x0000b190


	//   ....[56]....
        /*0498*/ 	.word	0x0000b1c0


	//   ....[57]....
        /*049c*/ 	.word	0x0000b210


	//   ....[58]....
        /*04a0*/ 	.word	0x0000b270


	//   ....[59]....
        /*04a4*/ 	.word	0x0000b2a0


	//   ....[60]....
        /*04a8*/ 	.word	0x0000b2d0


	//   ....[61]....
        /*04ac*/ 	.word	0x0000b340


	//   ....[62]....
        /*04b0*/ 	.word	0x0000b380


	//   ....[63]....
        /*04b4*/ 	.word	0x0000b3a0


	//   ....[64]....
        /*04b8*/ 	.word	0x0000b3d0


	//   ....[65]....
        /*04bc*/ 	.word	0x0000b440


	//   ....[66]....
        /*04c0*/ 	.word	0x0000b450


	//   ....[67]....
        /*04c4*/ 	.word	0x0000b480


	//   ....[68]....
        /*04c8*/ 	.word	0x0000b4d0


	//   ....[69]....
        /*04cc*/ 	.word	0x0000b540


	//   ....[70]....
        /*04d0*/ 	.word	0x0000b580


	//   ....[71]....
        /*04d4*/ 	.word	0x0000b5a0


	//   ....[72]....
        /*04d8*/ 	.word	0x0000b5d0


	//   ....[73]....
        /*04dc*/ 	.word	0x0000b5e0


	//   ....[74]....
        /*04e0*/ 	.word	0x0000b620


	//   ....[75]....
        /*04e4*/ 	.word	0x0000b6a0


	//   ....[76]....
        /*04e8*/ 	.word	0x0000bdc0


	//   ....[77]....
        /*04ec*/ 	.word	0x0000bdf0


	//   ....[78]....
        /*04f0*/ 	.word	0x0000be00


	//   ....[79]....
        /*04f4*/ 	.word	0x0000be40


	//   ....[80]....
        /*04f8*/ 	.word	0x0000be50


	//   ....[81]....
        /*04fc*/ 	.word	0x0000be90


	//   ....[82]....
        /*0500*/ 	.word	0x0000bea0


	//   ....[83]....
        /*0504*/ 	.word	0x0000bee0


	//   ....[84]....
        /*0508*/ 	.word	0x0000bef0


	//   ....[85]....
        /*050c*/ 	.word	0x0000bf30


	//   ....[86]....
        /*0510*/ 	.word	0x0000bf40


	//   ....[87]....
        /*0514*/ 	.word	0x0000bf80


	//   ....[88]....
        /*0518*/ 	.word	0x0000bf90


	//   ....[89]....
        /*051c*/ 	.word	0x0000bfd0


	//   ....[90]....
        /*0520*/ 	.word	0x0000bfe0


	//   ....[91]....
        /*0524*/ 	.word	0x0000bff0


	//   ....[92]....
        /*0528*/ 	.word	0x0000c250


	//   ....[93]....
        /*052c*/ 	.word	0x0000c280


	//   ....[94]....
        /*0530*/ 	.word	0x0000c290


	//   ....[95]....
        /*0534*/ 	.word	0x0000c2a0


	//   ....[96]....
        /*0538*/ 	.word	0x0000c2b0


	//   ....[97]....
        /*053c*/ 	.word	0x0000c2c0


	//   ....[98]....
        /*0540*/ 	.word	0x0000c2e0


	//   ....[99]....
        /*0544*/ 	.word	0x0000c330


	//   ....[100]....
        /*0548*/ 	.word	0x0000c350


	//   ....[101]....
        /*054c*/ 	.word	0x0000c390


	//   ....[102]....
        /*0550*/ 	.word	0x0000c3b0


	//   ....[103]....
        /*0554*/ 	.word	0x0000c3f0


	//   ....[104]....
        /*0558*/ 	.word	0x0000c410


	//   ....[105]....
        /*055c*/ 	.word	0x0000c450


	//   ....[106]....
        /*0560*/ 	.word	0x0000c470


	//   ....[107]....
        /*0564*/ 	.word	0x0000c4a0


	//   ....[108]....
        /*0568*/ 	.word	0x0000c9b0


	//   ....[109]....
        /*056c*/ 	.word	0x0000c9e0


	//   ....[110]....
        /*0570*/ 	.word	0x0000ca10


	//   ....[111]....
        /*0574*/ 	.word	0x0000ca30


	//   ....[112]....
        /*0578*/ 	.word	0x0000ca40


	//   ....[113]....
        /*057c*/ 	.word	0x0000ca50


	//   ....[114]....
        /*0580*/ 	.word	0x0000ca70


	//   ....[115]....
        /*0584*/ 	.word	0x0000ca90


	//   ....[116]....
        /*0588*/ 	.word	0x0000cab0


	//   ....[117]....
        /*058c*/ 	.word	0x0000cad0


	//   ....[118]....
        /*0590*/ 	.word	0x0000caf0


	//   ....[119]....
        /*0594*/ 	.word	0x0000cb10


	//   ....[120]....
        /*0598*/ 	.word	0x0000cb40


	//   ....[121]....
        /*059c*/ 	.word	0x0000cb60


	//   ....[122]....
        /*05a0*/ 	.word	0x0000cbc0


	//   ....[123]....
        /*05a4*/ 	.word	0x0000cbf0


	//   ....[124]....
        /*05a8*/ 	.word	0x0000cf00


	//   ....[125]....
        /*05ac*/ 	.word	0x0000d460


	//   ....[126]....
        /*05b0*/ 	.word	0x0000d550


	//   ....[127]....
        /*05b4*/ 	.word	0x0000d5f0


	//   ....[128]....
        /*05b8*/ 	.word	0x0000d680


	//   ....[129]....
        /*05bc*/ 	.word	0x0000d740


	//   ....[130]....
        /*05c0*/ 	.word	0x0000d7a0


	//   ....[131]....
        /*05c4*/ 	.word	0x0000d840


	//   ....[132]....
        /*05c8*/ 	.word	0x0000d8a0


	//   ....[133]....
        /*05cc*/ 	.word	0x0000d980


	//   ....[134]....
        /*05d0*/ 	.word	0x0000d9f0


	//   ....[135]....
        /*05d4*/ 	.word	0x0000da90


	//   ....[136]....
        /*05d8*/ 	.word	0x0000daf0


	//   ....[137]....
        /*05dc*/ 	.word	0x0000dbc0


	//   ....[138]....
        /*05e0*/ 	.word	0x0000dc20


	//   ....[139]....
        /*05e4*/ 	.word	0x0000dcd0


	//   ....[140]....
        /*05e8*/ 	.word	0x0000dd30


	//   ....[141]....
        /*05ec*/ 	.word	0x0000ddf0


	//   ....[142]....
        /*05f0*/ 	.word	0x0000de80


	//   ....[143]....
        /*05f4*/ 	.word	0x0000dee0


	//   ....[144]....
        /*05f8*/ 	.word	0x0000dfb0


	//   ....[145]....
        /*05fc*/ 	.word	0x0000e070


	//   ....[146]....
        /*0600*/ 	.word	0x0000e0d0


	//   ....[147]....
        /*0604*/ 	.word	0x0000e190


	//   ....[148]....
        /*0608*/ 	.word	0x0000e200


	//   ....[149]....
        /*060c*/ 	.word	0x0000e2e0


	//   ....[150]....
        /*0610*/ 	.word	0x0000e340


	//   ....[151]....
        /*0614*/ 	.word	0x0000e400


	//   ....[152]....
        /*0618*/ 	.word	0x0000e470


	//   ....[153]....
        /*061c*/ 	.word	0x0000e550


	//   ....[154]....
        /*0620*/ 	.word	0x0000e5b0


	//   ....[155]....
        /*0624*/ 	.word	0x0000e670


	//   ....[156]....
        /*0628*/ 	.word	0x0000e6e0


	//   ....[157]....
        /*062c*/ 	.word	0x0000e7b0


	//   ....[158]....
        /*0630*/ 	.word	0x0000e820


	//   ....[159]....
        /*0634*/ 	.word	0x0000e8e0


	//   ....[160]....
        /*0638*/ 	.word	0x0000e940


	//   ....[161]....
        /*063c*/ 	.word	0x0000ea10


	//   ....[162]....
        /*0640*/ 	.word	0x0000ea70


	//   ....[163]....
        /*0644*/ 	.word	0x0000eb30


	//   ....[164]....
        /*0648*/ 	.word	0x0000ebb0


	//   ....[165]....
        /*064c*/ 	.word	0x0000ec60


	//   ....[166]....
        /*0650*/ 	.word	0x0000eda0


	//   ....[167]....
        /*0654*/ 	.word	0x0000ee40


	//   ....[168]....
        /*0658*/ 	.word	0x0000eee0


	//   ....[169]....
        /*065c*/ 	.word	0x0000ef70


	//   ....[170]....
        /*0660*/ 	.word	0x0000f010


	//   ....[171]....
        /*0664*/ 	.word	0x0000f0a0


	//   ....[172]....
        /*0668*/ 	.word	0x0000f140


	//   ....[173]....
        /*066c*/ 	.word	0x0000f1d0


	//   ....[174]....
        /*0670*/ 	.word	0x0000f270


	//   ....[175]....
        /*0674*/ 	.word	0x0000f300


	//   ....[176]....
        /*0678*/ 	.word	0x0000f3a0


	//   ....[177]....
        /*067c*/ 	.word	0x0000f430


	//   ....[178]....
        /*0680*/ 	.word	0x0000f4d0


	//   ....[179]....
        /*0684*/ 	.word	0x0000f560


	//   ....[180]....
        /*0688*/ 	.word	0x0000f600


	//   ....[181]....
        /*068c*/ 	.word	0x0000f690


	//   ....[182]....
        /*0690*/ 	.word	0x0000f770


	//   ....[183]....
        /*0694*/ 	.word	0x0000f820


	//   ....[184]....
        /*0698*/ 	.word	0x0000f880


	//   ....[185]....
        /*069c*/ 	.word	0x0000f930


	//   ....[186]....
        /*06a0*/ 	.word	0x0000f9c0


	//   ....[187]....
        /*06a4*/ 	.word	0x0000fa60


	//   ....[188]....
        /*06a8*/ 	.word	0x0000fae0


	//   ....[189]....
        /*06ac*/ 	.word	0x0000fb80


	//   ....[190]....
        /*06b0*/ 	.word	0x0000fc10


	//   ....[191]....
        /*06b4*/ 	.word	0x0000fcb0


	//   ....[192]....
        /*06b8*/ 	.word	0x0000fd30


	//   ....[193]....
        /*06bc*/ 	.word	0x0000fdd0


	//   ....[194]....
        /*06c0*/ 	.word	0x0000fe60


	//   ....[195]....
        /*06c4*/ 	.word	0x0000ff00


	//   ....[196]....
        /*06c8*/ 	.word	0x0000ff80


	//   ....[197]....
        /*06cc*/ 	.word	0x00010010


	//   ....[198]....
        /*06d0*/ 	.word	0x000100f0


	//   ....[199]....
        /*06d4*/ 	.word	0x000101b0


	//   ....[200]....
        /*06d8*/ 	.word	0x00010210


	//   ....[201]....
        /*06dc*/ 	.word	0x000102c0


	//   ....[202]....
        /*06e0*/ 	.word	0x00010320


	//   ....[203]....
        /*06e4*/ 	.word	0x000103e0


	//   ....[204]....
        /*06e8*/ 	.word	0x00010440


	//   ....[205]....
        /*06ec*/ 	.word	0x00010500


	//   ....[206]....
        /*06f0*/ 	.word	0x00010560


	//   ....[207]....
        /*06f4*/ 	.word	0x00010620


	//   ....[208]....
        /*06f8*/ 	.word	0x00010680


	//   ....[209]....
        /*06fc*/ 	.word	0x00010740


	//   ....[210]....
        /*0700*/ 	.word	0x000107a0


	//   ....[211]....
        /*0704*/ 	.word	0x00010860


	//   ....[212]....
        /*0708*/ 	.word	0x000108c0


	//   ....[213]....
        /*070c*/ 	.word	0x00010970


	//   ....[214]....
        /*0710*/ 	.word	0x00010a80


	//----- nvinfo : EIATTR_REG_RECONFIG
	.align		4
.L_261:
        /*0714*/ 	.byte	0x01, 0x54
	.zero		2


	//----- nvinfo : EIATTR_SYSCALL_OFFSETS
	.align		4
        /*0718*/ 	.byte	0x04, 0x46
        /*071a*/ 	.short	(.L_263 - .L_262)


	//   ....[0]....
.L_262:
        /*071c*/ 	.word	0x00001240


	//   ....[1]....
        /*0720*/ 	.word	0x00009d40


	//   ....[2]....
        /*0724*/ 	.word	0x00009e80


	//   ....[3]....
        /*0728*/ 	.word	0x00009f70


	//   ....[4]....
        /*072c*/ 	.word	0x0000aca0


	//----- nvinfo : EIATTR_MBARRIER_INSTR_OFFSETS
	.align		4
.L_263:
        /*0730*/ 	.byte	0x04, 0x39
        /*0732*/ 	.short	(.L_265 - .L_264)


	//   ....[0]....
.L_264:
        /*0734*/ 	.word	0x00000180
        /*0738*/ 	.word	0x000000ff
        /*073c*/ 	.word	0x00016800
        /*0740*/ 	.short	0x0100
        /*0742*/ 	.byte	0x08
	.zero		1


	//   ....[1]....
        /*0744*/ 	.word	0x00000190
        /*0748*/ 	.word	0x000000ff
        /*074c*/ 	.word	0x00016820
        /*0750*/ 	.short	0x0100
        /*0752*/ 	.byte	0x08
	.zero		1


	//   ....[2]....
        /*0754*/ 	.word	0x00000280
        /*0758*/ 	.word	0x000000ff
        /*075c*/ 	.word	0x00016830
        /*0760*/ 	.short	0x0100
        /*0762*/ 	.byte	0x08
	.zero		1


	//   ....[3]....
        /*0764*/ 	.word	0x00000290
        /*0768*/ 	.word	0x000000ff
        /*076c*/ 	.word	0x00016840
        /*0770*/ 	.short	0x0100
        /*0772*/ 	.byte	0x08
	.zero		1


	//   ....[4]....
        /*0774*/ 	.word	0x000002a0
        /*0778*/ 	.word	0x000000ff
        /*077c*/ 	.word	0x00016838
        /*0780*/ 	.short	0x0100
        /*0782*/ 	.byte	0x08
	.zero		1


	//   ....[5]....
        /*0784*/ 	.word	0x000002b0
        /*0788*/ 	.word	0x000000ff
        /*078c*/ 	.word	0x00016848
        /*0790*/ 	.short	0x0100
        /*0792*/ 	.byte	0x08
	.zero		1


	//   ....[6]....
        /*0794*/ 	.word	0x000003e0
        /*0798*/ 	.word	0x000000ff
        /*079c*/ 	.word	0x00016850
        /*07a0*/ 	.short	0x0100
        /*07a2*/ 	.byte	0x08
	.zero		1


	//   ....[7]....
        /*07a4*/ 	.word	0x000003f0
        /*07a8*/ 	.word	0x000000ff
        /*07ac*/ 	.word	0x00016860
        /*07b0*/ 	.short	0x0100
        /*07b2*/ 	.byte	0x08
	.zero		1


	//   ....[8]....
        /*07b4*/ 	.word	0x00000400
        /*07b8*/ 	.word	0x000000ff
        /*07bc*/ 	.word	0x00016858
        /*07c0*/ 	.short	0x0100
        /*07c2*/ 	.byte	0x08
	.zero		1


	//   ....[9]....
        /*07c4*/ 	.word	0x00000410
        /*07c8*/ 	.word	0x000000ff
        /*07cc*/ 	.word	0x00016868
        /*07d0*/ 	.short	0x0100
        /*07d2*/ 	.byte	0x08
	.zero		1


	//   ....[10]....
        /*07d4*/ 	.word	0x00000500
        /*07d8*/ 	.word	0x000000ff
        /*07dc*/ 	.word	0x00016870
        /*07e0*/ 	.short	0x0100
        /*07e2*/ 	.byte	0x06
	.zero		1


	//   ....[11]....
        /*07e4*/ 	.word	0x00000510
        /*07e8*/ 	.word	0x000000ff
        /*07ec*/ 	.word	0x00016880
        /*07f0*/ 	.short	0x0100
        /*07f2*/ 	.byte	0x06
	.zero		1


	//   ....[12]....
        /*07f4*/ 	.word	0x00000520
        /*07f8*/ 	.word	0x000000ff
        /*07fc*/ 	.word	0x00016878
        /*0800*/ 	.short	0x0100
        /*0802*/ 	.byte	0x06
	.zero		1


	//   ....[13]....
        /*0804*/ 	.word	0x00000530
        /*0808*/ 	.word	0x000000ff
        /*080c*/ 	.word	0x00016888
        /*0810*/ 	.short	0x0100
        /*0812*/ 	.byte	0x06
	.zero		1


	//   ....[14]....
        /*0814*/ 	.word	0x00000660
        /*0818*/ 	.word	0x000000ff
        /*081c*/ 	.word	0x00016890
        /*0820*/ 	.short	0x0100
        /*0822*/ 	.byte	0x08
	.zero		1


	//   ....[15]....
        /*0824*/ 	.word	0x00000670
        /*0828*/ 	.word	0x000000ff
        /*082c*/ 	.word	0x000168a0
        /*0830*/ 	.short	0x0100
        /*0832*/ 	.byte	0x08
	.zero		1


	//   ....[16]....
        /*0834*/ 	.word	0x00000680
        /*0838*/ 	.word	0x000000ff
        /*083c*/ 	.word	0x00016898
        /*0840*/ 	.short	0x0100
        /*0842*/ 	.byte	0x08
	.zero		1


	//   ....[17]....
        /*0844*/ 	.word	0x00000690
        /*0848*/ 	.word	0x000000ff
        /*084c*/ 	.word	0x000168a8
        /*0850*/ 	.short	0x0100
        /*0852*/ 	.byte	0x08
	.zero		1


	//   ....[18]....
        /*0854*/ 	.word	0x000007d0
        /*0858*/ 	.word	0x000000ff
        /*085c*/ 	.word	0x000168b0
        /*0860*/ 	.short	0x0100
        /*0862*/ 	.byte	0x08
	.zero		1


	//   ....[19]....
        /*0864*/ 	.word	0x000007e0
        /*0868*/ 	.word	0x000000ff
        /*086c*/ 	.word	0x000168c0
        /*0870*/ 	.short	0x0100
        /*0872*/ 	.byte	0x08
	.zero		1


	//   ....[20]....
        /*0874*/ 	.word	0x000007f0
        /*0878*/ 	.word	0x000000ff
        /*087c*/ 	.word	0x000168b8
        /*0880*/ 	.short	0x0100
        /*0882*/ 	.byte	0x08
	.zero		1


	//   ....[21]....
        /*0884*/ 	.word	0x00000800
        /*0888*/ 	.word	0x000000ff
        /*088c*/ 	.word	0x000168c8
        /*0890*/ 	.short	0x0100
        /*0892*/ 	.byte	0x08
	.zero		1


	//   ....[22]....
        /*0894*/ 	.word	0x00001260
        /*0898*/ 	.word	0x000000ff
        /*089c*/ 	.word	0x00016800
        /*08a0*/ 	.short	0x010a
        /*08a2*/ 	.byte	0x2a
	.zero		1


	//   ....[23]....
        /*08a4*/ 	.word	0x000012d0
        /*08a8*/ 	.word	0x000000ff
        /*08ac*/ 	.word	0x00016830
        /*08b0*/ 	.short	0x010a
        /*08b2*/ 	.byte	0x2a
	.zero		1


	//   ....[24]....
        /*08b4*/ 	.word	0x00001330
        /*08b8*/ 	.word	0x000000ff
        /*08bc*/ 	.word	0x00016830
        /*08c0*/ 	.short	0x010a
        /*08c2*/ 	.byte	0x2a
	.zero		1


	//   ....[25]....
        /*08c4*/ 	.word	0x000017e0
        /*08c8*/ 	.word	0x000000ff
        /*08cc*/ 	.word	0x00000000
        /*08d0*/ 	.short	0x0101
        /*08d2*/ 	.byte	0x06
	.zero		1


	//   ....[26]....
        /*08d4*/ 	.word	0x00003720
        /*08d8*/ 	.word	0x000000ff
        /*08dc*/ 	.word	0x00016830
        /*08e0*/ 	.short	0x010a
        /*08e2*/ 	.byte	0x04
	.zero		1


	//   ....[27]....
        /*08e4*/ 	.word	0x00003760
        /*08e8*/ 	.word	0x000000ff
        /*08ec*/ 	.word	0x00016830
        /*08f0*/ 	.short	0x010a
        /*08f2*/ 	.byte	0x04
	.zero		1


	//   ....[28]....
        /*08f4*/ 	.word	0x00003990
        /*08f8*/ 	.word	0x000000ff
        /*08fc*/ 	.word	0x00016850
        /*0900*/ 	.short	0x010a
        /*0902*/ 	.byte	0x0a
	.zero		1


	//   ....[29]....
        /*0904*/ 	.word	0x000039d0
        /*0908*/ 	.word	0x000000ff
        /*090c*/ 	.word	0x00016850
        /*0910*/ 	.short	0x010a
        /*0912*/ 	.byte	0x0a
	.zero		1


	//   ....[30]....
        /*0914*/ 	.word	0x00003e30
        /*0918*/ 	.word	0x000000ff
        /*091c*/ 	.word	0x00000000
        /*0920*/ 	.short	0x0101
        /*0922*/ 	.byte	0x07
	.zero		1


	//   ....[31]....
        /*0924*/ 	.word	0x00005920
        /*0928*/ 	.word	0x000000ff
        /*092c*/ 	.word	0x00000000
        /*0930*/ 	.short	0x0101
        /*0932*/ 	.byte	0x06
	.zero		1


	//   ....[32]....
        /*0934*/ 	.word	0x00005e50
        /*0938*/ 	.word	0x000000ff
        /*093c*/ 	.word	0x00016830
        /*0940*/ 	.short	0x010a
        /*0942*/ 	.byte	0x0a
	.zero		1


	//   ....[33]....
        /*0944*/ 	.word	0x00005e90
        /*0948*/ 	.word	0x000000ff
        /*094c*/ 	.word	0x00016830
        /*0950*/ 	.short	0x010a
        /*0952*/ 	.byte	0x0a
	.zero		1


	//   ....[34]....
        /*0954*/ 	.word	0x00006080
        /*0958*/ 	.word	0x000000ff
        /*095c*/ 	.word	0x00016850
        /*0960*/ 	.short	0x010a
        /*0962*/ 	.byte	0x0a
	.zero		1


	//   ....[35]....
        /*0964*/ 	.word	0x000060c0
        /*0968*/ 	.word	0x000000ff
        /*096c*/ 	.word	0x00016850
        /*0970*/ 	.short	0x010a
        /*0972*/ 	.byte	0x0a
	.zero		1


	//   ....[36]....
        /*0974*/ 	.word	0x00006490
        /*0978*/ 	.word	0x000000ff
        /*097c*/ 	.word	0x00000000
        /*0980*/ 	.short	0x0101
        /*0982*/ 	.byte	0x07
	.zero		1


	//   ....[37]....
        /*0984*/ 	.word	0x00007640
        /*0988*/ 	.word	0x000000ff
        /*098c*/ 	.word	0x00000000
        /*0990*/ 	.short	0x0101
        /*0992*/ 	.byte	0x06
	.zero		1


	//   ....[38]....
        /*0994*/ 	.word	0x00007a60
        /*0998*/ 	.word	0x000000ff
        /*099c*/ 	.word	0x00016850
        /*09a0*/ 	.short	0x010a
        /*09a2*/ 	.byte	0x07
	.zero		1


	//   ....[39]....
        /*09a4*/ 	.word	0x00007aa0
        /*09a8*/ 	.word	0x000000ff
        /*09ac*/ 	.word	0x00016850
        /*09b0*/ 	.short	0x010a
        /*09b2*/ 	.byte	0x07
	.zero		1


	//   ....[40]....
        /*09b4*/ 	.word	0x00008050
        /*09b8*/ 	.word	0x000000ff
        /*09bc*/ 	.word	0x00000000
        /*09c0*/ 	.short	0x0101
        /*09c2*/ 	.byte	0x04
	.zero		1


	//   ....[41]....
        /*09c4*/ 	.word	0x00008a80
        /*09c8*/ 	.word	0x000000ff
        /*09cc*/ 	.word	0x00000000
        /*09d0*/ 	.short	0x0101
        /*09d2*/ 	.byte	0x04
	.zero		1


	//   ....[42]....
        /*09d4*/ 	.word	0x0000a310
        /*09d8*/ 	.word	0x000000ff
        /*09dc*/ 	.word	0x00016840
        /*09e0*/ 	.short	0x010a
        /*09e2*/ 	.byte	0x2f
	.zero		1


	//   ....[43]....
        /*09e4*/ 	.word	0x0000aa40
        /*09e8*/ 	.word	0x000000ff
        /*09ec*/ 	.word	0x00016830
        /*09f0*/ 	.short	0x0107
        /*09f2*/ 	.byte	0x2f
	.zero		1


	//   ....[44]....
        /*09f4*/ 	.word	0x0000aad0
        /*09f8*/ 	.word	0x000000ff
        /*09fc*/ 	.word	0x00016830
        /*0a00*/ 	.short	0x0101
        /*0a02*/ 	.byte	0x2f
	.zero		1


	//   ....[45]....
        /*0a04*/ 	.word	0x0000b790
        /*0a08*/ 	.word	0x000000ff
        /*0a0c*/ 	.word	0x00016800
        /*0a10*/ 	.short	0x0107
        /*0a12*/ 	.byte	0x2f
	.zero		1


	//   ....[46]....
        /*0a14*/ 	.word	0x0000b7d0
        /*0a18*/ 	.word	0x000000ff
        /*0a1c*/ 	.word	0x00016800
        /*0a20*/ 	.short	0x0101
        /*0a22*/ 	.byte	0x2f
	.zero		1


	//   ....[47]....
        /*0a24*/ 	.word	0x0000b7e0
        /*0a28*/ 	.word	0x000000ff
        /*0a2c*/ 	.word	0x00016820
        /*0a30*/ 	.short	0x010a
        /*0a32*/ 	.byte	0x2f
	.zero		1


	//   ....[48]....
        /*0a34*/ 	.word	0x0000bbc0
        /*0a38*/ 	.word	0x00000007
        /*0a3c*/ 	.word	0x00016840
        /*0a40*/ 	.short	0x010a
        /*0a42*/ 	.byte	0x3f
	.zero		1


	//   ....[49]....
        /*0a44*/ 	.word	0x0000c0b0
        /*0a48*/ 	.word	0x00000007
        /*0a4c*/ 	.word	0x00016830
        /*0a50*/ 	.short	0x0107
        /*0a52*/ 	.byte	0x3f
	.zero		1


	//   ....[50]....
        /*0a54*/ 	.word	0x0000c180
        /*0a58*/ 	.word	0x00000007
        /*0a5c*/ 	.word	0x00016830
        /*0a60*/ 	.short	0x0101
        /*0a62*/ 	.byte	0x3f
	.zero		1


	//   ....[51]....
        /*0a64*/ 	.word	0x0000c1e0
        /*0a68*/ 	.word	0x00000007
        /*0a6c*/ 	.word	0x00016860
        /*0a70*/ 	.short	0x010a
        /*0a72*/ 	.byte	0x3f
	.zero		1


	//   ....[52]....
        /*0a74*/ 	.word	0x0000c5d0
        /*0a78*/ 	.word	0x00000007
        /*0a7c*/ 	.word	0x00016850
        /*0a80*/ 	.short	0x0107
        /*0a82*/ 	.byte	0x3f
	.zero		1


	//   ....[53]....
        /*0a84*/ 	.word	0x0000c760
        /*0a88*/ 	.word	0x00000007
        /*0a8c*/ 	.word	0x00016850
        /*0a90*/ 	.short	0x0101
        /*0a92*/ 	.byte	0x3f
	.zero		1


	//   ....[54]....
        /*0a94*/ 	.word	0x0000c900
        /*0a98*/ 	.word	0x00000000
        /*0a9c*/ 	.word	0x00016860
        /*0aa0*/ 	.short	0x010a
        /*0aa2*/ 	.byte	0x3f
	.zero		1


	//   ....[55]....
        /*0aa4*/ 	.word	0x0000cd20
        /*0aa8*/ 	.word	0x00000000
        /*0aac*/ 	.word	0x00016850
        /*0ab0*/ 	.short	0x0107
        /*0ab2*/ 	.byte	0x3f
	.zero		1


	//   ....[56]....
        /*0ab4*/ 	.word	0x0000ce00
        /*0ab8*/ 	.word	0x00000000
        /*0abc*/ 	.word	0x00016850
        /*0ac0*/ 	.short	0x0101
        /*0ac2*/ 	.byte	0x3f
	.zero		1


	//   ....[57]....
        /*0ac4*/ 	.word	0x0000ce90
        /*0ac8*/ 	.word	0x00000007
        /*0acc*/ 	.word	0x00016820
        /*0ad0*/ 	.short	0x010a
        /*0ad2*/ 	.byte	0x3f
	.zero		1


	//   ....[58]....
        /*0ad4*/ 	.word	0x0000cff0
        /*0ad8*/ 	.word	0x00000005
        /*0adc*/ 	.word	0x00016840
        /*0ae0*/ 	.short	0x010a
        /*0ae2*/ 	.byte	0x3f
	.zero		1


	//   ....[59]....
        /*0ae4*/ 	.word	0x0000d090
        /*0ae8*/ 	.word	0x00000003
        /*0aec*/ 	.word	0x00016840
        /*0af0*/ 	.short	0x010a
        /*0af2*/ 	.byte	0x3f
	.zero		1


	//   ....[60]....
        /*0af4*/ 	.word	0x0000d0d0
        /*0af8*/ 	.word	0x00000005
        /*0afc*/ 	.word	0x00016860
        /*0b00*/ 	.short	0x010a
        /*0b02*/ 	.byte	0x3f
	.zero		1


	//   ....[61]....
        /*0b04*/ 	.word	0x0000d110
        /*0b08*/ 	.word	0x00000003
        /*0b0c*/ 	.word	0x00016860
        /*0b10*/ 	.short	0x010a
        /*0b12*/ 	.byte	0x3f
	.zero		1


	//   ....[62]....
        /*0b14*/ 	.word	0x0000d180
        /*0b18*/ 	.word	0x00000003
        /*0b1c*/ 	.word	0x00016800
        /*0b20*/ 	.short	0x010a
        /*0b22*/ 	.byte	0x3f
	.zero		1


	//   ....[63]....
        /*0b24*/ 	.word	0x0000d1e0
        /*0b28*/ 	.word	0x00000003
        /*0b2c*/ 	.word	0x00016830
        /*0b30*/ 	.short	0x010a
        /*0b32*/ 	.byte	0x3f
	.zero		1


	//   ....[64]....
        /*0b34*/ 	.word	0x0000d240
        /*0b38*/ 	.word	0x0000000b
        /*0b3c*/ 	.word	0x00016830
        /*0b40*/ 	.short	0x010a
        /*0b42*/ 	.byte	0x3f
	.zero		1


	//   ....[65]....
        /*0b44*/ 	.word	0x0000d2a0
        /*0b48*/ 	.word	0x0000000b
        /*0b4c*/ 	.word	0x00016850
        /*0b50*/ 	.short	0x010a
        /*0b52*/ 	.byte	0x3f
	.zero		1


	//   ....[66]....
        /*0b54*/ 	.word	0x0000d300
        /*0b58*/ 	.word	0x0000000b
        /*0b5c*/ 	.word	0x00016830
        /*0b60*/ 	.short	0x010a
        /*0b62*/ 	.byte	0x3f
	.zero		1


	//   ....[67]....
        /*0b64*/ 	.word	0x0000d360
        /*0b68*/ 	.word	0x0000000b
        /*0b6c*/ 	.word	0x00016850
        /*0b70*/ 	.short	0x010a
        /*0b72*/ 	.byte	0x3f
	.zero		1


	//   ....[68]....
        /*0b74*/ 	.word	0x0000d3c0
        /*0b78*/ 	.word	0x00000006
        /*0b7c*/ 	.word	0x00016850
        /*0b80*/ 	.short	0x010a
        /*0b82*/ 	.byte	0x3f
	.zero		1


	//   ....[69]....
        /*0b84*/ 	.word	0x0000d4a0
        /*0b88*/ 	.word	0x00000003
        /*0b8c*/ 	.word	0x00016840
        /*0b90*/ 	.short	0x010a
        /*0b92*/ 	.byte	0x3f
	.zero		1


	//   ....[70]....
        /*0b94*/ 	.word	0x0000eca0
        /*0b98*/ 	.word	0x00000003
        /*0b9c*/ 	.word	0x00016820
        /*0ba0*/ 	.short	0x010a
        /*0ba2*/ 	.byte	0x3f
	.zero		1


	//   ....[71]....
        /*0ba4*/ 	.word	0x0000ecf0
        /*0ba8*/ 	.word	0x00000007
        /*0bac*/ 	.word	0x00016840
        /*0bb0*/ 	.short	0x010a
        /*0bb2*/ 	.byte	0x3f
	.zero		1


	//   ....[72]....
        /*0bb4*/ 	.word	0x0000f6c0
        /*0bb8*/ 	.word	0x00000007
        /*0bbc*/ 	.word	0x00016860
        /*0bc0*/ 	.short	0x010a
        /*0bc2*/ 	.byte	0x3f
	.zero		1


	//   ....[73]....
        /*0bc4*/ 	.word	0x00010040
        /*0bc8*/ 	.word	0x00000000
        /*0bcc*/ 	.word	0x00016860
        /*0bd0*/ 	.short	0x010a
        /*0bd2*/ 	.byte	0x3f
	.zero		1


	//   ....[74]....
        /*0bd4*/ 	.word	0x000109a0
        /*0bd8*/ 	.word	0x00000007
        /*0bdc*/ 	.word	0x00016820
        /*0be0*/ 	.short	0x010a
        /*0be2*/ 	.byte	0x3f
	.zero		1


	//   ....[75]....
        /*0be4*/ 	.word	0x00010b40
        /*0be8*/ 	.word	0x00000005
        /*0bec*/ 	.word	0x00016840
        /*0bf0*/ 	.short	0x010a
        /*0bf2*/ 	.byte	0x3f
	.zero		1


	//   ....[76]....
        /*0bf4*/ 	.word	0x00010b90
        /*0bf8*/ 	.word	0x00000003
        /*0bfc*/ 	.word	0x00016840
        /*0c00*/ 	.short	0x010a
        /*0c02*/ 	.byte	0x3f
	.zero		1


	//   ....[77]....
        /*0c04*/ 	.word	0x00010be0
        /*0c08*/ 	.word	0x00000005
        /*0c0c*/ 	.word	0x00016860
        /*0c10*/ 	.short	0x010a
        /*0c12*/ 	.byte	0x3f
	.zero		1


	//----- nvinfo : EIATTR_NUM_MBARRIERS
	.align		4
.L_265:
        /*0c14*/ 	.byte	0x03, 0x38
        /*0c16*/ 	.short	0x0016


	//----- nvinfo : EIATTR_EXIT_INSTR_OFFSETS
	.align		4
        /*0c18*/ 	.byte	0x04, 0x1c
        /*0c1a*/ 	.short	(.L_267 - .L_266)


	//   ....[0]....
.L_266:
        /*0c1c*/ 	.word	0x0000d160


	//----- nvinfo : EIATTR_MAX_THREADS
	.align		4
.L_267:
        /*0c20*/ 	.byte	0x04, 0x05
        /*0c22*/ 	.short	(.L_269 - .L_268)
.L_268:
        /*0c24*/ 	.word	0x00000200
        /*0c28*/ 	.word	0x00000001
        /*0c2c*/ 	.word	0x00000001


	//----- nvinfo : EIATTR_CRS_STACK_SIZE
	.align		4
.L_269:
        /*0c30*/ 	.byte	0x04, 0x1e
        /*0c32*/ 	.short	(.L_271 - .L_270)
.L_270:
        /*0c34*/ 	.word	0x00000000


	//----- nvinfo : EIATTR_CBANK_PARAM_SIZE
	.align		4
.L_271:
        /*0c38*/ 	.byte	0x03, 0x19
        /*0c3a*/ 	.short	0x0a70


	//----- nvinfo : EIATTR_PARAM_CBANK
	.align		4
        /*0c3c*/ 	.byte	0x04, 0x0a
        /*0c3e*/ 	.short	(.L_273 - .L_272)
	.align		4
.L_272:
        /*0c40*/ 	.word	index@(.nv.constant0._ZN7cutlass13device_kernelIN5flash11enable_sm90INS1_16FlashAttnFwdSm90INS1_25CollectiveMainloopFwdSm90ILi2EN4cute5tupleIJNS5_1CILi1EEES8_S8_EEENS6_IJNS7_ILi192EEENS7_ILi128EEENS7_ILi64EEEEEELi64ENS_10bfloat16_tEfNS_4arch4Sm90ELb1ELb0ELb0ELb0ELb1ELb0ELb0ELb1ELb1ELb1ELb1ELb0EEENS1_21CollectiveEpilogueFwdINS6_IJSA_SC_SB_EEES9_SE_SG_Li384ELb0ELb1ELb1ELb0EEENS1_19SingleTileSchedulerILb0ELb1ELb1ELi192EEEEEEEEEvNT_6ParamsE)
        /*0c44*/ 	.short	0x0210
        /*0c46*/ 	.short	0x0a70


	//----- nvinfo : EIATTR_SW_WAR
	.align		4
.L_273:
        /*0c48*/ 	.byte	0x04, 0x36
        /*0c4a*/ 	.short	(.L_275 - .L_274)
.L_274:
        /*0c4c*/ 	.word	0x00000008
.L_275:


//--------------------- .nv.info._ZN7cutlass13device_kernelIN5flash11enable_sm90INS1_16FlashAttnFwdSm90INS1_25CollectiveMainloopFwdSm90ILi2EN4cute5tupleIJNS5_1CILi1EEES8_S8_EEENS6_IJNS7_ILi192EEENS7_ILi128EEENS7_ILi64EEEEEELi64ENS_10bfloat16_tEfNS_4arch4Sm90ELb1ELb0ELb0ELb1ELb1ELb0ELb0ELb1ELb1ELb1ELb1ELb0EEENS1_21CollectiveEpilogueFwdINS6_IJSA_SC_SB_EEES9_SE_SG_Li384ELb1ELb1ELb1ELb0EEENS1_36VarlenDynamicPersistentTileSchedulerILi192ELi128ELi384ELi128ELb1ELb1ELb1ELb1ELb1ELb1EEEEEEEEEvNT_6ParamsE --------------------------
	.section	.nv.info._ZN7cutlass13device_kernelIN5flash11enable_sm90INS1_16FlashAttnFwdSm90INS1_25CollectiveMainloopFwdSm90ILi2EN4cute5tupleIJNS5_1CILi1EEES8_S8_EEENS6_IJNS7_ILi192EEENS7_ILi128EEENS7_ILi64EEEEEELi64ENS_10bfloat16_tEfNS_4arch4Sm90ELb1ELb0ELb0ELb1ELb1ELb0ELb0ELb1ELb1ELb1ELb1ELb0EEENS1_21CollectiveEpilogueFwdINS6_IJSA_SC_SB_EEES9_SE_SG_Li384ELb1ELb1ELb1ELb0EEENS1_36VarlenDynamicPersistentTileSchedulerILi192ELi128ELi384ELi128ELb1ELb1ELb1ELb1ELb1ELb1EEEEEEEEEvNT_6ParamsE,"",@"SHT_CUDA_INFO"
	.sectionflags	@""
	.align	4


	//----- nvinfo : EIATTR_CUDA_API_VERSION
	.align		4
        /*0000*/ 	.byte	0x04, 0x37
        /*0002*/ 	.short	(.L_277 - .L_276)
.L_276:
        /*0004*/ 	.word	0x00000082


	//----- nvinfo : EIATTR_KPARAM_INFO
	.align		4
.L_277:
        /*0008*/ 	.byte	0x04, 0x17
        /*000a*/ 	.short	(.L_279 - .L_278)
.L_278:
        /*000c*/ 	.word	0x00000000
        /*0010*/ 	.short	0x0000
        /*0012*/ 	.short	0x0070
        /*0014*/ 	.byte	0x00, 0xf0, 0x01, 0x2a


	//----- nvinfo : EIATTR_SPARSE_MMA_MASK
	.align		4
.L_279:
        /*0018*/ 	.byte	0x03, 0x50
        /*001a*/ 	.short	0x0000


	//----- nvinfo : EIATTR_MAXREG_COUNT
	.align		4
        /*001c*/ 	.byte	0x03, 0x1b
        /*001e*/ 	.short	0x0080


	//----- nvinfo : EIATTR_NUM_BARRIERS
	.align		4
        /*0020*/ 	.byte	0x02, 0x4c
        /*0022*/ 	.byte	0x10
	.zero		1


	//----- nvinfo : EIATTR_EXTERNS
	.align		4
        /*0024*/ 	.byte	0x04, 0x0f
        /*0026*/ 	.short	(.L_281 - .L_280)


	//   ....[0]....
	.align		4
.L_280:
        /*0028*/ 	.word	index@(__assertfail)


	//----- nvinfo : EIATTR_ANNOTATIONS
	.align		4
.L_281:
        /*002c*/ 	.byte	0x04, 0x55
        /*002e*/ 	.short	(.L_283 - .L_282)


	//   ....[0]....
.L_282:
        /* <DEDUP_REMOVED lines=30> */


	//----- nvinfo : EIATTR_MERCURY_ISA_VERSION
	.align		4
.L_283:
        /*0200*/ 	.byte	0x03, 0x5f
        /*0202*/ 	.short	0x0101


	//----- nvinfo : EIATTR_UNUSED_LOAD_BYTE_OFFSET
	.align		4
        /*0204*/ 	.byte	0x04, 0x44
        /*0206*/ 	.short	(.L_285 - .L_284)


	//   ....[0]....
.L_284:
        /*0208*/ 	.word	0x00000970
        /*020c*/ 	.word	0x0000fff0


	//   ....[1]....
        /*0210*/ 	.word	0x000088d0
        /*0214*/ 	.word	0x0000fff0


	//----- nvinfo : EIATTR_INT_WARP_WIDE_INSTR_OFFSETS
	.align		4
.L_285:
        /*0218*/ 	.byte	0x04, 0x31
        /*021a*/ 	.short	(.L_287 - .L_286)


	//   ....[0]....
.L_286:
        /*021c*/ 	.word	0x000000c0


	//   ....[1]....
        /*0220*/ 	.word	0x000000d0


	//   ....[2]....
        /*0224*/ 	.word	0x00000170


	//   ....[3]....
        /*0228*/ 	.word	0x0000c690


	//   ....[4]....
        /*022c*/ 	.word	0x0000c720


	//   ....[5]....
        /*0230*/ 	.word	0x0000f830


	//   ....[6]....
        /*0234*/ 	.word	0x0000f8c0


	//----- nvinfo : EIATTR_COOP_GROUP_MASK_REGIDS
	.align		4
.L_287:
        /*0238*/ 	.byte	0x04, 0x29
        /*023a*/ 	.short	(.L_289 - .L_288)


	//   ....[0]....
.L_288:
        /*023c*/ 	.word	0xffffffff


	//   ....[1]....
        /*0240*/ 	.word	0xffffffff


	//   ....[2]....
        /*0244*/ 	.word	0xffffffff


	//   ....[3]....
        /*0248*/ 	.word	0xffffffff


	//   ....[4]....
        /*024c*/ 	.word	0xffffffff


	//   ....[5]....
        /*0250*/ 	.word	0xffffffff


	//   ....[6]....
        /*0254*/ 	.word	0xffffffff


	//   ....[7]....
        /*0258*/ 	.word	0xffffffff


	//   ....[8]....
        /*025c*/ 	.word	0xffffffff


	//   ....[9]....
        /*0260*/ 	.word	0xffffffff


	//   ....[10]....
        /*0264*/ 	.word	0xffffffff


	//   ....[11]....
        /*0268*/ 	.word	0xffffffff


	//   ....[12]....
        /*026c*/ 	.word	0xffffffff


	//   ....[13]....
        /*0270*/ 	.word	0xffffffff


	//   ....[14]....
        /*0274*/ 	.word	0xffffffff


	//   ....[15]....
        /*0278*/ 	.word	0xffffffff


	//   ....[16]....
        /*027c*/ 	.word	0xffffffff


	//   ....[17]....
        /*0280*/ 	.word	0xffffffff


	//   ....[18]....
        /*0284*/ 	.word	0xffffffff


	//   ....[19]....
        /*0288*/ 	.word	0xffffffff


	//   ....[20]....
        /*028c*/ 	.word	0xffffffff


	//   ....[21]....
        /*0290*/ 	.word	0xffffffff


	//   ....[22]....
        /*0294*/ 	.word	0xffffffff


	//   ....[23]....
        /*0298*/ 	.word	0xffffffff


	//   ....[24]....
        /*029c*/ 	.word	0xffffffff


	//   ....[25]....
        /*02a0*/ 	.word	0xffffffff


	//   ....[26]....
        /*02a4*/ 	.word	0xffffffff


	//   ....[27]....
        /*02a8*/ 	.word	0xffffffff


	//   ....[28]....
        /*02ac*/ 	.word	0xffffffff


	//   ....[29]....
        /*02b0*/ 	.word	0xffffffff


	//   ....[30]....
        /*02b4*/ 	.word	0xffffffff


	//   ....[31]....
        /*02b8*/ 	.word	0xffffffff


	//   ....[32]....
        /*02bc*/ 	.word	0xffffffff


	//   ....[33]....
        /*02c0*/ 	.word	0xffffffff


	//   ....[34]....
        /*02c4*/ 	.word	0xffffffff


	//   ....[35]....
        /*02c8*/ 	.word	0xffffffff


	//   ....[36]....
        /*02cc*/ 	.word	0xffffffff


	//   ....[37]....
        /*02d0*/ 	.word	0xffffffff


	//   ....[38]....
        /*02d4*/ 	.word	0xffffffff


	//   ....[39]....
        /*02d8*/ 	.word	0xffffffff


	//   ....[40]....
        /*02dc*/ 	.word	0xffffffff


	//   ....[41]....
        /*02e0*/ 	.word	0xffffffff


	//   ....[42]....
        /*02e4*/ 	.word	0xffffffff


	//   ....[43]....
        /*02e8*/ 	.word	0xffffffff


	//   ....[44]....
        /*02ec*/ 	.word	0xffffffff


	//   ....[45]....
        /*02f0*/ 	.word	0xffffffff


	//   ....[46]....
        /*02f4*/ 	.word	0xffffffff


	//   ....[47]....
        /*02f8*/ 	.word	0xffffffff


	//   ....[48]....
        /*02fc*/ 	.word	0xffffffff


	//   ....[49]....
        /*0300*/ 	.word	0xffffffff


	//   ....[50]....
        /*0304*/ 	.word	0xffffffff


	//   ....[51]....
        /*0308*/ 	.word	0xffffffff


	//   ....[52]....
        /*030c*/ 	.word	0xffffffff


	//   ....[53]....
        /*0310*/ 	.word	0xffffffff


	//   ....[54]....
        /*0314*/ 	.word	0xffffffff


	//   ....[55]....
        /*0318*/ 	.word	0xffffffff


	//   ....[56]....
        /*031c*/ 	.word	0xffffffff


	//   ....[57]....
        /*0320*/ 	.word	0xffffffff


	//   ....[58]....
        /*0324*/ 	.word	0xffffffff


	//   ....[59]....
        /*0328*/ 	.word	0xffffffff


	//   ....[60]....
        /*032c*/ 	.word	0xffffffff


	//   ....[61]....
        /*0330*/ 	.word	0xffffffff


	//   ....[62]....
        /*0334*/ 	.word	0xffffffff


	//   ....[63]....
        /*0338*/ 	.word	0xffffffff


	//   ....[64]....
        /*033c*/ 	.word	0xffffffff


	//   ....[65]....
        /*0340*/ 	.word	0xffffffff


	//   ....[66]....
        /*0344*/ 	.word	0xffffffff


	//   ....[67]....
        /*0348*/ 	.word	0xffffffff


	//   ....[68]....
        /*034c*/ 	.word	0xffffffff


	//   ....[69]....
        /*0350*/ 	.word	0xffffffff


	//   ....[70]....
        /*0354*/ 	.word	0xffffffff


	//   ....[71]....
        /*0358*/ 	.word	0xffffffff


	//   ....[72]....
        /*035c*/ 	.word	0xffffffff


	//   ....[73]....
        /*0360*/ 	.word	0xffffffff


	//   ....[74]....
        /*0364*/ 	.word	0xffffffff


	//   ....[75]....
        /*0368*/ 	.word	0xffffffff


	//   ....[76]....
        /*036c*/ 	.word	0xffffffff


	//   ....[77]....
        /*0370*/ 	.word	0xffffffff


	//   ....[78]....
        /*0374*/ 	.word	0xffffffff


	//   ....[79]....
        /*0378*/ 	.word	0xffffffff


	//   ....[80]....
        /*037c*/ 	.word	0xffffffff


	//   ....[81]....
        /*0380*/ 	.word	0xffffffff


	//   ....[82]....
        /*0384*/ 	.word	0xffffffff


	//   ....[83]....
        /*0388*/ 	.word	0xffffffff


	//   ....[84]....
        /*038c*/ 	.word	0xffffffff


	//   ....[85]....
        /*0390*/ 	.word	0xffffffff


	//   ....[86]....
        /*0394*/ 	.word	0xffffffff


	//   ....[87]....
        /*0398*/ 	.word	0xffffffff


	//   ....[88]....
        /*039c*/ 	.word	0xffffffff


	//   ....[89]....
        /*03a0*/ 	.word	0xffffffff


	//   ....[90]....
        /*03a4*/ 	.word	0xffffffff


	//   ....[91]....
        /*03a8*/ 	.word	0xffffffff


	//   ....[92]....
        /*03ac*/ 	.word	0xffffffff


	//   ....[93]....
        /*03b0*/ 	.word	0xffffffff


	//   ....[94]....
        /*03b4*/ 	.word	0xffffffff


	//   ....[95]....
        /*03b8*/ 	.word	0xffffffff


	//   ....[96]....
        /*03bc*/ 	.word	0xffffffff


	//   ....[97]....
        /*03c0*/ 	.word	0xffffffff


	//   ....[98]....
        /*03c4*/ 	.word	0xffffffff


	//   ....[99]....
        /*03c8*/ 	.word	0xffffffff


	//   ....[100]....
        /*03cc*/ 	.word	0xffffffff


	//   ....[101]....
        /*03d0*/ 	.word	0xffffffff


	//   ....[102]....
        /*03d4*/ 	.word	0xffffffff


	//   ....[103]....
        /*03d8*/ 	.word	0xffffffff


	//   ....[104]....
        /*03dc*/ 	.word	0xffffffff


	//   ....[105]....
        /*03e0*/ 	.word	0xffffffff


	//   ....[106]....
        /*03e4*/ 	.word	0xffffffff


	//   ....[107]....
        /*03e8*/ 	.word	0xffffffff


	//   ....[108]....
        /*03ec*/ 	.word	0xffffffff


	//   ....[109]....
        /*03f0*/ 	.word	0xffffffff


	//   ....[110]....
        /*03f4*/ 	.word	0xffffffff


	//   ....[111]....
        /*03f8*/ 	.word	0xffffffff


	//   ....[112]....
        /*03fc*/ 	.word	0xffffffff


	//   ....[113]....
        /*0400*/ 	.word	0xffffffff


	//   ....[114]....
        /*0404*/ 	.word	0xffffffff


	//   ....[115]....
        /*0408*/ 	.word	0xffffffff


	//   ....[116]....
        /*040c*/ 	.word	0xffffffff


	//   ....[117]....
        /*0410*/ 	.word	0xffffffff


	//   ....[118]....
        /*0414*/ 	.word	0xffffffff


	//   ....[119]....
        /*0418*/ 	.word	0xffffffff


	//   ....[120]....
        /*041c*/ 	.word	0xffffffff


	//   ....[121]....
        /*0420*/ 	.word	0xffffffff


	//   ....[122]....
        /*0424*/ 	.word	0xffffffff


	//   ....[123]....
        /*0428*/ 	.word	0xffffffff


	//   ....[124]....
        /*042c*/ 	.word	0xffffffff


	//   ....[125]....
        /*0430*/ 	.word	0xffffffff


	//   ....[126]....
        /*0434*/ 	.word	0xffffffff


	//   ....[127]....
        /*0438*/ 	.word	0xffffffff


	//   ....[128]....
        /*043c*/ 	.word	0xffffffff


	//   ....[129]....
        /*0440*/ 	.word	0xffffffff


	//   ....[130]....
        /*0444*/ 	.word	0xffffffff


	//   ....[131]....
        /*0448*/ 	.word	0xffffffff


	//   ....[132]....
        /*044c*/ 	.word	0xffffffff


	//   ....[133]....
        /*0450*/ 	.word	0xffffffff


	//   ....[134]....
        /*0454*/ 	.word	0xffffffff


	//   ....[135]....
        /*0458*/ 	.word	0xffffffff


	//   ....[136]....
        /*045c*/ 	.word	0xffffffff


	//   ....[137]....
        /*0460*/ 	.word	0xffffffff


	//   ....[138]....
        /*0464*/ 	.word	0xffffffff


	//   ....[139]....
        /*0468*/ 	.word	0xffffffff


	//   ....[140]....
        /*046c*/ 	.word	0xffffffff


	//   ....[141]....
        /*0470*/ 	.word	0xffffffff


	//   ....[142]....
        /*0474*/ 	.word	0xffffffff


	//   ....[143]....
        /*0478*/ 	.word	0xffffffff


	//   ....[144]....
        /*047c*/ 	.word	0xffffffff


	//   ....[145]....
        /*0480*/ 	.word	0xffffffff


	//   ....[146]....
        /*0484*/ 	.word	0xffffffff


	//   ....[147]....
        /*0488*/ 	.word	0xffffffff


	//   ....[148]....
        /*048c*/ 	.word	0xffffffff


	//   ....[149]....
        /*0490*/ 	.word	0xffffffff


	//   ....[150]....
        /*0494*/ 	.word	0xffffffff


	//   ....[151]....
        /*0498*/ 	.word	0xffffffff


	//   ....[152]....
        /*049c*/ 	.word	0xffffffff


	//   ....[153]....
        /*04a0*/ 	.word	0xffffffff


	//   ....[154]....
        /*04a4*/ 	.word	0xffffffff


	//   ....[155]....
        /*04a8*/ 	.word	0xffffffff


	//   ....[156]....
        /*04ac*/ 	.word	0xffffffff


	//   ....[157]....
        /*04b0*/ 	.word	0xffffffff


	//   ....[158]....
        /*04b4*/ 	.word	0xffffffff


	//   ....[159]....
        /*04b8*/ 	.word	0xffffffff


	//   ....[160]....
        /*04bc*/ 	.word	0xffffffff


	//   ....[161]....
        /*04c0*/ 	.word	0xffffffff


	//   ....[162]....
        /*04c4*/ 	.word	0xffffffff


	//   ....[163]....
        /*04c8*/ 	.word	0xffffffff


	//   ....[164]....
        /*04cc*/ 	.word	0xffffffff


	//   ....[165]....
        /*04d0*/ 	.word	0xffffffff


	//   ....[166]....
        /*04d4*/ 	.word	0xffffffff


	//   ....[167]....
        /*04d8*/ 	.word	0xffffffff


	//   ....[168]....
        /*04dc*/ 	.word	0xffffffff


	//   ....[169]....
        /*04e0*/ 	.word	0xffffffff


	//   ....[170]....
        /*04e4*/ 	.word	0xffffffff


	//   ....[171]....
        /*04e8*/ 	.word	0xffffffff


	//   ....[172]....
        /*04ec*/ 	.word	0xffffffff


	//   ....[173]....
        /*04f0*/ 	.word	0xffffffff


	//   ....[174]....
        /*04f4*/ 	.word	0xffffffff


	//   ....[175]....
        /*04f8*/ 	.word	0x0500000f


	//   ....[176]....
        /*04fc*/ 	.word	0x0500000f


	//   ....[177]....
        /*0500*/ 	.word	0x0500000f


	//   ....[178]....
        /*0504*/ 	.word	0x0500000f


	//   ....[179]....
        /*0508*/ 	.word	0x0500000f


	//   ....[180]....
        /*050c*/ 	.word	0x0500000f


	//   ....[181]....
        /*0510*/ 	.word	0x0500000f


	//   ....[182]....
        /*0514*/ 	.word	0x0500000f


	//   ....[183]....
        /*0518*/ 	.word	0x0500000f


	//   ....[184]....
        /*051c*/ 	.word	0x0500000f


	//   ....[185]....
        /*0520*/ 	.word	0x0500000f


	//   ....[186]....
        /*0524*/ 	.word	0x0500000f


	//   ....[187]....
        /*0528*/ 	.word	0x0500000f


	//   ....[188]....
        /*052c*/ 	.word	0x0500000f


	//   ....[189]....
        /*0530*/ 	.word	0x0500000f


	//   ....[190]....
        /*0534*/ 	.word	0x0500000f


	//   ....[191]....
        /*0538*/ 	.word	0x0500000f


	//   ....[192]....
        /*053c*/ 	.word	0x0500000f


	//   ....[193]....
        /*0540*/ 	.word	0x0500000f


	//   ....[194]....
        /*0544*/ 	.word	0x0500000f


	//   ....[195]....
        /*0548*/ 	.word	0x0500000f


	//   ....[196]....
        /*054c*/ 	.word	0x0500000f


	//   ....[197]....
        /*0550*/ 	.word	0x0500000f


	//   ....[198]....
        /*0554*/ 	.word	0x0500000f


	//   ....[199]....
        /*0558*/ 	.word	0x0500000f


	//   ....[200]....
        /*055c*/ 	.word	0x0500000f


	//   ....[201]....
        /*0560*/ 	.word	0x0500000f


	//   ....[202]....
        /*0564*/ 	.word	0x0500000f


	//   ....[203]....
        /*0568*/ 	.word	0x0500000f


	//   ....[204]....
        /*056c*/ 	.word	0x0500000f


	//   ....[205]....
        /*0570*/ 	.word	0x0500000f


	//   ....[206]....
        /*0574*/ 	.word	0x0500000f


	//   ....[207]....
        /*0578*/ 	.word	0x0500000f


	//   ....[208]....
        /*057c*/ 	.word	0x0500000f


	//   ....[209]....
        /*0580*/ 	.word	0x0500000f


	//   ....[210]....
        /*0584*/ 	.word	0x0500000f


	//   ....[211]....
        /*0588*/ 	.word	0x0500000f


	//   ....[212]....
        /*058c*/ 	.word	0x0500000f


	//   ....[213]....
        /*0590*/ 	.word	0x0500000f


	//   ....[214]....
        /*0594*/ 	.word	0x0500000f


	//   ....[215]....
        /*0598*/ 	.word	0x0500000f


	//   ....[216]....
        /*059c*/ 	.word	0x0500000f


	//   ....[217]....
        /*05a0*/ 	.word	0x0500000f


	//   ....[218]....
        /*05a4*/ 	.word	0x0500000f


	//   ....[219]....
        /*05a8*/ 	.word	0x0500000f


	//   ....[220]....
        /*05ac*/ 	.word	0x0500000f


	//   ....[221]....
        /*05b0*/ 	.word	0x0500000f


	//   ....[222]....
        /*05b4*/ 	.word	0x0500000f


	//   ....[223]....
        /*05b8*/ 	.word	0x0500000f


	//   ....[224]....
        /*05bc*/ 	.word	0x0500000f


	//   ....[225]....
        /*05c0*/ 	.word	0x0500000f


	//   ....[226]....
        /*05c4*/ 	.word	0x0500000f


	//   ....[227]....
        /*05c8*/ 	.word	0x0500000f


	//   ....[228]....
        /*05cc*/ 	.word	0x0500000f


	//   ....[229]....
        /*05d0*/ 	.word	0x0500000f


	//   ....[230]....
        /*05d4*/ 	.word	0x0500000f


	//   ....[231]....
        /*05d8*/ 	.word	0x0500000f


	//   ....[232]....
        /*05dc*/ 	.word	0x0500000f


	//   ....[233]....
        /*05e0*/ 	.word	0x0500000f


	//   ....[234]....
        /*05e4*/ 	.word	0x0500000f


	//   ....[235]....
        /*05e8*/ 	.word	0x0500000f


	//   ....[236]....
        /*05ec*/ 	.word	0x0500000f


	//   ....[237]....
        /*05f0*/ 	.word	0x0500000f


	//   ....[238]....
        /*05f4*/ 	.word	0x0500000f


	//   ....[239]....
        /*05f8*/ 	.word	0x0500000f


	//   ....[240]....
        /*05fc*/ 	.word	0x0500000f


	//   ....[241]....
        /*0600*/ 	.word	0x0500000f


	//   ....[242]....
        /*0604*/ 	.word	0x0500000f


	//   ....[243]....
        /*0608*/ 	.word	0x0500000f


	//   ....[244]....
        /*060c*/ 	.word	0x0500000f


	//   ....[245]....
        /*0610*/ 	.word	0x0500000f


	//   ....[246]....
        /*0614*/ 	.word	0x0500000f


	//   ....[247]....
        /*0618*/ 	.word	0x0500000f


	//   ....[248]....
        /*061c*/ 	.word	0x0500000f


	//   ....[249]....
        /*0620*/ 	.word	0x0500000f


	//   ....[250]....
        /*0624*/ 	.word	0x0500000f


	//   ....[251]....
        /*0628*/ 	.word	0x0500000f


	//   ....[252]....
        /*062c*/ 	.word	0x0500000f


	//   ....[253]....
        /*0630*/ 	.word	0x0500000f


	//   ....[254]....
        /*0634*/ 	.word	0x0500000f


	//   ....[255]....
        /*0638*/ 	.word	0x0500000f


	//   ....[0]....
        /*063c*/ 	.word	0x0500000f


	//   ....[1]....
        /*0640*/ 	.word	0x0500000f


	//   ....[2]....
        /*0644*/ 	.word	0x0500000f


	//   ....[3]....
        /*0648*/ 	.word	0x0500000f


	//   ....[4]....
        /*064c*/ 	.word	0x0500000f


	//   ....[5]....
        /*0650*/ 	.word	0x0500000f


	//   ....[6]....
        /*0654*/ 	.word	0x0500000f


	//   ....[7]....
        /*0658*/ 	.word	0x0500000f


	//   ....[8]....
        /*065c*/ 	.word	0x0500000f


	//   ....[9]....
        /*0660*/ 	.word	0x0500000f


	//   ....[10]....
        /*0664*/ 	.word	0x0500000f


	//   ....[11]....
        /*0668*/ 	.word	0x0500000f


	//   ....[12]....
        /*066c*/ 	.word	0x0500000f


	//   ....[13]....
        /*0670*/ 	.word	0x0500000f


	//   ....[14]....
        /*0674*/ 	.word	0x0500000f


	//   ....[15]....
        /*0678*/ 	.word	0x0500000f


	//   ....[16]....
        /*067c*/ 	.word	0x0500000f


	//   ....[17]....
        /*0680*/ 	.word	0x0500000f


	//   ....[18]....
        /*0684*/ 	.word	0x0500000f


	//   ....[19]....
        /*0688*/ 	.word	0x0500000f


	//   ....[20]....
        /*068c*/ 	.word	0x0500000f


	//   ....[21]....
        /*0690*/ 	.word	0x0500000f


	//   ....[22]....
        /*0694*/ 	.word	0x0500000f


	//   ....[23]....
        /*0698*/ 	.word	0x0500000f


	//   ....[24]....
        /*069c*/ 	.word	0x0500000f


	//   ....[25]....
        /*06a0*/ 	.word	0x0500000f


	//   ....[26]....
        /*06a4*/ 	.word	0x0500000f


	//----- nvinfo : EIATTR_COOP_GROUP_INSTR_OFFSETS
	.align		4
.L_289:
        /*06a8*/ 	.byte	0x04, 0x28
        /*06aa*/ 	.short	(.L_291 - .L_290)


	//   ....[0]....
.L_290:
        /*06ac*/ 	.word	0x00000080


	//   ....[1]....
        /*06b0*/ 	.word	0x00000090


	//   ....[2]....
        /*06b4*/ 	.word	0x000002d0


	//   ....[3]....
        /*06b8*/ 	.word	0x00000430


	//   ....[4]....
        /*06bc*/ 	.word	0x00000550


	//   ....[5]....
        /*06c0*/ 	.word	0x000006b0


	//   ....[6]....
        /*06c4*/ 	.word	0x00001910


	//   ....[7]....
        /*06c8*/ 	.word	0x00001fd0


	//   ....[8]....
        /*06cc*/ 	.word	0x00001ff0


	//   ....[9]....
        /*06d0*/ 	.word	0x00002730


	//   ....[10]....
        /*06d4*/ 	.word	0x00002800


	//   ....[11]....
        /*06d8*/ 	.word	0x000030e0


	//   ....[12]....
        /*06dc*/ 	.word	0x00003140


	//   ....[13]....
        /*06e0*/ 	.word	0x00004450


	//   ....[14]....
        /*06e4*/ 	.word	0x00004a80


	//   ....[15]....
        /*06e8*/ 	.word	0x00004ae0


	//   ....[16]....
        /*06ec*/ 	.word	0x00004b90


	//   ....[17]....
        /*06f0*/ 	.word	0x00005160


	//   ....[18]....
        /*06f4*/ 	.word	0x00005320


	//   ....[19]....
        /*06f8*/ 	.word	0x00006eb0


	//   ....[20]....
        /*06fc*/ 	.word	0x00006ec0


	//   ....[21]....
        /*0700*/ 	.word	0x00006ef0


	//   ....[22]....
        /*0704*/ 	.word	0x00006f00


	//   ....[23]....
        /*0708*/ 	.word	0x00008190


	//   ....[24]....
        /*070c*/ 	.word	0x000081c0


	//   ....[25]....
        /*0710*/ 	.word	0x00008280


	//   ....[26]....
        /*0714*/ 	.word	0x00008290


	//   ....[27]....
        /*0718*/ 	.word	0x00009170


	//   ....[28]....
        /*071c*/ 	.word	0x00009180


	//   ....[29]....
        /*0720*/ 	.word	0x00009190


	//   ....[30]....
        /*0724*/ 	.word	0x000091e0


	//   ....[31]....
        /*0728*/ 	.word	0x000097a0


	//   ....[32]....
        /*072c*/ 	.word	0x000097e0


	//   ....[33]....
        /*0730*/ 	.word	0x00009800


	//   ....[34]....
        /*0734*/ 	.word	0x00009840


	//   ....[35]....
        /*0738*/ 	.word	0x00009860


	//   ....[36]....
        /*073c*/ 	.word	0x00009870


	//   ....[37]....
        /*0740*/ 	.word	0x00009890


	//   ....[38]....
        /*0744*/ 	.word	0x000098b0


	//   ....[39]....
        /*0748*/ 	.word	0x00009cd0


	//   ....[40]....
        /*074c*/ 	.word	0x00009ce0


	//   ....[41]....
        /*0750*/ 	.word	0x00009f10


	//   ....[42]....
        /*0754*/ 	.word	0x00009f20


	//   ....[43]....
        /*0758*/ 	.word	0x0000aa30


	//   ....[44]....
        /*075c*/ 	.word	0x0000aa60


	//   ....[45]....
        /*0760*/ 	.word	0x0000aaa0


	//   ....[46]....
        /*0764*/ 	.word	0x0000aad0


	//   ....[47]....
        /*0768*/ 	.word	0x0000aae0


	//   ....[48]....
        /*076c*/ 	.word	0x0000aaf0


	//   ....[49]....
        /*0770*/ 	.word	0x0000ab00


	//   ....[50]....
        /*0774*/ 	.word	0x0000ab20


	//   ....[51]....
        /*0778*/ 	.word	0x0000ac80


	//   ....[52]....
        /*077c*/ 	.word	0x0000aea0


	//   ....[53]....
        /*0780*/ 	.word	0x0000aed0


	//   ....[54]....
        /*0784*/ 	.word	0x0000af00


	//   ....[55]....
        /*0788*/ 	.word	0x0000af30


	//   ....[56]....
        /*078c*/ 	.word	0x0000af60


	//   ....[57]....
        /*0790*/ 	.word	0x0000af90


	//   ....[58]....
        /*0794*/ 	.word	0x0000b0f0


	//   ....[59]....
        /*0798*/ 	.word	0x0000b120


	//   ....[60]....
        /*079c*/ 	.word	0x0000b150


	//   ....[61]....
        /*07a0*/ 	.word	0x0000b180


	//   ....[62]....
        /*07a4*/ 	.word	0x0000b1b0


	//   ....[63]....
        /*07a8*/ 	.word	0x0000b1e0


	//   ....[64]....
        /*07ac*/ 	.word	0x0000b270


	//   ....[65]....
        /*07b0*/ 	.word	0x0000b2a0


	//   ....[66]....
        /*07b4*/ 	.word	0x0000b2b0


	//   ....[67]....
        /*07b8*/ 	.word	0x0000b2f0


	//   ....[68]....
        /*07bc*/ 	.word	0x0000d240


	//   ....[69]....
        /*07c0*/ 	.word	0x0000d260


	//   ....[70]....
        /*07c4*/ 	.word	0x0000d2f0


	//   ....[71]....
        /*07c8*/ 	.word	0x0000d310


	//   ....[72]....
        /*07cc*/ 	.word	0x0000d390


	//   ....[73]....
        /*07d0*/ 	.word	0x0000d3b0


	//   ....[74]....
        /*07d4*/ 	.word	0x0000d430


	//   ....[75]....
        /*07d8*/ 	.word	0x0000d450


	//   ....[76]....
        /*07dc*/ 	.word	0x0000d4d0


	//   ....[77]....
        /*07e0*/ 	.word	0x0000d4f0


	//   ....[78]....
        /*07e4*/ 	.word	0x0000d570


	//   ....[79]....
        /*07e8*/ 	.word	0x0000d590


	//   ....[80]....
        /*07ec*/ 	.word	0x0000d610


	//   ....[81]....
        /*07f0*/ 	.word	0x0000d630


	//   ....[82]....
        /*07f4*/ 	.word	0x0000d640


	//   ....[83]....
        /*07f8*/ 	.word	0x0000d650


	//   ....[84]....
        /*07fc*/ 	.word	0x0000df20


	//   ....[85]....
        /*0800*/ 	.word	0x0000df50


	//   ....[86]....
        /*0804*/ 	.word	0x0000dff0


	//   ....[87]....
        /*0808*/ 	.word	0x0000e010


	//   ....[88]....
        /*080c*/ 	.word	0x0000e090


	//   ....[89]....
        /*0810*/ 	.word	0x0000e0b0


	//   ....[90]....
        /*0814*/ 	.word	0x0000e130


	//   ....[91]....
        /*0818*/ 	.word	0x0000e150


	//   ....[92]....
        /*081c*/ 	.word	0x0000e1d0


	//   ....[93]....
        /*0820*/ 	.word	0x0000e1f0


	//   ....[94]....
        /*0824*/ 	.word	0x0000e270


	//   ....[95]....
        /*0828*/ 	.word	0x0000e290


	//   ....[96]....
        /*082c*/ 	.word	0x0000e310


	//   ....[97]....
        /*0830*/ 	.word	0x0000e330


	//   ....[98]....
        /*0834*/ 	.word	0x0000e340


	//   ....[99]....
        /*0838*/ 	.word	0x0000e3b0


	//   ....[100]....
        /*083c*/ 	.word	0x0000e400


	//   ....[101]....
        /*0840*/ 	.word	0x0000e430


	//   ....[102]....
        /*0844*/ 	.word	0x0000e4c0


	//   ....[103]....
        /*0848*/ 	.word	0x0000e4d0


	//   ....[104]....
        /*084c*/ 	.word	0x0000e540


	//   ....[105]....
        /*0850*/ 	.word	0x0000e550


	//   ....[106]....
        /*0854*/ 	.word	0x0000e590


	//   ....[107]....
        /*0858*/ 	.word	0x0000e5b0


	//   ....[108]....
        /*085c*/ 	.word	0x0000ed00


	//   ....[109]....
        /*0860*/ 	.word	0x0000ed30


	//   ....[110]....
        /*0864*/ 	.word	0x0000ed80


	//   ....[111]....
        /*0868*/ 	.word	0x0000ed90


	//   ....[112]....
        /*086c*/ 	.word	0x0000edd0


	//   ....[113]....
        /*0870*/ 	.word	0x0000ede0


	//   ....[114]....
        /*0874*/ 	.word	0x0000ee20


	//   ....[115]....
        /*0878*/ 	.word	0x0000ee30


	//   ....[116]....
        /*087c*/ 	.word	0x0000ee70


	//   ....[117]....
        /*0880*/ 	.word	0x0000ee80


	//   ....[118]....
        /*0884*/ 	.word	0x0000eec0


	//   ....[119]....
        /*0888*/ 	.word	0x0000eed0


	//   ....[120]....
        /*088c*/ 	.word	0x0000ef10


	//   ....[121]....
        /*0890*/ 	.word	0x0000ef20


	//   ....[122]....
        /*0894*/ 	.word	0x0000ef30


	//   ....[123]....
        /*0898*/ 	.word	0x0000ef70


	//   ....[124]....
        /*089c*/ 	.word	0x0000f220


	//   ....[125]....
        /*08a0*/ 	.word	0x0000f250


	//   ....[126]....
        /*08a4*/ 	.word	0x0000f2b0


	//   ....[127]....
        /*08a8*/ 	.word	0x0000f2c0


	//   ....[128]....
        /*08ac*/ 	.word	0x0000f310


	//   ....[129]....
        /*08b0*/ 	.word	0x0000f320


	//   ....[130]....
        /*08b4*/ 	.word	0x0000f370


	//   ....[131]....
        /*08b8*/ 	.word	0x0000f380


	//   ....[132]....
        /*08bc*/ 	.word	0x0000f3d0


	//   ....[133]....
        /*08c0*/ 	.word	0x0000f3e0


	//   ....[134]....
        /*08c4*/ 	.word	0x0000f430


	//   ....[135]....
        /*08c8*/ 	.word	0x0000f440


	//   ....[136]....
        /*08cc*/ 	.word	0x0000f490


	//   ....[137]....
        /*08d0*/ 	.word	0x0000f4a0


	//   ....[138]....
        /*08d4*/ 	.word	0x0000f4b0


	//   ....[139]....
        /*08d8*/ 	.word	0x0000f4f0


	//   ....[140]....
        /*08dc*/ 	.word	0x0000fa90


	//   ....[141]....
        /*08e0*/ 	.word	0x0000fad0


	//   ....[142]....
        /*08e4*/ 	.word	0x0000fae0


	//   ....[143]....
        /*08e8*/ 	.word	0x0000faf0


	//   ....[144]....
        /*08ec*/ 	.word	0x0000fb00


	//   ....[145]....
        /*08f0*/ 	.word	0x0000fb10


	//   ....[146]....
        /*08f4*/ 	.word	0x0000fb30


	//   ....[147]....
        /*08f8*/ 	.word	0x0000fb80


	//   ....[148]....
        /*08fc*/ 	.word	0x0000fba0


	//   ....[149]....
        /*0900*/ 	.word	0x0000fbe0


	//   ....[150]....
        /*0904*/ 	.word	0x0000fc00


	//   ....[151]....
        /*0908*/ 	.word	0x0000fc40


	//   ....[152]....
        /*090c*/ 	.word	0x0000fc60


	//   ....[153]....
        /*0910*/ 	.word	0x0000fcb0


	//   ....[154]....
        /*0914*/ 	.word	0x0000fce0


	//   ....[155]....
        /*0918*/ 	.word	0x0000fd40


	//   ....[156]....
        /*091c*/ 	.word	0x00010100


	//   ....[157]....
        /*0920*/ 	.word	0x00010130


	//   ....[158]....
        /*0924*/ 	.word	0x00010190


	//   ....[159]....
        /*0928*/ 	.word	0x000101c0


	//   ....[160]....
        /*092c*/ 	.word	0x000101f0


	//   ....[161]....
        /*0930*/ 	.word	0x00010220


	//   ....[162]....
        /*0934*/ 	.word	0x00010250


	//   ....[163]....
        /*0938*/ 	.word	0x00010280


	//   ....[164]....
        /*093c*/ 	.word	0x00010420


	//   ....[165]....
        /*0940*/ 	.word	0x00010450


	//   ....[166]....
        /*0944*/ 	.word	0x00010480


	//   ....[167]....
        /*0948*/ 	.word	0x000104b0


	//   ....[168]....
        /*094c*/ 	.word	0x000104e0


	//   ....[169]....
        /*0950*/ 	.word	0x00010510


	//   ....[170]....
        /*0954*/ 	.word	0x000105d0


	//   ....[171]....
        /*0958*/ 	.word	0x000105f0


	//   ....[172]....
        /*095c*/ 	.word	0x00010610


	//   ....[173]....
        /*0960*/ 	.word	0x00010670


	//   ....[174]....
        /*0964*/ 	.word	0x00011090


	//   ....[175]....
        /*0968*/ 	.word	0x00011630


	//   ....[176]....
        /*096c*/ 	.word	0x00011720


	//   ....[177]....
        /*0970*/ 	.word	0x000117c0


	//   ....[178]....
        /*0974*/ 	.word	0x00011820


	//   ....[179]....
        /*0978*/ 	.word	0x00011910


	//   ....[180]....
        /*097c*/ 	.word	0x00011980


	//   ....[181]....
        /*0980*/ 	.word	0x00011a70


	//   ....[182]....
        /*0984*/ 	.word	0x00011ae0


	//   ....[183]....
        /*0988*/ 	.word	0x00011bd0


	//   ....[184]....
        /*098c*/ 	.word	0x00011c40


	//   ....[185]....
        /*0990*/ 	.word	0x00011d30


	//   ....[186]....
        /*0994*/ 	.word	0x00011da0


	//   ....[187]....
        /*0998*/ 	.word	0x00011e90


	//   ....[188]....
        /*099c*/ 	.word	0x00011f00


	//   ....[189]....
        /*09a0*/ 	.word	0x00011ff0


	//   ....[190]....
        /*09a4*/ 	.word	0x00012060


	//   ....[191]....
        /*09a8*/ 	.word	0x00012140


	//   ....[192]....
        /*09ac*/ 	.word	0x000121f0


	//   ....[193]....
        /*09b0*/ 	.word	0x00012260


	//   ....[194]....
        /*09b4*/ 	.word	0x000122c0


	//   ....[195]....
        /*09b8*/ 	.word	0x000123b0


	//   ....[196]....
        /*09bc*/ 	.word	0x00012410


	//   ....[197]....
        /*09c0*/ 	.word	0x00012510


	//   ....[198]....
        /*09c4*/ 	.word	0x00012570


	//   ....[199]....
        /*09c8*/ 	.word	0x00012670


	//   ....[200]....
        /*09cc*/ 	.word	0x000126d0


	//   ....[201]....
        /*09d0*/ 	.word	0x000127d0


	//   ....[202]....
        /*09d4*/ 	.word	0x00012830


	//   ....[203]....
        /*09d8*/ 	.word	0x00012930


	//   ....[204]....
        /*09dc*/ 	.word	0x00012990


	//   ....[205]....
        /*09e0*/ 	.word	0x00012a90


	//   ....[206]....
        /*09e4*/ 	.word	0x00012af0


	//   ....[207]....
        /*09e8*/ 	.word	0x00012ba0


	//   ....[208]....
        /*09ec*/ 	.word	0x00012c60


	//   ....[209]....
        /*09f0*/ 	.word	0x00012d20


	//   ....[210]....
        /*09f4*/ 	.word	0x00012d80


	//   ....[211]....
        /*09f8*/ 	.word	0x00012e80


	//   ....[212]....
        /*09fc*/ 	.word	0x00012ee0


	//   ....[213]....
        /*0a00*/ 	.word	0x00012fb0


	//   ....[214]....
        /*0a04*/ 	.word	0x00013010


	//   ....[215]....
        /*0a08*/ 	.word	0x000130d0


	//   ....[216]....
        /*0a0c*/ 	.word	0x00013210


	//   ....[217]....
        /*0a10*/ 	.word	0x000132b0


	//   ....[218]....
        /*0a14*/ 	.word	0x00013320


	//   ....[219]....
        /*0a18*/ 	.word	0x000133d0


	//   ....[220]....
        /*0a1c*/ 	.word	0x00013430


	//   ....[221]....
        /*0a20*/ 	.word	0x000134e0


	//   ....[222]....
        /*0a24*/ 	.word	0x00013540


	//   ....[223]....
        /*0a28*/ 	.word	0x000135f0


	//   ....[224]....
        /*0a2c*/ 	.word	0x00013650


	//   ....[225]....
        /*0a30*/ 	.word	0x00013700


	//   ....[226]....
        /*0a34*/ 	.word	0x00013760


	//   ....[227]....
        /*0a38*/ 	.word	0x00013810


	//   ....[228]....
        /*0a3c*/ 	.word	0x00013870


	//   ....[229]....
        /*0a40*/ 	.word	0x00013920


	//   ....[230]....
        /*0a44*/ 	.word	0x00013980


	//   ....[231]....
        /*0a48*/ 	.word	0x00013a30


	//   ....[232]....
        /*0a4c*/ 	.word	0x00013b20


	//   ....[233]....
        /*0a50*/ 	.word	0x00013bd0


	//   ....[234]....
        /*0a54*/ 	.word	0x00013c30


	//   ....[235]....
        /*0a58*/ 	.word	0x00013cf0


	//   ....[236]....
        /*0a5c*/ 	.word	0x00013d50


	//   ....[237]....
        /*0a60*/ 	.word	0x00013e10


	//   ....[238]....
        /*0a64*/ 	.word	0x00013e70


	//   ....[239]....
        /*0a68*/ 	.word	0x00013f30


	//   ....[240]....
        /*0a6c*/ 	.word	0x00013f90


	//   ....[241]....
        /*0a70*/ 	.word	0x00014050


	//   ....[242]....
        /*0a74*/ 	.word	0x000140b0


	//   ....[243]....
        /*0a78*/ 	.word	0x00014170


	//   ....[244]....
        /*0a7c*/ 	.word	0x000141d0


	//   ....[245]....
        /*0a80*/ 	.word	0x00014290


	//   ....[246]....
        /*0a84*/ 	.word	0x000142f0


	//   ....[247]....
        /*0a88*/ 	.word	0x000143a0


	//   ....[248]....
        /*0a8c*/ 	.word	0x00014490


	//   ....[249]....
        /*0a90*/ 	.word	0x00014540


	//   ....[250]....
        /*0a94*/ 	.word	0x000145b0


	//   ....[251]....
        /*0a98*/ 	.word	0x00014660


	//   ....[252]....
        /*0a9c*/ 	.word	0x000146c0


	//   ....[253]....
        /*0aa0*/ 	.word	0x00014780


	//   ....[254]....
        /*0aa4*/ 	.word	0x000147e0


	//   ....[255]....
        /*0aa8*/ 	.word	0x000148a0


	//   ....[0]....
        /*0aac*/ 	.word	0x00014900


	//   ....[1]....
        /*0ab0*/ 	.word	0x000149c0


	//   ....[2]....
        /*0ab4*/ 	.word	0x00014a20


	//   ....[3]....
        /*0ab8*/ 	.word	0x00014ae0


	//   ....[4]....
        /*0abc*/ 	.word	0x00014b40


	//   ....[5]....
        /*0ac0*/ 	.word	0x00014c00


	//   ....[6]....
        /*0ac4*/ 	.word	0x00014c60


	//   ....[7]....
        /*0ac8*/ 	.word	0x00014d00


	//   ....[8]....
        /*0acc*/ 	.word	0x00014d90


	//   ....[9]....
        /*0ad0*/ 	.word	0x00014e30


	//   ....[10]....
        /*0ad4*/ 	.word	0x00014fa0


	//   ....[11]....
        /*0ad8*/ 	.word	0x00015010


	//   ....[12]....
        /*0adc*/ 	.word	0x00015080


	//   ....[13]....
        /*0ae0*/ 	.word	0x000150f0


	//   ....[14]....
        /*0ae4*/ 	.word	0x00015160


	//   ....[15]....
        /*0ae8*/ 	.word	0x000151e0


	//   ....[16]....
        /*0aec*/ 	.word	0x00015260


	//   ....[17]....
        /*0af0*/ 	.word	0x000152f0


	//   ....[18]....
        /*0af4*/ 	.word	0x00015360


	//   ....[19]....
        /*0af8*/ 	.word	0x000153d0


	//   ....[20]....
        /*0afc*/ 	.word	0x00015440


	//   ....[21]....
        /*0b00*/ 	.word	0x000154c0


	//   ....[22]....
        /*0b04*/ 	.word	0x00015530


	//   ....[23]....
        /*0b08*/ 	.word	0x000155e0


	//   ....[24]....
        /*0b0c*/ 	.word	0x00015630


	//   ....[25]....
        /*0b10*/ 	.word	0x000156c0


	//   ....[26]....
        /*0b14*/ 	.word	0x000157f0


	//----- nvinfo : EIATTR_REG_RECONFIG
	.align		4
.L_291:
        /*0b18*/ 	.byte	0x01, 0x54
	.zero		2


	//----- nvinfo : EIATTR_SYSCALL_OFFSETS
	.align		4
        /*0b1c*/ 	.byte	0x04, 0x46
        /*0b1e*/ 	.short	(.L_293 - .L_292)


	//   ....[0]....
.L_292:
        /*0b20*/ 	.word	0x00001ac0


	//   ....[1]....
        /*0b24*/ 	.word	0x0000c880


	//   ....[2]....
        /*0b28*/ 	.word	0x0000c9d0


	//   ....[3]....
        /*0b2c*/ 	.word	0x0000cac0


	//   ....[4]....
        /*0b30*/ 	.word	0x0000da60


	//----- nvinfo : EIATTR_MBARRIER_INSTR_OFFSETS
	.align		4
.L_293:
        /*0b34*/ 	.byte	0x04, 0x39
        /*0b36*/ 	.short	(.L_295 - .L_294)


	//   ....[0]....
.L_294:
        /*0b38*/ 	.word	0x00000180
        /*0b3c*/ 	.word	0x000000ff
        /*0b40*/ 	.word	0x00016800
        /*0b44*/ 	.short	0x0100
        /*0b46*/ 	.byte	0x08
	.zero		1


	//   ....[1]....
        /*0b48*/ 	.word	0x00000190
        /*0b4c*/ 	.word	0x000000ff
        /*0b50*/ 	.word	0x00016820
        /*0b54*/ 	.short	0x0100
        /*0b56*/ 	.byte	0x08
	.zero		1


	//   ....[2]....
        /*0b58*/ 	.word	0x00000280
        /*0b5c*/ 	.word	0x000000ff
        /*0b60*/ 	.word	0x00016830
        /*0b64*/ 	.short	0x0100
        /*0b66*/ 	.byte	0x08
	.zero		1


	//   ....[3]....
        /*0b68*/ 	.word	0x00000290
        /*0b6c*/ 	.word	0x000000ff
        /*0b70*/ 	.word	0x00016840
        /*0b74*/ 	.short	0x0100
        /*0b76*/ 	.byte	0x08
	.zero		1


	//   ....[4]....
        /*0b78*/ 	.word	0x000002a0
        /*0b7c*/ 	.word	0x000000ff
        /*0b80*/ 	.word	0x00016838
        /*0b84*/ 	.short	0x0100
        /*0b86*/ 	.byte	0x08
	.zero		1


	//   ....[5]....
        /*0b88*/ 	.word	0x000002b0
        /*0b8c*/ 	.word	0x000000ff
        /*0b90*/ 	.word	0x00016848
        /*0b94*/ 	.short	0x0100
        /*0b96*/ 	.byte	0x08
	.zero		1


	//   ....[6]....
        /*0b98*/ 	.word	0x000003e0
        /*0b9c*/ 	.word	0x000000ff
        /*0ba0*/ 	.word	0x00016850
        /*0ba4*/ 	.short	0x0100
        /*0ba6*/ 	.byte	0x08
	.zero		1


	//   ....[7]....
        /*0ba8*/ 	.word	0x000003f0
        /*0bac*/ 	.word	0x000000ff
        /*0bb0*/ 	.word	0x00016860
        /*0bb4*/ 	.short	0x0100
        /*0bb6*/ 	.byte	0x08
	.zero		1


	//   ....[8]....
        /*0bb8*/ 	.word	0x00000400
        /*0bbc*/ 	.word	0x000000ff
        /*0bc0*/ 	.word	0x00016858
        /*0bc4*/ 	.short	0x0100
        /*0bc6*/ 	.byte	0x08
	.zero		1


	//   ....[9]....
        /*0bc8*/ 	.word	0x00000410
        /*0bcc*/ 	.word	0x000000ff
        /*0bd0*/ 	.word	0x00016868
        /*0bd4*/ 	.short	0x0100
        /*0bd6*/ 	.byte	0x08
	.zero		1


	//   ....[10]....
        /*0bd8*/ 	.word	0x00000500
        /*0bdc*/ 	.word	0x000000ff
        /*0be0*/ 	.word	0x00016870
        /*0be4*/ 	.short	0x0100
        /*0be6*/ 	.byte	0x06
	.zero		1


	//   ....[11]....
        /*0be8*/ 	.word	0x00000510
        /*0bec*/ 	.word	0x000000ff
        /*0bf0*/ 	.word	0x00016880
        /*0bf4*/ 	.short	0x0100
        /*0bf6*/ 	.byte	0x06
	.zero		1


	//   ....[12]....
        /*0bf8*/ 	.word	0x00000520
        /*0bfc*/ 	.word	0x000000ff
        /*0c00*/ 	.word	0x00016878
        /*0c04*/ 	.short	0x0100
        /*0c06*/ 	.byte	0x06
	.zero		1


	//   ....[13]....
        /*0c08*/ 	.word	0x00000530
        /*0c0c*/ 	.word	0x000000ff
        /*0c10*/ 	.word	0x00016888
        /*0c14*/ 	.short	0x0100
        /*0c16*/ 	.byte	0x06
	.zero		1


	//   ....[14]....
        /*0c18*/ 	.word	0x00000660
        /*0c1c*/ 	.word	0x000000ff
        /*0c20*/ 	.word	0x00016890
        /*0c24*/ 	.short	0x0100
        /*0c26*/ 	.byte	0x08
	.zero		1


	//   ....[15]....
        /*0c28*/ 	.word	0x00000670
        /*0c2c*/ 	.word	0x000000ff
        /*0c30*/ 	.word	0x000168a0
        /*0c34*/ 	.short	0x0100
        /*0c36*/ 	.byte	0x08
	.zero		1


	//   ....[16]....
        /*0c38*/ 	.word	0x00000680
        /*0c3c*/ 	.word	0x000000ff
        /*0c40*/ 	.word	0x00016898
        /*0c44*/ 	.short	0x0100
        /*0c46*/ 	.byte	0x08
	.zero		1


	//   ....[17]....
        /*0c48*/ 	.word	0x00000690
        /*0c4c*/ 	.word	0x000000ff
        /*0c50*/ 	.word	0x000168a8
        /*0c54*/ 	.short	0x0100
        /*0c56*/ 	.byte	0x08
	.zero		1


	//   ....[18]....
        /*0c58*/ 	.word	0x000007d0
        /*0c5c*/ 	.word	0x000000ff
        /*0c60*/ 	.word	0x000168b0
        /*0c64*/ 	.short	0x0100
        /*0c66*/ 	.byte	0x08
	.zero		1


	//   ....[19]....
        /*0c68*/ 	.word	0x000007e0
        /*0c6c*/ 	.word	0x000000ff
        /*0c70*/ 	.word	0x000168c0
        /*0c74*/ 	.short	0x0100
        /*0c76*/ 	.byte	0x08
	.zero		1


	//   ....[20]....
        /*0c78*/ 	.word	0x000007f0
        /*0c7c*/ 	.word	0x000000ff
        /*0c80*/ 	.word	0x000168b8
        /*0c84*/ 	.short	0x0100
        /*0c86*/ 	.byte	0x08
	.zero		1


	//   ....[21]....
        /*0c88*/ 	.word	0x00000800
        /*0c8c*/ 	.word	0x000000ff
        /*0c90*/ 	.word	0x000168c8
        /*0c94*/ 	.short	0x0100
        /*0c96*/ 	.byte	0x08
	.zero		1


	//   ....[22]....
        /*0c98*/ 	.word	0x00001b40
        /*0c9c*/ 	.word	0x000000ff
        /*0ca0*/ 	.word	0x00016800
        /*0ca4*/ 	.short	0x010a
        /*0ca6*/ 	.byte	0x2d
	.zero		1


	//   ....[23]....
        /*0ca8*/ 	.word	0x00001bc0
        /*0cac*/ 	.word	0x00000003
        /*0cb0*/ 	.word	0x00016830
        /*0cb4*/ 	.short	0x010a
        /*0cb6*/ 	.byte	0x3f
	.zero		1


	//   ....[24]....
        /*0cb8*/ 	.word	0x00001c00
        /*0cbc*/ 	.word	0x00000003
        /*0cc0*/ 	.word	0x00016830
        /*0cc4*/ 	.short	0x010a
        /*0cc6*/ 	.byte	0x3f
	.zero		1


	//   ....[25]....
        /*0cc8*/ 	.word	0x000020a0
        /*0ccc*/ 	.word	0x000000ff
        /*0cd0*/ 	.word	0x00000000
        /*0cd4*/ 	.short	0x0101
        /*0cd6*/ 	.byte	0x06
	.zero		1


	//   ....[26]....
        /*0cd8*/ 	.word	0x00003d90
        /*0cdc*/ 	.word	0x000000ff
        /*0ce0*/ 	.word	0x00016830
        /*0ce4*/ 	.short	0x010a
        /*0ce6*/ 	.byte	0x06
	.zero		1


	//   ....[27]....
        /*0ce8*/ 	.word	0x00003dd0
        /*0cec*/ 	.word	0x000000ff
        /*0cf0*/ 	.word	0x00016830
        /*0cf4*/ 	.short	0x010a
        /*0cf6*/ 	.byte	0x06
	.zero		1


	//   ....[28]....
        /*0cf8*/ 	.word	0x00004000
        /*0cfc*/ 	.word	0x000000ff
        /*0d00*/ 	.word	0x00016850
        /*0d04*/ 	.short	0x010a
        /*0d06*/ 	.byte	0x06
	.zero		1


	//   ....[29]....
        /*0d08*/ 	.word	0x00004040
        /*0d0c*/ 	.word	0x000000ff
        /*0d10*/ 	.word	0x00016850
        /*0d14*/ 	.short	0x010a
        /*0d16*/ 	.byte	0x06
	.zero		1


	//   ....[30]....
        /*0d18*/ 	.word	0x000044b0
        /*0d1c*/ 	.word	0x000000ff
        /*0d20*/ 	.word	0x00000000
        /*0d24*/ 	.short	0x0101
        /*0d26*/ 	.byte	0x06
	.zero		1


	//   ....[31]....
        /*0d28*/ 	.word	0x00005fa0
        /*0d2c*/ 	.word	0x000000ff
        /*0d30*/ 	.word	0x00000000
        /*0d34*/ 	.short	0x0101
        /*0d36*/ 	.byte	0x06
	.zero		1


	//   ....[32]....
        /*0d38*/ 	.word	0x00006490
        /*0d3c*/ 	.word	0x000000ff
        /*0d40*/ 	.word	0x00016830
        /*0d44*/ 	.short	0x010a
        /*0d46*/ 	.byte	0x06
	.zero		1


	//   ....[33]....
        /*0d48*/ 	.word	0x000064d0
        /*0d4c*/ 	.word	0x000000ff
        /*0d50*/ 	.word	0x00016830
        /*0d54*/ 	.short	0x010a
        /*0d56*/ 	.byte	0x06
	.zero		1


	//   ....[34]....
        /*0d58*/ 	.word	0x000066d0
        /*0d5c*/ 	.word	0x000000ff
        /*0d60*/ 	.word	0x00016850
        /*0d64*/ 	.short	0x010a
        /*0d66*/ 	.byte	0x06
	.zero		1


	//   ....[35]....
        /*0d68*/ 	.word	0x00006710
        /*0d6c*/ 	.word	0x000000ff
        /*0d70*/ 	.word	0x00016850
        /*0d74*/ 	.short	0x010a
        /*0d76*/ 	.byte	0x06
	.zero		1


	//   ....[36]....
        /*0d78*/ 	.word	0x00006b40
        /*0d7c*/ 	.word	0x000000ff
        /*0d80*/ 	.word	0x00000000
        /*0d84*/ 	.short	0x0101
        /*0d86*/ 	.byte	0x06
	.zero		1


	//   ....[37]....
        /*0d88*/ 	.word	0x00007d00
        /*0d8c*/ 	.word	0x000000ff
        /*0d90*/ 	.word	0x00000000
        /*0d94*/ 	.short	0x0101
        /*0d96*/ 	.byte	0x06
	.zero		1


	//   ....[38]....
        /*0d98*/ 	.word	0x00008100
        /*0d9c*/ 	.word	0x000000ff
        /*0da0*/ 	.word	0x00016850
        /*0da4*/ 	.short	0x010a
        /*0da6*/ 	.byte	0x05
	.zero		1


	//   ....[39]....
        /*0da8*/ 	.word	0x00008140
        /*0dac*/ 	.word	0x000000ff
        /*0db0*/ 	.word	0x00016850
        /*0db4*/ 	.short	0x010a
        /*0db6*/ 	.byte	0x05
	.zero		1


	//   ....[40]....
        /*0db8*/ 	.word	0x000086b0
        /*0dbc*/ 	.word	0x000000ff
        /*0dc0*/ 	.word	0x00000000
        /*0dc4*/ 	.short	0x0101
        /*0dc6*/ 	.byte	0x04
	.zero		1


	//   ....[41]....
        /*0dc8*/ 	.word	0x00009670
        /*0dcc*/ 	.word	0x00000000
        /*0dd0*/ 	.word	0x00000000
        /*0dd4*/ 	.short	0x0101
        /*0dd6*/ 	.byte	0x3f
	.zero		1


	//   ....[42]....
        /*0dd8*/ 	.word	0x00009cc0
        /*0ddc*/ 	.word	0x00000004
        /*0de0*/ 	.word	0x00000000
        /*0de4*/ 	.short	0x0101
        /*0de6*/ 	.byte	0x3f
	.zero		1


	//   ....[43]....
        /*0de8*/ 	.word	0x0000cfc0
        /*0dec*/ 	.word	0x00000003
        /*0df0*/ 	.word	0x00016840
        /*0df4*/ 	.short	0x010a
        /*0df6*/ 	.byte	0x3f
	.zero		1


	//   ....[44]....
        /*0df8*/ 	.word	0x0000d750
        /*0dfc*/ 	.word	0x00000003
        /*0e00*/ 	.word	0x00016830
        /*0e04*/ 	.short	0x0107
        /*0e06*/ 	.byte	0x3f
	.zero		1


	//   ....[45]....
        /*0e08*/ 	.word	0x0000d820
        /*0e0c*/ 	.word	0x00000003
        /*0e10*/ 	.word	0x00016830
        /*0e14*/ 	.short	0x0101
        /*0e16*/ 	.byte	0x3f
	.zero		1


	//   ....[46]....
        /*0e18*/ 	.word	0x0000e650
        /*0e1c*/ 	.word	0x00000016
        /*0e20*/ 	.word	0x00016800
        /*0e24*/ 	.short	0x0107
        /*0e26*/ 	.byte	0x3f
	.zero		1


	//   ....[47]....
        /*0e28*/ 	.word	0x0000e750
        /*0e2c*/ 	.word	0x00000016
        /*0e30*/ 	.word	0x00016800
        /*0e34*/ 	.short	0x0101
        /*0e36*/ 	.byte	0x3f
	.zero		1


	//   ....[48]....
        /*0e38*/ 	.word	0x0000e780
        /*0e3c*/ 	.word	0x00000016
        /*0e40*/ 	.word	0x00016820
        /*0e44*/ 	.short	0x010a
        /*0e46*/ 	.byte	0x3f
	.zero		1


	//   ....[49]....
        /*0e48*/ 	.word	0x0000eb10
        /*0e4c*/ 	.word	0x00000005
        /*0e50*/ 	.word	0x00016840
        /*0e54*/ 	.short	0x010a
        /*0e56*/ 	.byte	0x3f
	.zero		1


	//   ....[50]....
        /*0e58*/ 	.word	0x0000eff0
        /*0e5c*/ 	.word	0x00000005
        /*0e60*/ 	.word	0x00016830
        /*0e64*/ 	.short	0x0107
        /*0e66*/ 	.byte	0x3f
	.zero		1


	//   ....[51]....
        /*0e68*/ 	.word	0x0000f0b0
        /*0e6c*/ 	.word	0x00000005
        /*0e70*/ 	.word	0x00016830
        /*0e74*/ 	.short	0x0101
        /*0e76*/ 	.byte	0x3f
	.zero		1


	//   ....[52]....
        /*0e78*/ 	.word	0x0000f110
        /*0e7c*/ 	.word	0x00000005
        /*0e80*/ 	.word	0x00016860
        /*0e84*/ 	.short	0x010a
        /*0e86*/ 	.byte	0x3f
	.zero		1


	//   ....[53]....
        /*0e88*/ 	.word	0x0000f5e0
        /*0e8c*/ 	.word	0x00000005
        /*0e90*/ 	.word	0x00016850
        /*0e94*/ 	.short	0x0107
        /*0e96*/ 	.byte	0x3f
	.zero		1


	//   ....[54]....
        /*0e98*/ 	.word	0x0000f750
        /*0e9c*/ 	.word	0x00000005
        /*0ea0*/ 	.word	0x00016850
        /*0ea4*/ 	.short	0x0101
        /*0ea6*/ 	.byte	0x3f
	.zero		1


	//   ....[55]....
        /*0ea8*/ 	.word	0x0000f970
        /*0eac*/ 	.word	0x00000000
        /*0eb0*/ 	.word	0x00016860
        /*0eb4*/ 	.short	0x010a
        /*0eb6*/ 	.byte	0x3f
	.zero		1


	//   ....[56]....
        /*0eb8*/ 	.word	0x0000fdf0
        /*0ebc*/ 	.word	0x00000000
        /*0ec0*/ 	.word	0x00016850
        /*0ec4*/ 	.short	0x0107
        /*0ec6*/ 	.byte	0x3f
	.zero		1


	//   ....[57]....
        /*0ec8*/ 	.word	0x0000fec0
        /*0ecc*/ 	.word	0x00000000
        /*0ed0*/ 	.word	0x00016850
        /*0ed4*/ 	.short	0x0101
        /*0ed6*/ 	.byte	0x3f
	.zero		1


	//   ....[58]....
        /*0ed8*/ 	.word	0x00011010
        /*0edc*/ 	.word	0x00000005
        /*0ee0*/ 	.word	0x00016820
        /*0ee4*/ 	.short	0x010a
        /*0ee6*/ 	.byte	0x3f
	.zero		1


	//   ....[59]....
        /*0ee8*/ 	.word	0x00011190
        /*0eec*/ 	.word	0x00000003
        /*0ef0*/ 	.word	0x00016840
        /*0ef4*/ 	.short	0x010a
        /*0ef6*/ 	.byte	0x3f
	.zero		1


	//   ....[60]....
        /*0ef8*/ 	.word	0x00011230
        /*0efc*/ 	.word	0x00000019
        /*0f00*/ 	.word	0x00016840
        /*0f04*/ 	.short	0x010a
        /*0f06*/ 	.byte	0x3f
	.zero		1


	//   ....[61]....
        /*0f08*/ 	.word	0x00011270
        /*0f0c*/ 	.word	0x00000003
        /*0f10*/ 	.word	0x00016860
        /*0f14*/ 	.short	0x010a
        /*0f16*/ 	.byte	0x3f
	.zero		1


	//   ....[62]....
        /*0f18*/ 	.word	0x000112b0
        /*0f1c*/ 	.word	0x00000019
        /*0f20*/ 	.word	0x00016860
        /*0f24*/ 	.short	0x010a
        /*0f26*/ 	.byte	0x3f
	.zero		1


	//   ....[63]....
        /*0f28*/ 	.word	0x00011320
        /*0f2c*/ 	.word	0x00000003
        /*0f30*/ 	.word	0x00016800
        /*0f34*/ 	.short	0x010a
        /*0f36*/ 	.byte	0x3f
	.zero		1


	//   ....[64]....
        /*0f38*/ 	.word	0x00011370
        /*0f3c*/ 	.word	0x00000003
        /*0f40*/ 	.word	0x00016830
        /*0f44*/ 	.short	0x010a
        /*0f46*/ 	.byte	0x3f
	.zero		1


	//   ....[65]....
        /*0f48*/ 	.word	0x000113d0
        /*0f4c*/ 	.word	0x00000007
        /*0f50*/ 	.word	0x00016830
        /*0f54*/ 	.short	0x010a
        /*0f56*/ 	.byte	0x3f
	.zero		1


	//   ....[66]....
        /*0f58*/ 	.word	0x00011430
        /*0f5c*/ 	.word	0x00000002
        /*0f60*/ 	.word	0x00016850
        /*0f64*/ 	.short	0x010a
        /*0f66*/ 	.byte	0x3f
	.zero		1


	//   ....[67]....
        /*0f68*/ 	.word	0x00011490
        /*0f6c*/ 	.word	0x00000007
        /*0f70*/ 	.word	0x00016830
        /*0f74*/ 	.short	0x010a
        /*0f76*/ 	.byte	0x3f
	.zero		1


	//   ....[68]....
        /*0f78*/ 	.word	0x000114f0
        /*0f7c*/ 	.word	0x00000002
        /*0f80*/ 	.word	0x00016850
        /*0f84*/ 	.short	0x010a
        /*0f86*/ 	.byte	0x3f
	.zero		1


	//   ....[69]....
        /*0f88*/ 	.word	0x00011550
        /*0f8c*/ 	.word	0x00000006
        /*0f90*/ 	.word	0x00016850
        /*0f94*/ 	.short	0x010a
        /*0f96*/ 	.byte	0x3f
	.zero		1


	//   ....[70]....
        /*0f98*/ 	.word	0x00011670
        /*0f9c*/ 	.word	0x00000003
        /*0fa0*/ 	.word	0x00016840
        /*0fa4*/ 	.short	0x010a
        /*0fa6*/ 	.byte	0x3f
	.zero		1


	//   ....[71]....
        /*0fa8*/ 	.word	0x00013110
        /*0fac*/ 	.word	0x00000016
        /*0fb0*/ 	.word	0x00016820
        /*0fb4*/ 	.short	0x010a
        /*0fb6*/ 	.byte	0x3f
	.zero		1


	//   ....[72]....
        /*0fb8*/ 	.word	0x00013160
        /*0fbc*/ 	.word	0x00000005
        /*0fc0*/ 	.word	0x00016840
        /*0fc4*/ 	.short	0x010a
        /*0fc6*/ 	.byte	0x3f
	.zero		1


	//   ....[73]....
        /*0fc8*/ 	.word	0x00013a70
        /*0fcc*/ 	.word	0x00000005
        /*0fd0*/ 	.word	0x00016860
        /*0fd4*/ 	.short	0x010a
        /*0fd6*/ 	.byte	0x3f
	.zero		1


	//   ....[74]....
        /*0fd8*/ 	.word	0x000143e0
        /*0fdc*/ 	.word	0x00000000
        /*0fe0*/ 	.word	0x00016860
        /*0fe4*/ 	.short	0x010a
        /*0fe6*/ 	.byte	0x3f
	.zero		1


	//   ....[75]....
        /*0fe8*/ 	.word	0x00015710
        /*0fec*/ 	.word	0x00000005
        /*0ff0*/ 	.word	0x00016820
        /*0ff4*/ 	.short	0x010a
        /*0ff6*/ 	.byte	0x3f
	.zero		1


	//   ....[76]....
        /*0ff8*/ 	.word	0x000158b0
        /*0ffc*/ 	.word	0x00000003
        /*1000*/ 	.word	0x00016840
        /*1004*/ 	.short	0x010a
        /*1006*/ 	.byte	0x3f
	.zero		1


	//   ....[77]....
        /*1008*/ 	.word	0x00015900
        /*100c*/ 	.word	0x00000019
        /*1010*/ 	.word	0x00016840
        /*1014*/ 	.short	0x010a
        /*1016*/ 	.byte	0x3f
	.zero		1


	//   ....[78]....
        /*1018*/ 	.word	0x00015950
        /*101c*/ 	.word	0x00000003
        /*1020*/ 	.word	0x00016860
        /*1024*/ 	.short	0x010a
        /*1026*/ 	.byte	0x3f
	.zero		1


	//----- nvinfo : EIATTR_NUM_MBARRIERS
	.align		4
.L_295:
        /*1028*/ 	.byte	0x03, 0x38
        /*102a*/ 	.short	0x0016


	//----- nvinfo : EIATTR_EXIT_INSTR_OFFSETS
	.align		4
        /*102c*/ 	.byte	0x04, 0x1c
        /*102e*/ 	.short	(.L_297 - .L_296)


	//   ....[0]....
.L_296:
        /*1030*/ 	.word	0x000009b0


	//   ....[1]....
        /*1034*/ 	.word	0x0000ac20


	//   ....[2]....
        /*1038*/ 	.word	0x00011300


	//----- nvinfo : EIATTR_MAX_THREADS
	.align		4
.L_297:
        /*103c*/ 	.byte	0x04, 0x05
        /*103e*/ 	.short	(.L_299 - .L_298)
.L_298:
        /*1040*/ 	.word	0x00000200
        /*1044*/ 	.word	0x00000001
        /*1048*/ 	.word	0x00000001


	//----- nvinfo : EIATTR_CRS_STACK_SIZE
	.align		4
.L_299:
        /*104c*/ 	.byte	0x04, 0x1e
        /*104e*/ 	.short	(.L_301 - .L_300)
.L_300:
        /*1050*/ 	.word	0x00000000


	//----- nvinfo : EIATTR_CBANK_PARAM_SIZE
	.align		4
.L_301:
        /*1054*/ 	.byte	0x03, 0x19
        /*1056*/ 	.short	0x0af0


	//----- nvinfo : EIATTR_PARAM_CBANK
	.align		4
        /*1058*/ 	.byte	0x04, 0x0a
        /*105a*/ 	.short	(.L_303 - .L_302)
	.align		4
.L_302:
        /*105c*/ 	.word	index@(.nv.constant0._ZN7cutlass13device_kernelIN5flash11enable_sm90INS1_16FlashAttnFwdSm90INS1_25CollectiveMainloopFwdSm90ILi2EN4cute5tupleIJNS5_1CILi1EEES8_S8_EEENS6_IJNS7_ILi192EEENS7_ILi128EEENS7_ILi64EEEEEELi64ENS_10bfloat16_tEfNS_4arch4Sm90ELb1ELb0ELb0ELb1ELb1ELb0ELb0ELb1ELb1ELb1ELb1ELb0EEENS1_21CollectiveEpilogueFwdINS6_IJSA_SC_SB_EEES9_SE_SG_Li384ELb1ELb1ELb1ELb0EEENS1_36VarlenDynamicPersistentTileSchedulerILi192ELi128ELi384ELi128ELb1ELb1ELb1ELb1ELb1ELb1EEEEEEEEEvNT_6ParamsE)
        /*1060*/ 	.short	0x0210
        /*1062*/ 	.short	0x0af0


	//----- nvinfo : EIATTR_SW_WAR
	.align		4
.L_303:
        /*1064*/ 	.byte	0x04, 0x36
        /*1066*/ 	.short	(.L_305 - .L_304)
.L_304:
        /*1068*/ 	.word	0x00000008
.L_305:


//--------------------- .nv.info._ZN7cutlass13device_kernelIN5flash11enable_sm90INS1_16FlashAttnFwdSm90INS1_25CollectiveMainloopFwdSm90ILi2EN4cute5tupleIJNS5_1CILi1EEES8_S8_EEENS6_IJNS7_ILi192EEENS7_ILi128EEENS7_ILi64EEEEEELi64ENS_10bfloat16_tEfNS_4arch4Sm90ELb1ELb0ELb0ELb1ELb1ELb1ELb0ELb1ELb1ELb1ELb1ELb0EEENS1_21CollectiveEpilogueFwdINS6_IJSA_SC_SB_EEES9_SE_SG_Li384ELb1ELb1ELb1ELb0EEENS1_36VarlenDynamicPersistentTileSchedulerILi192ELi128ELi384ELi128ELb1ELb1ELb1ELb1ELb1ELb1EEEEEEEEEvNT_6ParamsE --------------------------
	.section	.nv.info._ZN7cutlass13device_kernelIN5flash11enable_sm90INS1_16FlashAttnFwdSm90INS1_25CollectiveMainloopFwdSm90ILi2EN4cute5tupleIJNS5_1CILi1EEES8_S8_EEENS6_IJNS7_ILi192EEENS7_ILi128EEENS7_ILi64EEEEEELi64ENS_10bfloat16_tEfNS_4arch4Sm90ELb1ELb0ELb0ELb1ELb1ELb1ELb0ELb1ELb1ELb1ELb1ELb0EEENS1_21CollectiveEpilogueFwdINS6_IJSA_SC_SB_EEES9_SE_SG_Li384ELb1ELb1ELb1ELb0EEENS1_36VarlenDynamicPersistentTileSchedulerILi192ELi128ELi384ELi128ELb1ELb1ELb1ELb1ELb1ELb1EEEEEEEEEvNT_6ParamsE,"",@"SHT_CUDA_INFO"
	.sectionflags	@""
	.align	4


	//----- nvinfo : EIATTR_CUDA_API_VERSION
	.align		4
        /*0000*/ 	.byte	0x04, 0x37
        /*0002*/ 	.short	(.L_307 - .L_306)
.L_306:
        /*0004*/ 	.word	0x00000082


	//----- nvinfo : EIATTR_KPARAM_INFO
	.align		4
.L_307:
        /*0008*/ 	.byte	0x04, 0x17
        /*000a*/ 	.short	(.L_309 - .L_308)
.L_308:
        /*000c*/ 	.word	0x00000000
        /*0010*/ 	.short	0x0000
        /*0012*/ 	.short	0x0070
        /*0014*/ 	.byte	0x00, 0xf0, 0x01, 0x2a


	//----- nvinfo : EIATTR_SPARSE_MMA_MASK
	.align		4
.L_309:
        /*0018*/ 	.byte	0x03, 0x50
        /*001a*/ 	.short	0x0000


	//----- nvinfo : EIATTR_MAXREG_COUNT
	.align		4
        /*001c*/ 	.byte	0x03, 0x1b
        /*001e*/ 	.short	0x0080


	//----- nvinfo : EIATTR_NUM_BARRIERS
	.align		4
        /*0020*/ 	.byte	0x02, 0x4c
        /*0022*/ 	.byte	0x10
	.zero		1


	//----- nvinfo : EIATTR_EXTERNS
	.align		4
        /*0024*/ 	.byte	0x04, 0x0f
        /*0026*/ 	.short	(.L_311 - .L_310)


	//   ....[0]....
	.align		4
.L_310:
        /*0028*/ 	.word	index@(__assertfail)


	//----- nvinfo : EIATTR_ANNOTATIONS
	.align		4
.L_311:
        /*002c*/ 	.byte	0x04, 0x55
        /*002e*/ 	.short	(.L_313 - .L_312)


	//   ....[0]....
.L_312:
        /* <DEDUP_REMOVED lines=87> */


	//----- nvinfo : EIATTR_MERCURY_ISA_VERSION
	.align		4
.L_313:
        /*0590*/ 	.byte	0x03, 0x5f
        /*0592*/ 	.short	0x0101


	//----- nvinfo : EIATTR_UNUSED_LOAD_BYTE_OFFSET
	.align		4
        /*0594*/ 	.byte	0x04, 0x44
        /*0596*/ 	.short	(.L_315 - .L_314)


	//   ....[0]....
.L_314:
        /*0598*/ 	.word	0x00000a70
        /*059c*/ 	.word	0x0000fff0


	//   ....[1]....
        /*05a0*/ 	.word	0x00010c80
        /*05a4*/ 	.word	0x0000fff0


	//----- nvinfo : EIATTR_INT_WARP_WIDE_INSTR_OFFSETS
	.align		4
.L_315:
        /*05a8*/ 	.byte	0x04, 0x31
        /*05aa*/ 	.short	(.L_317 - .L_316)


	//   ....[0]....
.L_316:
        /*05ac*/ 	.word	0x00000120


	//   ....[1]....
        /*05b0*/ 	.word	0x000001c0


	//   ....[2]....
        /*05b4*/ 	.word	0x00000230


	//   ....[3]....
        /*05b8*/ 	.word	0x00015c00


	//   ....[4]....
        /*05bc*/ 	.word	0x00015c90


	//   ....[5]....
        /*05c0*/ 	.word	0x00018e00


	//   ....[6]....
        /*05c4*/ 	.word	0x00018e90


	//----- nvinfo : EIATTR_COOP_GROUP_MASK_REGIDS
	.align		4
.L_317:
        /*05c8*/ 	.byte	0x04, 0x29
        /*05ca*/ 	.short	(.L_319 - .L_318)


	//   ....[0]....
.L_318:
        /*05cc*/ 	.word	0xffffffff


	//   ....[1]....
        /*05d0*/ 	.word	0xffffffff


	//   ....[2]....
        /*05d4*/ 	.word	0xffffffff


	//   ....[3]....
        /*05d8*/ 	.word	0xffffffff


	//   ....[4]....
        /*05dc*/ 	.word	0xffffffff


	//   ....[5]....
        /*05e0*/ 	.word	0xffffffff


	//   ....[6]....
        /*05e4*/ 	.word	0xffffffff


	//   ....[7]....
        /*05e8*/ 	.word	0xffffffff


	//   ....[8]....
        /*05ec*/ 	.word	0xffffffff


	//   ....[9]....
        /*05f0*/ 	.word	0xffffffff


	//   ....[10]....
        /*05f4*/ 	.word	0xffffffff


	//   ....[11]....
        /*05f8*/ 	.word	0xffffffff


	//   ....[12]....
        /*05fc*/ 	.word	0xffffffff


	//   ....[13]....
        /*0600*/ 	.word	0xffffffff


	//   ....[14]....
        /*0604*/ 	.word	0xffffffff


	//   ....[15]....
        /*0608*/ 	.word	0xffffffff


	//   ....[16]....
        /*060c*/ 	.word	0xffffffff


	//   ....[17]....
        /*0610*/ 	.word	0xffffffff


	//   ....[18]....
        /*0614*/ 	.word	0xffffffff


	//   ....[19]....
        /*0618*/ 	.word	0xffffffff


	//   ....[20]....
        /*061c*/ 	.word	0xffffffff


	//   ....[21]....
        /*0620*/ 	.word	0xffffffff


	//   ....[22]....
        /*0624*/ 	.word	0xffffffff


	//   ....[23]....
        /*0628*/ 	.word	0xffffffff


	//   ....[24]....
        /*062c*/ 	.word	0xffffffff


	//   ....[25]....
        /*0630*/ 	.word	0xffffffff


	//   ....[26]....
        /*0634*/ 	.word	0xffffffff


	//   ....[27]....
        /*0638*/ 	.word	0xffffffff


	//   ....[28]....
        /*063c*/ 	.word	0xffffffff


	//   ....[29]....
        /*0640*/ 	.word	0xffffffff


	//   ....[30]....
        /*0644*/ 	.word	0xffffffff


	//   ....[31]....
        /*0648*/ 	.word	0xffffffff


	//   ....[32]....
        /*064c*/ 	.word	0xffffffff


	//   ....[33]....
        /*0650*/ 	.word	0xffffffff


	//   ....[34]....
        /*0654*/ 	.word	0xffffffff


	//   ....[35]....
        /*0658*/ 	.word	0xffffffff


	//   ....[36]....
        /*065c*/ 	.word	0xffffffff


	//   ....[37]....
        /*0660*/ 	.word	0xffffffff


	//   ....[38]....
        /*0664*/ 	.word	0xffffffff


	//   ....[39]....
        /*0668*/ 	.word	0xffffffff


	//   ....[40]....
        /*066c*/ 	.word	0xffffffff


	//   ....[41]....
        /*0670*/ 	.word	0xffffffff


	//   ....[42]....
        /*0674*/ 	.word	0xffffffff


	//   ....[43]....
        /*0678*/ 	.word	0xffffffff


	//   ....[44]....
        /*067c*/ 	.word	0xffffffff


	//   ....[45]....
        /*0680*/ 	.word	0xffffffff


	//   ....[46]....
        /*0684*/ 	.word	0xffffffff


	//   ....[47]....
        /*0688*/ 	.word	0xffffffff


	//   ....[48]....
        /*068c*/ 	.word	0xffffffff


	//   ....[49]....
        /*0690*/ 	.word	0xffffffff


	//   ....[50]....
        /*0694*/ 	.word	0xffffffff


	//   ....[51]....
        /*0698*/ 	.word	0xffffffff


	//   ....[52]....
        /*069c*/ 	.word	0xffffffff


	//   ....[53]....
        /*06a0*/ 	.word	0xffffffff


	//   ....[54]....
        /*06a4*/ 	.word	0xffffffff


	//   ....[55]....
        /*06a8*/ 	.word	0xffffffff


	//   ....[56]....
        /*06ac*/ 	.word	0xffffffff


	//   ....[57]....
        /*06b0*/ 	.word	0xffffffff


	//   ....[58]....
        /*06b4*/ 	.word	0xffffffff


	//   ....[59]....
        /*06b8*/ 	.word	0xffffffff


	//   ....[60]....
        /*06bc*/ 	.word	0xffffffff


	//   ....[61]....
        /*06c0*/ 	.word	0xffffffff


	//   ....[62]....
        /*06c4*/ 	.word	0xffffffff


	//   ....[63]....
        /*06c8*/ 	.word	0xffffffff


	//   ....[64]....
        /*06cc*/ 	.word	0xffffffff


	//   ....[65]....
        /*06d0*/ 	.word	0xffffffff


	//   ....[66]....
        /*06d4*/ 	.word	0xffffffff


	//   ....[67]....
        /*06d8*/ 	.word	0xffffffff


	//   ....[68]....
        /*06dc*/ 	.word	0xffffffff


	//   ....[69]....
        /*06e0*/ 	.word	0xffffffff


	//   ....[70]....
        /*06e4*/ 	.word	0xffffffff


	//   ....[71]....
        /*06e8*/ 	.word	0xffffffff


	//   ....[72]....
        /*06ec*/ 	.word	0xffffffff


	//   ....[73]....
        /*06f0*/ 	.word	0xffffffff


	//   ....[74]....
        /*06f4*/ 	.word	0xffffffff


	//   ....[75]....
        /*06f8*/ 	.word	0xffffffff


	//   ....[76]....
        /*06fc*/ 	.word	0xffffffff


	//   ....[77]....
        /*0700*/ 	.word	0xffffffff


	//   ....[78]....
        /*0704*/ 	.word	0xffffffff


	//   ....[79]....
        /*0708*/ 	.word	0xffffffff


	//   ....[80]....
        /*070c*/ 	.word	0xffffffff


	//   ....[81]....
        /*0710*/ 	.word	0xffffffff


	//   ....[82]....
        /*0714*/ 	.word	0xffffffff


	//   ....[83]....
        /*0718*/ 	.word	0xffffffff


	//   ....[84]....
        /*071c*/ 	.word	0xffffffff


	//   ....[85]....
        /*0720*/ 	.word	0xffffffff


	//   ....[86]....
        /*0724*/ 	.word	0xffffffff


	//   ....[87]....
        /*0728*/ 	.word	0xffffffff


	//   ....[88]....
        /*072c*/ 	.word	0xffffffff


	//   ....[89]....
        /*0730*/ 	.word	0xffffffff


	//   ....[90]....
        /*0734*/ 	.word	0xffffffff


	//   ....[91]....
        /*0738*/ 	.word	0xffffffff


	//   ....[92]....
        /*073c*/ 	.word	0xffffffff


	//   ....[93]....
        /*0740*/ 	.word	0xffffffff


	//   ....[94]....
        /*0744*/ 	.word	0xffffffff


	//   ....[95]....
        /*0748*/ 	.word	0xffffffff


	//   ....[96]....
        /*074c*/ 	.word	0xffffffff


	//   ....[97]....
        /*0750*/ 	.word	0xffffffff


	//   ....[98]....
        /*0754*/ 	.word	0xffffffff


	//   ....[99]....
        /*0758*/ 	.word	0xffffffff


	//   ....[100]....
        /*075c*/ 	.word	0xffffffff


	//   ....[101]....
        /*0760*/ 	.word	0xffffffff


	//   ....[102]....
        /*0764*/ 	.word	0xffffffff


	//   ....[103]....
        /*0768*/ 	.word	0xffffffff


	//   ....[104]....
        /*076c*/ 	.word	0xffffffff


	//   ....[105]....
        /*0770*/ 	.word	0xffffffff


	//   ....[106]....
        /*0774*/ 	.word	0xffffffff


	//   ....[107]....
        /*0778*/ 	.word	0xffffffff


	//   ....[108]....
        /*077c*/ 	.word	0xffffffff


	//   ....[109]....
        /*0780*/ 	.word	0xffffffff


	//   ....[110]....
        /*0784*/ 	.word	0xffffffff


	//   ....[111]....
        /*0788*/ 	.word	0xffffffff


	//   ....[112]....
        /*078c*/ 	.word	0xffffffff


	//   ....[113]....
        /*0790*/ 	.word	0xffffffff


	//   ....[114]....
        /*0794*/ 	.word	0xffffffff


	//   ....[115]....
        /*0798*/ 	.word	0xffffffff


	//   ....[116]....
        /*079c*/ 	.word	0xffffffff


	//   ....[117]....
        /*07a0*/ 	.word	0xffffffff


	//   ....[118]....
        /*07a4*/ 	.word	0xffffffff


	//   ....[119]....
        /*07a8*/ 	.word	0xffffffff


	//   ....[120]....
        /*07ac*/ 	.word	0xffffffff


	//   ....[121]....
        /*07b0*/ 	.word	0xffffffff


	//   ....[122]....
        /*07b4*/ 	.word	0xffffffff


	//   ....[123]....
        /*07b8*/ 	.word	0xffffffff


	//   ....[124]....
        /*07bc*/ 	.word	0xffffffff


	//   ....[125]....
        /*07c0*/ 	.word	0xffffffff


	//   ....[126]....
        /*07c4*/ 	.word	0xffffffff


	//   ....[127]....
        /*07c8*/ 	.word	0xffffffff


	//   ....[128]....
        /*07cc*/ 	.word	0xffffffff


	//   ....[129]....
        /*07d0*/ 	.word	0xffffffff


	//   ....[130]....
        /*07d4*/ 	.word	0xffffffff


	//   ....[131]....
        /*07d8*/ 	.word	0xffffffff


	//   ....[132]....
        /*07dc*/ 	.word	0xffffffff


	//   ....[133]....
        /*07e0*/ 	.word	0xffffffff


	//   ....[134]....
        /*07e4*/ 	.word	0xffffffff


	//   ....[135]....
        /*07e8*/ 	.word	0xffffffff


	//   ....[136]....
        /*07ec*/ 	.word	0xffffffff


	//   ....[137]....
        /*07f0*/ 	.word	0xffffffff


	//   ....[138]....
        /*07f4*/ 	.word	0xffffffff


	//   ....[139]....
        /*07f8*/ 	.word	0xffffffff


	//   ....[140]....
        /*07fc*/ 	.word	0xffffffff


	//   ....[141]....
        /*0800*/ 	.word	0xffffffff


	//   ....[142]....
        /*0804*/ 	.word	0xffffffff


	//   ....[143]....
        /*0808*/ 	.word	0xffffffff


	//   ....[144]....
        /*080c*/ 	.word	0xffffffff


	//   ....[145]....
        /*0810*/ 	.word	0xffffffff


	//   ....[146]....
        /*0814*/ 	.word	0xffffffff


	//   ....[147]....
        /*0818*/ 	.word	0xffffffff


	//   ....[148]....
        /*081c*/ 	.word	0xffffffff


	//   ....[149]....
        /*0820*/ 	.word	0xffffffff


	//   ....[150]....
        /*0824*/ 	.word	0xffffffff


	//   ....[151]....
        /*0828*/ 	.word	0xffffffff


	//   ....[152]....
        /*082c*/ 	.word	0xffffffff


	//   ....[153]....
        /*0830*/ 	.word	0xffffffff


	//   ....[154]....
        /*0834*/ 	.word	0xffffffff


	//   ....[155]....
        /*0838*/ 	.word	0xffffffff


	//   ....[156]....
        /*083c*/ 	.word	0xffffffff


	//   ....[157]....
        /*0840*/ 	.word	0xffffffff


	//   ....[158]....
        /*0844*/ 	.word	0xffffffff


	//   ....[159]....
        /*0848*/ 	.word	0xffffffff


	//   ....[160]....
        /*084c*/ 	.word	0xffffffff


	//   ....[161]....
        /*0850*/ 	.word	0xffffffff


	//   ....[162]....
        /*0854*/ 	.word	0xffffffff


	//   ....[163]....
        /*0858*/ 	.word	0xffffffff


	//   ....[164]....
        /*085c*/ 	.word	0xffffffff


	//   ....[165]....
        /*0860*/ 	.word	0xffffffff


	//   ....[166]....
        /*0864*/ 	.word	0xffffffff


	//   ....[167]....
        /*0868*/ 	.word	0xffffffff


	//   ....[168]....
        /*086c*/ 	.word	0xffffffff


	//   ....[169]....
        /*0870*/ 	.word	0xffffffff


	//   ....[170]....
        /*0874*/ 	.word	0xffffffff


	//   ....[171]....
        /*0878*/ 	.word	0xffffffff


	//   ....[172]....
        /*087c*/ 	.word	0xffffffff


	//   ....[173]....
        /*0880*/ 	.word	0xffffffff


	//   ....[174]....
        /*0884*/ 	.word	0xffffffff


	//   ....[175]....
        /*0888*/ 	.word	0xffffffff


	//   ....[176]....
        /*088c*/ 	.word	0xffffffff


	//   ....[177]....
        /*0890*/ 	.word	0xffffffff


	//   ....[178]....
        /*0894*/ 	.word	0xffffffff


	//   ....[179]....
        /*0898*/ 	.word	0xffffffff


	//   ....[180]....
        /*089c*/ 	.word	0xffffffff


	//   ....[181]....
        /*08a0*/ 	.word	0xffffffff


	//   ....[182]....
        /*08a4*/ 	.word	0xffffffff


	//   ....[183]....
        /*08a8*/ 	.word	0xffffffff


	//   ....[184]....
        /*08ac*/ 	.word	0xffffffff


	//   ....[185]....
        /*08b0*/ 	.word	0xffffffff


	//   ....[186]....
        /*08b4*/ 	.word	0xffffffff


	//   ....[187]....
        /*08b8*/ 	.word	0xffffffff


	//   ....[188]....
        /*08bc*/ 	.word	0xffffffff


	//   ....[189]....
        /*08c0*/ 	.word	0xffffffff


	//   ....[190]....
        /*08c4*/ 	.word	0xffffffff


	//   ....[191]....
        /*08c8*/ 	.word	0xffffffff


	//   ....[192]....
        /*08cc*/ 	.word	0xffffffff


	//   ....[193]....
        /*08d0*/ 	.word	0xffffffff


	//   ....[194]....
        /*08d4*/ 	.word	0xffffffff


	//   ....[195]....
        /*08d8*/ 	.word	0xffffffff


	//   ....[196]....
        /*08dc*/ 	.word	0xffffffff


	//   ....[197]....
        /*08e0*/ 	.word	0xffffffff


	//   ....[198]....
        /*08e4*/ 	.word	0xffffffff


	//   ....[199]....
        /*08e8*/ 	.word	0xffffffff


	//   ....[200]....
        /*08ec*/ 	.word	0xffffffff


	//   ....[201]....
        /*08f0*/ 	.word	0xffffffff


	//   ....[202]....
        /*08f4*/ 	.word	0xffffffff


	//   ....[203]....
        /*08f8*/ 	.word	0xffffffff


	//   ....[204]....
        /*08fc*/ 	.word	0xffffffff


	//   ....[205]....
        /*0900*/ 	.word	0xffffffff


	//   ....[206]....
        /*0904*/ 	.word	0xffffffff


	//   ....[207]....
        /*0908*/ 	.word	0xffffffff


	//   ....[208]....
        /*090c*/ 	.word	0xffffffff


	//   ....[209]....
        /*0910*/ 	.word	0x0500000f


	//   ....[210]....
        /*0914*/ 	.word	0x0500000f


	//   ....[211]....
        /*0918*/ 	.word	0x0500000f


	//   ....[212]....
        /*091c*/ 	.word	0x0500000f


	//   ....[213]....
        /*0920*/ 	.word	0x0500000f


	//   ....[214]....
        /*0924*/ 	.word	0x0500000f


	//   ....[215]....
        /*0928*/ 	.word	0x0500000f


	//   ....[216]....
        /*092c*/ 	.word	0x0500000f


	//   ....[217]....
        /*0930*/ 	.word	0x0500000f


	//   ....[218]....
        /*0934*/ 	.word	0x0500000f


	//   ....[219]....
        /*0938*/ 	.word	0x0500000f


	//   ....[220]....
        /*093c*/ 	.word	0x0500000f


	//   ....[221]....
        /*0940*/ 	.word	0x0500000f


	//   ....[222]....
        /*0944*/ 	.word	0x0500000f


	//   ....[223]....
        /*0948*/ 	.word	0x0500000f


	//   ....[224]....
        /*094c*/ 	.word	0x0500000f


	//   ....[225]....
        /*0950*/ 	.word	0x0500000f


	//   ....[226]....
        /*0954*/ 	.word	0x0500000f


	//   ....[227]....
        /*0958*/ 	.word	0x0500000f


	//   ....[228]....
        /*095c*/ 	.word	0x0500000f


	//   ....[229]....
        /*0960*/ 	.word	0x0500000f


	//   ....[230]....
        /*0964*/ 	.word	0x0500000f


	//   ....[231]....
        /*0968*/ 	.word	0x0500000f


	//   ....[232]....
        /*096c*/ 	.word	0x0500000f


	//   ....[233]....
        /*0970*/ 	.word	0x0500000f


	//   ....[234]....
        /*0974*/ 	.word	0x0500000f


	//   ....[235]....
        /*0978*/ 	.word	0x0500000f


	//   ....[236]....
        /*097c*/ 	.word	0x0500000f


	//   ....[237]....
        /*0980*/ 	.word	0x0500000f


	//   ....[238]....
        /*0984*/ 	.word	0x0500000f


	//   ....[239]....
        /*0988*/ 	.word	0x0500000f


	//   ....[240]....
        /*098c*/ 	.word	0x0500000f


	//   ....[241]....
        /*0990*/ 	.word	0x0500000f


	//   ....[242]....
        /*0994*/ 	.word	0x0500000f


	//   ....[243]....
        /*0998*/ 	.word	0x0500000f


	//   ....[244]....
        /*099c*/ 	.word	0x0500000f


	//   ....[245]....
        /*09a0*/ 	.word	0x0500000f


	//   ....[246]....
        /*09a4*/ 	.word	0x0500000f


	//   ....[247]....
        /*09a8*/ 	.word	0x0500000f


	//   ....[248]....
        /*09ac*/ 	.word	0x0500000f


	//   ....[249]....
        /*09b0*/ 	.word	0x0500000f


	//   ....[250]....
        /*09b4*/ 	.word	0x0500000f


	//   ....[251]....
        /*09b8*/ 	.word	0x0500000f


	//   ....[252]....
        /*09bc*/ 	.word	0x0500000f


	//   ....[253]....
        /*09c0*/ 	.word	0x0500000f


	//   ....[254]....
        /*09c4*/ 	.word	0x0500000f


	//   ....[255]....
        /*09c8*/ 	.word	0x0500000f


	//   ....[0]....
        /*09cc*/ 	.word	0x0500000f


	//   ....[1]....
        /*09d0*/ 	.word	0x0500000f


	//   ....[2]....
        /*09d4*/ 	.word	0x0500000f


	//   ....[3]....
        /*09d8*/ 	.word	0x0500000f


	//   ....[4]....
        /*09dc*/ 	.word	0x0500000f


	//   ....[5]....
        /*09e0*/ 	.word	0x0500000f


	//   ....[6]....
        /*09e4*/ 	.word	0x0500000f


	//   ....[7]....
        /*09e8*/ 	.word	0x0500000f


	//   ....[8]....
        /*09ec*/ 	.word	0x0500000f


	//   ....[9]....
        /*09f0*/ 	.word	0x0500000f


	//   ....[10]....
        /*09f4*/ 	.word	0x0500000f


	//   ....[11]....
        /*09f8*/ 	.word	0x0500000f


	//   ....[12]....
        /*09fc*/ 	.word	0x0500000f


	//   ....[13]....
        /*0a00*/ 	.word	0x0500000f


	//   ....[14]....
        /*0a04*/ 	.word	0x0500000f


	//   ....[15]....
        /*0a08*/ 	.word	0x0500000f


	//   ....[16]....
        /*0a0c*/ 	.word	0x0500000f


	//   ....[17]....
        /*0a10*/ 	.word	0x0500000f


	//   ....[18]....
        /*0a14*/ 	.word	0x0500000f


	//   ....[19]....
        /*0a18*/ 	.word	0x0500000f


	//   ....[20]....
        /*0a1c*/ 	.word	0x0500000f


	//   ....[21]....
        /*0a20*/ 	.word	0x0500000f


	//   ....[22]....
        /*0a24*/ 	.word	0x0500000f


	//   ....[23]....
        /*0a28*/ 	.word	0x0500000f


	//   ....[24]....
        /*0a2c*/ 	.word	0x0500000f


	//   ....[25]....
        /*0a30*/ 	.word	0x0500000f


	//   ....[26]....
        /*0a34*/ 	.word	0x0500000f


	//   ....[27]....
        /*0a38*/ 	.word	0x0500000f


	//   ....[28]....
        /*0a3c*/ 	.word	0x0500000f


	//   ....[29]....
        /*0a40*/ 	.word	0x0500000f


	//   ....[30]....
        /*0a44*/ 	.word	0x0500000f


	//   ....[31]....
        /*0a48*/ 	.word	0x0500000f


	//   ....[32]....
        /*0a4c*/ 	.word	0x0500000f


	//   ....[33]....
        /*0a50*/ 	.word	0x0500000f


	//   ....[34]....
        /*0a54*/ 	.word	0x0500000f


	//   ....[35]....
        /*0a58*/ 	.word	0x0500000f


	//   ....[36]....
        /*0a5c*/ 	.word	0x0500000f


	//   ....[37]....
        /*0a60*/ 	.word	0x0500000f


	//   ....[38]....
        /*0a64*/ 	.word	0x0500000f


	//   ....[39]....
        /*0a68*/ 	.word	0x0500000f


	//   ....[40]....
        /*0a6c*/ 	.word	0x0500000f


	//   ....[41]....
        /*0a70*/ 	.word	0x0500000f


	//   ....[42]....
        /*0a74*/ 	.word	0x0500000f


	//   ....[43]....
        /*0a78*/ 	.word	0x0500000f


	//   ....[44]....
        /*0a7c*/ 	.word	0x0500000f


	//   ....[45]....
        /*0a80*/ 	.word	0x0500000f


	//   ....[46]....
        /*0a84*/ 	.word	0x0500000f


	//   ....[47]....
        /*0a88*/ 	.word	0x0500000f


	//   ....[48]....
        /*0a8c*/ 	.word	0x0500000f


	//   ....[49]....
        /*0a90*/ 	.word	0x0500000f


	//   ....[50]....
        /*0a94*/ 	.word	0x0500000f


	//   ....[51]....
        /*0a98*/ 	.word	0x0500000f


	//   ....[52]....
        /*0a9c*/ 	.word	0x0500000f


	//   ....[53]....
        /*0aa0*/ 	.word	0x0500000f


	//   ....[54]....
        /*0aa4*/ 	.word	0x0500000f


	//   ....[55]....
        /*0aa8*/ 	.word	0x0500000f


	//   ....[56]....
        /*0aac*/ 	.word	0x0500000f


	//   ....[57]....
        /*0ab0*/ 	.word	0x0500000f


	//   ....[58]....
        /*0ab4*/ 	.word	0x0500000f


	//   ....[59]....
        /*0ab8*/ 	.word	0x0500000f


	//   ....[60]....
        /*0abc*/ 	.word	0x0500000f


	//   ....[61]....
        /*0ac0*/ 	.word	0x0500000f


	//   ....[62]....
        /*0ac4*/ 	.word	0x0500000f


	//   ....[63]....
        /*0ac8*/ 	.word	0x0500000f


	//   ....[64]....
        /*0acc*/ 	.word	0x0500000f


	//   ....[65]....
        /*0ad0*/ 	.word	0x0500000f


	//   ....[66]....
        /*0ad4*/ 	.word	0x0500000f


	//   ....[67]....
        /*0ad8*/ 	.word	0x0500000f


	//   ....[68]....
        /*0adc*/ 	.word	0x0500000f


	//   ....[69]....
        /*0ae0*/ 	.word	0x0500000f


	//   ....[70]....
        /*0ae4*/ 	.word	0x0500000f


	//   ....[71]....
        /*0ae8*/ 	.word	0x0500000f


	//   ....[72]....
        /*0aec*/ 	.word	0x0500000f


	//   ....[73]....
        /*0af0*/ 	.word	0x0500000f


	//   ....[74]....
        /*0af4*/ 	.word	0x0500000f


	//   ....[75]....
        /*0af8*/ 	.word	0x0500000f


	//   ....[76]....
        /*0afc*/ 	.word	0x0500000f


	//   ....[77]....
        /*0b00*/ 	.word	0x0500000f


	//   ....[78]....
        /*0b04*/ 	.word	0x0500000f


	//   ....[79]....
        /*0b08*/ 	.word	0x0500000f


	//   ....[80]....
        /*0b0c*/ 	.word	0x0500000f


	//   ....[81]....
        /*0b10*/ 	.word	0x0500000f


	//   ....[82]....
        /*0b14*/ 	.word	0x0500000f


	//   ....[83]....
        /*0b18*/ 	.word	0x0500000f


	//   ....[84]....
        /*0b1c*/ 	.word	0x0500000f


	//   ....[85]....
        /*0b20*/ 	.word	0x0500000f


	//   ....[86]....
        /*0b24*/ 	.word	0x0500000f


	//   ....[87]....
        /*0b28*/ 	.word	0x0500000f


	//   ....[88]....
        /*0b2c*/ 	.word	0x0500000f


	//   ....[89]....
        /*0b30*/ 	.word	0x0500000f


	//   ....[90]....
        /*0b34*/ 	.word	0x0500000f


	//   ....[91]....
        /*0b38*/ 	.word	0x0500000f


	//   ....[92]....
        /*0b3c*/ 	.word	0x0500000f


	//   ....[93]....
        /*0b40*/ 	.word	0x0500000f


	//   ....[94]....
        /*0b44*/ 	.word	0x0500000f


	//   ....[95]....
        /*0b48*/ 	.word	0x0500000f


	//   ....[96]....
        /*0b4c*/ 	.word	0x0500000f


	//   ....[97]....
        /*0b50*/ 	.word	0x0500000f


	//   ....[98]....
        /*0b54*/ 	.word	0x0500000f


	//   ....[99]....
        /*0b58*/ 	.word	0x0500000f


	//   ....[100]....
        /*0b5c*/ 	.word	0x0500000f


	//   ....[101]....
        /*0b60*/ 	.word	0x0500000f


	//   ....[102]....
        /*0b64*/ 	.word	0x0500000f


	//   ....[103]....
        /*0b68*/ 	.word	0x0500000f


	//   ....[104]....
        /*0b6c*/ 	.word	0x0500000f


	//   ....[105]....
        /*0b70*/ 	.word	0x0500000f


	//   ....[106]....
        /*0b74*/ 	.word	0x0500000f


	//   ....[107]....
        /*0b78*/ 	.word	0x0500000f


	//   ....[108]....
        /*0b7c*/ 	.word	0x0500000f


	//   ....[109]....
        /*0b80*/ 	.word	0x0500000f


	//   ....[110]....
        /*0b84*/ 	.word	0x0500000f


	//----- nvinfo : EIATTR_COOP_GROUP_INSTR_OFFSETS
	.align		4
.L_319:
        /*0b88*/ 	.byte	0x04, 0x28
        /*0b8a*/ 	.short	(.L_321 - .L_320)


	//   ....[0]....
.L_320:
        /*0b8c*/ 	.word	0x00000060


	//   ....[1]....
        /*0b90*/ 	.word	0x00000130


	//   ....[2]....
        /*0b94*/ 	.word	0x000001e0


	//   ....[3]....
        /*0b98*/ 	.word	0x000003a0


	//   ....[4]....
        /*0b9c*/ 	.word	0x00000500


	//   ....[5]....
        /*0ba0*/ 	.word	0x00000620


	//   ....[6]....
        /*0ba4*/ 	.word	0x00000780


	//   ....[7]....
        /*0ba8*/ 	.word	0x00002e00


	//   ....[8]....
        /*0bac*/ 	.word	0x00002e10


	//   ....[9]....
        /*0bb0*/ 	.word	0x00003570


	//   ....[10]....
        /*0bb4*/ 	.word	0x00003580


	//   ....[11]....
        /*0bb8*/ 	.word	0x000042c0


	//   ....[12]....
        /*0bbc*/ 	.word	0x000042d0


	//   ....[13]....
        /*0bc0*/ 	.word	0x00004ad0


	//   ....[14]....
        /*0bc4*/ 	.word	0x00004ae0


	//   ....[15]....
        /*0bc8*/ 	.word	0x00005510


	//   ....[16]....
        /*0bcc*/ 	.word	0x00005520


	//   ....[17]....
        /*0bd0*/ 	.word	0x00005630


	//   ....[18]....
        /*0bd4*/ 	.word	0x00005640


	//   ....[19]....
        /*0bd8*/ 	.word	0x000059b0


	//   ....[20]....
        /*0bdc*/ 	.word	0x000059d0


	//   ....[21]....
        /*0be0*/ 	.word	0x00005ab0


	//   ....[22]....
        /*0be4*/ 	.word	0x00005ad0


	//   ....[23]....
        /*0be8*/ 	.word	0x00006250


	//   ....[24]....
        /*0bec*/ 	.word	0x00006a20


	//   ....[25]....
        /*0bf0*/ 	.word	0x00006a30


	//   ....[26]....
        /*0bf4*/ 	.word	0x00006a40


	//   ....[27]....
        /*0bf8*/ 	.word	0x00006a50


	//   ....[28]....
        /*0bfc*/ 	.word	0x00006d90


	//   ....[29]....
        /*0c00*/ 	.word	0x00006da0


	//   ....[30]....
        /*0c04*/ 	.word	0x00006db0


	//   ....[31]....
        /*0c08*/ 	.word	0x00006dc0


	//   ....[32]....
        /*0c0c*/ 	.word	0x000081d0


	//   ....[33]....
        /*0c10*/ 	.word	0x000081e0


	//   ....[34]....
        /*0c14*/ 	.word	0x000081f0


	//   ....[35]....
        /*0c18*/ 	.word	0x00008200


	//   ....[36]....
        /*0c1c*/ 	.word	0x00008300


	//   ....[37]....
        /*0c20*/ 	.word	0x00008320


	//   ....[38]....
        /*0c24*/ 	.word	0x000083b0


	//   ....[39]....
        /*0c28*/ 	.word	0x000083e0


	//   ....[40]....
        /*0c2c*/ 	.word	0x00009b50


	//   ....[41]....
        /*0c30*/ 	.word	0x0000a1b0


	//   ....[42]....
        /*0c34*/ 	.word	0x0000a1c0


	//   ....[43]....
        /*0c38*/ 	.word	0x0000a1e0


	//   ....[44]....
        /*0c3c*/ 	.word	0x0000a960


	//   ....[45]....
        /*0c40*/ 	.word	0x0000a980


	//   ....[46]....
        /*0c44*/ 	.word	0x0000c390


	//   ....[47]....
        /*0c48*/ 	.word	0x0000c3b0


	//   ....[48]....
        /*0c4c*/ 	.word	0x0000cbd0


	//   ....[49]....
        /*0c50*/ 	.word	0x0000ccd0


	//   ....[50]....
        /*0c54*/ 	.word	0x0000d410


	//   ....[51]....
        /*0c58*/ 	.word	0x0000d460


	//   ....[52]....
        /*0c5c*/ 	.word	0x0000ee90


	//   ....[53]....
        /*0c60*/ 	.word	0x0000eec0


	//   ....[54]....
        /*0c64*/ 	.word	0x0000f0e0


	//   ....[55]....
        /*0c68*/ 	.word	0x0000f100


	//   ....[56]....
        /*0c6c*/ 	.word	0x000103d0


	//   ....[57]....
        /*0c70*/ 	.word	0x00010400


	//   ....[58]....
        /*0c74*/ 	.word	0x00010720


	//   ....[59]....
        /*0c78*/ 	.word	0x00010740


	//   ....[60]....
        /*0c7c*/ 	.word	0x00011510


	//   ....[61]....
        /*0c80*/ 	.word	0x00011530


	//   ....[62]....
        /*0c84*/ 	.word	0x00011540


	//   ....[63]....
        /*0c88*/ 	.word	0x00011550


	//   ....[64]....
        /*0c8c*/ 	.word	0x00011aa0


	//   ....[65]....
        /*0c90*/ 	.word	0x00011ae0


	//   ....[66]....
        /*0c94*/ 	.word	0x00011b10


	//   ....[67]....
        /*0c98*/ 	.word	0x00011b40


	//   ....[68]....
        /*0c9c*/ 	.word	0x00011b60


	//   ....[69]....
        /*0ca0*/ 	.word	0x00011b70


	//   ....[70]....
        /*0ca4*/ 	.word	0x00011bb0


	//   ....[71]....
        /*0ca8*/ 	.word	0x00011be0


	//   ....[72]....
        /*0cac*/ 	.word	0x00012090


	//   ....[73]....
        /*0cb0*/ 	.word	0x000120a0


	//   ....[74]....
        /*0cb4*/ 	.word	0x00012320


	//   ....[75]....
        /*0cb8*/ 	.word	0x00012330


	//   ....[76]....
        /*0cbc*/ 	.word	0x00012de0


	//   ....[77]....
        /*0cc0*/ 	.word	0x00012e10


	//   ....[78]....
        /*0cc4*/ 	.word	0x00012e30


	//   ....[79]....
        /*0cc8*/ 	.word	0x00012e60


	//   ....[80]....
        /*0ccc*/ 	.word	0x00012e90


	//   ....[81]....
        /*0cd0*/ 	.word	0x00012ea0


	//   ....[82]....
        /*0cd4*/ 	.word	0x00012ed0


	//   ....[83]....
        /*0cd8*/ 	.word	0x00012f40


	//   ....[84]....
        /*0cdc*/ 	.word	0x00013070


	//   ....[85]....
        /*0ce0*/ 	.word	0x00013270


	//   ....[86]....
        /*0ce4*/ 	.word	0x000132a0


	//   ....[87]....
        /*0ce8*/ 	.word	0x000132d0


	//   ....[88]....
        /*0cec*/ 	.word	0x00013300


	//   ....[89]....
        /*0cf0*/ 	.word	0x00013330


	//   ....[90]....
        /*0cf4*/ 	.word	0x00013360


	//   ....[91]....
        /*0cf8*/ 	.word	0x000134f0


	//   ....[92]....
        /*0cfc*/ 	.word	0x00013520


	//   ....[93]....
        /*0d00*/ 	.word	0x00013550


	//   ....[94]....
        /*0d04*/ 	.word	0x00013580


	//   ....[95]....
        /*0d08*/ 	.word	0x000135b0


	//   ....[96]....
        /*0d0c*/ 	.word	0x000135e0


	//   ....[97]....
        /*0d10*/ 	.word	0x00013670


	//   ....[98]....
        /*0d14*/ 	.word	0x000136a0


	//   ....[99]....
        /*0d18*/ 	.word	0x000136b0


	//   ....[100]....
        /*0d1c*/ 	.word	0x000136f0


	//   ....[101]....
        /*0d20*/ 	.word	0x00014bd0


	//   ....[102]....
        /*0d24*/ 	.word	0x00016760


	//   ....[103]....
        /*0d28*/ 	.word	0x00016780


	//   ....[104]....
        /*0d2c*/ 	.word	0x00016810


	//   ....[105]....
        /*0d30*/ 	.word	0x00016830


	//   ....[106]....
        /*0d34*/ 	.word	0x000168b0


	//   ....[107]....
        /*0d38*/ 	.word	0x000168d0


	//   ....[108]....
        /*0d3c*/ 	.word	0x00016950


	//   ....[109]....
        /*0d40*/ 	.word	0x00016970


	//   ....[110]....
        /*0d44*/ 	.word	0x000169f0


	//   ....[111]....
        /*0d48*/ 	.word	0x00016a10


	//   ....[112]....
        /*0d4c*/ 	.word	0x00016a90


	//   ....[113]....
        /*0d50*/ 	.word	0x00016ab0


	//   ....[114]....
        /*0d54*/ 	.word	0x00016b30


	//   ....[115]....
        /*0d58*/ 	.word	0x00016b50


	//   ....[116]....
        /*0d5c*/ 	.word	0x00016b60


	//   ....[117]....
        /*0d60*/ 	.word	0x00016b70


	//   ....[118]....
        /*0d64*/ 	.word	0x000174c0


	//   ....[119]....
        /*0d68*/ 	.word	0x000174d0


	//   ....[120]....
        /*0d6c*/ 	.word	0x000174f0


	//   ....[121]....
        /*0d70*/ 	.word	0x00017550


	//   ....[122]....
        /*0d74*/ 	.word	0x00017570


	//   ....[123]....
        /*0d78*/ 	.word	0x000175f0


	//   ....[124]....
        /*0d7c*/ 	.word	0x00017610


	//   ....[125]....
        /*0d80*/ 	.word	0x00017690


	//   ....[126]....
        /*0d84*/ 	.word	0x000176b0


	//   ....[127]....
        /*0d88*/ 	.word	0x00017730


	//   ....[128]....
        /*0d8c*/ 	.word	0x00017750


	//   ....[129]....
        /*0d90*/ 	.word	0x000177d0


	//   ....[130]....
        /*0d94*/ 	.word	0x000177f0


	//   ....[131]....
        /*0d98*/ 	.word	0x00017870


	//   ....[132]....
        /*0d9c*/ 	.word	0x00017890


	//   ....[133]....
        /*0da0*/ 	.word	0x000178a0


	//   ....[134]....
        /*0da4*/ 	.word	0x00017910


	//   ....[135]....
        /*0da8*/ 	.word	0x00017960


	//   ....[136]....
        /*0dac*/ 	.word	0x00017a00


	//   ....[137]....
        /*0db0*/ 	.word	0x00017a30


	//   ....[138]....
        /*0db4*/ 	.word	0x00017a40


	//   ....[139]....
        /*0db8*/ 	.word	0x00017ab0


	//   ....[140]....
        /*0dbc*/ 	.word	0x00017ac0


	//   ....[141]....
        /*0dc0*/ 	.word	0x00017ad0


	//   ....[142]....
        /*0dc4*/ 	.word	0x000182a0


	//   ....[143]....
        /*0dc8*/ 	.word	0x000182c0


	//   ....[144]....
        /*0dcc*/ 	.word	0x00018330


	//   ....[145]....
        /*0dd0*/ 	.word	0x00018340


	//   ....[146]....
        /*0dd4*/ 	.word	0x00018380


	//   ....[147]....
        /*0dd8*/ 	.word	0x00018390


	//   ....[148]....
        /*0ddc*/ 	.word	0x000183d0


	//   ....[149]....
        /*0de0*/ 	.word	0x000183e0


	//   ....[150]....
        /*0de4*/ 	.word	0x00018420


	//   ....[151]....
        /*0de8*/ 	.word	0x00018430


	//   ....[152]....
        /*0dec*/ 	.word	0x00018470


	//   ....[153]....
        /*0df0*/ 	.word	0x00018480


	//   ....[154]....
        /*0df4*/ 	.word	0x000184c0


	//   ....[155]....
        /*0df8*/ 	.word	0x000184d0


	//   ....[156]....
        /*0dfc*/ 	.word	0x000184e0


	//   ....[157]....
        /*0e00*/ 	.word	0x00018520


	//   ....[158]....
        /*0e04*/ 	.word	0x000187e0


	//   ....[159]....
        /*0e08*/ 	.word	0x00018810


	//   ....[160]....
        /*0e0c*/ 	.word	0x00018870


	//   ....[161]....
        /*0e10*/ 	.word	0x00018880


	//   ....[162]....
        /*0e14*/ 	.word	0x000188d0


	//   ....[163]....
        /*0e18*/ 	.word	0x000188e0


	//   ....[164]....
        /*0e1c*/ 	.word	0x00018930


	//   ....[165]....
        /*0e20*/ 	.word	0x00018940


	//   ....[166]....
        /*0e24*/ 	.word	0x00018990


	//   ....[167]....
        /*0e28*/ 	.word	0x000189a0


	//   ....[168]....
        /*0e2c*/ 	.word	0x000189f0


	//   ....[169]....
        /*0e30*/ 	.word	0x00018a00


	//   ....[170]....
        /*0e34*/ 	.word	0x00018a50


	//   ....[171]....
        /*0e38*/ 	.word	0x00018a60


	//   ....[172]....
        /*0e3c*/ 	.word	0x00018a70


	//   ....[173]....
        /*0e40*/ 	.word	0x00018ab0


	//   ....[174]....
        /*0e44*/ 	.word	0x00019080


	//   ....[175]....
        /*0e48*/ 	.word	0x000190c0


	//   ....[176]....
        /*0e4c*/ 	.word	0x000190e0


	//   ....[177]....
        /*0e50*/ 	.word	0x00019120


	//   ....[178]....
        /*0e54*/ 	.word	0x00019140


	//   ....[179]....
        /*0e58*/ 	.word	0x00019180


	//   ....[180]....
        /*0e5c*/ 	.word	0x000191a0


	//   ....[181]....
        /*0e60*/ 	.word	0x000191e0


	//   ....[182]....
        /*0e64*/ 	.word	0x00019200


	//   ....[183]....
        /*0e68*/ 	.word	0x00019240


	//   ....[184]....
        /*0e6c*/ 	.word	0x00019260


	//   ....[185]....
        /*0e70*/ 	.word	0x000192a0


	//   ....[186]....
        /*0e74*/ 	.word	0x000192c0


	//   ....[187]....
        /*0e78*/ 	.word	0x00019300


	//   ....[188]....
        /*0e7c*/ 	.word	0x00019320


	//   ....[189]....
        /*0e80*/ 	.word	0x00019330


	//   ....[190]....
        /*0e84*/ 	.word	0x000196e0


	//   ....[191]....
        /*0e88*/ 	.word	0x00019710


	//   ....[192]....
        /*0e8c*/ 	.word	0x00019770


	//   ....[193]....
        /*0e90*/ 	.word	0x000197a0


	//   ....[194]....
        /*0e94*/ 	.word	0x000197d0


	//   ....[195]....
        /*0e98*/ 	.word	0x00019800


	//   ....[196]....
        /*0e9c*/ 	.word	0x00019830


	//   ....[197]....
        /*0ea0*/ 	.word	0x00019860


	//   ....[198]....
        /*0ea4*/ 	.word	0x00019a00


	//   ....[199]....
        /*0ea8*/ 	.word	0x00019a30


	//   ....[200]....
        /*0eac*/ 	.word	0x00019a60


	//   ....[201]....
        /*0eb0*/ 	.word	0x00019a90


	//   ....[202]....
        /*0eb4*/ 	.word	0x00019ac0


	//   ....[203]....
        /*0eb8*/ 	.word	0x00019af0


	//   ....[204]....
        /*0ebc*/ 	.word	0x00019bb0


	//   ....[205]....
        /*0ec0*/ 	.word	0x00019bd0


	//   ....[206]....
        /*0ec4*/ 	.word	0x00019bf0


	//   ....[207]....
        /*0ec8*/ 	.word	0x00019c50


	//   ....[208]....
        /*0ecc*/ 	.word	0x0001a680


	//   ....[209]....
        /*0ed0*/ 	.word	0x0001a9a0


	//   ....[210]....
        /*0ed4*/ 	.word	0x0001aa30


	//   ....[211]....
        /*0ed8*/ 	.word	0x0001aac0


	//   ....[212]....
        /*0edc*/ 	.word	0x0001ab50


	//   ....[213]....
        /*0ee0*/ 	.word	0x0001ac30


	//   ....[214]....
        /*0ee4*/ 	.word	0x0001acc0


	//   ....[215]....
        /*0ee8*/ 	.word	0x0001ad60


	//   ....[216]....
        /*0eec*/ 	.word	0x0001adf0


	//   ....[217]....
        /*0ef0*/ 	.word	0x0001aee0


	//   ....[218]....
        /*0ef4*/ 	.word	0x0001af70


	//   ....[219]....
        /*0ef8*/ 	.word	0x0001b010


	//   ....[220]....
        /*0efc*/ 	.word	0x0001b0a0


	//   ....[221]....
        /*0f00*/ 	.word	0x0001b1e0


	//   ....[222]....
        /*0f04*/ 	.word	0x0001b290


	//   ....[223]....
        /*0f08*/ 	.word	0x0001b320


	//   ....[224]....
        /*0f0c*/ 	.word	0x0001b370


	//   ....[225]....
        /*0f10*/ 	.word	0x0001b3c0


	//   ....[226]....
        /*0f14*/ 	.word	0x0001b450


	//   ....[227]....
        /*0f18*/ 	.word	0x0001b4e0


	//   ....[228]....
        /*0f1c*/ 	.word	0x0001b530


	//   ....[229]....
        /*0f20*/ 	.word	0x0001b580


	//   ....[230]....
        /*0f24*/ 	.word	0x0001b670


	//   ....[231]....
        /*0f28*/ 	.word	0x0001b720


	//   ....[232]....
        /*0f2c*/ 	.word	0x0001b770


	//   ....[233]....
        /*0f30*/ 	.word	0x0001b7c0


	//   ....[234]....
        /*0f34*/ 	.word	0x0001b950


	//   ....[235]....
        /*0f38*/ 	.word	0x0001baa0


	//   ....[236]....
        /*0f3c*/ 	.word	0x0001bb50


	//   ....[237]....
        /*0f40*/ 	.word	0x0001bba0


	//   ....[238]....
        /*0f44*/ 	.word	0x0001be60


	//   ....[239]....
        /*0f48*/ 	.word	0x0001bec0


	//   ....[240]....
        /*0f4c*/ 	.word	0x0001bf80


	//   ....[241]....
        /*0f50*/ 	.word	0x0001bff0


	//   ....[242]....
        /*0f54*/ 	.word	0x0001c050


	//   ....[243]....
        /*0f58*/ 	.word	0x0001c100


	//   ....[244]....
        /*0f5c*/ 	.word	0x0001c160


	//   ....[245]....
        /*0f60*/ 	.word	0x0001c1f0


	//   ....[246]....
        /*0f64*/ 	.word	0x0001c270


	//   ....[247]....
        /*0f68*/ 	.word	0x0001c2c0


	//   ....[248]....
        /*0f6c*/ 	.word	0x0001c350


	//   ....[249]....
        /*0f70*/ 	.word	0x0001c3e0


	//   ....[250]....
        /*0f74*/ 	.word	0x0001c480


	//   ....[251]....
        /*0f78*/ 	.word	0x0001c520


	//   ....[252]....
        /*0f7c*/ 	.word	0x0001c580


	//   ....[253]....
        /*0f80*/ 	.word	0x0001c5f0


	//   ....[254]....
        /*0f84*/ 	.word	0x0001c650


	//   ....[255]....
        /*0f88*/ 	.word	0x0001c6c0


	//   ....[0]....
        /*0f8c*/ 	.word	0x0001c780


	//   ....[1]....
        /*0f90*/ 	.word	0x0001c7e0


	//   ....[2]....
        /*0f94*/ 	.word	0x0001c8a0


	//   ....[3]....
        /*0f98*/ 	.word	0x0001cb80


	//   ....[4]....
        /*0f9c*/ 	.word	0x0001cc70


	//   ....[5]....
        /*0fa0*/ 	.word	0x0001cd10


	//   ....[6]....
        /*0fa4*/ 	.word	0x0001cd70


	//   ....[7]....
        /*0fa8*/ 	.word	0x0001ce60


	//   ....[8]....
        /*0fac*/ 	.word	0x0001ced0


	//   ....[9]....
        /*0fb0*/ 	.word	0x0001cfc0


	//   ....[10]....
        /*0fb4*/ 	.word	0x0001d030


	//   ....[11]....
        /*0fb8*/ 	.word	0x0001d120


	//   ....[12]....
        /*0fbc*/ 	.word	0x0001d190


	//   ....[13]....
        /*0fc0*/ 	.word	0x0001d280


	//   ....[14]....
        /*0fc4*/ 	.word	0x0001d2f0


	//   ....[15]....
        /*0fc8*/ 	.word	0x0001d3e0


	//   ....[16]....
        /*0fcc*/ 	.word	0x0001d450


	//   ....[17]....
        /*0fd0*/ 	.word	0x0001d540


	//   ....[18]....
        /*0fd4*/ 	.word	0x0001d5b0


	//   ....[19]....
        /*0fd8*/ 	.word	0x0001d650


	//   ....[20]....
        /*0fdc*/ 	.word	0x0001d770


	//   ....[21]....
        /*0fe0*/ 	.word	0x0001d7c0


	//   ....[22]....
        /*0fe4*/ 	.word	0x0001d820


	//   ....[23]....
        /*0fe8*/ 	.word	0x0001d8e0


	//   ....[24]....
        /*0fec*/ 	.word	0x0001d940


	//   ....[25]....
        /*0ff0*/ 	.word	0x0001da40


	//   ....[26]....
        /*0ff4*/ 	.word	0x0001daa0


	//   ....[27]....
        /*0ff8*/ 	.word	0x0001dba0


	//   ....[28]....
        /*0ffc*/ 	.word	0x0001dc00


	//   ....[29]....
        /*1000*/ 	.word	0x0001dd00


	//   ....[30]....
        /*1004*/ 	.word	0x0001dd60


	//   ....[31]....
        /*1008*/ 	.word	0x0001de60


	//   ....[32]....
        /*100c*/ 	.word	0x0001dec0


	//   ....[33]....
        /*1010*/ 	.word	0x0001dfc0


	//   ....[34]....
        /*1014*/ 	.word	0x0001e020


	//   ....[35]....
        /*1018*/ 	.word	0x0001e120


	//   ....[36]....
        /*101c*/ 	.word	0x0001e180


	//   ....[37]....
        /*1020*/ 	.word	0x0001e270


	//   ....[38]....
        /*1024*/ 	.word	0x0001e2d0


	//   ....[39]....
        /*1028*/ 	.word	0x0001e3c0


	//   ....[40]....
        /*102c*/ 	.word	0x0001e420


	//   ....[41]....
        /*1030*/ 	.word	0x0001e4f0


	//   ....[42]....
        /*1034*/ 	.word	0x0001e550


	//   ....[43]....
        /*1038*/ 	.word	0x0001e610


	//   ....[44]....
        /*103c*/ 	.word	0x0001e750


	//   ....[45]....
        /*1040*/ 	.word	0x0001e800


	//   ....[46]....
        /*1044*/ 	.word	0x0001e870


	//   ....[47]....
        /*1048*/ 	.word	0x0001e940


	//   ....[48]....
        /*104c*/ 	.word	0x0001e9a0


	//   ....[49]....
        /*1050*/ 	.word	0x0001ea50


	//   ....[50]....
        /*1054*/ 	.word	0x0001eab0


	//   ....[51]....
        /*1058*/ 	.word	0x0001eb60


	//   ....[52]....
        /*105c*/ 	.word	0x0001ebc0


	//   ....[53]....
        /*1060*/ 	.word	0x0001ec70


	//   ....[54]....
        /*1064*/ 	.word	0x0001ecd0


	//   ....[55]....
        /*1068*/ 	.word	0x0001ed80


	//   ....[56]....
        /*106c*/ 	.word	0x0001ede0


	//   ....[57]....
        /*1070*/ 	.word	0x0001ee90


	//   ....[58]....
        /*1074*/ 	.word	0x0001eef0


	//   ....[59]....
        /*1078*/ 	.word	0x0001efa0


	//   ....[60]....
        /*107c*/ 	.word	0x0001f090


	//   ....[61]....
        /*1080*/ 	.word	0x0001f140


	//   ....[62]....
        /*1084*/ 	.word	0x0001f1a0


	//   ....[63]....
        /*1088*/ 	.word	0x0001f260


	//   ....[64]....
        /*108c*/ 	.word	0x0001f2c0


	//   ....[65]....
        /*1090*/ 	.word	0x0001f380


	//   ....[66]....
        /*1094*/ 	.word	0x0001f3e0


	//   ....[67]....
        /*1098*/ 	.word	0x0001f4a0


	//   ....[68]....
        /*109c*/ 	.word	0x0001f500


	//   ....[69]....
        /*10a0*/ 	.word	0x0001f5c0


	//   ....[70]....
        /*10a4*/ 	.word	0x0001f620


	//   ....[71]....
        /*10a8*/ 	.word	0x0001f6e0


	//   ....[72]....
        /*10ac*/ 	.word	0x0001f740


	//   ....[73]....
        /*10b0*/ 	.word	0x0001f800


	//   ....[74]....
        /*10b4*/ 	.word	0x0001f860


	//   ....[75]....
        /*10b8*/ 	.word	0x0001f910


	//   ....[76]....
        /*10bc*/ 	.word	0x0001fa00


	//   ....[77]....
        /*10c0*/ 	.word	0x0001fab0


	//   ....[78]....
        /*10c4*/ 	.word	0x0001fb20


	//   ....[79]....
        /*10c8*/ 	.word	0x0001fbd0


	//   ....[80]....
        /*10cc*/ 	.word	0x0001fc30


	//   ....[81]....
        /*10d0*/ 	.word	0x0001fce0


	//   ....[82]....
        /*10d4*/ 	.word	0x0001fd40


	//   ....[83]....
        /*10d8*/ 	.word	0x0001fdf0


	//   ....[84]....
        /*10dc*/ 	.word	0x0001fe50


	//   ....[85]....
        /*10e0*/ 	.word	0x0001ff00


	//   ....[86]....
        /*10e4*/ 	.word	0x0001ff60


	//   ....[87]....
        /*10e8*/ 	.word	0x00020010


	//   ....[88]....
        /*10ec*/ 	.word	0x00020070


	//   ....[89]....
        /*10f0*/ 	.word	0x00020120


	//   ....[90]....
        /*10f4*/ 	.word	0x00020180


	//   ....[91]....
        /*10f8*/ 	.word	0x00020220


	//   ....[92]....
        /*10fc*/ 	.word	0x000202b0


	//   ....[93]....
        /*1100*/ 	.word	0x00020350


	//   ....[94]....
        /*1104*/ 	.word	0x000204c0


	//   ....[95]....
        /*1108*/ 	.word	0x00020530


	//   ....[96]....
        /*110c*/ 	.word	0x000205a0


	//   ....[97]....
        /*1110*/ 	.word	0x00020610


	//   ....[98]....
        /*1114*/ 	.word	0x00020680


	//   ....[99]....
        /*1118*/ 	.word	0x00020700


	//   ....[100]....
        /*111c*/ 	.word	0x00020780


	//   ....[101]....
        /*1120*/ 	.word	0x00020810


	//   ....[102]....
        /*1124*/ 	.word	0x00020880


	//   ....[103]....
        /*1128*/ 	.word	0x000208f0


	//   ....[104]....
        /*112c*/ 	.word	0x00020960


	//   ....[105]....
        /*1130*/ 	.word	0x000209e0


	//   ....[106]....
        /*1134*/ 	.word	0x00020a50


	//   ....[107]....
        /*1138*/ 	.word	0x00020b00


	//   ....[108]....
        /*113c*/ 	.word	0x00020b50


	//   ....[109]....
        /*1140*/ 	.word	0x00020be0


	//   ....[110]....
        /*1144*/ 	.word	0x00020d10


	//----- nvinfo : EIATTR_REG_RECONFIG
	.align		4
.L_321:
        /*1148*/ 	.byte	0x01, 0x54
	.zero		2


	//----- nvinfo : EIATTR_SYSCALL_OFFSETS
	.align		4
        /*114c*/ 	.byte	0x04, 0x46
        /*114e*/ 	.short	(.L_323 - .L_322)


	//   ....[0]....
.L_322:
        /*1150*/ 	.word	0x00001b40


	//   ....[1]....
        /*1154*/ 	.word	0x00001c90


	//   ....[2]....
        /*1158*/ 	.word	0x00006420


	//   ....[3]....
        /*115c*/ 	.word	0x00006740


	//   ....[4]....
        /*1160*/ 	.word	0x00015df0


	//   ....[5]....
        /*1164*/ 	.word	0x00015f40


	//   ....[6]....
        /*1168*/ 	.word	0x00016030


	//   ....[7]....
        /*116c*/ 	.word	0x00016fb0


	//----- nvinfo : EIATTR_MBARRIER_INSTR_OFFSETS
	.align		4
.L_323:
        /*1170*/ 	.byte	0x04, 0x39
        /*1172*/ 	.short	(.L_325 - .L_324)


	//   ....[0]....
.L_324:
        /*1174*/ 	.word	0x00000250
        /*1178*/ 	.word	0x000000ff
        /*117c*/ 	.word	0x00016800
        /*1180*/ 	.short	0x0100
        /*1182*/ 	.byte	0x08
	.zero		1


	//   ....[1]....
        /*1184*/ 	.word	0x00000260
        /*1188*/ 	.word	0x000000ff
        /*118c*/ 	.word	0x00016820
        /*1190*/ 	.short	0x0100
        /*1192*/ 	.byte	0x08
	.zero		1


	//   ....[2]....
        /*1194*/ 	.word	0x00000350
        /*1198*/ 	.word	0x000000ff
        /*119c*/ 	.word	0x00016830
        /*11a0*/ 	.short	0x0100
        /*11a2*/ 	.byte	0x08
	.zero		1


	//   ....[3]....
        /*11a4*/ 	.word	0x00000360
        /*11a8*/ 	.word	0x000000ff
        /*11ac*/ 	.word	0x00016840
        /*11b0*/ 	.short	0x0100
        /*11b2*/ 	.byte	0x08
	.zero		1


	//   ....[4]....
        /*11b4*/ 	.word	0x00000370
        /*11b8*/ 	.word	0x000000ff
        /*11bc*/ 	.word	0x00016838
        /*11c0*/ 	.short	0x0100
        /*11c2*/ 	.byte	0x08
	.zero		1


	//   ....[5]....
        /*11c4*/ 	.word	0x00000380
        /*11c8*/ 	.word	0x000000ff
        /*11cc*/ 	.word	0x00016848
        /*11d0*/ 	.short	0x0100
        /*11d2*/ 	.byte	0x08
	.zero		1


	//   ....[6]....
        /*11d4*/ 	.word	0x000004b0
        /*11d8*/ 	.word	0x000000ff
        /*11dc*/ 	.word	0x00016850
        /*11e0*/ 	.short	0x0100
        /*11e2*/ 	.byte	0x08
	.zero		1


	//   ....[7]....
        /*11e4*/ 	.word	0x000004c0
        /*11e8*/ 	.word	0x000000ff
        /*11ec*/ 	.word	0x00016860
        /*11f0*/ 	.short	0x0100
        /*11f2*/ 	.byte	0x08
	.zero		1


	//   ....[8]....
        /*11f4*/ 	.word	0x000004d0
        /*11f8*/ 	.word	0x000000ff
        /*11fc*/ 	.word	0x00016858
        /*1200*/ 	.short	0x0100
        /*1202*/ 	.byte	0x08
	.zero		1


	//   ....[9]....
        /*1204*/ 	.word	0x000004e0
        /*1208*/ 	.word	0x000000ff
        /*120c*/ 	.word	0x00016868
        /*1210*/ 	.short	0x0100
        /*1212*/ 	.byte	0x08
	.zero		1


	//   ....[10]....
        /*1214*/ 	.word	0x000005d0
        /*1218*/ 	.word	0x000000ff
        /*121c*/ 	.word	0x00016870
        /*1220*/ 	.short	0x0100
        /*1222*/ 	.byte	0x06
	.zero		1


	//   ....[11]....
        /*1224*/ 	.word	0x000005e0
        /*1228*/ 	.word	0x000000ff
        /*122c*/ 	.word	0x00016880
        /*1230*/ 	.short	0x0100
        /*1232*/ 	.byte	0x06
	.zero		1


	//   ....[12]....
        /*1234*/ 	.word	0x000005f0
        /*1238*/ 	.word	0x000000ff
        /*123c*/ 	.word	0x00016878
        /*1240*/ 	.short	0x0100
        /*1242*/ 	.byte	0x06
	.zero		1


	//   ....[13]....
        /*1244*/ 	.word	0x00000600
        /*1248*/ 	.word	0x000000ff
        /*124c*/ 	.word	0x00016888
        /*1250*/ 	.short	0x0100
        /*1252*/ 	.byte	0x06
	.zero		1


	//   ....[14]....
        /*1254*/ 	.word	0x00000730
        /*1258*/ 	.word	0x000000ff
        /*125c*/ 	.word	0x00016890
        /*1260*/ 	.short	0x0100
        /*1262*/ 	.byte	0x08
	.zero		1


	//   ....[15]....
        /*1264*/ 	.word	0x00000740
        /*1268*/ 	.word	0x000000ff
        /*126c*/ 	.word	0x000168a0
        /*1270*/ 	.short	0x0100
        /*1272*/ 	.byte	0x08
	.zero		1


	//   ....[16]....
        /*1274*/ 	.word	0x00000750
        /*1278*/ 	.word	0x000000ff
        /*127c*/ 	.word	0x00016898
        /*1280*/ 	.short	0x0100
        /*1282*/ 	.byte	0x08
	.zero		1


	//   ....[17]....
        /*1284*/ 	.word	0x00000760
        /*1288*/ 	.word	0x000000ff
        /*128c*/ 	.word	0x000168a8
        /*1290*/ 	.short	0x0100
        /*1292*/ 	.byte	0x08
	.zero		1


	//   ....[18]....
        /*1294*/ 	.word	0x00000890
        /*1298*/ 	.word	0x000000ff
        /*129c*/ 	.word	0x000168b0
        /*12a0*/ 	.short	0x0100
        /*12a2*/ 	.byte	0x08
	.zero		1


	//   ....[19]....
        /*12a4*/ 	.word	0x000008a0
        /*12a8*/ 	.word	0x000000ff
        /*12ac*/ 	.word	0x000168c0
        /*12b0*/ 	.short	0x0100
        /*12b2*/ 	.byte	0x08
	.zero		1


	//   ....[20]....
        /*12b4*/ 	.word	0x000008b0
        /*12b8*/ 	.word	0x000000ff
        /*12bc*/ 	.word	0x000168b8
        /*12c0*/ 	.short	0x0100
        /*12c2*/ 	.byte	0x08
	.zero		1


	//   ....[21]....
        /*12c4*/ 	.word	0x000008c0
        /*12c8*/ 	.word	0x000000ff
        /*12cc*/ 	.word	0x000168c8
        /*12d0*/ 	.short	0x0100
        /*12d2*/ 	.byte	0x08
	.zero		1


	//   ....[22]....
        /*12d4*/ 	.word	0x00002db0
        /*12d8*/ 	.word	0x00000044
        /*12dc*/ 	.word	0x00016890
        /*12e0*/ 	.short	0x010a
        /*12e2*/ 	.byte	0x3f
	.zero		1


	//   ....[23]....
        /*12e4*/ 	.word	0x00004260
        /*12e8*/ 	.word	0x00000044
        /*12ec*/ 	.word	0x00016890
        /*12f0*/ 	.short	0x010a
        /*12f2*/ 	.byte	0x3f
	.zero		1


	//   ....[24]....
        /*12f4*/ 	.word	0x00005370
        /*12f8*/ 	.word	0x00000044
        /*12fc*/ 	.word	0x00016890
        /*1300*/ 	.short	0x010a
        /*1302*/ 	.byte	0x3f
	.zero		1


	//   ....[25]....
        /*1304*/ 	.word	0x00005800
        /*1308*/ 	.word	0x00000004
        /*130c*/ 	.word	0x00000000
        /*1310*/ 	.short	0x0101
        /*1312*/ 	.byte	0x3f
	.zero		1


	//   ....[26]....
        /*1314*/ 	.word	0x00005840
        /*1318*/ 	.word	0x00000044
        /*131c*/ 	.word	0x000168b0
        /*1320*/ 	.short	0x010a
        /*1322*/ 	.byte	0x3f
	.zero		1


	//   ....[27]....
        /*1324*/ 	.word	0x00005c60
        /*1328*/ 	.word	0x00000044
        /*132c*/ 	.word	0x00000000
        /*1330*/ 	.short	0x0101
        /*1332*/ 	.byte	0x3f
	.zero		1


	//   ....[28]....
        /*1334*/ 	.word	0x000064c0
        /*1338*/ 	.word	0x00000002
        /*133c*/ 	.word	0x00016800
        /*1340*/ 	.short	0x010a
        /*1342*/ 	.byte	0x3f
	.zero		1


	//   ....[29]....
        /*1344*/ 	.word	0x00006510
        /*1348*/ 	.word	0x00000002
        /*134c*/ 	.word	0x00016800
        /*1350*/ 	.short	0x010a
        /*1352*/ 	.byte	0x3f
	.zero		1


	//   ....[30]....
        /*1354*/ 	.word	0x00007030
        /*1358*/ 	.word	0x00000002
        /*135c*/ 	.word	0x00016800
        /*1360*/ 	.short	0x010a
        /*1362*/ 	.byte	0x3f
	.zero		1


	//   ....[31]....
        /*1364*/ 	.word	0x00008670
        /*1368*/ 	.word	0x00000002
        /*136c*/ 	.word	0x00016800
        /*1370*/ 	.short	0x010a
        /*1372*/ 	.byte	0x3f
	.zero		1


	//   ....[32]....
        /*1374*/ 	.word	0x000096b0
        /*1378*/ 	.word	0x00000008
        /*137c*/ 	.word	0x00016830
        /*1380*/ 	.short	0x010a
        /*1382*/ 	.byte	0x3f
	.zero		1


	//   ....[33]....
        /*1384*/ 	.word	0x00009760
        /*1388*/ 	.word	0x00000008
        /*138c*/ 	.word	0x00016830
        /*1390*/ 	.short	0x010a
        /*1392*/ 	.byte	0x3f
	.zero		1


	//   ....[34]....
        /*1394*/ 	.word	0x0000ab30
        /*1398*/ 	.word	0x00000008
        /*139c*/ 	.word	0x00000000
        /*13a0*/ 	.short	0x0101
        /*13a2*/ 	.byte	0x3f
	.zero		1


	//   ....[35]....
        /*13a4*/ 	.word	0x0000ba10
        /*13a8*/ 	.word	0x00000003
        /*13ac*/ 	.word	0x00016830
        /*13b0*/ 	.short	0x010a
        /*13b2*/ 	.byte	0x3f
	.zero		1


	//   ....[36]....
        /*13b4*/ 	.word	0x0000ba60
        /*13b8*/ 	.word	0x00000003
        /*13bc*/ 	.word	0x00016830
        /*13c0*/ 	.short	0x010a
        /*13c2*/ 	.byte	0x3f
	.zero		1


	//   ....[37]....
        /*13c4*/ 	.word	0x0000bde0
        /*13c8*/ 	.word	0x00000003
        /*13cc*/ 	.word	0x00016850
        /*13d0*/ 	.short	0x010a
        /*13d2*/ 	.byte	0x3f
	.zero		1


	//   ....[38]....
        /*13d4*/ 	.word	0x0000be20
        /*13d8*/ 	.word	0x00000003
        /*13dc*/ 	.word	0x00016850
        /*13e0*/ 	.short	0x010a
        /*13e2*/ 	.byte	0x3f
	.zero		1


	//   ....[39]....
        /*13e4*/ 	.word	0x0000d630
        /*13e8*/ 	.word	0x0000000a
        /*13ec*/ 	.word	0x00000000
        /*13f0*/ 	.short	0x0101
        /*13f2*/ 	.byte	0x3f
	.zero		1


	//   ....[40]....
        /*13f4*/ 	.word	0x0000de60
        /*13f8*/ 	.word	0x0000000a
        /*13fc*/ 	.word	0x00000000
        /*1400*/ 	.short	0x0101
        /*1402*/ 	.byte	0x3f
	.zero		1


	//   ....[41]....
        /*1404*/ 	.word	0x0000e400
        /*1408*/ 	.word	0x00000000
        /*140c*/ 	.word	0x00016830
        /*1410*/ 	.short	0x010a
        /*1412*/ 	.byte	0x3f
	.zero		1


	//   ....[42]....
        /*1414*/ 	.word	0x0000e450
        /*1418*/ 	.word	0x00000000
        /*141c*/ 	.word	0x00016830
        /*1420*/ 	.short	0x010a
        /*1422*/ 	.byte	0x3f
	.zero		1


	//   ....[43]....
        /*1424*/ 	.word	0x0000e7a0
        /*1428*/ 	.word	0x00000003
        /*142c*/ 	.word	0x00016850
        /*1430*/ 	.short	0x010a
        /*1432*/ 	.byte	0x3f
	.zero		1


	//   ....[44]....
        /*1434*/ 	.word	0x0000e7e0
        /*1438*/ 	.word	0x00000003
        /*143c*/ 	.word	0x00016850
        /*1440*/ 	.short	0x010a
        /*1442*/ 	.byte	0x3f
	.zero		1


	//   ....[45]....
        /*1444*/ 	.word	0x0000ec80
        /*1448*/ 	.word	0x00000000
        /*144c*/ 	.word	0x00000000
        /*1450*/ 	.short	0x0101
        /*1452*/ 	.byte	0x3f
	.zero		1


	//   ....[46]....
        /*1454*/ 	.word	0x0000fe20
        /*1458*/ 	.word	0x0000000b
        /*145c*/ 	.word	0x00000000
        /*1460*/ 	.short	0x0101
        /*1462*/ 	.byte	0x3f
	.zero		1


	//   ....[47]....
        /*1464*/ 	.word	0x000102e0
        /*1468*/ 	.word	0x0000000a
        /*146c*/ 	.word	0x00016850
        /*1470*/ 	.short	0x010a
        /*1472*/ 	.byte	0x3f
	.zero		1


	//   ....[48]....
        /*1474*/ 	.word	0x00010350
        /*1478*/ 	.word	0x0000000a
        /*147c*/ 	.word	0x00016850
        /*1480*/ 	.short	0x010a
        /*1482*/ 	.byte	0x3f
	.zero		1


	//   ....[49]....
        /*1484*/ 	.word	0x00010920
        /*1488*/ 	.word	0x00000000
        /*148c*/ 	.word	0x00000000
        /*1490*/ 	.short	0x0101
        /*1492*/ 	.byte	0x3f
	.zero		1


	//   ....[50]....
        /*1494*/ 	.word	0x00011a70
        /*1498*/ 	.word	0x00000003
        /*149c*/ 	.word	0x00000000
        /*14a0*/ 	.short	0x0101
        /*14a2*/ 	.byte	0x3f
	.zero		1


	//   ....[51]....
        /*14a4*/ 	.word	0x00011f50
        /*14a8*/ 	.word	0x00000008
        /*14ac*/ 	.word	0x00000000
        /*14b0*/ 	.short	0x0101
        /*14b2*/ 	.byte	0x3f
	.zero		1


	//   ....[52]....
        /*14b4*/ 	.word	0x00014cb0
        /*14b8*/ 	.word	0x00000010
        /*14bc*/ 	.word	0x00016820
        /*14c0*/ 	.short	0x010a
        /*14c2*/ 	.byte	0x3f
	.zero		1


	//   ....[53]....
        /*14c4*/ 	.word	0x00014d70
        /*14c8*/ 	.word	0x00000006
        /*14cc*/ 	.word	0x000168a0
        /*14d0*/ 	.short	0x010a
        /*14d2*/ 	.byte	0x3f
	.zero		1


	//   ....[54]....
        /*14d4*/ 	.word	0x00014fb0
        /*14d8*/ 	.word	0x00000006
        /*14dc*/ 	.word	0x000168c0
        /*14e0*/ 	.short	0x010a
        /*14e2*/ 	.byte	0x3f
	.zero		1


	//   ....[55]....
        /*14e4*/ 	.word	0x00015340
        /*14e8*/ 	.word	0x00000006
        /*14ec*/ 	.word	0x000168a0
        /*14f0*/ 	.short	0x010a
        /*14f2*/ 	.byte	0x3f
	.zero		1


	//   ....[56]....
        /*14f4*/ 	.word	0x00015560
        /*14f8*/ 	.word	0x00000006
        /*14fc*/ 	.word	0x000168c0
        /*1500*/ 	.short	0x010a
        /*1502*/ 	.byte	0x3f
	.zero		1


	//   ....[57]....
        /*1504*/ 	.word	0x000164e0
        /*1508*/ 	.word	0x00000003
        /*150c*/ 	.word	0x00016840
        /*1510*/ 	.short	0x010a
        /*1512*/ 	.byte	0x3f
	.zero		1


	//   ....[58]....
        /*1514*/ 	.word	0x00016c70
        /*1518*/ 	.word	0x00000003
        /*151c*/ 	.word	0x00016830
        /*1520*/ 	.short	0x0107
        /*1522*/ 	.byte	0x3f
	.zero		1


	//   ....[59]....
        /*1524*/ 	.word	0x00016d40
        /*1528*/ 	.word	0x00000003
        /*152c*/ 	.word	0x00016830
        /*1530*/ 	.short	0x0101
        /*1532*/ 	.byte	0x3f
	.zero		1


	//   ....[60]....
        /*1534*/ 	.word	0x00017bb0
        /*1538*/ 	.word	0x00000010
        /*153c*/ 	.word	0x00016800
        /*1540*/ 	.short	0x0107
        /*1542*/ 	.byte	0x3f
	.zero		1


	//   ....[61]....
        /*1544*/ 	.word	0x00017ca0
        /*1548*/ 	.word	0x00000010
        /*154c*/ 	.word	0x00016800
        /*1550*/ 	.short	0x0101
        /*1552*/ 	.byte	0x3f
	.zero		1


	//   ....[62]....
        /*1554*/ 	.word	0x00017cc0
        /*1558*/ 	.word	0x00000010
        /*155c*/ 	.word	0x00016820
        /*1560*/ 	.short	0x010a
        /*1562*/ 	.byte	0x3f
	.zero		1


	//   ....[63]....
        /*1564*/ 	.word	0x00018090
        /*1568*/ 	.word	0x00000005
        /*156c*/ 	.word	0x00016840
        /*1570*/ 	.short	0x010a
        /*1572*/ 	.byte	0x3f
	.zero		1


	//   ....[64]....
        /*1574*/ 	.word	0x000185a0
        /*1578*/ 	.word	0x00000005
        /*157c*/ 	.word	0x00016830
        /*1580*/ 	.short	0x0107
        /*1582*/ 	.byte	0x3f
	.zero		1


	//   ....[65]....
        /*1584*/ 	.word	0x00018660
        /*1588*/ 	.word	0x00000005
        /*158c*/ 	.word	0x00016830
        /*1590*/ 	.short	0x0101
        /*1592*/ 	.byte	0x3f
	.zero		1


	//   ....[66]....
        /*1594*/ 	.word	0x000186c0
        /*1598*/ 	.word	0x00000005
        /*159c*/ 	.word	0x00016860
        /*15a0*/ 	.short	0x010a
        /*15a2*/ 	.byte	0x3f
	.zero		1


	//   ....[67]....
        /*15a4*/ 	.word	0x00018ba0
        /*15a8*/ 	.word	0x00000005
        /*15ac*/ 	.word	0x00016850
        /*15b0*/ 	.short	0x0107
        /*15b2*/ 	.byte	0x3f
	.zero		1


	//   ....[68]....
        /*15b4*/ 	.word	0x00018d20
        /*15b8*/ 	.word	0x00000005
        /*15bc*/ 	.word	0x00016850
        /*15c0*/ 	.short	0x0101
        /*15c2*/ 	.byte	0x3f
	.zero		1


	//   ....[69]....
        /*15c4*/ 	.word	0x00018f40
        /*15c8*/ 	.word	0x00000000
        /*15cc*/ 	.word	0x00016860
        /*15d0*/ 	.short	0x010a
        /*15d2*/ 	.byte	0x3f
	.zero		1


	//   ....[70]....
        /*15d4*/ 	.word	0x000193e0
        /*15d8*/ 	.word	0x00000000
        /*15dc*/ 	.word	0x00016850
        /*15e0*/ 	.short	0x0107
        /*15e2*/ 	.byte	0x3f
	.zero		1


	//   ....[71]....
        /*15e4*/ 	.word	0x000194b0
        /*15e8*/ 	.word	0x00000000
        /*15ec*/ 	.word	0x00016850
        /*15f0*/ 	.short	0x0101
        /*15f2*/ 	.byte	0x3f
	.zero		1


	//   ....[72]....
        /*15f4*/ 	.word	0x0001a600
        /*15f8*/ 	.word	0x00000005
        /*15fc*/ 	.word	0x00016820
        /*1600*/ 	.short	0x010a
        /*1602*/ 	.byte	0x3f
	.zero		1


	//   ....[73]....
        /*1604*/ 	.word	0x0001a770
        /*1608*/ 	.word	0x00000003
        /*160c*/ 	.word	0x00016840
        /*1610*/ 	.short	0x010a
        /*1612*/ 	.byte	0x3f
	.zero		1


	//   ....[74]....
        /*1614*/ 	.word	0x0001a810
        /*1618*/ 	.word	0x00000017
        /*161c*/ 	.word	0x00016840
        /*1620*/ 	.short	0x010a
        /*1622*/ 	.byte	0x3f
	.zero		1


	//   ....[75]....
        /*1624*/ 	.word	0x0001a850
        /*1628*/ 	.word	0x00000003
        /*162c*/ 	.word	0x00016860
        /*1630*/ 	.short	0x010a
        /*1632*/ 	.byte	0x3f
	.zero		1


	//   ....[76]....
        /*1634*/ 	.word	0x0001a890
        /*1638*/ 	.word	0x00000017
        /*163c*/ 	.word	0x00016860
        /*1640*/ 	.short	0x010a
        /*1642*/ 	.byte	0x3f
	.zero		1


	//   ....[77]....
        /*1644*/ 	.word	0x0001a8f0
        /*1648*/ 	.word	0x00000044
        /*164c*/ 	.word	0x00016890
        /*1650*/ 	.short	0x010a
        /*1652*/ 	.byte	0x3f
	.zero		1


	//   ....[78]....
        /*1654*/ 	.word	0x0001ab80
        /*1658*/ 	.word	0x00000044
        /*165c*/ 	.word	0x00016890
        /*1660*/ 	.short	0x010a
        /*1662*/ 	.byte	0x3f
	.zero		1


	//   ....[79]....
        /*1664*/ 	.word	0x0001ae30
        /*1668*/ 	.word	0x00000044
        /*166c*/ 	.word	0x00016890
        /*1670*/ 	.short	0x010a
        /*1672*/ 	.byte	0x3f
	.zero		1


	//   ....[80]....
        /*1674*/ 	.word	0x0001b0e0
        /*1678*/ 	.word	0x00000044
        /*167c*/ 	.word	0x000168b0
        /*1680*/ 	.short	0x010a
        /*1682*/ 	.byte	0x3f
	.zero		1


	//   ....[81]....
        /*1684*/ 	.word	0x0001b5b0
        /*1688*/ 	.word	0x00000002
        /*168c*/ 	.word	0x00016800
        /*1690*/ 	.short	0x010a
        /*1692*/ 	.byte	0x3f
	.zero		1


	//   ....[82]....
        /*1694*/ 	.word	0x0001bbd0
        /*1698*/ 	.word	0x00000002
        /*169c*/ 	.word	0x00016800
        /*16a0*/ 	.short	0x010a
        /*16a2*/ 	.byte	0x3f
	.zero		1


	//   ....[83]....
        /*16a4*/ 	.word	0x0001bc20
        /*16a8*/ 	.word	0x00000008
        /*16ac*/ 	.word	0x00016830
        /*16b0*/ 	.short	0x010a
        /*16b2*/ 	.byte	0x3f
	.zero		1


	//   ....[84]....
        /*16b4*/ 	.word	0x0001bc70
        /*16b8*/ 	.word	0x00000003
        /*16bc*/ 	.word	0x00016830
        /*16c0*/ 	.short	0x010a
        /*16c2*/ 	.byte	0x3f
	.zero		1


	//   ....[85]....
        /*16c4*/ 	.word	0x0001bcc0
        /*16c8*/ 	.word	0x00000003
        /*16cc*/ 	.word	0x00016850
        /*16d0*/ 	.short	0x010a
        /*16d2*/ 	.byte	0x3f
	.zero		1


	//   ....[86]....
        /*16d4*/ 	.word	0x0001bd10
        /*16d8*/ 	.word	0x00000000
        /*16dc*/ 	.word	0x00016830
        /*16e0*/ 	.short	0x010a
        /*16e2*/ 	.byte	0x3f
	.zero		1


	//   ....[87]....
        /*16e4*/ 	.word	0x0001bd60
        /*16e8*/ 	.word	0x00000003
        /*16ec*/ 	.word	0x00016850
        /*16f0*/ 	.short	0x010a
        /*16f2*/ 	.byte	0x3f
	.zero		1


	//   ....[88]....
        /*16f4*/ 	.word	0x0001bdb0
        /*16f8*/ 	.word	0x0000000a
        /*16fc*/ 	.word	0x00016850
        /*1700*/ 	.short	0x010a
        /*1702*/ 	.byte	0x3f
	.zero		1


	//   ....[89]....
        /*1704*/ 	.word	0x0001c960
        /*1708*/ 	.word	0x00000010
        /*170c*/ 	.word	0x00016820
        /*1710*/ 	.short	0x010a
        /*1712*/ 	.byte	0x3f
	.zero		1


	//   ....[90]....
        /*1714*/ 	.word	0x0001c9b0
        /*1718*/ 	.word	0x00000006
        /*171c*/ 	.word	0x000168a0
        /*1720*/ 	.short	0x010a
        /*1722*/ 	.byte	0x3f
	.zero		1


	//   ....[91]....
        /*1724*/ 	.word	0x0001ca00
        /*1728*/ 	.word	0x00000006
        /*172c*/ 	.word	0x000168c0
        /*1730*/ 	.short	0x010a
        /*1732*/ 	.byte	0x3f
	.zero		1


	//   ....[92]....
        /*1734*/ 	.word	0x0001ca50
        /*1738*/ 	.word	0x00000006
        /*173c*/ 	.word	0x000168a0
        /*1740*/ 	.short	0x010a
        /*1742*/ 	.byte	0x3f
	.zero		1


	//   ....[93]....
        /*1744*/ 	.word	0x0001caa0
        /*1748*/ 	.word	0x00000006
        /*174c*/ 	.word	0x000168c0
        /*1750*/ 	.short	0x010a
        /*1752*/ 	.byte	0x3f
	.zero		1


	//   ....[94]....
        /*1754*/ 	.word	0x0001cbc0
        /*1758*/ 	.word	0x00000003
        /*175c*/ 	.word	0x00016840
        /*1760*/ 	.short	0x010a
        /*1762*/ 	.byte	0x3f
	.zero		1


	//   ....[95]....
        /*1764*/ 	.word	0x0001e650
        /*1768*/ 	.word	0x00000010
        /*176c*/ 	.word	0x00016820
        /*1770*/ 	.short	0x010a
        /*1772*/ 	.byte	0x3f
	.zero		1


	//   ....[96]....
        /*1774*/ 	.word	0x0001e6a0
        /*1778*/ 	.word	0x00000005
        /*177c*/ 	.word	0x00016840
        /*1780*/ 	.short	0x010a
        /*1782*/ 	.byte	0x3f
	.zero		1


	//   ....[97]....
        /*1784*/ 	.word	0x0001efe0
        /*1788*/ 	.word	0x00000005
        /*178c*/ 	.word	0x00016860
        /*1790*/ 	.short	0x010a
        /*1792*/ 	.byte	0x3f
	.zero		1


	//   ....[98]....
        /*1794*/ 	.word	0x0001f950
        /*1798*/ 	.word	0x00000000
        /*179c*/ 	.word	0x00016860
        /*17a0*/ 	.short	0x010a
        /*17a2*/ 	.byte	0x3f
	.zero		1


	//   ....[99]....
        /*17a4*/ 	.word	0x00020c30
        /*17a8*/ 	.word	0x00000005
        /*17ac*/ 	.word	0x00016820
        /*17b0*/ 	.short	0x010a
        /*17b2*/ 	.byte	0x3f
	.zero		1


	//   ....[100]....
        /*17b4*/ 	.word	0x00020dd0
        /*17b8*/ 	.word	0x00000003
        /*17bc*/ 	.word	0x00016840
        /*17c0*/ 	.short	0x010a
        /*17c2*/ 	.byte	0x3f
	.zero		1


	//   ....[101]....
        /*17c4*/ 	.word	0x00020e20
        /*17c8*/ 	.word	0x00000017
        /*17cc*/ 	.word	0x00016840
        /*17d0*/ 	.short	0x010a
        /*17d2*/ 	.byte	0x3f
	.zero		1


	//   ....[102]....
        /*17d4*/ 	.word	0x00020e70
        /*17d8*/ 	.word	0x00000003
        /*17dc*/ 	.word	0x00016860
        /*17e0*/ 	.short	0x010a
        /*17e2*/ 	.byte	0x3f
	.zero		1


	//----- nvinfo : EIATTR_NUM_MBARRIERS
	.align		4
.L_325:
        /*17e4*/ 	.byte	0x03, 0x38
        /*17e6*/ 	.short	0x0016


	//----- nvinfo : EIATTR_EXIT_INSTR_OFFSETS
	.align		4
        /*17e8*/ 	.byte	0x04, 0x1c
        /*17ea*/ 	.short	(.L_327 - .L_326)


	//   ....[0]....
.L_326:
        /*17ec*/ 	.word	0x0001a8e0


	//----- nvinfo : EIATTR_MAX_THREADS
	.align		4
.L_327:
        /*17f0*/ 	.byte	0x04, 0x05
        /*17f2*/ 	.short	(.L_329 - .L_328)
.L_328:
        /*17f4*/ 	.word	0x00000200
        /*17f8*/ 	.word	0x00000001
        /*17fc*/ 	.word	0x00000001


	//----- nvinfo : EIATTR_CRS_STACK_SIZE
	.align		4
.L_329:
        /*1800*/ 	.byte	0x04, 0x1e
        /*1802*/ 	.short	(.L_331 - .L_330)
.L_330:
        /*1804*/ 	.word	0x00000000


	//----- nvinfo : EIATTR_CBANK_PARAM_SIZE
	.align		4
.L_331:
        /*1808*/ 	.byte	0x03, 0x19
        /*180a*/ 	.short	0x0af0


	//----- nvinfo : EIATTR_PARAM_CBANK
	.align		4
        /*180c*/ 	.byte	0x04, 0x0a
        /*180e*/ 	.short	(.L_333 - .L_332)
	.align		4
.L_332:
        /*1810*/ 	.word	index@(.nv.constant0._ZN7cutlass13device_kernelIN5flash11enable_sm90INS1_16FlashAttnFwdSm90INS1_25CollectiveMainloopFwdSm90ILi2EN4cute5tupleIJNS5_1CILi1EEES8_S8_EEENS6_IJNS7_ILi192EEENS7_ILi128EEENS7_ILi64EEEEEELi64ENS_10bfloat16_tEfNS_4arch4Sm90ELb1ELb0ELb0ELb1ELb1ELb1ELb0ELb1ELb1ELb1ELb1ELb0EEENS1_21CollectiveEpilogueFwdINS6_IJSA_SC_SB_EEES9_SE_SG_Li384ELb1ELb1ELb1ELb0EEENS1_36VarlenDynamicPersistentTileSchedulerILi192ELi128ELi384ELi128ELb1ELb1ELb1ELb1ELb1ELb1EEEEEEEEEvNT_6ParamsE)
        /*1814*/ 	.short	0x0210
        /*1816*/ 	.short	0x0af0


	//----- nvinfo : EIATTR_SW_WAR
	.align		4
.L_333:
        /*1818*/ 	.byte	0x04, 0x36
        /*181a*/ 	.short	(.L_335 - .L_334)
.L_334:
        /*181c*/ 	.word	0x00000008
.L_335:


//--------------------- .nv.callgraph             --------------------------
	.section	.nv.callgraph,"",@"SHT_CUDA_CALLGRAPH"
	.align	4
	.sectionentsize	8
	.align		4
        /*0000*/ 	.word	0x00000000
	.align		4
        /*0004*/ 	.word	0xffffffff
	.align		4
        /*0008*/ 	.word	index@(_ZN7cutlass13device_kernelIN5flash11enable_sm90INS1_16FlashAttnFwdSm90INS1_25CollectiveMainloopFwdSm90ILi2EN4cute5tupleIJNS5_1CILi1EEES8_S8_EEENS6_IJNS7_ILi192EEENS7_ILi128EEENS7_ILi64EEEEEELi64ENS_10bfloat16_tEfNS_4arch4Sm90ELb0ELb0ELb0ELb0ELb1ELb0ELb0ELb1ELb1ELb1ELb1ELb0EEENS1_21CollectiveEpilogueFwdINS6_IJSA_SC_SB_EEES9_SE_SG_Li384ELb0ELb1ELb1ELb0EEENS1_19SingleTileSchedulerILb0ELb1ELb1ELi192EEEEEEEEEvNT_6ParamsE)
	.align		4
        /*000c*/ 	.word	index@(__assertfail)
	.align		4
        /*0010*/ 	.word	index@(_ZN7cutlass13device_kernelIN5flash11enable_sm90INS1_16FlashAttnFwdSm90INS1_25CollectiveMainloopFwdSm90ILi2EN4cute5tupleIJNS5_1CILi1EEES8_S8_EEENS6_IJNS7_ILi192EEENS7_ILi128EEENS7_ILi64EEEEEELi64ENS_10bfloat16_tEfNS_4arch4Sm90ELb0ELb0ELb0ELb1ELb1ELb0ELb0ELb1ELb1ELb1ELb1ELb0EEENS1_21CollectiveEpilogueFwdINS6_IJSA_SC_SB_EEES9_SE_SG_Li384ELb1ELb1ELb1ELb0EEENS1_36VarlenDynamicPersistentTileSchedulerILi192ELi128ELi384ELi128ELb1ELb1ELb1ELb0ELb1ELb1EEEEEEEEEvNT_6ParamsE)
	.align		4
        /*0014*/ 	.word	index@(__assertfail)
	.align		4
        /*0018*/ 	.word	index@(_ZN7cutlass13device_kernelIN5flash11enable_sm90INS1_16FlashAttnFwdSm90INS1_25CollectiveMainloopFwdSm90ILi2EN4cute5tupleIJNS5_1CILi1EEES8_S8_EEENS6_IJNS7_ILi192EEENS7_ILi128EEENS7_ILi64EEEEEELi64ENS_10bfloat16_tEfNS_4arch4Sm90ELb0ELb0ELb0ELb1ELb1ELb1ELb0ELb1ELb1ELb1ELb1ELb0EEENS1_21CollectiveEpilogueFwdINS6_IJSA_SC_SB_EEES9_SE_SG_Li384ELb1ELb1ELb1ELb0EEENS1_36VarlenDynamicPersistentTileSchedulerILi192ELi128ELi384ELi128ELb1ELb1ELb1ELb0ELb1ELb1EEEEEEEEEvNT_6ParamsE)
	.align		4
        /*001c*/ 	.word	index@(__assertfail)
	.align		4
        /*0020*/ 	.word	index@(_ZN7cutlass13device_kernelIN5flash11enable_sm90INS1_16FlashAttnFwdSm90INS1_25CollectiveMainloopFwdSm90ILi2EN4cute5tupleIJNS5_1CILi1EEES8_S8_EEENS6_IJNS7_ILi192EEENS7_ILi128EEENS7_ILi64EEEEEELi64ENS_10bfloat16_tEfNS_4arch4Sm90ELb0ELb1ELb0ELb0ELb1ELb0ELb0ELb1ELb1ELb1ELb1ELb0EEENS1_21CollectiveEpilogueFwdINS6_IJSA_SC_SB_EEES9_SE_SG_Li384ELb0ELb1ELb1ELb0EEENS1_19SingleTileSchedulerILb0ELb1ELb1ELi192EEEEEEEEEvNT_6ParamsE)
	.align		4
        /*0024*/ 	.word	index@(__assertfail)
	.align		4
        /*0028*/ 	.word	index@(_ZN7cutlass13device_kernelIN5flash11enable_sm90INS1_16FlashAttnFwdSm90INS1_25CollectiveMainloopFwdSm90ILi2EN4cute5tupleIJNS5_1CILi1EEES8_S8_EEENS6_IJNS7_ILi192EEENS7_ILi128EEENS7_ILi64EEEEEELi64ENS_10bfloat16_tEfNS_4arch4Sm90ELb0ELb1ELb0ELb1ELb1ELb0ELb0ELb1ELb1ELb1ELb1ELb0EEENS1_21CollectiveEpilogueFwdINS6_IJSA_SC_SB_EEES9_SE_SG_Li384ELb1ELb1ELb1ELb0EEENS1_36VarlenDynamicPersistentTileSchedulerILi192ELi128ELi384ELi128ELb1ELb1ELb1ELb1ELb0ELb1EEEEEEEEEvNT_6ParamsE)
	.align		4
        /*002c*/ 	.word	index@(__assertfail)
	.align		4
        /*0030*/ 	.word	index@(_ZN7cutlass13device_kernelIN5flash11enable_sm90INS1_16FlashAttnFwdSm90INS1_25CollectiveMainloopFwdSm90ILi2EN4cute5tupleIJNS5_1CILi1EEES8_S8_EEENS6_IJNS7_ILi192EEENS7_ILi128EEENS7_ILi64EEEEEELi64ENS_10bfloat16_tEfNS_4arch4Sm90ELb0ELb1ELb0ELb1ELb1ELb1ELb0ELb1ELb1ELb1ELb1ELb0EEENS1_21CollectiveEpilogueFwdINS6_IJSA_SC_SB_EEES9_SE_SG_Li384ELb1ELb1ELb1ELb0EEENS1_36VarlenDynamicPersistentTileSchedulerILi192ELi128ELi384ELi128ELb1ELb1ELb1ELb1ELb0ELb1EEEEEEEEEvNT_6ParamsE)
	.align		4
        /*0034*/ 	.word	index@(__assertfail)
	.align		4
        /*0038*/ 	.word	index@(_ZN7cutlass13device_kernelIN5flash11enable_sm90INS1_16FlashAttnFwdSm90INS1_25CollectiveMainloopFwdSm90ILi2EN4cute5tupleIJNS5_1CILi1EEES8_S8_EEENS6_IJNS7_ILi192EEENS7_ILi128EEENS7_ILi64EEEEEELi64ENS_10bfloat16_tEfNS_4arch4Sm90ELb1ELb0ELb0ELb0ELb1ELb0ELb0ELb1ELb1ELb1ELb1ELb0EEENS1_21CollectiveEpilogueFwdINS6_IJSA_SC_SB_EEES9_SE_SG_Li384ELb0ELb1ELb1ELb0EEENS1_19SingleTileSchedulerILb0ELb1ELb1ELi192EEEEEEEEEvNT_6ParamsE)
	.align		4
        /*003c*/ 	.word	index@(__assertfail)
	.align		4
        /*0040*/ 	.word	index@(_ZN7cutlass13device_kernelIN5flash11enable_sm90INS1_16FlashAttnFwdSm90INS1_25CollectiveMainloopFwdSm90ILi2EN4cute5tupleIJNS5_1CILi1EEES8_S8_EEENS6_IJNS7_ILi192EEENS7_ILi128EEENS7_ILi64EEEEEELi64ENS_10bfloat16_tEfNS_4arch4Sm90ELb1ELb0ELb0ELb1ELb1ELb0ELb0ELb1ELb1ELb1ELb1ELb0EEENS1_21CollectiveEpilogueFwdINS6_IJSA_SC_SB_EEES9_SE_SG_Li384ELb1ELb1ELb1ELb0EEENS1_36VarlenDynamicPersistentTileSchedulerILi192ELi128ELi384ELi128ELb1ELb1ELb1ELb1ELb1ELb1EEEEEEEEEvNT_6ParamsE)
	.align		4
        /*0044*/ 	.word	index@(__assertfail)
	.align		4
        /*0048*/ 	.word	index@(_ZN7cutlass13device_kernelIN5flash11enable_sm90INS1_16FlashAttnFwdSm90INS1_25CollectiveMainloopFwdSm90ILi2EN4cute5tupleIJNS5_1CILi1EEES8_S8_EEENS6_IJNS7_ILi192EEENS7_ILi128EEENS7_ILi64EEEEEELi64ENS_10bfloat16_tEfNS_4arch4Sm90ELb1ELb0ELb0ELb1ELb1ELb1ELb0ELb1ELb1ELb1ELb1ELb0EEENS1_21CollectiveEpilogueFwdINS6_IJSA_SC_SB_EEES9_SE_SG_Li384ELb1ELb1ELb1ELb0EEENS1_36VarlenDynamicPersistentTileSchedulerILi192ELi128ELi384ELi128ELb1ELb1ELb1ELb1ELb1ELb1EEEEEEEEEvNT_6ParamsE)
	.align		4
        /*004c*/ 	.word	index@(__assertfail)
	.align		4
        /*0050*/ 	.word	0x00000000
	.align		4
        /*0054*/ 	.word	0xfffffffe
	.align		4
        /*0058*/ 	.word	0x00000000
	.align		4
        /*005c*/ 	.word	0xfffffffd
	.align		4
        /*0060*/ 	.word	0x00000000
	.align		4
        /*0064*/ 	.word	0xfffffffc


//--------------------- .nv.constant4             --------------------------
	.section	.nv.constant4,"a",@progbits
	.align	8
	.align		8
.nv.constant4:
        /*0000*/ 	.dword	__assertfail
	.align		8
        /*0008*/ 	.dword	__unnamed_1
	.align		8
        /*0010*/ 	.dword	__unnamed_2
	.align		8
        /*0018*/ 	.dword	__unnamed_3
	.align		8
        /*0020*/ 	.dword	__unnamed_4
	.align		8
        /*0028*/ 	.dword	__unnamed_5
	.align		8
        /*0030*/ 	.dword	_ZN77_INTERNAL_fecbdeca_41_flash_fwd_hdim64_bf16_paged_split_sm90_cu_ef95aea4_40294cuda3std3__45__cpo5beginE
	.align		8
        /*0038*/ 	.dword	_ZN77_INTERNAL_fecbdeca_41_flash_fwd_hdim64_bf16_paged_split_sm90_cu_ef95aea4_40294cuda3std3__45__cpo3endE
	.align		8
        /*0040*/ 	.dword	_ZN77_INTERNAL_fecbdeca_41_flash_fwd_hdim64_bf16_paged_split_sm90_cu_ef95aea4_40294cuda3std3__45__cpo6cbeginE
	.align		8
        /*0048*/ 	.dword	_ZN77_INTERNAL_fecbdeca_41_flash_fwd_hdim64_bf16_paged_split_sm90_cu_ef95aea4_40294cuda3std3__45__cpo4cendE
	.align		8
        /*0050*/ 	.dword	_ZN77_INTERNAL_fecbdeca_41_flash_fwd_hdim64_bf16_paged_split_sm90_cu_ef95aea4_40294cuda3std3__479_GLOBAL__N__fecbdeca_41_flash_fwd_hdim64_bf16_paged_split_sm90_cu_ef95aea4_40296ignoreE
	.align		8
        /*0058*/ 	.dword	_ZN77_INTERNAL_fecbdeca_41_flash_fwd_hdim64_bf16_paged_split_sm90_cu_ef95aea4_40294cuda3std3__419piecewise_constructE
	.align		8
        /*0060*/ 	.dword	_ZN77_INTERNAL_fecbdeca_41_flash_fwd_hdim64_bf16_paged_split_sm90_cu_ef95aea4_40294cuda3std3__48in_placeE
	.align		8
        /*0068*/ 	.dword	_ZN77_INTERNAL_fecbdeca_41_flash_fwd_hdim64_bf16_paged_split_sm90_cu_ef95aea4_40294cuda3std6ranges3__45__cpo4swapE
	.align		8
        /*0070*/ 	.dword	_ZN77_INTERNAL_fecbdeca_41_flash_fwd_hdim64_bf16_paged_split_sm90_cu_ef95aea4_40294cuda3std6ranges3__45__cpo9iter_moveE
	.align		8
        /*0078*/ 	.dword	_ZN77_INTERNAL_fecbdeca_41_flash_fwd_hdim64_bf16_paged_split_sm90_cu_ef95aea4_40294cute7productE
	.align		8
        /*0080*/ 	.dword	_ZN77_INTERNAL_fecbdeca_41_flash_fwd_hdim64_bf16_paged_split_sm90_cu_ef95aea4_40294cute1_E
	.align		8
        /*0088*/ 	.dword	$str$23
	.align		8
        /*0090*/ 	.dword	$str$24


//--------------------- .text._ZN7cutlass13device_kernelIN5flash11enable_sm90INS1_16FlashAttnFwdSm90INS1_25CollectiveMainloopFwdSm90ILi2EN4cute5tupleIJNS5_1CILi1EEES8_S8_EEENS6_IJNS7_ILi192EEENS7_ILi128EEENS7_ILi64EEEEEELi64ENS_10bfloat16_tEfNS_4arch4Sm90ELb0ELb0ELb0ELb0ELb1ELb0ELb0ELb1ELb1ELb1ELb1ELb0EEENS1_21CollectiveEpilogueFwdINS6_IJSA_SC_SB_EEES9_SE_SG_Li384ELb0ELb1ELb1ELb0EEENS1_19SingleTileSchedulerILb0ELb1ELb1ELi192EEEEEEEEEvNT_6ParamsE --------------------------
	.section	.text._ZN7cutlass13device_kernelIN5flash11enable_sm90INS1_16FlashAttnFwdSm90INS1_25CollectiveMainloopFwdSm90ILi2EN4cute5tupleIJNS5_1CILi1EEES8_S8_EEENS6_IJNS7_ILi192EEENS7_ILi128EEENS7_ILi64EEEEEELi64ENS_10bfloat16_tEfNS_4arch4Sm90ELb0ELb0ELb0ELb0ELb1ELb0ELb0ELb1ELb1ELb1ELb1ELb0EEENS1_21CollectiveEpilogueFwdINS6_IJSA_SC_SB_EEES9_SE_SG_Li384ELb0ELb1ELb1ELb0EEENS1_19SingleTileSchedulerILb0ELb1ELb1ELi192EEEEEEEEEvNT_6ParamsE,"ax",@progbits
	.align	128
.text._ZN7cutlass13device_kernelIN5flash11enable_sm90INS1_16FlashAttnFwdSm90INS1_25CollectiveMainloopFwdSm90ILi2EN4cute5tupleIJNS5_1CILi1EEES8_S8_EEENS6_IJNS7_ILi192EEENS7_ILi128EEENS7_ILi64EEEEEELi64ENS_10bfloat16_tEfNS_4arch4Sm90ELb0ELb0ELb0ELb0ELb1ELb0ELb0ELb1ELb1ELb1ELb1ELb0EEENS1_21CollectiveEpilogueFwdINS6_IJSA_SC_SB_EEES9_SE_SG_Li384ELb0ELb1ELb1ELb0EEENS1_19SingleTileSchedulerILb0ELb1ELb1ELi192EEEEEEEEEvNT_6ParamsE:
        .type           _ZN7cutlass13device_kernelIN5flash11enable_sm90INS1_16FlashAttnFwdSm90INS1_25CollectiveMainloopFwdSm90ILi2EN4cute5tupleIJNS5_1CILi1EEES8_S8_EEENS6_IJNS7_ILi192EEENS7_ILi128EEENS7_ILi64EEEEEELi64ENS_10bfloat16_tEfNS_4arch4Sm90ELb0ELb0ELb0ELb0ELb1ELb0ELb0ELb1ELb1ELb1ELb1ELb0EEENS1_21CollectiveEpilogueFwdINS6_IJSA_SC_SB_EEES9_SE_SG_Li384ELb0ELb1ELb1ELb0EEENS1_19SingleTileSchedulerILb0ELb1ELb1ELi192EEEEEEEEEvNT_6ParamsE,@function
        .size           _ZN7cutlass13device_kernelIN5flash11enable_sm90INS1_16FlashAttnFwdSm90INS1_25CollectiveMainloopFwdSm90ILi2EN4cute5tupleIJNS5_1CILi1EEES8_S8_EEENS6_IJNS7_ILi192EEENS7_ILi128EEENS7_ILi64EEEEEELi64ENS_10bfloat16_tEfNS_4arch4Sm90ELb0ELb0ELb0ELb0ELb1ELb0ELb0ELb1ELb1ELb1ELb1ELb0EEENS1_21CollectiveEpilogueFwdINS6_IJSA_SC_SB_EEES9_SE_SG_Li384ELb0ELb1ELb1ELb0EEENS1_19SingleTileSchedulerILb0ELb1ELb1ELi192EEEEEEEEEvNT_6ParamsE,(.L_x_3166 - _ZN7cutlass13device_kernelIN5flash11enable_sm90INS1_16FlashAttnFwdSm90INS1_25CollectiveMainloopFwdSm90ILi2EN4cute5tupleIJNS5_1CILi1EEES8_S8_EEENS6_IJNS7_ILi192EEENS7_ILi128EEENS7_ILi64EEEEEELi64ENS_10bfloat16_tEfNS_4arch4Sm90ELb0ELb0ELb0ELb0ELb1ELb0ELb0ELb1ELb1ELb1ELb1ELb0EEENS1_21CollectiveEpilogueFwdINS6_IJSA_SC_SB_EEES9_SE_SG_Li384ELb0ELb1ELb1ELb0EEENS1_19SingleTileSchedulerILb0ELb1ELb1ELi192EEEEEEEEEvNT_6ParamsE)
        .other          _ZN7cutlass13device_kernelIN5flash11enable_sm90INS1_16FlashAttnFwdSm90INS1_25CollectiveMainloopFwdSm90ILi2EN4cute5tupleIJNS5_1CILi1EEES8_S8_EEENS6_IJNS7_ILi192EEENS7_ILi128EEENS7_ILi64EEEEEELi64ENS_10bfloat16_tEfNS_4arch4Sm90ELb0ELb0ELb0ELb0ELb1ELb0ELb0ELb1ELb1ELb1ELb1ELb0EEENS1_21CollectiveEpilogueFwdINS6_IJSA_SC_SB_EEES9_SE_SG_Li384ELb0ELb1ELb1ELb0EEENS1_19SingleTileSchedulerILb0ELb1ELb1ELi192EEEEEEEEEvNT_6ParamsE,@"STO_CUDA_ENTRY STV_DEFAULT"
_ZN7cutlass13device_kernelIN5flash11enable_sm90INS1_16FlashAttnFwdSm90INS1_25CollectiveMainloopFwdSm90ILi2EN4cute5tupleIJNS5_1CILi1EEES8_S8_EEENS6_IJNS7_ILi192EEENS7_ILi128EEENS7_ILi64EEEEEELi64ENS_10bfloat16_tEfNS_4arch4Sm90ELb0ELb0ELb0ELb0ELb1ELb0ELb0ELb1ELb1ELb1ELb1ELb0EEENS1_21CollectiveEpilogueFwdINS6_IJSA_SC_SB_EEES9_SE_SG_Li384ELb0ELb1ELb1ELb0EEENS1_19SingleTileSchedulerILb0ELb1ELb1ELi192EEEEEEEEEvNT_6ParamsE:
[----:B------:R-:W0:Y:S02]  /*0000*/  LDC R1, c[0x0][0x28] ;  /* 0x00000a00ff017b82 */ /* 0x000e240000000800 */
[----:B0-----:R-:W-:Y:S01]  /*0010*/  VIADD R1, R1, 0xfffffff8 ;  /* 0xfffffff801017836 */ /* 0x001fe20000000000 */
[----:B------:R-:W0:Y:S01]  /*0020*/  S2R R22, SR_TID.X ;  /* 0x0000000000167919 */ /* 0x000e220000002100 */
[----:B------:R-:W-:Y:S01]  /*0030*/  ELECT P0, URZ, PT ;  /* 0x00000000003f782f */ /* 0x000fe20003800000 */
[----:B------:R-:W-:Y:S01]  /*0040*/  UMOV UR4, 0x80 ;  /* 0x0000008000047882 */ /* 0x000fe20000000000 */
[----:B------:R-:W-:Y:S01]  /*0050*/  UMOV UR7, 0x180 ;  /* 0x0000018000077882 */ /* 0x000fe20000000000 */
[--C-:B0-----:R-:W-:Y:S02]  /*0060*/  SHF.R.U32.HI R0, RZ, 0x5, R22.reuse ;  /* 0x00000005ff007819 */ /* 0x101fe40000011616 */
[----:B------:R-:W-:-:S03]  /*0070*/  SHF.R.U32.HI R16, RZ, 0x7, R22 ;  /* 0x00000007ff107819 */ /* 0x000fc60000011616 */
[----:B------:R-:W0:Y:S04]  /*0080*/  SHFL.IDX PT, R2, R0, RZ, 0x1f ;  /* 0x00001fff00027589 */ /* 0x000e2800000e0000 */
[----:B------:R1:W2:Y:S01]  /*0090*/  SHFL.IDX PT, R3, R16, RZ, 0x1f ;  /* 0x00001fff10037589 */ /* 0x0002a200000e0000 */
[C---:B0-----:R-:W-:Y:S02]  /*00a0*/  ISETP.NE.OR P0, PT, R2.reuse, RZ, !P0 ;  /* 0x000000ff0200720c */ /* 0x041fe40004705670 */
[----:B------:R-:W-:-:S11]  /*00b0*/  ISETP.NE.AND P1, PT, R2, RZ, PT ;  /* 0x000000ff0200720c */ /* 0x000fd60003f25270 */
[----:B------:R-:W-:Y:S01]  /*00c0*/  VOTEU.ALL UP0, P0 ;  /* 0x00000000003f7886 */ /* 0x000fe20000000000 */
[----:B------:R-:W-:-:S04]  /*00d0*/  VOTEU.ALL UP1, P0 ;  /* 0x00000000003f7886 */ /* 0x000fc80000020000 */
[----:B------:R-:W0:Y:S01]  /*00e0*/  @!UP0 S2UR UR8, SR_CgaCtaId ;  /* 0x00000000000889c3 */ /* 0x000e220000008800 */
[----:B------:R-:W-:Y:S01]  /*00f0*/  @!UP0 UMOV UR6, 0x400 ;  /* 0x0000040000068882 */ /* 0x000fe20000000000 */
[----:B------:R-:W-:-:S04]  /*0100*/  @!UP0 UIADD3 UR4, -UR4, 0x100000, URZ ;  /* 0x0010000004048890 */ /* 0x000fc8000fffe13f */
[----:B------:R-:W-:Y:S02]  /*0110*/  @!UP0 USHF.L.U32 UR5, UR4, 0xb, URZ ;  /* 0x0000000b04058899 */ /* 0x000fe4000800063f */
[----:B------:R-:W-:Y:S02]  /*0120*/  @!UP0 USHF.L.U32 UR4, UR4, 0x1, URZ ;  /* 0x0000000104048899 */ /* 0x000fe4000800063f */
[----:B0-----:R-:W-:Y:S02]  /*0130*/  @!UP0 ULEA UR8, UR8, UR6, 0x18 ;  /* 0x0000000608088291 */ /* 0x001fe4000f8ec03f */
[----:B------:R-:W-:-:S04]  /*0140*/  @!UP0 UIADD3 UR6, -UR7, 0x100000, URZ ;  /* 0x0010000007068890 */ /* 0x000fc8000fffe13f */
[----:B------:R-:W-:Y:S02]  /*0150*/  @!UP0 USHF.L.U32 UR7, UR6, 0xb, URZ ;  /* 0x0000000b06078899 */ /* 0x000fe4000800063f */
[----:B------:R-:W-:Y:S01]  /*0160*/  @!UP0 USHF.L.U32 UR6, UR6, 0x1, URZ ;  /* 0x0000000106068899 */ /* 0x000fe2000800063f */
[----:B------:R-:W-:-:S05]  /*0170*/  VOTEU.ALL UP0, P0 ;  /* 0x00000000003f7886 */ /* 0x000fca0000000000 */
[----:B------:R1:W0:Y:S06]  /*0180*/  @!UP0 SYNCS.EXCH.64 URZ, [UR8+0x16800], UR4 ;  /* 0x01680004083f85b2 */ /* 0x00022c0008000100 */
[----:B------:R1:W3:Y:S02]  /*0190*/  @!UP1 SYNCS.EXCH.64 URZ, [UR8+0x16820], UR6 ;  /* 0x01682006083f95b2 */ /* 0x0002e40008000100 */
[----:B-12---:R-:W-:Y:S05]  /*01a0*/  @P1 BRA `(.L_x_0) ;  /* 0x0000000000481947 */ /* 0x006fea0003800000 */
[----:B------:R-:W1:Y:S01]  /*01b0*/  S2UR UR5, SR_CgaCtaId ;  /* 0x00000000000579c3 */ /* 0x000e620000008800 */
[----:B------:R-:W-:Y:S01]  /*01c0*/  UMOV UR4, 0x400 ;  /* 0x0000040000047882 */ /* 0x000fe20000000000 */
[----:B------:R-:W-:Y:S01]  /*01d0*/  UMOV UR6, 0x80 ;  /* 0x0000008000067882 */ /* 0x000fe20000000000 */
[----:B------:R-:W-:Y:S01]  /*01e0*/  UMOV UR7, 0x180 ;  /* 0x0000018000077882 */ /* 0x000fe20000000000 */
[----:B------:R-:W-:Y:S01]  /*01f0*/  ELECT P0, URZ, PT ;  /* 0x00000000003f782f */ /* 0x000fe20003800000 */
[----:B-1----:R-:W-:Y:S02]  /*0200*/  ULEA UR8, UR5, UR4, 0x18 ;  /* 0x0000000405087291 */ /* 0x002fe4000f8ec03f */
[----:B------:R-:W-:-:S04]  /*0210*/  UIADD3 UR4, -UR6, 0x100000, URZ ;  /* 0x0010000006047890 */ /* 0x000fc8000fffe13f */
[----:B------:R-:W-:Y:S02]  /*0220*/  USHF.L.U32 UR5, UR4, 0xb, URZ ;  /* 0x0000000b04057899 */ /* 0x000fe4000800063f */
[----:B------:R-:W-:Y:S02]  /*0230*/  USHF.L.U32 UR4, UR4, 0x1, URZ ;  /* 0x0000000104047899 */ /* 0x000fe4000800063f */
[----:B------:R-:W-:-:S04]  /*0240*/  UIADD3 UR6, -UR7, 0x100000, URZ ;  /* 0x0010000007067890 */ /* 0x000fc8000fffe13f */
[----:B------:R-:W-:Y:S02]  /*0250*/  USHF.L.U32 UR7, UR6, 0xb, URZ ;  /* 0x0000000b06077899 */ /* 0x000fe4000800063f */
[----:B------:R-:W-:Y:S01]  /*0260*/  USHF.L.U32 UR6, UR6, 0x1, URZ ;  /* 0x0000000106067899 */ /* 0x000fe2000800063f */
[----:B------:R-:W1:Y:S03]  /*0270*/  FENCE.VIEW.ASYNC.S ;  /* 0x00000000000073c6 */ /* 0x000e660000000000 */
[----:B-1----:R1:W2:Y:S08]  /*0280*/  SYNCS.EXCH.64 URZ, [UR8+0x16830], UR4 ;  /* 0x01683004083f75b2 */ /* 0x0022b00008000100 */
[----:B------:R1:W4:Y:S01]  /*0290*/  SYNCS.EXCH.64 URZ, [UR8+0x16840], UR6 ;  /* 0x01684006083f75b2 */ /* 0x0003220008000100 */
[----:B------:R1:W0:Y:S01]  /*02a0*/  SYNCS.EXCH.64 URZ, [UR8+0x16838], UR4 ;  /* 0x01683804083f75b2 */ /* 0x0002220008000100 */
[----:B------:R1:W0:Y:S01]  /*02b0*/  SYNCS.EXCH.64 URZ, [UR8+0x16848], UR6 ;  /* 0x01684806083f75b2 */ /* 0x0002220008000100 */
[----:B------:R-:W-:Y:S01]  /*02c0*/  NOP ;  /* 0x0000000000007918 */ /* 0x000fe20000000000 */
.L_x_0:
[----:B------:R-:W5:Y:S01]  /*02d0*/  SHFL.IDX PT, R2, R0, RZ, 0x1f ;  /* 0x00001fff00027589 */ /* 0x000f6200000e0000 */
[----:B------:R-:W-:Y:S01]  /*02e0*/  NOP ;  /* 0x0000000000007918 */ /* 0x000fe20000000000 */
[----:B-----5:R-:W-:-:S13]  /*02f0*/  ISETP.NE.AND P0, PT, R2, RZ, PT ;  /* 0x000000ff0200720c */ /* 0x020fda0003f05270 */
[----:B------:R-:W-:Y:S05]  /*0300*/  @P0 BRA `(.L_x_1) ;  /* 0x0000000000480947 */ /* 0x000fea0003800000 */
[----:B-1----:R-:W1:Y:S01]  /*0310*/  S2UR UR5, SR_CgaCtaId ;  /* 0x00000000000579c3 */ /* 0x002e620000008800 */
        /* <DEDUP_REMOVED lines=12> */
[----:B-1----:R1:W0:Y:S08]  /*03e0*/  SYNCS.EXCH.64 URZ, [UR8+0x16850], UR4 ;  /* 0x01685004083f75b2 */ /* 0x0022300008000100 */
[----:B------:R1:W0:Y:S01]  /*03f0*/  SYNCS.EXCH.64 URZ, [UR8+0x16860], UR6 ;  /* 0x01686006083f75b2 */ /* 0x0002220008000100 */
[----:B------:R1:W0:Y:S01]  /*0400*/  SYNCS.EXCH.64 URZ, [UR8+0x16858], UR4 ;  /* 0x01685804083f75b2 */ /* 0x0002220008000100 */
[----:B------:R1:W0:Y:S01]  /*0410*/  SYNCS.EXCH.64 URZ, [UR8+0x16868], UR6 ;  /* 0x01686806083f75b2 */ /* 0x0002220008000100 */
[----:B------:R-:W-:Y:S01]  /*0420*/  NOP ;  /* 0x0000000000007918 */ /* 0x000fe20000000000 */
.L_x_1:
[----:B------:R-:W5:Y:S01]  /*0430*/  SHFL.IDX PT, R2, R0, RZ, 0x1f ;  /* 0x00001fff00027589 */ /* 0x000f6200000e0000 */
[----:B------:R-:W-:Y:S01]  /*0440*/  NOP ;  /* 0x0000000000007918 */ /* 0x000fe20000000000 */
[----:B-----5:R-:W-:-:S13]  /*0450*/  ISETP.NE.AND P0, PT, R2, RZ, PT ;  /* 0x000000ff0200720c */ /* 0x020fda0003f05270 */
[----:B------:R-:W-:Y:S05]  /*0460*/  @P0 BRA `(.L_x_2) ;  /* 0x0000000000380947 */ /* 0x000fea0003800000 */
[----:B-1----:R-:W1:Y:S01]  /*0470*/  S2UR UR5, SR_CgaCtaId ;  /* 0x00000000000579c3 */ /* 0x002e620000008800 */
[----:B------:R-:W-:Y:S01]  /*0480*/  UMOV UR4, 0x400 ;  /* 0x0000040000047882 */ /* 0x000fe20000000000 */
[----:B------:R-:W-:Y:S01]  /*0490*/  UMOV UR7, 0x80 ;  /* 0x0000008000077882 */ /* 0x000fe20000000000 */
[----:B------:R-:W-:Y:S01]  /*04a0*/  ELECT P0, URZ, PT ;  /* 0x00000000003f782f */ /* 0x000fe20003800000 */
[----:B-1----:R-:W-:Y:S02]  /*04b0*/  ULEA UR6, UR5, UR4, 0x18 ;  /* 0x0000000405067291 */ /* 0x002fe4000f8ec03f */
[----:B------:R-:W-:-:S04]  /*04c0*/  UIADD3 UR4, -UR7, 0x100000, URZ ;  /* 0x0010000007047890 */ /* 0x000fc8000fffe13f */
[----:B------:R-:W-:Y:S02]  /*04d0*/  USHF.L.U32 UR5, UR4, 0xb, URZ ;  /* 0x0000000b04057899 */ /* 0x000fe4000800063f */
[----:B------:R-:W-:Y:S01]  /*04e0*/  USHF.L.U32 UR4, UR4, 0x1, URZ ;  /* 0x0000000104047899 */ /* 0x000fe2000800063f */
[----:B------:R-:W1:Y:S11]  /*04f0*/  FENCE.VIEW.ASYNC.S ;  /* 0x00000000000073c6 */ /* 0x000e760000000000 */
[----:B-1----:R1:W0:Y:S01]  /*0500*/  SYNCS.EXCH.64 URZ, [UR6+0x16870], UR4 ;  /* 0x01687004063f75b2 */ /* 0x0022220008000100 */
[----:B------:R1:W0:Y:S01]  /*0510*/  SYNCS.EXCH.64 URZ, [UR6+0x16880], UR4 ;  /* 0x01688004063f75b2 */ /* 0x0002220008000100 */
[----:B------:R1:W0:Y:S01]  /*0520*/  SYNCS.EXCH.64 URZ, [UR6+0x16878], UR4 ;  /* 0x01687804063f75b2 */ /* 0x0002220008000100 */
[----:B------:R1:W0:Y:S01]  /*0530*/  SYNCS.EXCH.64 URZ, [UR6+0x16888], UR4 ;  /* 0x01688804063f75b2 */ /* 0x0002220008000100 */
[----:B------:R-:W-:Y:S01]  /*0540*/  NOP ;  /* 0x0000000000007918 */ /* 0x000fe20000000000 */
.L_x_2:
        /* <DEDUP_REMOVED lines=22> */
.L_x_3:
[----:B------:R-:W5:Y:S01]  /*06b0*/  SHFL.IDX PT, R2, R0, RZ, 0x1f ;  /* 0x00001fff00027589 */ /* 0x000f6200000e0000 */
[----:B------:R-:W-:Y:S01]  /*06c0*/  R2UR UR9, R3 ;  /* 0x00000000030972ca */ /* 0x000fe200000e0000 */
        /* <DEDUP_REMOVED lines=21> */
.L_x_4:
[----:B------:R-:W-:Y:S01]  /*0820*/  UISETP.NE.AND UP0, UPT, UR9, URZ, UPT ;  /* 0x0000003f0900728c */ /* 0x000fe2000bf05270 */
[----:B------:R-:W-:Y:S01]  /*0830*/  NOP ;  /* 0x0000000000007918 */ /* 0x000fe20000000000 */
[----:B------:R-:W-:Y:S01]  /*0840*/  UMOV UR41, 0x1 ;  /* 0x0000000100297882 */ /* 0x000fe20000000000 */
[----:B------:R-:W-:Y:S01]  /*0850*/  ULDC.64 UR38, c[0x0][0x208] ;  /* 0x0000820000267ab9 */ /* 0x000fe20000000a00 */
[----:B------:R-:W-:Y:S01]  /*0860*/  USEL UR41, UR41, 0x2, !UP0 ;  /* 0x0000000229297887 */ /* 0x000fe2000c000000 */
[----:B------:R-:W-:Y:S01]  /*0870*/  BSSY B6, `(.L_x_5) ;  /* 0x00009dc000067945 */ /* 0x000fe20003800000 */
[----:B0-234-:R-:W-:Y:S01]  /*0880*/  BAR.SYNC.DEFER_BLOCKING 0x0 ;  /* 0x0000000000007b1d */ /* 0x01dfe20000010000 */
[----:B------:R-:W-:-:S13]  /*0890*/  PLOP3.LUT P0, PT, PT, PT, UP0, 0x80, 0x0 ;  /* 0x000000000000781c */ /* 0x000fda0003f0f008 */
[----:B------:R-:W-:Y:S05]  /*08a0*/  @!P0 BRA `(.L_x_6) ;  /* 0x0000006000788947 */ /* 0x000fea0003800000 */
.L_x_7:
[----:B------:R-:W-:-:S08]  /*08b0*/  NOP ;  /* 0x0000000000007918 */ /* 0x000fd00000000000 */
[----:B------:R-:W0:Y:S02]  /*08c0*/  USETMAXREG.TRY_ALLOC.CTAPOOL UP0, 0xa0 ;  /* 0x000000a0000079c8 */ /* 0x000e240008000600 */
[----:B0-----:R-:W-:-:S13]  /*08d0*/  PLOP3.LUT P0, PT, PT, PT, UP0, 0x80, 0x0 ;  /* 0x000000000000781c */ /* 0x001fda0003f0f008 */
[----:B------:R-:W-:Y:S05]  /*08e0*/  @!P0 BRA `(.L_x_7) ;  /* 0xfffffffc00f08947 */ /* 0x000fea000383ffff */
[----:B-1----:R-:W0:Y:S01]  /*08f0*/  S2UR UR6, SR_CTAID.Y ;  /* 0x00000000000679c3 */ /* 0x002e220000002600 */
[----:B------:R-:W-:Y:S01]  /*0900*/  LOP3.LUT R0, R22, 0xffffff80, RZ, 0xc0, !PT ;  /* 0xffffff8016007812 */ /* 0x000fe200078ec0ff */
[----:B------:R-:W-:Y:S02]  /*0910*/  ULDC UR7, c[0x0][0xc50] ;  /* 0x0003140000077ab9 */ /* 0x000fe40000000800 */
[----:B------:R-:W-:-:S04]  /*0920*/  UISETP.NE.AND UP0, UPT, UR7, 0x1, UPT ;  /* 0x000000010700788c */ /* 0x000fc8000bf05270 */
[----:B------:R-:W-:Y:S08]  /*0930*/  BAR.ARV 0x8, 0x200 ;  /* 0x0208000000007b1d */ /* 0x000ff00000002000 */
[----:B------:R-:W1:Y:S01]  /*0940*/  S2UR UR8, SR_CTAID.Z ;  /* 0x00000000000879c3 */ /* 0x000e620000002700 */
[----:B------:R-:W-:Y:S01]  /*0950*/  ISETP.NE.AND P0, PT, R0, 0x80, PT ;  /* 0x000000800000780c */ /* 0x000fe20003f05270 */
[----:B------:R-:W-:Y:S01]  /*0960*/  @UP0 ULDC UR4, c[0x0][0xc54] ;  /* 0x0003150000040ab9 */ /* 0x000fe20000000800 */
[----:B------:R-:W-:Y:S01]  /*0970*/  @UP0 ULDC UR9, c[0x0][0xc58] ;  /* 0x0003160000090ab9 */ /* 0x000fe20000000800 */
[----:B0-----:R-:W-:-:S10]  /*0980*/  UIMAD.WIDE.U32 UR4, UR6, UR4, URZ ;  /* 0x00000004060472a5 */ /* 0x001fd4000f8e003f */
[----:B------:R-:W-:Y:S06]  /*0990*/  @!P0 BAR.ARV 0x9, 0x100 ;  /* 0x0244000000008b1d */ /* 0x000fec0000002000 */
[----:B------:R-:W-:Y:S01]  /*09a0*/  UMOV UR36, UR6 ;  /* 0x0000000600247c82 */ /* 0x000fe20008000000 */
[----:B------:R-:W-:Y:S01]  /*09b0*/  @UP0 USHF.R.U32.HI UR36, URZ, UR9, UR5 ;  /* 0x000000093f240299 */ /* 0x000fe20008011605 */
[----:B-1----:R-:W-:-:S03]  /*09c0*/  ISETP.LE.AND P0, PT, RZ, UR8, PT ;  /* 0x00000008ff007c0c */ /* 0x002fc6000bf03270 */
[----:B------:R-:W-:-:S04]  /*09d0*/  UIADD3 UR4, -UR36, URZ, URZ ;  /* 0x0000003f24047290 */ /* 0x000fc8000fffe13f */
[----:B------:R-:W-:-:S06]  /*09e0*/  UIMAD UR7, UR7, UR4, UR6 ;  /* 0x00000004070772a4 */ /* 0x000fcc000f8e0206 */
[----:B------:R-:W-:Y:S06]  /*09f0*/  @!P0 BRA `(.L_x_8) ;  /* 0x0000009c000c8947 */ /* 0x000fec0003800000 */
[----:B------:R-:W-:Y:S01]  /*0a00*/  ULDC.64 UR4, c[0x0][0x418] ;  /* 0x0001060000047ab9 */ /* 0x000fe20000000a00 */
[----:B------:R-:W-:Y:S01]  /*0a10*/  ULDC UR42, c[0x0][0x424] ;  /* 0x00010900002a7ab9 */ /* 0x000fe20000000800 */
[----:B------:R-:W-:Y:S02]  /*0a20*/  UISETP.NE.U32.AND UP0, UPT, UR4, URZ, UPT ;  /* 0x0000003f0400728c */ /* 0x000fe4000bf05070 */
[----:B------:R-:W-:Y:S02]  /*0a30*/  ULOP3.LUT UR37, UR7, 0xffff, URZ, 0xc0, !UPT ;  /* 0x0000ffff07257892 */ /* 0x000fe4000f8ec03f */
[----:B------:R-:W-:Y:S01]  /*0a40*/  UISETP.NE.AND.EX UP0, UPT, UR5, URZ, UPT, UP0 ;  /* 0x0000003f0500728c */ /* 0x000fe2000bf05300 */
[----:B------:R-:W-:-:S03]  /*0a50*/  ULDC UR4, c[0x0][0x2f0] ;  /* 0x0000bc0000047ab9 */ /* 0x000fc60000000800 */
[----:B------:R-:W-:-:S04]  /*0a60*/  USEL UR42, UR42, 0x1, UP0 ;  /* 0x000000012a2a7887 */ /* 0x000fc80008000000 */
[----:B------:R-:W-:-:S04]  /*0a70*/  UIMAD UR42, UR42, UR4, URZ ;  /* 0x000000042a2a72a4 */ /* 0x000fc8000f8e023f */
[----:B------:R-:W-:Y:S02]  /*0a80*/  UISETP.GE.AND UP0, UPT, UR42, 0x1, UPT ;  /* 0x000000012a00788c */ /* 0x000fe4000bf06270 */
[----:B------:R-:W-:-:S04]  /*0a90*/  UIADD3 UR4, UR42, 0x7f, URZ ;  /* 0x0000007f2a047890 */ /* 0x000fc8000fffe03f */
[----:B------:R-:W-:Y:S01]  /*0aa0*/  PLOP3.LUT P0, PT, PT, PT, UP0, 0x80, 0x0 ;  /* 0x000000000000781c */ /* 0x000fe20003f0f008 */
[----:B------:R-:W-:-:S04]  /*0ab0*/  USHF.R.S32.HI UR5, URZ, 0x1f, UR4 ;  /* 0x0000001f3f057899 */ /* 0x000fc80008011404 */
[----:B------:R-:W-:-:S03]  /*0ac0*/  ULEA.HI UR5, UR5, UR4, URZ, 0x7 ;  /* 0x0000000405057291 */ /* 0x000fc6000f8f383f */
[----:B------:R-:W-:Y:S01]  /*0ad0*/  UMOV UR4, URZ ;  /* 0x0000003f00047c82 */ /* 0x000fe20008000000 */
[----:B------:R-:W-:-:S04]  /*0ae0*/  USHF.R.S32.HI UR6, URZ, 0x7, UR5 ;  /* 0x000000073f067899 */ /* 0x000fc80008011405 */
[----:B------:R-:W-:Y:S08]  /*0af0*/  @!P0 BRA `(.L_x_9) ;  /* 0x0000000000908947 */ /* 0x000ff00003800000 */
[----:B------:R-:W-:Y:S01]  /*0b00*/  USHF.R.U32.HI UR7, URZ, 0x10, UR7 ;  /* 0x000000103f077899 */ /* 0x000fe20008011607 */
[----:B------:R-:W-:-:S03]  /*0b10*/  UMOV UR4, URZ ;  /* 0x0000003f00047c82 */ /* 0x000fc60008000000 */
[----:B------:R-:W-:-:S11]  /*0b20*/  UISETP.NE.AND UP0, UPT, UR7, URZ, UPT ;  /* 0x0000003f0700728c */ /* 0x000fd6000bf05270 */
[----:B------:R-:W-:Y:S02]  /*0b30*/  @!UP0 ULDC UR7, c[0x0][0x9f0] ;  /* 0x00027c0000078ab9 */ /* 0x000fe40000000800 */
[----:B------:R-:W-:Y:S01]  /*0b40*/  IMAD.U32 R3, RZ, RZ, UR7 ;  /* 0x00000007ff037e24 */ /* 0x000fe2000f8e00ff */
[----:B------:R-:W-:-:S04]  /*0b50*/  UIADD3 UR8, UR6, -0x1, UR7 ;  /* 0xffffffff06087890 */ /* 0x000fc8000fffe007 */
[-C--:B------:R-:W-:Y:S02]  /*0b60*/  IABS R0, R3.reuse ;  /* 0x0000000300007213 */ /* 0x080fe40000000000 */
[----:B------:R-:W-:Y:S01]  /*0b70*/  IMAD.U32 R4, RZ, RZ, UR8 ;  /* 0x00000008ff047e24 */ /* 0x000fe2000f8e00ff */
[----:B------:R-:W-:Y:S01]  /*0b80*/  IABS R5, R3 ;  /* 0x0000000300057213 */ /* 0x000fe20000000000 */
[----:B------:R-:W-:Y:S01]  /*0b90*/  ULOP3.LUT UR8, UR8, UR7, URZ, 0x3c, !UPT ;  /* 0x0000000708087292 */ /* 0x000fe2000f8e3c3f */
[----:B------:R-:W-:Y:S02]  /*0ba0*/  R2UR UR11, R0 ;  /* 0x00000000000b72ca */ /* 0x000fe400000e0000 */
[----:B------:R-:W-:-:S05]  /*0bb0*/  IABS R4, R4 ;  /* 0x0000000400047213 */ /* 0x000fca0000000000 */
[----:B------:R-:W-:-:S05]  /*0bc0*/  IMAD.MOV.U32 R3, RZ, RZ, R4 ;  /* 0x000000ffff037224 */ /* 0x000fca00078e0004 */
[----:B------:R-:W-:Y:S01]  /*0bd0*/  R2UR UR10, R3 ;  /* 0x00000000030a72ca */ /* 0x000fe200000e0000 */
[----:B------:R-:W0:Y:S08]  /*0be0*/  I2F.RP R0, UR11 ;  /* 0x0000000b00007d06 */ /* 0x000e300008209400 */
[----:B0-----:R-:W0:Y:S02]  /*0bf0*/  MUFU.RCP R0, R0 ;  /* 0x0000000000007308 */ /* 0x001e240000001000 */
[----:B0-----:R-:W-:Y:S01]  /*0c00*/  VIADD R2, R0, 0xffffffe ;  /* 0x0ffffffe00027836 */ /* 0x001fe20000000000 */
[----:B------:R-:W-:-:S05]  /*0c10*/  IADD3 R0, RZ, -R5, RZ ;  /* 0x80000005ff007210 */ /* 0x000fca0007ffe0ff */
[----:B------:R-:W0:Y:S02]  /*0c20*/  F2I.FTZ.U32.TRUNC.NTZ R2, R2 ;  /* 0x0000000200027305 */ /* 0x000e24000021f000 */
[----:B0-----:R-:W-:-:S13]  /*0c30*/  R2UR UR5, R2 ;  /* 0x00000000020572ca */ /* 0x001fda00000e0000 */
[----:B------:R-:W-:-:S04]  /*0c40*/  UIADD3 UR9, URZ, -UR5, URZ ;  /* 0x800000053f097290 */ /* 0x000fc8000fffe03f */
[----:B------:R-:W-:-:S04]  /*0c50*/  UIMAD UR9, UR9, UR11, URZ ;  /* 0x0000000b090972a4 */ /* 0x000fc8000f8e023f */
[----:B------:R-:W-:-:S03]  /*0c60*/  UIMAD.WIDE.U32 UR4, UR5, UR9, UR4 ;  /* 0x00000009050472a5 */ /* 0x000fc6000f8e0004 */
[----:B------:R-:W-:Y:S01]  /*0c70*/  R2UR UR9, R0 ;  /* 0x00000000000972ca */ /* 0x000fe200000e0000 */
[----:B------:R-:W-:-:S12]  /*0c80*/  UIMAD.WIDE.U32 UR4, UR5, UR10, URZ ;  /* 0x0000000a050472a5 */ /* 0x000fd8000f8e003f */
[----:B------:R-:W-:-:S04]  /*0c90*/  UIMAD UR4, UR5, UR9, UR10 ;  /* 0x00000009050472a4 */ /* 0x000fc8000f8e020a */
[----:B------:R-:W-:-:S11]  /*0ca0*/  UISETP.GT.U32.AND UP0, UPT, UR11, UR4, UPT ;  /* 0x000000040b00728c */ /* 0x000fd6000bf04070 */
[----:B------:R-:W-:Y:S02]  /*0cb0*/  @!UP0 UIADD3 UR4, UR4, -UR11, URZ ;  /* 0x8000000b04048290 */ /* 0x000fe4000fffe03f */
[----:B------:R-:W-:Y:S02]  /*0cc0*/  @!UP0 UIADD3 UR5, UR5, 0x1, URZ ;  /* 0x0000000105058890 */ /* 0x000fe4000fffe03f */
[----:B------:R-:W-:Y:S02]  /*0cd0*/  UISETP.GE.U32.AND UP1, UPT, UR4, UR11, UPT ;  /* 0x0000000b0400728c */ /* 0x000fe4000bf26070 */
[----:B------:R-:W-:-:S09]  /*0ce0*/  UISETP.GE.AND UP0, UPT, UR8, URZ, UPT ;  /* 0x0000003f0800728c */ /* 0x000fd2000bf06270 */
[----:B------:R-:W-:Y:S02]  /*0cf0*/  @UP1 UIADD3 UR5, UR5, 0x1, URZ ;  /* 0x0000000105051890 */ /* 0x000fe4000fffe03f */
[----:B------:R-:W-:-:S05]  /*0d00*/  UISETP.NE.AND UP1, UPT, UR7, URZ, UPT ;  /* 0x0000003f0700728c */ /* 0x000fca000bf25270 */
[----:B------:R-:W-:Y:S02]  /*0d10*/  UMOV UR4, UR5 ;  /* 0x0000000500047c82 */ /* 0x000fe40008000000 */
[----:B------:R-:W-:-:S04]  /*0d20*/  @!UP0 UIADD3 UR4, -UR4, URZ, URZ ;  /* 0x0000003f04048290 */ /* 0x000fc8000fffe13f */
[----:B------:R-:W-:-:S12]  /*0d30*/  @!UP1 ULOP3.LUT UR4, URZ, UR7, URZ, 0x33, !UPT ;  /* 0x000000073f049292 */ /* 0x000fd8000f8e333f */
.L_x_9:
[----:B------:R-:W-:Y:S01]  /*0d40*/  UIMAD UR37, UR37, UR4, URZ ;  /* 0x00000004252572a4 */ /* 0x000fe2000f8e023f */
[----:B------:R-:W-:Y:S01]  /*0d50*/  IMAD.U32 R0, RZ, RZ, UR6 ;  /* 0x00000006ff007e24 */ /* 0x000fe2000f8e00ff */
[----:B------:R-:W-:Y:S01]  /*0d60*/  PLOP3.LUT P0, PT, PT, PT, PT, 0x80, 0x0 ;  /* 0x000000000000781c */ /* 0x000fe20003f0f070 */
[----:B------:R-:W-:Y:S01]  /*0d70*/  IMAD.U32 R3, RZ, RZ, UR4 ;  /* 0x00000004ff037e24 */ /* 0x000fe2000f8e00ff */
[----:B------:R-:W-:Y:S01]  /*0d80*/  CS2R R118, SRZ ;  /* 0x0000000000767805 */ /* 0x000fe2000001ff00 */
[----:B------:R-:W-:Y:S01]  /*0d90*/  VIADD R23, R22, 0xffffff80 ;  /* 0xffffff8016177836 */ /* 0x000fe20000000000 */
[----:B------:R-:W-:Y:S01]  /*0da0*/  CS2R R28, SRZ ;  /* 0x00000000001c7805 */ /* 0x000fe2000001ff00 */
[----:B------:R-:W-:Y:S01]  /*0db0*/  IMAD.MOV.U32 R17, RZ, RZ, RZ ;  /* 0x000000ffff117224 */ /* 0x000fe200078e00ff */
[----:B------:R-:W-:Y:S02]  /*0dc0*/  VIADDMNMX R0, R3, UR37, R0, PT ;  /* 0x0000002503007c46 */ /* 0x000fe4000b800100 */
[----:B------:R-:W-:-:S02]  /*0dd0*/  CS2R R30, SRZ ;  /* 0x00000000001e7805 */ /* 0x000fc4000001ff00 */
[----:B------:R-:W-:Y:S02]  /*0de0*/  CS2R R20, SRZ ;  /* 0x0000000000147805 */ /* 0x000fe4000001ff00 */
[----:B------:R-:W-:Y:S02]  /*0df0*/  CS2R R24, SRZ ;  /* 0x0000000000187805 */ /* 0x000fe4000001ff00 */
[----:B------:R-:W-:Y:S01]  /*0e00*/  R2UR UR43, R0 ;  /* 0x00000000002b72ca */ /* 0x000fe200000e0000 */
[----:B------:R-:W-:Y:S01]  /*0e10*/  IMAD.MOV.U32 R0, RZ, RZ, RZ ;  /* 0x000000ffff007224 */ /* 0x000fe200078e00ff */
[----:B------:R-:W-:Y:S02]  /*0e20*/  CS2R R14, SRZ ;  /* 0x00000000000e7805 */ /* 0x000fe4000001ff00 */
[----:B------:R-:W-:Y:S02]  /*0e30*/  CS2R R18, SRZ ;  /* 0x0000000000127805 */ /* 0x000fe4000001ff00 */
[----:B------:R-:W-:-:S02]  /*0e40*/  CS2R R10, SRZ ;  /* 0x00000000000a7805 */ /* 0x000fc4000001ff00 */
[----:B------:R-:W-:Y:S02]  /*0e50*/  CS2R R12, SRZ ;  /* 0x00000000000c7805 */ /* 0x000fe4000001ff00 */
[----:B------:R-:W-:Y:S02]  /*0e60*/  CS2R R6, SRZ ;  /* 0x0000000000067805 */ /* 0x000fe4000001ff00 */
[----:B------:R-:W-:Y:S02]  /*0e70*/  CS2R R8, SRZ ;  /* 0x0000000000087805 */ /* 0x000fe4000001ff00 */
[----:B------:R-:W-:Y:S02]  /*0e80*/  CS2R R4, SRZ ;  /* 0x0000000000047805 */ /* 0x000fe4000001ff00 */
[----:B------:R-:W-:Y:S02]  /*0e90*/  CS2R R32, SRZ ;  /* 0x0000000000207805 */ /* 0x000fe4000001ff00 */
[----:B------:R-:W-:-:S02]  /*0ea0*/  CS2R R2, SRZ ;  /* 0x0000000000027805 */ /* 0x000fc4000001ff00 */
[----:B------:R-:W-:Y:S02]  /*0eb0*/  CS2R R26, SRZ ;  /* 0x00000000001a7805 */ /* 0x000fe4000001ff00 */
[----:B------:R-:W-:Y:S01]  /*0ec0*/  CS2R R34, SRZ ;  /* 0x0000000000227805 */ /* 0x000fe2000001ff00 */
[----:B------:R-:W-:-:S06]  /*0ed0*/  UISETP.GT.AND UP0, UPT, UR43, UR37, UPT ;  /* 0x000000252b00728c */ /* 0x000fcc000bf04270 */
[----:B------:R-:W-:-:S13]  /*0ee0*/  PLOP3.LUT P1, PT, PT, PT, UP0, 0x80, 0x0 ;  /* 0x000000000000781c */ /* 0x000fda0003f2f008 */
[----:B------:R-:W-:Y:S05]  /*0ef0*/  @!P1 BRA `(.L_x_10) ;  /* 0x00000048002c9947 */ /* 0x000fea0003800000 */
[----:B------:R-:W-:Y:S01]  /*0f00*/  SHF.R.S32.HI R0, RZ, 0x1f, R23 ;  /* 0x0000001fff007819 */ /* 0x000fe20000011417 */
[----:B------:R-:W0:Y:S01]  /*0f10*/  S2UR UR6, SR_CgaCtaId ;  /* 0x00000000000679c3 */ /* 0x000e220000008800 */
[----:B------:R-:W-:Y:S02]  /*0f20*/  UMOV UR40, 0x400 ;  /* 0x0000040000287882 */ /* 0x000fe40000000000 */
[----:B------:R-:W-:-:S04]  /*0f30*/  LEA.HI R17, R0, R23, RZ, 0x7 ;  /* 0x0000001700117211 */ /* 0x000fc800078f38ff */
[----:B------:R-:W-:-:S06]  /*0f40*/  SHF.R.S32.HI R0, RZ, 0x7, R17 ;  /* 0x00000007ff007819 */ /* 0x000fcc0000011411 */
[----:B------:R-:W1:Y:S01]  /*0f50*/  SHFL.IDX PT, R0, R0, RZ, 0x1f ;  /* 0x00001fff00007589 */ /* 0x000e6200000e0000 */
[----:B0-----:R-:W-:Y:S01]  /*0f60*/  ULEA UR40, UR6, UR40, 0x18 ;  /* 0x0000002806287291 */ /* 0x001fe2000f8ec03f */
[----:B-1----:R-:W-:-:S13]  /*0f70*/  R2UR UR44, R0 ;  /* 0x00000000002c72ca */ /* 0x002fda00000e0000 */
[----:B------:R-:W-:Y:S02]  /*0f80*/  UIMAD.WIDE UR4, UR44, 0x55555556, URZ ;  /* 0x555555562c0478a5 */ /* 0x000fe4000f8e023f */
[----:B------:R-:W-:Y:S02]  /*0f90*/  UIADD3 UR4, UR40, 0x8400, URZ ;  /* 0x0000840028047890 */ /* 0x000fe4000fffe03f */
[----:B------:R-:W-:Y:S02]  /*0fa0*/  ULEA.HI UR5, UR5, UR5, URZ, 0x1 ;  /* 0x0000000505057291 */ /* 0x000fe4000f8f083f */
[----:B------:R-:W-:Y:S02]  /*0fb0*/  ULOP3.LUT UP0, URZ, UR4, 0x3ff, URZ, 0xc0, !UPT ;  /* 0x000003ff043f7892 */ /* 0x000fe4000f80c03f */
[----:B------:R-:W-:-:S04]  /*0fc0*/  UIMAD UR5, UR5, -0x3, UR44 ;  /* 0xfffffffd050578a4 */ /* 0x000fc8000f8e022c */
[----:B------:R-:W-:Y:S01]  /*0fd0*/  PLOP3.LUT P0, PT, PT, PT, UP0, 0x80, 0x0 ;  /* 0x000000000000781c */ /* 0x000fe20003f0f008 */
[----:B------:R-:W-:-:S04]  /*0fe0*/  ULEA UR5, UR5, UR4, 0xd ;  /* 0x0000000405057291 */ /* 0x000fc8000f8e683f */
[----:B------:R-:W-:-:S04]  /*0ff0*/  USHF.R.U32.HI UR5, URZ, 0x4, UR5 ;  /* 0x000000043f057899 */ /* 0x000fc80008011605 */
[----:B------:R-:W-:-:S04]  /*1000*/  ULOP3.LUT UR45, UR5, 0x3fff, URZ, 0xc0, !UPT ;  /* 0x00003fff052d7892 */ /* 0x000fc8000f8ec03f */
[----:B------:R-:W-:Y:S08]  /*1010*/  @!P0 BRA `(.L_x_11) ;  /* 0x0000000000408947 */ /* 0x000ff00003800000 */
[----:B------:R-:W-:Y:S01]  /*1020*/  MOV R0, 0x0 ;  /* 0x0000000000007802 */ /* 0x000fe20000000f00 */
[----:B------:R-:W-:Y:S01]  /*1030*/  ULDC.64 UR4, c[0x4][0x88] ;  /* 0x0100220000047ab9 */ /* 0x000fe20000000a00 */
[----:B------:R-:W-:Y:S01]  /*1040*/  ULDC.64 UR6, c[0x4][0x28] ;  /* 0x01000a0000067ab9 */ /* 0x000fe20000000a00 */
[----:B------:R-:W-:Y:S01]  /*1050*/  MOV R4, UR4 ;  /* 0x0000000400047c02 */ /* 0x000fe20008000f00 */
[----:B------:R0:W1:Y:S01]  /*1060*/  LDC.64 R2, c[0x4][R0] ;  /* 0x0100000000027b82 */ /* 0x0000620000000a00 */
[----:B------:R-:W-:Y:S01]  /*1070*/  IMAD.U32 R5, RZ, RZ, UR5 ;  /* 0x00000005ff057e24 */ /* 0x000fe2000f8e00ff */
[----:B------:R-:W-:Y:S01]  /*1080*/  ULDC.64 UR4, c[0x4][0x90] ;  /* 0x0100240000047ab9 */ /* 0x000fe20000000a00 */
[----:B------:R-:W-:Y:S01]  /*1090*/  IMAD.U32 R10, RZ, RZ, UR6 ;  /* 0x00000006ff0a7e24 */ /* 0x000fe2000f8e00ff */
[----:B------:R-:W-:Y:S01]  /*10a0*/  MOV R8, 0x70 ;  /* 0x0000007000087802 */ /* 0x000fe20000000f00 */
[----:B------:R-:W-:Y:S02]  /*10b0*/  IMAD.U32 R6, RZ, RZ, UR4 ;  /* 0x00000004ff067e24 */ /* 0x000fe4000f8e00ff */
[----:B------:R-:W-:-:S02]  /*10c0*/  IMAD.U32 R7, RZ, RZ, UR5 ;  /* 0x00000005ff077e24 */ /* 0x000fc4000f8e00ff */
[----:B------:R-:W-:Y:S02]  /*10d0*/  IMAD.U32 R11, RZ, RZ, UR7 ;  /* 0x00000007ff0b7e24 */ /* 0x000fe4000f8e00ff */
[----:B------:R-:W-:Y:S02]  /*10e0*/  IMAD.MOV.U32 R12, RZ, RZ, 0x1 ;  /* 0x00000001ff0c7424 */ /* 0x000fe400078e00ff */
[----:B0-----:R-:W-:-:S07]  /*10f0*/  IMAD.MOV.U32 R13, RZ, RZ, RZ ;  /* 0x000000ffff0d7224 */ /* 0x001fce00078e00ff */
[----:B------:R-:W-:-:S07]  /*1100*/  LEPC R20, `(.L_x_11) ;  /* 0x000000001014794e */ /* 0x000fce0000000000 */
[----:B-1----:R-:W-:Y:S05]  /*1110*/  CALL.ABS.NOINC R2 ;  /* 0x0000000002007343 */ /* 0x002fea0003c00000 */
.L_x_11:
[----:B------:R-:W-:-:S04]  /*1120*/  SHF.L.U32 R2, RZ, 0x1f, RZ ;  /* 0x0000001fff027819 */ /* 0x000fc800000006ff */
[----:B------:R-:W0:Y:S02]  /*1130*/  SYNCS.PHASECHK.TRANS64.TRYWAIT P0, [UR40+0x16800], R2 ;  /* 0x01680002ff0075a7 */ /* 0x000e240008000168 */
[----:B0-----:R-:W-:Y:S05]  /*1140*/  @!P0 BRA `(.L_x_12) ;  /* 0x0000009400408947 */ /* 0x001fea0003800000 */
.L_x_83:
[----:B------:R-:W-:-:S06]  /*1150*/  ULOP3.LUT UR4, UR41, 0x1, URZ, 0xfc, !UPT ;  /* 0x0000000129047892 */ /* 0x000fcc000f8efc3f */
[----:B------:R-:W-:-:S05]  /*1160*/  IMAD.U32 R0, RZ, RZ, UR4 ;  /* 0x00000004ff007e24 */ /* 0x000fca000f8e00ff */
[----:B------:R-:W-:-:S13]  /*1170*/  ISETP.NE.AND P0, PT, R0, 0x3, PT ;  /* 0x000000030000780c */ /* 0x000fda0003f05270 */
[----:B------:R-:W-:Y:S05]  /*1180*/  @!P0 BRA `(.L_x_13) ;  /* 0x0000000000048947 */ /* 0x000fea0003800000 */
[----:B------:R-:W-:Y:S01]  /*1190*/  BPT.TRAP 0x1 ;  /* 0x000000040000795c */ /* 0x000fe20000300000 */
.L_x_13:
[----:B------:R1:W2:Y:S01]  /*11a0*/  SYNCS.PHASECHK.TRANS64.TRYWAIT P1, [UR40+0x16830], R2 ;  /* 0x01683002ff0075a7 */ /* 0x0002a20008020168 */
[----:B------:R-:W-:Y:S05]  /*11b0*/  @!P0 BRA `(.L_x_14) ;  /* 0x0000000000048947 */ /* 0x000fea0003800000 */
[----:B------:R-:W-:Y:S01]  /*11c0*/  BPT.TRAP 0x1 ;  /* 0x000000040000795c */ /* 0x000fe20000300000 */
.L_x_14:
[----:B------:R-:W-:Y:S02]  /*11d0*/  IMAD.U32 R4, RZ, RZ, UR45 ;  /* 0x0000002dff047e24 */ /* 0x000fe4000f8e00ff */
[----:B------:R-:W-:Y:S01]  /*11e0*/  IMAD.MOV.U32 R0, RZ, RZ, RZ ;  /* 0x000000ffff007224 */ /* 0x000fe200078e00ff */
[----:B--2---:R-:W-:Y:S06]  /*11f0*/  @P1 BRA `(.L_x_15) ;  /* 0x0000000000081947 */ /* 0x004fec0003800000 */
[----:B------:R-:W2:Y:S02]  /*1200*/  SYNCS.PHASECHK.TRANS64.TRYWAIT P1, [UR40+0x16830], R2 ;  /* 0x01683002ff0075a7 */ /* 0x000ea40008020168 */
[----:B--2---:R-:W-:Y:S05]  /*1210*/  @!P1 BRA `(.L_x_16) ;  /* 0x0000009400249947 */ /* 0x004fea0003800000 */
.L_x_15:
[----:B------:R-:W-:Y:S05]  /*1220*/  WARPSYNC.ALL ;  /* 0x0000000000007948 */ /* 0x000fea0003800000 */
[----:B------:R-:W-:Y:S01]  /*1230*/  MOV R119, RZ ;  /* 0x000000ff00777202 */ /* 0x000fe20000000f00 */
[----:B0-----:R-:W-:Y:S01]  /*1240*/  IMAD.MOV.U32 R3, RZ, RZ, 0x40000040 ;  /* 0x40000040ff037424 */ /* 0x001fe200078e00ff */
[----:B-1----:R-:W-:Y:S01]  /*1250*/  LOP3.LUT R2, R4, 0x10000, RZ, 0xfc, !PT ;  /* 0x0001000004027812 */ /* 0x002fe200078efcff */
[----:B------:R-:W-:-:S03]  /*1260*/  UIADD3 UR4, UR40, 0xe400, URZ ;  /* 0x0000e40028047890 */ /* 0x000fc6000fffe03f */
[C---:B------:R-:W-:Y:S01]  /*1270*/  R2UR UR8, R2.reuse ;  /* 0x00000000020872ca */ /* 0x040fe200000e0000 */
[----:B------:R-:W-:Y:S01]  /*1280*/  WARPGROUP.ARRIVE ;  /* 0x00000000000079c5 */ /* 0x000fe20000000000 */
[----:B------:R-:W-:Y:S01]  /*1290*/  R2UR UR9, R3 ;  /* 0x00000000030972ca */ /* 0x000fe200000e0000 */
[----:B------:R-:W-:Y:S01]  /*12a0*/  USHF.R.U32.HI UR4, URZ, 0x4, UR4 ;  /* 0x000000043f047899 */ /* 0x000fe20008011604 */
[----:B------:R-:W-:Y:S01]  /*12b0*/  R2UR UR16, R2 ;  /* 0x00000000021072ca */ /* 0x000fe200000e0000 */
[----:B------:R-:W-:Y:S01]  /*12c0*/  UMOV UR11, 0x40000040 ;  /* 0x40000040000b7882 */ /* 0x000fe20000000000 */
[----:B------:R-:W-:Y:S01]  /*12d0*/  UMOV UR13, 0x40000040 ;  /* 0x40000040000d7882 */ /* 0x000fe20000000000 */
[----:B------:R-:W-:Y:S01]  /*12e0*/  ULOP3.LUT UR4, UR4, 0x3fff, URZ, 0xc0, !UPT ;  /* 0x00003fff04047892 */ /* 0x000fe2000f8ec03f */
[----:B------:R-:W0:Y:S01]  /*12f0*/  S2UR UR7, SR_CgaCtaId ;  /* 0x00000000000779c3 */ /* 0x000e220000008800 */
[----:B------:R-:W-:Y:S01]  /*1300*/  UMOV UR15, 0x40000040 ;  /* 0x40000040000f7882 */ /* 0x000fe20000000000 */
[----:B------:R-:W-:Y:S01]  /*1310*/  UMOV UR17, 0x40000040 ;  /* 0x4000004000117882 */ /* 0x000fe20000000000 */
[----:B------:R-:W-:Y:S01]  /*1320*/  ULOP3.LUT UR20, UR4, 0x10000, URZ, 0xfc, !UPT ;  /* 0x0001000004147892 */ /* 0x000fe2000f8efc3f */
[----:B------:R-:W-:-:S03]  /*1330*/  UMOV UR19, 0x40000040 ;  /* 0x4000004000137882 */ /* 0x000fc60000000000 */
[----:B------:R-:W-:Y:S02]  /*1340*/  UIADD3 UR14, UR20, 0x4, URZ ;  /* 0x00000004140e7890 */ /* 0x000fe4000fffe03f */
[----:B------:R-:W-:Y:S01]  /*1350*/  UIADD3 UR12, UR16, 0x4, URZ ;  /* 0x00000004100c7890 */ /* 0x000fe2000fffe03f */
[----:B------:R-:W-:Y:S01]  /*1360*/  UMOV UR10, UR20 ;  /* 0x00000014000a7c82 */ /* 0x000fe20008000000 */
[----:B------:R-:W-:Y:S01]  /*1370*/  UIADD3 UR18, UR20, 0x6, URZ ;  /* 0x0000000614127890 */ /* 0x000fe2000fffe03f */
[----:B------:R-:W-:Y:S01]  /*1380*/  HGMMA.64x128x16.F32.BF16 R24, gdesc[UR8], RZ, !UPT, gsb0 ;  /* 0x01e00000081879f0 */ /* 0x000fe2000c0018ff */
[----:B------:R-:W-:Y:S02]  /*1390*/  UIADD3 UR8, UR16, 0x2, URZ ;  /* 0x0000000210087890 */ /* 0x000fe4000fffe03f */
[----:B------:R-:W-:Y:S01]  /*13a0*/  UIADD3 UR10, UR20, 0x2, URZ ;  /* 0x00000002140a7890 */ /* 0x000fe2000fffe03f */
[----:B------:R-:W-:Y:S01]  /*13b0*/  UMOV UR9, 0x40000040 ;  /* 0x4000004000097882 */ /* 0x000fe20000000000 */
[----:B------:R-:W-:Y:S01]  /*13c0*/  UMOV UR11, 0x40000040 ;  /* 0x40000040000b7882 */ /* 0x000fe20000000000 */
[----:B------:R-:W-:Y:S01]  /*13d0*/  UIADD3 UR16, UR16, 0x6, URZ ;  /* 0x0000000610107890 */ /* 0x000fe2000fffe03f */
[----:B------:R-:W-:-:S02]  /*13e0*/  WARPGROUP.DEPBAR.LE gsb0, 0x0 ;  /* 0x00008000000079c5 */ /* 0x000fc40000010000 */
[----:B------:R-:W-:-:S06]  /*13f0*/  WARPGROUP.ARRIVE ;  /* 0x00000000000079c5 */ /* 0x000fcc0000000000 */
[----:B------:R-:W-:Y:S03]  /*1400*/  HGMMA.64x128x16.F32.BF16 R24, gdesc[UR8], R24, gsb0 ;  /* 0x01e00000081879f0 */ /* 0x000fe60008001818 */
[----:B------:R-:W-:Y:S02]  /*1410*/  WARPGROUP.DEPBAR.LE gsb0, 0x0 ;  /* 0x00008000000079c5 */ /* 0x000fe40000010000 */
[----:B------:R-:W-:-:S07]  /*1420*/  WARPGROUP.ARRIVE ;  /* 0x00000000000079c5 */ /* 0x000fce0000000000 */
[----:B------:R-:W-:Y:S03]  /*1430*/  HGMMA.64x128x16.F32.BF16 R24, gdesc[UR12], R24, gsb0 ;  /* 0x01e000000c1879f0 */ /* 0x000fe60008001818 */
[----:B------:R-:W-:Y:S02]  /*1440*/  WARPGROUP.DEPBAR.LE gsb0, 0x0 ;  /* 0x00008000000079c5 */ /* 0x000fe40000010000 */
[----:B------:R-:W-:-:S07]  /*1450*/  WARPGROUP.ARRIVE ;  /* 0x00000000000079c5 */ /* 0x000fce0000000000 */
[----:B------:R-:W-:Y:S03]  /*1460*/  HGMMA.64x128x16.F32.BF16 R24, gdesc[UR16], R24, gsb0 ;  /* 0x01e00000101879f0 */ /* 0x000fe60008001818 */
[----:B------:R-:W-:Y:S02]  /*1470*/  WARPGROUP.DEPBAR.LE gsb0, 0x0 ;  /* 0x00008000000079c5 */ /* 0x000fe40000010000 */
[----:B0-----:R-:W-:Y:S05]  /*1480*/  @!P0 BRA `(.L_x_17) ;  /* 0x0000000000048947 */ /* 0x001fea0003800000 */
[----:B------:R-:W-:Y:S01]  /*1490*/  BPT.TRAP 0x1 ;  /* 0x000000040000795c */ /* 0x000fe20000300000 */
.L_x_17:
[----:B------:R-:W-:Y:S01]  /*14a0*/  LOP3.LUT R4, R17, 0xffffff80, RZ, 0xc0, !PT ;  /* 0xffffff8011047812 */ /* 0x000fe200078ec0ff */
[----:B------:R-:W-:Y:S01]  /*14b0*/  IMAD.MOV.U32 R6, RZ, RZ, -0x2 ;  /* 0xfffffffeff067424 */ /* 0x000fe200078e00ff */
[----:B------:R-:W-:Y:S01]  /*14c0*/  P2R R8, PR, RZ, 0x1 ;  /* 0x00000001ff087803 */ /* 0x000fe20000000000 */
[----:B------:R-:W-:Y:S01]  /*14d0*/  ULDC UR4, c[0x0][0x988] ;  /* 0x0002620000047ab9 */ /* 0x000fe20000000800 */
[----:B------:R-:W-:Y:S01]  /*14e0*/  UIADD3 UR21, UR43, -0x2, URZ ;  /* 0xfffffffe2b157890 */ /* 0x000fe2000fffe03f */
[----:B------:R-:W-:Y:S01]  /*14f0*/  IMAD.IADD R4, R23, 0x1, -R4 ;  /* 0x0000000117047824 */ /* 0x000fe200078e0a04 */
[-C--:B------:R-:W-:Y:S01]  /*1500*/  MOV R110, R119.reuse ;  /* 0x00000077006e7202 */ /* 0x080fe20000000f00 */
[--C-:B------:R-:W-:Y:S01]  /*1510*/  IMAD.MOV.U32 R118, RZ, RZ, R119.reuse ;  /* 0x000000ffff767224 */ /* 0x100fe200078e0077 */
[----:B------:R-:W-:Y:S01]  /*1520*/  UISETP.GE.AND UP0, UPT, UR21, UR37, UPT ;  /* 0x000000251500728c */ /* 0x000fe2000bf06270 */
[--C-:B------:R-:W-:Y:S01]  /*1530*/  IMAD.MOV.U32 R116, RZ, RZ, R119.reuse ;  /* 0x000000ffff747224 */ /* 0x100fe200078e0077 */
[----:B------:R-:W-:Y:S01]  /*1540*/  SHF.R.S32.HI R5, RZ, 0x1f, R4 ;  /* 0x0000001fff057819 */ /* 0x000fe20000011404 */
[--C-:B------:R-:W-:Y:S01]  /*1550*/  IMAD.MOV.U32 R114, RZ, RZ, R119.reuse ;  /* 0x000000ffff727224 */ /* 0x100fe200078e0077 */
[-C--:B------:R-:W-:Y:S01]  /*1560*/  MOV R100, R119.reuse ;  /* 0x0000007700647202 */ /* 0x080fe20000000f00 */
[--C-:B------:R-:W-:Y:S01]  /*1570*/  IMAD.MOV.U32 R112, RZ, RZ, R119.reuse ;  /* 0x000000ffff707224 */ /* 0x100fe200078e0077 */
[----:B------:R-:W-:Y:S01]  /*1580*/  LEA.HI R5, R5, R4, RZ, 0x2 ;  /* 0x0000000405057211 */ /* 0x000fe200078f10ff */
[--C-:B------:R-:W-:Y:S01]  /*1590*/  IMAD.MOV.U32 R108, RZ, RZ, R119.reuse ;  /* 0x000000ffff6c7224 */ /* 0x100fe200078e0077 */
[----:B------:R-:W-:Y:S01]  /*15a0*/  MOV R90, R119 ;  /* 0x00000077005a7202 */ /* 0x000fe20000000f00 */
[--C-:B------:R-:W-:Y:S01]  /*15b0*/  IMAD.MOV.U32 R106, RZ, RZ, R119.reuse ;  /* 0x000000ffff6a7224 */ /* 0x100fe200078e0077 */
[----:B------:R-:W-:Y:S01]  /*15c0*/  LOP3.LUT R5, R5, 0x7ffffffc, RZ, 0xc0, !PT ;  /* 0x7ffffffc05057812 */ /* 0x000fe200078ec0ff */
[----:B------:R-:W-:-:S02]  /*15d0*/  IMAD.MOV.U32 R104, RZ, RZ, R119 ;  /* 0x000000ffff687224 */ /* 0x000fc400078e0077 */
[----:B------:R-:W-:Y:S02]  /*15e0*/  IMAD.MOV.U32 R102, RZ, RZ, R119 ;  /* 0x000000ffff667224 */ /* 0x000fe400078e0077 */
[----:B------:R-:W-:Y:S02]  /*15f0*/  IMAD.IADD R5, R4, 0x1, -R5 ;  /* 0x0000000104057824 */ /* 0x000fe400078e0a05 */
[--C-:B------:R-:W-:Y:S02]  /*1600*/  IMAD.MOV.U32 R98, RZ, RZ, R119.reuse ;  /* 0x000000ffff627224 */ /* 0x100fe400078e0077 */
[----:B------:R-:W-:Y:S02]  /*1610*/  IMAD R5, R5, R6, 0x80 ;  /* 0x0000008005057424 */ /* 0x000fe400078e0206 */
[----:B------:R-:W-:Y:S02]  /*1620*/  IMAD.U32 R6, RZ, RZ, UR43 ;  /* 0x0000002bff067e24 */ /* 0x000fe4000f8e00ff */
[--C-:B------:R-:W-:Y:S01]  /*1630*/  IMAD.MOV.U32 R96, RZ, RZ, R119.reuse ;  /* 0x000000ffff607224 */ /* 0x100fe200078e0077 */
[----:B------:R-:W-:Y:S01]  /*1640*/  IADD3 R5, R5, UR42, RZ ;  /* 0x0000002a05057c10 */ /* 0x000fe2000fffe0ff */
[----:B------:R-:W-:-:S02]  /*1650*/  IMAD.MOV.U32 R94, RZ, RZ, R119 ;  /* 0x000000ffff5e7224 */ /* 0x000fc400078e0077 */
[----:B------:R-:W-:Y:S02]  /*1660*/  IMAD.MOV.U32 R92, RZ, RZ, R119 ;  /* 0x000000ffff5c7224 */ /* 0x000fe400078e0077 */
[----:B------:R-:W-:Y:S02]  /*1670*/  IMAD R6, R6, -0x80, R5 ;  /* 0xffffff8006067824 */ /* 0x000fe400078e0205 */
[----:B------:R-:W-:-:S03]  /*1680*/  IMAD.MOV.U32 R88, RZ, RZ, R119 ;  /* 0x000000ffff587224 */ /* 0x000fc600078e0077 */
[C---:B------:R-:W-:Y:S02]  /*1690*/  ISETP.GT.AND P4, PT, R6.reuse, RZ, PT ;  /* 0x000000ff0600720c */ /* 0x040fe40003f84270 */
[C---:B------:R-:W-:Y:S02]  /*16a0*/  ISETP.GT.AND P3, PT, R6.reuse, 0x1, PT ;  /* 0x000000010600780c */ /* 0x040fe40003f64270 */
[----:B------:R-:W-:Y:S02]  /*16b0*/  ISETP.GT.AND P1, PT, R6, 0x8, PT ;  /* 0x000000080600780c */ /* 0x000fe40003f24270 */
[----:B------:R-:W-:Y:S02]  /*16c0*/  FSEL R26, R26, -INF , P4 ;  /* 0xff8000001a1a7808 */ /* 0x000fe40002000000 */
[----:B------:R-:W-:Y:S02]  /*16d0*/  FSEL R111, R27, -INF , P3 ;  /* 0xff8000001b6f7808 */ /* 0x000fe40001800000 */
[----:B------:R-:W-:-:S02]  /*16e0*/  ISETP.GT.AND P2, PT, R6, 0x9, PT ;  /* 0x000000090600780c */ /* 0x000fc40003f44270 */
[----:B------:R-:W-:Y:S02]  /*16f0*/  FSEL R113, R30, -INF , P1 ;  /* 0xff8000001e717808 */ /* 0x000fe40000800000 */
[----:B------:R-:W-:Y:S02]  /*1700*/  FMNMX.FTZ R4, R26, R111, !PT ;  /* 0x0000006f1a047209 */ /* 0x000fe40007810000 */
[C---:B------:R-:W-:Y:S02]  /*1710*/  ISETP.GT.AND P6, PT, R6.reuse, 0x10, PT ;  /* 0x000000100600780c */ /* 0x040fe40003fc4270 */
[----:B------:R-:W-:Y:S02]  /*1720*/  FSEL R109, R31, -INF , P2 ;  /* 0xff8000001f6d7808 */ /* 0x000fe40001000000 */
[----:B------:R-:W-:Y:S02]  /*1730*/  FMNMX.FTZ R4, R113, R4, !PT ;  /* 0x0000000471047209 */ /* 0x000fe40007810000 */
[----:B------:R-:W-:-:S02]  /*1740*/  ISETP.GT.AND P5, PT, R6, 0x11, PT ;  /* 0x000000110600780c */ /* 0x000fc40003fa4270 */
[----:B------:R-:W-:Y:S02]  /*1750*/  FSEL R107, R34, -INF , P6 ;  /* 0xff800000226b7808 */ /* 0x000fe40003000000 */
[----:B------:R-:W-:Y:S02]  /*1760*/  FMNMX.FTZ R4, R109, R4, !PT ;  /* 0x000000046d047209 */ /* 0x000fe40007810000 */
[----:B------:R-:W-:Y:S02]  /*1770*/  FSEL R9, R24, -INF , P4 ;  /* 0xff80000018097808 */ /* 0x000fe40002000000 */
[----:B------:R-:W-:Y:S02]  /*1780*/  ISETP.GT.AND P4, PT, R6, 0x18, PT ;  /* 0x000000180600780c */ /* 0x000fe40003f84270 */
[----:B------:R-:W-:Y:S02]  /*1790*/  FSEL R91, R35, -INF , P5 ;  /* 0xff800000235b7808 */ /* 0x000fe40002800000 */
[----:B------:R-:W-:-:S02]  /*17a0*/  FMNMX.FTZ R4, R107, R4, !PT ;  /* 0x000000046b047209 */ /* 0x000fc40007810000 */
[----:B------:R-:W-:Y:S02]  /*17b0*/  FSEL R25, R25, -INF , P3 ;  /* 0xff80000019197808 */ /* 0x000fe40001800000 */
[----:B------:R-:W-:Y:S02]  /*17c0*/  ISETP.GT.AND P3, PT, R6, 0x19, PT ;  /* 0x000000190600780c */ /* 0x000fe40003f64270 */
[----:B------:R-:W-:Y:S02]  /*17d0*/  FSEL R105, R38, -INF , P4 ;  /* 0xff80000026697808 */ /* 0x000fe40002000000 */
[----:B------:R-:W-:Y:S02]  /*17e0*/  FMNMX.FTZ R4, R91, R4, !PT ;  /* 0x000000045b047209 */ /* 0x000fe40007810000 */
[----:B------:R-:W-:Y:S02]  /*17f0*/  FSEL R11, R28, -INF , P1 ;  /* 0xff8000001c0b7808 */ /* 0x000fe40000800000 */
        /* <DEDUP_REMOVED lines=8> */
[C---:B------:R-:W-:Y:S02]  /*1880*/  ISETP.GT.AND P6, PT, R6.reuse, 0x28, PT ;  /* 0x000000280600780c */ /* 0x040fe40003fc4270 */
        /* <DEDUP_REMOVED lines=50> */
[----:B------:R-:W-:Y:S02]  /*1bb0*/  ISETP.GT.AND P0, PT, R6, 0x59, PT ;  /* 0x000000590600780c */ /* 0x000fe40003f04270 */
[----:B------:R-:W-:-:S02]  /*1bc0*/  FSEL R117, R70, -INF , P6 ;  /* 0xff80000046757808 */ /* 0x000fc40003000000 */
[----:B------:R-:W-:Y:S02]  /*1bd0*/  FMNMX.FTZ R4, R67, R4, !PT ;  /* 0x0000000443047209 */ /* 0x000fe40007810000 */
[----:B------:R-:W-:Y:S02]  /*1be0*/  FSEL R57, R57, -INF , P5 ;  /* 0xff80000039397808 */ /* 0x000fe40002800000 */
        /* <DEDUP_REMOVED lines=15> */
[----:B------:R-:W-:-:S02]  /*1ce0*/  FSEL R79, R79, -INF , P2 ;  /* 0xff8000004f4f7808 */ /* 0x000fc40001000000 */
[----:B------:R-:W-:Y:S02]  /*1cf0*/  FMNMX.FTZ R4, R129, R4, !PT ;  /* 0x0000000481047209 */ /* 0x000fe40007810000 */
[----:B------:R-:W-:Y:S02]  /*1d00*/  ISETP.GT.AND P3, PT, R6, 0x70, PT ;  /* 0x000000700600780c */ /* 0x000fe40003f64270 */
[----:B------:R-:W-:Y:S02]  /*1d10*/  FSEL R31, R60, -INF , P4 ;  /* 0xff8000003c1f7808 */ /* 0x000fe40002000000 */
[----:B------:R-:W-:Y:S02]  /*1d20*/  FSEL R131, R82, -INF , P3 ;  /* 0xff80000052837808 */ /* 0x000fe40001800000 */
[----:B------:R-:W-:Y:S02]  /*1d30*/  FMNMX.FTZ R4, R79, R4, !PT ;  /* 0x000000044f047209 */ /* 0x000fe40007810000 */
[----:B------:R-:W-:-:S02]  /*1d40*/  ISETP.GT.AND P4, PT, R6, 0x71, PT ;  /* 0x000000710600780c */ /* 0x000fc40003f84270 */
[----:B------:R-:W-:Y:S02]  /*1d50*/  FMNMX.FTZ R4, R131, R4, !PT ;  /* 0x0000000483047209 */ /* 0x000fe40007810000 */
[----:B------:R-:W-:Y:S02]  /*1d60*/  FSEL R133, R83, -INF , P4 ;  /* 0xff80000053857808 */ /* 0x000fe40002000000 */
[----:B------:R-:W-:Y:S02]  /*1d70*/  ISETP.GT.AND P5, PT, R6, 0x78, PT ;  /* 0x000000780600780c */ /* 0x000fe40003fa4270 */
[----:B------:R-:W-:Y:S02]  /*1d80*/  FMNMX.FTZ R4, R133, R4, !PT ;  /* 0x0000000485047209 */ /* 0x000fe40007810000 */
[----:B------:R-:W-:Y:S02]  /*1d90*/  FSEL R83, R86, -INF , P5 ;  /* 0xff80000056537808 */ /* 0x000fe40002800000 */
[----:B------:R-:W-:-:S02]  /*1da0*/  ISETP.GT.AND P6, PT, R6, 0x79, PT ;  /* 0x000000790600780c */ /* 0x000fc40003fc4270 */
[----:B------:R-:W-:Y:S02]  /*1db0*/  FMNMX.FTZ R4, R83, R4, !PT ;  /* 0x0000000453047209 */ /* 0x000fe40007810000 */
[----:B------:R-:W-:Y:S02]  /*1dc0*/  FSEL R135, R87, -INF , P6 ;  /* 0xff80000057877808 */ /* 0x000fe40003000000 */
[----:B------:R-:W-:Y:S02]  /*1dd0*/  P2R R14, PR, RZ, 0x8 ;  /* 0x00000008ff0e7803 */ /* 0x000fe40000000000 */
[----:B------:R-:W-:Y:S01]  /*1de0*/  FMNMX.FTZ R10, R135, R4, !PT ;  /* 0x00000004870a7209 */ /* 0x000fe20007810000 */
[----:B------:R-:W-:Y:S01]  /*1df0*/  IMAD.U32 R4, RZ, RZ, UR4 ;  /* 0x00000004ff047e24 */ /* 0x000fe2000f8e00ff */
[----:B------:R-:W-:Y:S01]  /*1e00*/  P2R R18, PR, RZ, 0x4 ;  /* 0x00000004ff127803 */ /* 0x000fe20000000000 */
[----:B------:R-:W-:Y:S01]  /*1e10*/  UIADD3 UR4, UR40, 0x16840, URZ ;  /* 0x0001684028047890 */ /* 0x000fe2000fffe03f */
[----:B------:R-:W-:Y:S01]  /*1e20*/  ISETP.GT.AND P2, PT, R6, 0x58, PT ;  /* 0x000000580600780c */ /* 0x000fe20003f44270 */
[----:B------:R-:W0:Y:S01]  /*1e30*/  SHFL.BFLY PT, R5, R10, 0x2, 0x1f ;  /* 0x0c401f000a057f89 */ /* 0x000e2200000e0000 */
[----:B------:R-:W-:Y:S01]  /*1e40*/  P2R R20, PR, RZ, 0x2 ;  /* 0x00000002ff147803 */ /* 0x000fe20000000000 */
[----:B------:R-:W-:Y:S01]  /*1e50*/  UPRMT UR4, UR7, 0x654, UR4 ;  /* 0x0000065407047896 */ /* 0x000fe20008000004 */
[----:B------:R-:W-:-:S02]  /*1e60*/  FSEL R39, R68, -INF , P2 ;  /* 0xff80000044277808 */ /* 0x000fc40001000000 */
[----:B------:R-:W-:Y:S02]  /*1e70*/  ISETP.NE.AND P2, PT, R18, RZ, PT ;  /* 0x000000ff1200720c */ /* 0x000fe40003f45270 */
[----:B------:R-:W-:Y:S02]  /*1e80*/  ISETP.GT.AND P1, PT, R6, 0x59, PT ;  /* 0x000000590600780c */ /* 0x000fe40003f24270 */
[----:B------:R-:W-:Y:S02]  /*1e90*/  P2R R24, PR, RZ, 0x1 ;  /* 0x00000001ff187803 */ /* 0x000fe40000000000 */
[----:B------:R-:W-:Y:S01]  /*1ea0*/  FSEL R69, R69, -INF , P1 ;  /* 0xff80000045457808 */ /* 0x000fe20000800000 */
[----:B------:R-:W-:Y:S01]  /*1eb0*/  SYNCS.ARRIVE.TRANS64.RED.A1T0 RZ, [UR4], RZ ;  /* 0x000000ffffff79a7 */ /* 0x000fe20008100404 */
[----:B------:R-:W-:Y:S01]  /*1ec0*/  ISETP.NE.AND P1, PT, R20, RZ, PT ;  /* 0x000000ff1400720c */ /* 0x000fe20003f25270 */
[----:B------:R-:W-:Y:S01]  /*1ed0*/  UMOV UR4, URZ ;  /* 0x0000003f00047c82 */ /* 0x000fe20008000000 */
[----:B------:R-:W-:-:S02]  /*1ee0*/  ISETP.GT.AND P0, PT, R6, 0x60, PT ;  /* 0x000000600600780c */ /* 0x000fc40003f04270 */
[----:B------:R-:W-:Y:S02]  /*1ef0*/  FSEL R77, R77, -INF , P2 ;  /* 0xff8000004d4d7808 */ /* 0x000fe40001000000 */
[----:B------:R-:W-:Y:S02]  /*1f00*/  FSEL R43, R72, -INF , P0 ;  /* 0xff800000482b7808 */ /* 0x000fe40000000000 */
[----:B------:R-:W-:Y:S02]  /*1f10*/  ISETP.NE.AND P0, PT, R24, RZ, PT ;  /* 0x000000ff1800720c */ /* 0x000fe40003f05270 */
[----:B------:R-:W-:Y:S02]  /*1f20*/  FSEL R81, R81, -INF , P4 ;  /* 0xff80000051517808 */ /* 0x000fe40002000000 */
[----:B0-----:R-:W-:Y:S02]  /*1f30*/  FMNMX.FTZ R12, R10, R5, !PT ;  /* 0x000000050a0c7209 */ /* 0x001fe40007810000 */
[----:B------:R-:W-:-:S02]  /*1f40*/  FMNMX.FTZ R10, R9, R25, !PT ;  /* 0x00000019090a7209 */ /* 0x000fc40007810000 */
[----:B------:R-:W-:Y:S01]  /*1f50*/  FSEL R73, R73, -INF , P0 ;  /* 0xff80000049497808 */ /* 0x000fe20000000000 */
[----:B------:R-:W0:Y:S01]  /*1f60*/  SHFL.BFLY PT, R5, R12, 0x1, 0x1f ;  /* 0x0c201f000c057f89 */ /* 0x000e2200000e0000 */
[----:B------:R-:W-:Y:S02]  /*1f70*/  FMNMX.FTZ R10, R11, R10, !PT ;  /* 0x0000000a0b0a7209 */ /* 0x000fe40007810000 */
[----:B------:R-:W-:Y:S02]  /*1f80*/  FSEL R85, R85, -INF , P6 ;  /* 0xff80000055557808 */ /* 0x000fe40003000000 */
[----:B------:R-:W-:Y:S02]  /*1f90*/  FMNMX.FTZ R10, R29, R10, !PT ;  /* 0x0000000a1d0a7209 */ /* 0x000fe40007810000 */
[----:B------:R-:W-:Y:S02]  /*1fa0*/  ISETP.NE.AND P0, PT, R8, RZ, PT ;  /* 0x000000ff0800720c */ /* 0x000fe40003f05270 */
[----:B------:R-:W-:-:S02]  /*1fb0*/  FMNMX.FTZ R10, R13, R10, !PT ;  /* 0x0000000a0d0a7209 */ /* 0x000fc40007810000 */
[----:B0-----:R-:W-:Y:S02]  /*1fc0*/  FMNMX.FTZ R5, R12, R5, !PT ;  /* 0x000000050c057209 */ /* 0x001fe40007810000 */
[----:B------:R-:W-:Y:S02]  /*1fd0*/  FMNMX.FTZ R12, R33, R10, !PT ;  /* 0x0000000a210c7209 */ /* 0x000fe40007810000 */
[C---:B------:R-:W-:Y:S01]  /*1fe0*/  FSETP.NEU.FTZ.AND P3, PT, R5.reuse, -INF , PT ;  /* 0xff8000000500780b */ /* 0x040fe20003f7d000 */
[----:B------:R-:W-:Y:S01]  /*1ff0*/  FMUL.FTZ R36, R5, R4 ;  /* 0x0000000405247220 */ /* 0x000fe20000410000 */
[----:B------:R-:W-:-:S04]  /*2000*/  FMNMX.FTZ R12, R15, R12, !PT ;  /* 0x0000000c0f0c7209 */ /* 0x000fc80007810000 */
[----:B------:R-:W-:Y:S02]  /*2010*/  FSEL R36, R36, RZ, P3 ;  /* 0x000000ff24247208 */ /* 0x000fe40001800000 */
[----:B------:R-:W-:Y:S02]  /*2020*/  ISETP.NE.AND P3, PT, R14, RZ, PT ;  /* 0x000000ff0e00720c */ /* 0x000fe40003f65270 */
[----:B------:R-:W-:Y:S01]  /*2030*/  FMNMX.FTZ R14, R37, R12, !PT ;  /* 0x0000000c250e7209 */ /* 0x000fe20007810000 */
[-CC-:B------:R-:W-:Y:S01]  /*2040*/  FFMA.FTZ R121, R26, R4.reuse, -R36.reuse ;  /* 0x000000041a797223 */ /* 0x180fe20000010824 */
[-CC-:B------:R-:W-:Y:S01]  /*2050*/  FFMA.FTZ R91, R91, R4.reuse, -R36.reuse ;  /* 0x000000045b5b7223 */ /* 0x180fe20000010824 */
[--C-:B------:R-:W-:Y:S01]  /*2060*/  FFMA.FTZ R87, R95, R4, -R36.reuse ;  /* 0x000000045f577223 */ /* 0x100fe20000010824 */
[----:B------:R-:W-:Y:S01]  /*2070*/  FMNMX.FTZ R14, R17, R14, !PT ;  /* 0x0000000e110e7209 */ /* 0x000fe20007810000 */
[-CC-:B------:R-:W-:Y:S01]  /*2080*/  FFMA.FTZ R97, R97, R4.reuse, -R36.reuse ;  /* 0x0000000461617223 */ /* 0x180fe20000010824 */
[----:B------:R0:W-:Y:S01]  /*2090*/  MUFU.EX2 R10, R91 ;  /* 0x0000005b000a7308 */ /* 0x0001e20000000800 */
[----:B------:R-:W-:Y:S01]  /*20a0*/  FSEL R95, R80, -INF , P3 ;  /* 0xff800000505f7808 */ /* 0x000fe20001800000 */
[--C-:B------:R-:W-:Y:S01]  /*20b0*/  FFMA.FTZ R137, R7, R4, -R36.reuse ;  /* 0x0000000407897223 */ /* 0x100fe20000010824 */
[----:B------:R-:W-:Y:S01]  /*20c0*/  FMNMX.FTZ R14, R41, R14, !PT ;  /* 0x0000000e290e7209 */ /* 0x000fe20007810000 */
[-CC-:B------:R-:W-:Y:S01]  /*20d0*/  FFMA.FTZ R6, R111, R4.reuse, -R36.reuse ;  /* 0x000000046f067223 */ /* 0x180fe20000010824 */
[-CC-:B------:R-:W-:Y:S01]  /*20e0*/  FFMA.FTZ R123, R113, R4.reuse, -R36.reuse ;  /* 0x00000004717b7223 */ /* 0x180fe20000010824 */
[--C-:B------:R-:W-:Y:S01]  /*20f0*/  FFMA.FTZ R8, R109, R4, -R36.reuse ;  /* 0x000000046d087223 */ /* 0x100fe20000010824 */
[----:B------:R-:W-:Y:S01]  /*2100*/  FMNMX.FTZ R14, R19, R14, !PT ;  /* 0x0000000e130e7209 */ /* 0x000fe20007810000 */
[----:B------:R-:W-:Y:S01]  /*2110*/  MUFU.EX2 R121, R121 ;  /* 0x0000007900797308 */ /* 0x000fe20000000800 */
[-CC-:B0-----:R-:W-:Y:S01]  /*2120*/  FFMA.FTZ R91, R93, R4.reuse, -R36.reuse ;  /* 0x000000045d5b7223 */ /* 0x181fe20000010824 */
[----:B------:R-:W-:Y:S01]  /*2130*/  FSEL R93, R76, -INF , P1 ;  /* 0xff8000004c5d7808 */ /* 0x000fe20000800000 */
[--C-:B------:R-:W-:Y:S01]  /*2140*/  FFMA.FTZ R125, R107, R4, -R36.reuse ;  /* 0x000000046b7d7223 */ /* 0x100fe20000010824 */
[----:B------:R-:W-:Y:S01]  /*2150*/  FMNMX.FTZ R18, R45, R14, !PT ;  /* 0x0000000e2d127209 */ /* 0x000fe20007810000 */
[-CC-:B------:R-:W-:Y:S01]  /*2160*/  FFMA.FTZ R105, R105, R4.reuse, -R36.reuse ;  /* 0x0000000469697223 */ /* 0x180fe20000010824 */
[-CC-:B------:R-:W-:Y:S01]  /*2170*/  FFMA.FTZ R103, R103, R4.reuse, -R36.reuse ;  /* 0x0000000467677223 */ /* 0x180fe20000010824 */
[--C-:B------:R-:W-:Y:S01]  /*2180*/  FFMA.FTZ R89, R89, R4, -R36.reuse ;  /* 0x0000000459597223 */ /* 0x100fe20000010824 */
[----:B------:R-:W-:Y:S01]  /*2190*/  FMNMX.FTZ R18, R21, R18, !PT ;  /* 0x0000001215127209 */ /* 0x000fe20007810000 */
[----:B------:R-:W0:Y:S01]  /*21a0*/  MUFU.EX2 R6, R6 ;  /* 0x0000000600067308 */ /* 0x000e220000000800 */
[-CC-:B------:R-:W-:Y:S01]  /*21b0*/  FFMA.FTZ R101, R101, R4.reuse, -R36.reuse ;  /* 0x0000000465657223 */ /* 0x180fe20000010824 */
[--C-:B------:R-:W-:Y:S01]  /*21c0*/  FFMA.FTZ R99, R99, R4, -R36.reuse ;  /* 0x0000000463637223 */ /* 0x100fe20000010824 */
[----:B------:R-:W-:Y:S01]  /*21d0*/  FMNMX.FTZ R18, R49, R18, !PT ;  /* 0x0000001231127209 */ /* 0x000fe20007810000 */
[-CC-:B------:R-:W-:Y:S01]  /*21e0*/  FFMA.FTZ R51, R51, R4.reuse, -R36.reuse ;  /* 0x0000000433337223 */ /* 0x180fe20000010824 */
[-CC-:B------:R-:W-:Y:S01]  /*21f0*/  FFMA.FTZ R55, R55, R4.reuse, -R36.reuse ;  /* 0x0000000437377223 */ /* 0x180fe20000010824 */
[--C-:B------:R-:W-:Y:S01]  /*2200*/  FFMA.FTZ R59, R59, R4, -R36.reuse ;  /* 0x000000043b3b7223 */ /* 0x100fe20000010824 */
[----:B------:R-:W-:Y:S01]  /*2210*/  FMNMX.FTZ R18, R23, R18, !PT ;  /* 0x0000001217127209 */ /* 0x000fe20007810000 */
[----:B------:R-:W-:Y:S01]  /*2220*/  MUFU.EX2 R123, R123 ;  /* 0x0000007b007b7308 */ /* 0x000fe20000000800 */
[-CC-:B------:R-:W-:Y:S01]  /*2230*/  FFMA.FTZ R139, R47, R4.reuse, -R36.reuse ;  /* 0x000000042f8b7223 */ /* 0x180fe20000010824 */
[--C-:B------:R-:W-:Y:S01]  /*2240*/  FFMA.FTZ R141, R115, R4, -R36.reuse ;  /* 0x00000004738d7223 */ /* 0x100fe20000010824 */
[----:B------:R-:W-:Y:S01]  /*2250*/  FMNMX.FTZ R20, R53, R18, !PT ;  /* 0x0000001235147209 */ /* 0x000fe20007810000 */
[-CC-:B------:R-:W-:Y:S01]  /*2260*/  FFMA.FTZ R30, R67, R4.reuse, -R36.reuse ;  /* 0x00000004431e7223 */ /* 0x180fe20000010824 */
[-CC-:B------:R-:W-:Y:S01]  /*2270*/  FFMA.FTZ R143, R117, R4.reuse, -R36.reuse ;  /* 0x00000004758f7223 */ /* 0x180fe20000010824 */
[----:B------:R-:W-:Y:S01]  /*2280*/  FFMA.FTZ R32, R71, R4, -R36 ;  /* 0x0000000447207223 */ /* 0x000fe20000010824 */
[----:B------:R-:W-:Y:S01]  /*2290*/  FMNMX.FTZ R20, R27, R20, !PT ;  /* 0x000000141b147209 */ /* 0x000fe20007810000 */
[----:B------:R-:W-:Y:S01]  /*22a0*/  MUFU.EX2 R8, R8 ;  /* 0x0000000800087308 */ /* 0x000fe20000000800 */
[----:B0-----:R-:W-:Y:S01]  /*22b0*/  FADD.FTZ R44, R121, R6 ;  /* 0x00000006792c7221 */ /* 0x001fe20000010000 */
[--C-:B------:R-:W-:Y:S01]  /*22c0*/  FFMA.FTZ R145, R127, R4, -R36.reuse ;  /* 0x000000047f917223 */ /* 0x100fe20000010824 */
[----:B------:R-:W-:Y:S01]  /*22d0*/  FMNMX.FTZ R20, R57, R20, !PT ;  /* 0x0000001439147209 */ /* 0x000fe20007810000 */
[-CC-:B------:R-:W-:Y:S01]  /*22e0*/  FFMA.FTZ R147, R129, R4.reuse, -R36.reuse ;  /* 0x0000000481937223 */ /* 0x180fe20000010824 */
[----:B------:R-:W-:Y:S01]  /*22f0*/  F2FP.BF16.F32.PACK_AB R121, R6, R121 ;  /* 0x000000790679723e */ /* 0x000fe200000010ff */
[--C-:B------:R-:W-:Y:S01]  /*2300*/  FFMA.FTZ R38, R79, R4, -R36.reuse ;  /* 0x000000044f267223 */ /* 0x100fe20000010824 */
[----:B------:R-:W-:Y:S01]  /*2310*/  FMNMX.FTZ R20, R31, R20, !PT ;  /* 0x000000141f147209 */ /* 0x000fe20007810000 */
[----:B------:R-:W-:Y:S01]  /*2320*/  MUFU.EX2 R125, R125 ;  /* 0x0000007d007d7308 */ /* 0x000fe20000000800 */
[-CC-:B------:R-:W-:Y:S01]  /*2330*/  FFMA.FTZ R149, R131, R4.reuse, -R36.reuse ;  /* 0x0000000483957223 */ /* 0x180fe20000010824 */
[--C-:B------:R-:W-:Y:S01]  /*2340*/  FFMA.FTZ R133, R133, R4, -R36.reuse ;  /* 0x0000000485857223 */ /* 0x100fe20000010824 */
[----:B------:R-:W-:Y:S01]  /*2350*/  FMNMX.FTZ R24, R61, R20, !PT ;  /* 0x000000143d187209 */ /* 0x000fe20007810000 */
[----:B------:R-:W-:Y:S01]  /*2360*/  FFMA.FTZ R151, R83, R4, -R36 ;  /* 0x0000000453977223 */ /* 0x000fe20000010824 */
[--C-:B------:R-:W-:Y:S01]  /*2370*/  IMAD.MOV.U32 R117, RZ, RZ, R119.reuse ;  /* 0x000000ffff757224 */ /* 0x100fe200078e0077 */
[----:B------:R-:W-:Y:S01]  /*2380*/  MOV R115, R119 ;  /* 0x0000007700737202 */ /* 0x000fe20000000f00 */
[--C-:B------:R-:W-:Y:S01]  /*2390*/  IMAD.MOV.U32 R113, RZ, RZ, R119.reuse ;  /* 0x000000ffff717224 */ /* 0x100fe200078e0077 */
[----:B------:R-:W-:Y:S01]  /*23a0*/  FMNMX.FTZ R24, R35, R24, !PT ;  /* 0x0000001823187209 */ /* 0x000fe20007810000 */
[----:B------:R0:W-:Y:S01]  /*23b0*/  MUFU.EX2 R12, R105 ;  /* 0x00000069000c7308 */ /* 0x0001e20000000800 */
[----:B------:R-:W-:-:S02]  /*23c0*/  IMAD.MOV.U32 R111, RZ, RZ, R119 ;  /* 0x000000ffff6f7224 */ /* 0x000fc400078e0077 */
[----:B------:R-:W-:Y:S01]  /*23d0*/  FMNMX.FTZ R24, R65, R24, !PT ;  /* 0x0000001841187209 */ /* 0x000fe20007810000 */
[--C-:B------:R-:W-:Y:S02]  /*23e0*/  IMAD.MOV.U32 R109, RZ, RZ, R119.reuse ;  /* 0x000000ffff6d7224 */ /* 0x100fe400078e0077 */
[----:B------:R-:W-:Y:S01]  /*23f0*/  IMAD.MOV.U32 R107, RZ, RZ, R119 ;  /* 0x000000ffff6b7224 */ /* 0x000fe200078e0077 */
[----:B------:R-:W-:Y:S01]  /*2400*/  FMNMX.FTZ R24, R39, R24, !PT ;  /* 0x0000001827187209 */ /* 0x000fe20007810000 */
[----:B------:R-:W1:Y:S01]  /*2410*/  MUFU.EX2 R87, R87 ;  /* 0x0000005700577308 */ /* 0x000e620000000800 */
[----:B0-----:R-:W-:Y:S02]  /*2420*/  MOV R105, R119 ;  /* 0x0000007700697202 */ /* 0x001fe40000000f00 */
[----:B------:R-:W-:-:S04]  /*2430*/  FMNMX.FTZ R26, R69, R24, !PT ;  /* 0x00000018451a7209 */ /* 0x000fc80007810000 */
[----:B------:R-:W-:Y:S01]  /*2440*/  FMNMX.FTZ R26, R43, R26, !PT ;  /* 0x0000001a2b1a7209 */ /* 0x000fe20007810000 */
[----:B------:R0:W-:Y:S03]  /*2450*/  MUFU.EX2 R24, R97 ;  /* 0x0000006100187308 */ /* 0x0001e60000000800 */
[----:B------:R-:W-:-:S04]  /*2460*/  FMNMX.FTZ R26, R73, R26, !PT ;  /* 0x0000001a491a7209 */ /* 0x000fc80007810000 */
[----:B------:R-:W-:Y:S01]  /*2470*/  FMNMX.FTZ R26, R93, R26, !PT ;  /* 0x0000001a5d1a7209 */ /* 0x000fe20007810000 */
[----:B------:R2:W-:Y:S01]  /*2480*/  MUFU.EX2 R14, R103 ;  /* 0x00000067000e7308 */ /* 0x0005e20000000800 */
[----:B0-----:R-:W-:Y:S02]  /*2490*/  FSEL R97, R84, -INF , P5 ;  /* 0xff80000054617808 */ /* 0x001fe40002800000 */
[----:B------:R-:W-:Y:S02]  /*24a0*/  FMNMX.FTZ R26, R77, R26, !PT ;  /* 0x0000001a4d1a7209 */ /* 0x000fe40007810000 */
[----:B-1----:R-:W-:Y:S02]  /*24b0*/  F2FP.BF16.F32.PACK_AB R127, R87, R12 ;  /* 0x0000000c577f723e */ /* 0x002fe400000010ff */
[----:B------:R-:W-:Y:S01]  /*24c0*/  FMNMX.FTZ R26, R95, R26, !PT ;  /* 0x0000001a5f1a7209 */ /* 0x000fe20007810000 */
[----:B------:R-:W0:Y:S01]  /*24d0*/  MUFU.EX2 R89, R89 ;  /* 0x0000005900597308 */ /* 0x000e220000000800 */
[----:B--2---:R-:W-:-:S02]  /*24e0*/  IMAD.MOV.U32 R103, RZ, RZ, R119 ;  /* 0x000000ffff677224 */ /* 0x004fc400078e0077 */
[----:B------:R-:W-:-:S04]  /*24f0*/  FMNMX.FTZ R28, R81, R26, !PT ;  /* 0x0000001a511c7209 */ /* 0x000fc80007810000 */
[----:B------:R-:W-:Y:S01]  /*2500*/  FMNMX.FTZ R28, R97, R28, !PT ;  /* 0x0000001c611c7209 */ /* 0x000fe20007810000 */
[----:B------:R1:W-:Y:S03]  /*2510*/  MUFU.EX2 R18, R101 ;  /* 0x0000006500127308 */ /* 0x0003e60000000800 */
[----:B------:R-:W-:Y:S01]  /*2520*/  FMNMX.FTZ R7, R85, R28, !PT ;  /* 0x0000001c55077209 */ /* 0x000fe20007810000 */
[----:B------:R-:W-:-:S04]  /*2530*/  FFMA.FTZ R28, R63, R4, -R36 ;  /* 0x000000043f1c7223 */ /* 0x000fc80000010824 */
[----:B------:R-:W2:Y:S01]  /*2540*/  SHFL.BFLY PT, R34, R7, 0x2, 0x1f ;  /* 0x0c401f0007227f89 */ /* 0x000ea200000e0000 */
[----:B------:R-:W3:Y:S01]  /*2550*/  MUFU.EX2 R91, R91 ;  /* 0x0000005b005b7308 */ /* 0x000ee20000000800 */
[----:B0-----:R-:W-:Y:S01]  /*2560*/  F2FP.BF16.F32.PACK_AB R129, R89, R14 ;  /* 0x0000000e5981723e */ /* 0x001fe200000010ff */
[----:B-1----:R-:W-:-:S06]  /*2570*/  IMAD.MOV.U32 R101, RZ, RZ, R119 ;  /* 0x000000ffff657224 */ /* 0x002fcc00078e0077 */
[----:B------:R0:W-:Y:S08]  /*2580*/  MUFU.EX2 R20, R99 ;  /* 0x0000006300147308 */ /* 0x0001f00000000800 */
[----:B------:R-:W-:Y:S01]  /*2590*/  MUFU.EX2 R51, R51 ;  /* 0x0000003300337308 */ /* 0x000fe20000000800 */
[----:B---3--:R-:W-:Y:S01]  /*25a0*/  F2FP.BF16.F32.PACK_AB R131, R91, R18 ;  /* 0x000000125b83723e */ /* 0x008fe200000010ff */
[----:B0-----:R-:W-:Y:S01]  /*25b0*/  IMAD.MOV.U32 R99, RZ, RZ, R119 ;  /* 0x000000ffff637224 */ /* 0x001fe200078e0077 */
[----:B--2---:R-:W-:-:S05]  /*25c0*/  FMNMX.FTZ R40, R7, R34, !PT ;  /* 0x0000002207287209 */ /* 0x004fca0007810000 */
[----:B------:R-:W0:Y:S01]  /*25d0*/  MUFU.EX2 R55, R55 ;  /* 0x0000003700377308 */ /* 0x000e220000000800 */
[-CC-:B------:R-:W-:Y:S01]  /*25e0*/  FFMA.FTZ R34, R75, R4.reuse, -R36.reuse ;  /* 0x000000044b227223 */ /* 0x180fe20000010824 */
[----:B------:R-:W-:Y:S01]  /*25f0*/  FFMA.FTZ R36, R135, R4, -R36 ;  /* 0x0000000487247223 */ /* 0x000fe20000010824 */
[----:B------:R-:W1:Y:S05]  /*2600*/  SHFL.BFLY PT, R7, R40, 0x1, 0x1f ;  /* 0x0c201f0028077f89 */ /* 0x000e6a00000e0000 */
[----:B------:R-:W-:Y:S08]  /*2610*/  MUFU.EX2 R137, R137 ;  /* 0x0000008900897308 */ /* 0x000ff00000000800 */
[----:B------:R-:W-:Y:S01]  /*2620*/  MUFU.EX2 R26, R59 ;  /* 0x0000003b001a7308 */ /* 0x000fe20000000800 */
[----:B0-----:R-:W-:-:S07]  /*2630*/  F2FP.BF16.F32.PACK_AB R135, R55, R24 ;  /* 0x000000183787723e */ /* 0x001fce00000010ff */
[----:B------:R-:W-:Y:S01]  /*2640*/  MUFU.EX2 R139, R139 ;  /* 0x0000008b008b7308 */ /* 0x000fe20000000800 */
[----:B-1----:R-:W-:-:S04]  /*2650*/  FMNMX.FTZ R7, R40, R7, !PT ;  /* 0x0000000728077209 */ /* 0x002fc80007810000 */
[C---:B------:R-:W-:Y:S01]  /*2660*/  FSETP.NEU.FTZ.AND P1, PT, R7.reuse, -INF , PT ;  /* 0xff8000000700780b */ /* 0x040fe20003f3d000 */
[----:B------:R-:W-:Y:S02]  /*2670*/  FMUL.FTZ R42, R7, R4 ;  /* 0x00000004072a7220 */ /* 0x000fe40000410000 */
[----:B------:R-:W-:Y:S03]  /*2680*/  MUFU.EX2 R28, R28 ;  /* 0x0000001c001c7308 */ /* 0x000fe60000000800 */
[----:B------:R-:W-:Y:S02]  /*2690*/  FSEL R42, R42, RZ, P1 ;  /* 0x000000ff2a2a7208 */ /* 0x000fe40000800000 */
[----:B------:R-:W-:-:S03]  /*26a0*/  PLOP3.LUT P1, PT, PT, PT, UP0, 0x80, 0x0 ;  /* 0x000000000000781c */ /* 0x000fc60003f2f008 */
[----:B------:R-:W-:Y:S01]  /*26b0*/  MUFU.EX2 R141, R141 ;  /* 0x0000008d008d7308 */ /* 0x000fe20000000800 */
[-CC-:B------:R-:W-:Y:S01]  /*26c0*/  FFMA.FTZ R120, R9, R4.reuse, -R42.reuse ;  /* 0x0000000409787223 */ /* 0x180fe2000001082a */
[-CC-:B------:R-:W-:Y:S01]  /*26d0*/  FFMA.FTZ R9, R25, R4.reuse, -R42.reuse ;  /* 0x0000000419097223 */ /* 0x180fe2000001082a */
[-C--:B------:R-:W-:Y:S01]  /*26e0*/  FFMA.FTZ R122, R11, R4.reuse, -R42 ;  /* 0x000000040b7a7223 */ /* 0x080fe2000001082a */
[----:B------:R-:W-:Y:S01]  /*26f0*/  FADD.FTZ R11, R123, R44 ;  /* 0x0000002c7b0b7221 */ /* 0x000fe20000010000 */
[-CC-:B------:R-:W-:Y:S01]  /*2700*/  FFMA.FTZ R25, R29, R4.reuse, -R42.reuse ;  /* 0x000000041d197223 */ /* 0x180fe2000001082a */
[-CC-:B------:R-:W-:Y:S01]  /*2710*/  FFMA.FTZ R124, R13, R4.reuse, -R42.reuse ;  /* 0x000000040d7c7223 */ /* 0x180fe2000001082a */
[-CC-:B------:R-:W-:Y:S01]  /*2720*/  FFMA.FTZ R13, R33, R4.reuse, -R42.reuse ;  /* 0x00000004210d7223 */ /* 0x180fe2000001082a */
[----:B------:R-:W-:Y:S01]  /*2730*/  MUFU.EX2 R120, R120 ;  /* 0x0000007800787308 */ /* 0x000fe20000000800 */
[----:B------:R-:W-:Y:S01]  /*2740*/  FADD.FTZ R44, R8, R11 ;  /* 0x0000000b082c7221 */ /* 0x000fe20000010000 */
[-CC-:B------:R-:W-:Y:S01]  /*2750*/  FFMA.FTZ R126, R15, R4.reuse, -R42.reuse ;  /* 0x000000040f7e7223 */ /* 0x180fe2000001082a */
[-CC-:B------:R-:W-:Y:S01]  /*2760*/  FFMA.FTZ R15, R37, R4.reuse, -R42.reuse ;  /* 0x00000004250f7223 */ /* 0x180fe2000001082a */
[-C--:B------:R-:W-:Y:S01]  /*2770*/  FFMA.FTZ R138, R31, R4.reuse, -R42 ;  /* 0x000000041f8a7223 */ /* 0x080fe2000001082a */
[----:B------:R-:W-:Y:S01]  /*2780*/  FADD.FTZ R11, R125, R44 ;  /* 0x0000002c7d0b7221 */ /* 0x000fe20000010000 */
[-CC-:B------:R-:W-:Y:S01]  /*2790*/  FFMA.FTZ R128, R17, R4.reuse, -R42.reuse ;  /* 0x0000000411807223 */ /* 0x180fe2000001082a */
[-CC-:B------:R-:W-:Y:S01]  /*27a0*/  FFMA.FTZ R17, R41, R4.reuse, -R42.reuse ;  /* 0x0000000429117223 */ /* 0x180fe2000001082a */
[----:B------:R-:W0:Y:S01]  /*27b0*/  MUFU.EX2 R9, R9 ;  /* 0x0000000900097308 */ /* 0x000e220000000800 */
[----:B------:R-:W-:Y:S01]  /*27c0*/  FADD.FTZ R11, R10, R11 ;  /* 0x0000000b0a0b7221 */ /* 0x000fe20000010000 */
[-CC-:B------:R-:W-:Y:S01]  /*27d0*/  FFMA.FTZ R130, R19, R4.reuse, -R42.reuse ;  /* 0x0000000413827223 */ /* 0x180fe2000001082a */
[-CC-:B------:R-:W-:Y:S01]  /*27e0*/  FFMA.FTZ R19, R45, R4.reuse, -R42.reuse ;  /* 0x000000042d137223 */ /* 0x180fe2000001082a */
[-CC-:B------:R-:W-:Y:S01]  /*27f0*/  FFMA.FTZ R132, R21, R4.reuse, -R42.reuse ;  /* 0x0000000415847223 */ /* 0x180fe2000001082a */
[----:B------:R-:W-:Y:S01]  /*2800*/  FADD.FTZ R44, R12, R11 ;  /* 0x0000000b0c2c7221 */ /* 0x000fe20000010000 */
[-CC-:B------:R-:W-:Y:S01]  /*2810*/  FFMA.FTZ R21, R49, R4.reuse, -R42.reuse ;  /* 0x0000000431157223 */ /* 0x180fe2000001082a */
[-C--:B------:R-:W-:Y:S01]  /*2820*/  FFMA.FTZ R134, R23, R4.reuse, -R42 ;  /* 0x0000000417867223 */ /* 0x080fe2000001082a */
[----:B------:R-:W1:Y:S01]  /*2830*/  MUFU.EX2 R122, R122 ;  /* 0x0000007a007a7308 */ /* 0x000e620000000800 */
[----:B------:R-:W-:Y:S01]  /*2840*/  FADD.FTZ R31, R87, R44 ;  /* 0x0000002c571f7221 */ /* 0x000fe20000010000 */
[-CC-:B------:R-:W-:Y:S01]  /*2850*/  FFMA.FTZ R23, R53, R4.reuse, -R42.reuse ;  /* 0x0000000435177223 */ /* 0x180fe2000001082a */
[-CC-:B------:R-:W-:Y:S01]  /*2860*/  FFMA.FTZ R136, R27, R4.reuse, -R42.reuse ;  /* 0x000000041b887223 */ /* 0x180fe2000001082a */
[-CC-:B------:R-:W-:Y:S01]  /*2870*/  FFMA.FTZ R27, R57, R4.reuse, -R42.reuse ;  /* 0x00000004391b7223 */ /* 0x180fe2000001082a */
[----:B------:R-:W-:Y:S01]  /*2880*/  FADD.FTZ R46, R14, R31 ;  /* 0x0000001f0e2e7221 */ /* 0x000fe20000010000 */
[-CC-:B------:R-:W-:Y:S01]  /*2890*/  FFMA.FTZ R29, R61, R4.reuse, -R42.reuse ;  /* 0x000000043d1d7223 */ /* 0x180fe2000001082a */
[-C--:B------:R-:W-:Y:S01]  /*28a0*/  FFMA.FTZ R140, R35, R4.reuse, -R42 ;  /* 0x00000004238c7223 */ /* 0x080fe2000001082a */
[----:B------:R-:W2:Y:S01]  /*28b0*/  MUFU.EX2 R25, R25 ;  /* 0x0000001900197308 */ /* 0x000ea20000000800 */
[----:B0-----:R-:W-:Y:S01]  /*28c0*/  FADD.FTZ R11, R120, R9 ;  /* 0x00000009780b7221 */ /* 0x001fe20000010000 */
[----:B------:R-:W-:Y:S01]  /*28d0*/  FADD.FTZ R31, R89, R46 ;  /* 0x0000002e591f7221 */ /* 0x000fe20000010000 */
[-CC-:B------:R-:W-:Y:S01]  /*28e0*/  FFMA.FTZ R142, R39, R4.reuse, -R42.reuse ;  /* 0x00000004278e7223 */ /* 0x180fe2000001082a */
[-CC-:B------:R-:W-:Y:S01]  /*28f0*/  FFMA.FTZ R69, R69, R4.reuse, -R42.reuse ;  /* 0x0000000445457223 */ /* 0x180fe2000001082a */
[----:B------:R-:W-:Y:S01]  /*2900*/  F2FP.BF16.F32.PACK_AB R123, R8, R123 ;  /* 0x0000007b087b723e */ /* 0x000fe200000010ff */
[----:B------:R-:W-:Y:S01]  /*2910*/  FADD.FTZ R46, R18, R31 ;  /* 0x0000001f122e7221 */ /* 0x000fe20000010000 */
[-C--:B------:R-:W-:Y:S01]  /*2920*/  FFMA.FTZ R31, R65, R4.reuse, -R42 ;  /* 0x00000004411f7223 */ /* 0x080fe2000001082a */
[----:B------:R-:W0:Y:S01]  /*2930*/  MUFU.EX2 R124, R124 ;  /* 0x0000007c007c7308 */ /* 0x000e220000000800 */
[----:B-1----:R-:W-:Y:S01]  /*2940*/  FADD.FTZ R44, R122, R11 ;  /* 0x0000000b7a2c7221 */ /* 0x002fe20000010000 */
[----:B------:R-:W-:Y:S01]  /*2950*/  FADD.FTZ R33, R91, R46 ;  /* 0x0000002e5b217221 */ /* 0x000fe20000010000 */
[-CC-:B------:R-:W-:Y:S01]  /*2960*/  FFMA.FTZ R43, R43, R4.reuse, -R42.reuse ;  /* 0x000000042b2b7223 */ /* 0x180fe2000001082a */
[-CC-:B------:R-:W-:Y:S01]  /*2970*/  FFMA.FTZ R73, R73, R4.reuse, -R42.reuse ;  /* 0x0000000449497223 */ /* 0x180fe2000001082a */
[-CC-:B------:R-:W-:Y:S01]  /*2980*/  FFMA.FTZ R93, R93, R4.reuse, -R42.reuse ;  /* 0x000000045d5d7223 */ /* 0x180fe2000001082a */
[----:B------:R-:W-:Y:S01]  /*2990*/  FADD.FTZ R46, R20, R33 ;  /* 0x00000021142e7221 */ /* 0x000fe20000010000 */
[-C--:B------:R-:W-:Y:S01]  /*29a0*/  FFMA.FTZ R77, R77, R4.reuse, -R42 ;  /* 0x000000044d4d7223 */ /* 0x080fe2000001082a */
[----:B------:R-:W1:Y:S01]  /*29b0*/  MUFU.EX2 R13, R13 ;  /* 0x0000000d000d7308 */ /* 0x000e620000000800 */
[----:B--2---:R-:W-:Y:S01]  /*29c0*/  FADD.FTZ R11, R25, R44 ;  /* 0x0000002c190b7221 */ /* 0x004fe20000010000 */
[----:B------:R-:W-:Y:S01]  /*29d0*/  FADD.FTZ R33, R51, R46 ;  /* 0x0000002e33217221 */ /* 0x000fe20000010000 */
[-CC-:B------:R-:W-:Y:S01]  /*29e0*/  FFMA.FTZ R95, R95, R4.reuse, -R42.reuse ;  /* 0x000000045f5f7223 */ /* 0x180fe2000001082a */
[-CC-:B------:R-:W-:Y:S01]  /*29f0*/  FFMA.FTZ R81, R81, R4.reuse, -R42.reuse ;  /* 0x0000000451517223 */ /* 0x180fe2000001082a */
[-CC-:B------:R-:W-:Y:S01]  /*2a00*/  FFMA.FTZ R97, R97, R4.reuse, -R42.reuse ;  /* 0x0000000461617223 */ /* 0x180fe2000001082a */
[----:B------:R-:W-:Y:S01]  /*2a10*/  FADD.FTZ R46, R24, R33 ;  /* 0x00000021182e7221 */ /* 0x000fe20000010000 */
[----:B------:R-:W-:Y:S01]  /*2a20*/  FFMA.FTZ R42, R85, R4, -R42 ;  /* 0x00000004552a7223 */ /* 0x000fe2000001082a */
[----:B------:R-:W2:Y:S01]  /*2a30*/  MUFU.EX2 R126, R126 ;  /* 0x0000007e007e7308 */ /* 0x000ea20000000800 */
[----:B0-----:R-:W-:Y:S01]  /*2a40*/  FADD.FTZ R44, R124, R11 ;  /* 0x0000000b7c2c7221 */ /* 0x001fe20000010000 */
[----:B------:R-:W-:Y:S01]  /*2a50*/  FADD.FTZ R46, R55, R46 ;  /* 0x0000002e372e7221 */ /* 0x000fe20000010000 */
[----:B------:R-:W-:Y:S01]  /*2a60*/  F2FP.BF16.F32.PACK_AB R120, R9, R120 ;  /* 0x000000780978723e */ /* 0x000fe200000010ff */
[----:B------:R-:W-:Y:S01]  /*2a70*/  IMAD.MOV.U32 R91, RZ, RZ, R119 ;  /* 0x000000ffff5b7224 */ /* 0x000fe200078e0077 */
[----:B------:R-:W-:Y:S01]  /*2a80*/  F2FP.BF16.F32.PACK_AB R125, R10, R125 ;  /* 0x0000007d0a7d723e */ /* 0x000fe200000010ff */
[----:B------:R-:W-:Y:S01]  /*2a90*/  FADD.FTZ R33, R137, R46 ;  /* 0x0000002e89217221 */ /* 0x000fe20000010000 */
[C---:B------:R-:W-:Y:S01]  /*2aa0*/  F2FP.BF16.F32.PACK_AB R137, R26.reuse, R137 ;  /* 0x000000891a89723e */ /* 0x040fe200000010ff */
[----:B------:R-:W0:Y:S01]  /*2ab0*/  MUFU.EX2 R15, R15 ;  /* 0x0000000f000f7308 */ /* 0x000e220000000800 */
[----:B-1----:R-:W-:Y:S01]  /*2ac0*/  FADD.FTZ R11, R13, R44 ;  /* 0x0000002c0d0b7221 */ /* 0x002fe20000010000 */
[----:B------:R-:W-:Y:S01]  /*2ad0*/  FADD.FTZ R46, R26, R33 ;  /* 0x000000211a2e7221 */ /* 0x000fe20000010000 */
[----:B------:R-:W-:Y:S01]  /*2ae0*/  F2FP.BF16.F32.PACK_AB R122, R25, R122 ;  /* 0x0000007a197a723e */ /* 0x000fe200000010ff */
[----:B------:R-:W-:Y:S01]  /*2af0*/  IMAD.MOV.U32 R89, RZ, RZ, R119 ;  /* 0x000000ffff597224 */ /* 0x000fe200078e0077 */
[----:B------:R-:W-:Y:S01]  /*2b00*/  F2FP.BF16.F32.PACK_AB R124, R13, R124 ;  /* 0x0000007c0d7c723e */ /* 0x000fe200000010ff */
[----:B------:R-:W-:Y:S01]  /*2b10*/  FADD.FTZ R33, R139, R46 ;  /* 0x0000002e8b217221 */ /* 0x000fe20000010000 */
[----:B------:R-:W-:Y:S01]  /*2b20*/  F2FP.BF16.F32.PACK_AB R139, R28, R139 ;  /* 0x0000008b1c8b723e */ /* 0x000fe200000010ff */
[----:B------:R-:W1:Y:S01]  /*2b30*/  MUFU.EX2 R128, R128 ;  /* 0x0000008000807308 */ /* 0x000e620000000800 */
[----:B--2---:R-:W-:Y:S01]  /*2b40*/  FADD.FTZ R44, R126, R11 ;  /* 0x0000000b7e2c7221 */ /* 0x004fe20000010000 */
[----:B------:R-:W-:-:S04]  /*2b50*/  FADD.FTZ R46, R28, R33 ;  /* 0x000000211c2e7221 */ /* 0x000fc80000010000 */
[----:B------:R-:W-:Y:S02]  /*2b60*/  FADD.FTZ R33, R141, R46 ;  /* 0x0000002e8d217221 */ /* 0x000fe40000010000 */
[----:B------:R-:W2:Y:S01]  /*2b70*/  MUFU.EX2 R17, R17 ;  /* 0x0000001100117308 */ /* 0x000ea20000000800 */
[C---:B0-----:R-:W-:Y:S01]  /*2b80*/  FADD.FTZ R11, R15.reuse, R44 ;  /* 0x0000002c0f0b7221 */ /* 0x041fe20000010000 */
[----:B------:R-:W-:-:S06]  /*2b90*/  F2FP.BF16.F32.PACK_AB R126, R15, R126 ;  /* 0x0000007e0f7e723e */ /* 0x000fcc00000010ff */
[----:B------:R-:W0:Y:S01]  /*2ba0*/  MUFU.EX2 R130, R130 ;  /* 0x0000008200827308 */ /* 0x000e220000000800 */
[----:B-1----:R-:W-:-:S07]  /*2bb0*/  FADD.FTZ R44, R128, R11 ;  /* 0x0000000b802c7221 */ /* 0x002fce0000010000 */
[----:B------:R-:W1:Y:S01]  /*2bc0*/  MUFU.EX2 R19, R19 ;  /* 0x0000001300137308 */ /* 0x000e620000000800 */
[C---:B--2---:R-:W-:Y:S01]  /*2bd0*/  FADD.FTZ R11, R17.reuse, R44 ;  /* 0x0000002c110b7221 */ /* 0x044fe20000010000 */
[----:B------:R-:W-:-:S06]  /*2be0*/  F2FP.BF16.F32.PACK_AB R128, R17, R128 ;  /* 0x000000801180723e */ /* 0x000fcc00000010ff */
[----:B------:R-:W2:Y:S01]  /*2bf0*/  MUFU.EX2 R132, R132 ;  /* 0x0000008400847308 */ /* 0x000ea20000000800 */
[----:B0-----:R-:W-:-:S07]  /*2c00*/  FADD.FTZ R44, R130, R11 ;  /* 0x0000000b822c7221 */ /* 0x001fce0000010000 */
[----:B------:R-:W0:Y:S01]  /*2c10*/  MUFU.EX2 R21, R21 ;  /* 0x0000001500157308 */ /* 0x000e220000000800 */
[C---:B-1----:R-:W-:Y:S01]  /*2c20*/  FADD.FTZ R11, R19.reuse, R44 ;  /* 0x0000002c130b7221 */ /* 0x042fe20000010000 */
[----:B------:R-:W-:-:S06]  /*2c30*/  F2FP.BF16.F32.PACK_AB R130, R19, R130 ;  /* 0x000000821382723e */ /* 0x000fcc00000010ff */
[----:B------:R-:W1:Y:S01]  /*2c40*/  MUFU.EX2 R134, R134 ;  /* 0x0000008600867308 */ /* 0x000e620000000800 */
[----:B--2---:R-:W-:-:S07]  /*2c50*/  FADD.FTZ R44, R132, R11 ;  /* 0x0000000b842c7221 */ /* 0x004fce0000010000 */
        /* <DEDUP_REMOVED lines=9> */
[C---:B0-----:R-:W-:Y:S01]  /*2cf0*/  FADD.FTZ R44, R30.reuse, R33 ;  /* 0x000000211e2c7221 */ /* 0x041fe20000010000 */
[----:B------:R-:W-:-:S06]  /*2d00*/  F2FP.BF16.F32.PACK_AB R141, R30, R141 ;  /* 0x0000008d1e8d723e */ /* 0x000fcc00000010ff */
[----:B------:R-:W0:Y:S01]  /*2d10*/  MUFU.EX2 R27, R27 ;  /* 0x0000001b001b7308 */ /* 0x000e220000000800 */
[----:B-1----:R-:W-:-:S07]  /*2d20*/  FADD.FTZ R6, R136, R11 ;  /* 0x0000000b88067221 */ /* 0x002fce0000010000 */
[----:B------:R-:W1:Y:S01]  /*2d30*/  MUFU.EX2 R32, R32 ;  /* 0x0000002000207308 */ /* 0x000e620000000800 */
[----:B--2---:R-:W-:-:S07]  /*2d40*/  FADD.FTZ R33, R143, R44 ;  /* 0x0000002c8f217221 */ /* 0x004fce0000010000 */
[----:B------:R-:W2:Y:S01]  /*2d50*/  MUFU.EX2 R138, R138 ;  /* 0x0000008a008a7308 */ /* 0x000ea20000000800 */
[C---:B0-----:R-:W-:Y:S01]  /*2d60*/  FADD.FTZ R11, R27.reuse, R6 ;  /* 0x000000061b0b7221 */ /* 0x041fe20000010000 */
[----:B------:R-:W-:-:S06]  /*2d70*/  F2FP.BF16.F32.PACK_AB R136, R27, R136 ;  /* 0x000000881b88723e */ /* 0x000fcc00000010ff */
[----:B------:R-:W0:Y:S01]  /*2d80*/  MUFU.EX2 R145, R145 ;  /* 0x0000009100917308 */ /* 0x000e220000000800 */
[C---:B-1----:R-:W-:Y:S01]  /*2d90*/  FADD.FTZ R8, R32.reuse, R33 ;  /* 0x0000002120087221 */ /* 0x042fe20000010000 */
[----:B------:R-:W-:-:S06]  /*2da0*/  F2FP.BF16.F32.PACK_AB R143, R32, R143 ;  /* 0x0000008f208f723e */ /* 0x000fcc00000010ff */
[----:B------:R-:W1:Y:S01]  /*2db0*/  MUFU.EX2 R29, R29 ;  /* 0x0000001d001d7308 */ /* 0x000e620000000800 */
[----:B--2---:R-:W-:-:S07]  /*2dc0*/  FADD.FTZ R6, R138, R11 ;  /* 0x0000000b8a067221 */ /* 0x004fce0000010000 */
[----:B------:R-:W2:Y:S01]  /*2dd0*/  MUFU.EX2 R34, R34 ;  /* 0x0000002200227308 */ /* 0x000ea20000000800 */
[----:B0-----:R-:W-:-:S07]  /*2de0*/  FADD.FTZ R33, R145, R8 ;  /* 0x0000000891217221 */ /* 0x001fce0000010000 */
[----:B------:R-:W0:Y:S01]  /*2df0*/  MUFU.EX2 R140, R140 ;  /* 0x0000008c008c7308 */ /* 0x000e220000000800 */
[C---:B-1----:R-:W-:Y:S01]  /*2e00*/  FADD.FTZ R11, R29.reuse, R6 ;  /* 0x000000061d0b7221 */ /* 0x042fe20000010000 */
[----:B------:R-:W-:-:S06]  /*2e10*/  F2FP.BF16.F32.PACK_AB R138, R29, R138 ;  /* 0x0000008a1d8a723e */ /* 0x000fcc00000010ff */
[----:B------:R-:W1:Y:S01]  /*2e20*/  MUFU.EX2 R147, R147 ;  /* 0x0000009300937308 */ /* 0x000e620000000800 */
[C---:B--2---:R-:W-:Y:S01]  /*2e30*/  FADD.FTZ R8, R34.reuse, R33 ;  /* 0x0000002122087221 */ /* 0x044fe20000010000 */
[----:B------:R-:W-:-:S06]  /*2e40*/  F2FP.BF16.F32.PACK_AB R145, R34, R145 ;  /* 0x000000912291723e */ /* 0x000fcc00000010ff */
[----:B------:R-:W2:Y:S01]  /*2e50*/  MUFU.EX2 R31, R31 ;  /* 0x0000001f001f7308 */ /* 0x000ea20000000800 */
[----:B0-----:R-:W-:-:S07]  /*2e60*/  FADD.FTZ R6, R140, R11 ;  /* 0x0000000b8c067221 */ /* 0x001fce0000010000 */
        /* <DEDUP_REMOVED lines=10> */
[----:B------:R1:W3:Y:S01]  /*2f10*/  MUFU.EX2 R40, R133 ;  /* 0x0000008500287308 */ /* 0x0002e20000000800 */
[----:B--2---:R-:W-:-:S07]  /*2f20*/  FADD.FTZ R11, R149, R8 ;  /* 0x00000008950b7221 */ /* 0x004fce0000010000 */
[----:B------:R-:W2:Y:S01]  /*2f30*/  MUFU.EX2 R43, R43 ;  /* 0x0000002b002b7308 */ /* 0x000ea20000000800 */
[----:B0-----:R-:W-:Y:S01]  /*2f40*/  FADD.FTZ R6, R69, R6 ;  /* 0x0000000645067221 */ /* 0x001fe20000010000 */
[----:B-1----:R-:W-:Y:S02]  /*2f50*/  F2FP.BF16.F32.PACK_AB R133, R51, R20 ;  /* 0x000000143385723e */ /* 0x002fe400000010ff */
[----:B------:R-:W-:-:S04]  /*2f60*/  F2FP.BF16.F32.PACK_AB R142, R69, R142 ;  /* 0x0000008e458e723e */ /* 0x000fc800000010ff */
[----:B------:R-:W0:Y:S01]  /*2f70*/  MUFU.EX2 R144, R73 ;  /* 0x0000004900907308 */ /* 0x000e220000000800 */
[C---:B---3--:R-:W-:Y:S01]  /*2f80*/  FADD.FTZ R8, R40.reuse, R11 ;  /* 0x0000000b28087221 */ /* 0x048fe20000010000 */
        /* <DEDUP_REMOVED lines=10> */
[----:B------:R-:W-:Y:S01]  /*3030*/  F2FP.BF16.F32.PACK_AB R146, R146, R93 ;  /* 0x0000005d9292723e */ /* 0x000fe200000010ff */
[----:B------:R-:W-:-:S05]  /*3040*/  IMAD.MOV.U32 R93, RZ, RZ, R119 ;  /* 0x000000ffff5d7224 */ /* 0x000fca00078e0077 */
[----:B------:R-:W2:Y:S01]  /*3050*/  MUFU.EX2 R151, R151 ;  /* 0x0000009700977308 */ /* 0x000ea20000000800 */
[----:B0-----:R-:W-:-:S07]  /*3060*/  FADD.FTZ R9, R95, R6 ;  /* 0x000000065f097221 */ /* 0x001fce0000010000 */
[----:B------:R-:W0:Y:S01]  /*3070*/  MUFU.EX2 R97, R97 ;  /* 0x0000006100617308 */ /* 0x000e220000000800 */
[C---:B-1----:R-:W-:Y:S01]  /*3080*/  FADD.FTZ R6, R148.reuse, R9 ;  /* 0x0000000994067221 */ /* 0x042fe20000010000 */
[----:B------:R-:W-:Y:S02]  /*3090*/  F2FP.BF16.F32.PACK_AB R148, R148, R95 ;  /* 0x0000005f9494723e */ /* 0x000fe400000010ff */
[----:B------:R-:W-:-:S04]  /*30a0*/  MOV R95, R119 ;  /* 0x00000077005f7202 */ /* 0x000fc80000000f00 */
[----:B------:R-:W1:Y:S01]  /*30b0*/  MUFU.EX2 R42, R42 ;  /* 0x0000002a002a7308 */ /* 0x000e620000000800 */
[----:B--2---:R-:W-:-:S07]  /*30c0*/  FADD.FTZ R33, R151, R8 ;  /* 0x0000000897217221 */ /* 0x004fce0000010000 */
[----:B------:R-:W2:Y:S01]  /*30d0*/  MUFU.EX2 R36, R36 ;  /* 0x0000002400247308 */ /* 0x000ea20000000800 */
[----:B0-----:R-:W-:Y:S01]  /*30e0*/  FADD.FTZ R9, R97, R6 ;  /* 0x0000000661097221 */ /* 0x001fe20000010000 */
[----:B-1----:R-:W-:-:S03]  /*30f0*/  F2FP.BF16.F32.PACK_AB R150, R42, R97 ;  /* 0x000000612a96723e */ /* 0x002fc600000010ff */
[----:B------:R-:W-:Y:S01]  /*3100*/  FADD.FTZ R9, R42, R9 ;  /* 0x000000092a097221 */ /* 0x000fe20000010000 */
[----:B------:R-:W-:Y:S02]  /*3110*/  IMAD.MOV.U32 R97, RZ, RZ, R119 ;  /* 0x000000ffff617224 */ /* 0x000fe400078e0077 */
[C---:B--2---:R-:W-:Y:S01]  /*3120*/  FADD.FTZ R11, R36.reuse, R33 ;  /* 0x00000021240b7221 */ /* 0x044fe20000010000 */
[----:B------:R-:W-:Y:S01]  /*3130*/  F2FP.BF16.F32.PACK_AB R151, R36, R151 ;  /* 0x000000972497723e */ /* 0x000fe200000010ff */
[----:B------:R-:W-:Y:S06]  /*3140*/  @!P1 BRA `(.L_x_18) ;  /* 0x0000001c009c9947 */ /* 0x000fec0003800000 */
[----:B------:R-:W-:Y:S01]  /*3150*/  IMAD.MOV.U32 R8, RZ, RZ, R5 ;  /* 0x000000ffff087224 */ /* 0x000fe200078e0005 */
[----:B------:R-:W-:Y:S01]  /*3160*/  CS2R R118, SRZ ;  /* 0x0000000000767805 */ /* 0x000fe2000001ff00 */
[----:B------:R-:W-:Y:S01]  /*3170*/  IMAD.MOV.U32 R6, RZ, RZ, R7 ;  /* 0x000000ffff067224 */ /* 0x000fe200078e0007 */
[----:B------:R-:W-:Y:S02]  /*3180*/  CS2R R116, SRZ ;  /* 0x0000000000747805 */ /* 0x000fe4000001ff00 */
[----:B------:R-:W-:Y:S02]  /*3190*/  CS2R R114, SRZ ;  /* 0x0000000000727805 */ /* 0x000fe4000001ff00 */
        /* <DEDUP_REMOVED lines=12> */
[----:B------:R-:W-:Y:S01]  /*3260*/  CS2R R88, SRZ ;  /* 0x0000000000587805 */ /* 0x000fe2000001ff00 */
[----:B------:R-:W-:Y:S01]  /*3270*/  UMOV UR6, URZ ;  /* 0x0000003f00067c82 */ /* 0x000fe20008000000 */
[----:B------:R-:W-:-:S05]  /*3280*/  UMOV UR5, URZ ;  /* 0x0000003f00057c82 */ /* 0x000fca0008000000 */
.L_x_29:
[----:B------:R-:W-:Y:S01]  /*3290*/  ISETP.NE.AND P2, PT, RZ, UR44, PT ;  /* 0x0000002cff007c0c */ /* 0x000fe2000bf45270 */
[----:B------:R-:W-:-:S04]  /*32a0*/  UISETP.NE.AND UP0, UPT, UR5, 0x1, UPT ;  /* 0x000000010500788c */ /* 0x000fc8000bf05270 */
[----:B------:R-:W-:-:S04]  /*32b0*/  USEL UR4, URZ, 0x1, UP0 ;  /* 0x000000013f047887 */ /* 0x000fc80008000000 */
[----:B------:R-:W-:-:S04]  /*32c0*/  ULOP3.LUT UR4, UR6, UR4, URZ, 0x3c, !UPT ;  /* 0x0000000406047292 */ /* 0x000fc8000f8e3c3f */
[----:B------:R-:W-:Y:S08]  /*32d0*/  @P2 BRA `(.L_x_19) ;  /* 0x0000000000382947 */ /* 0x000ff00003800000 */
[----:B------:R-:W-:Y:S05]  /*32e0*/  @!P0 BRA `(.L_x_20) ;  /* 0x0000000000048947 */ /* 0x000fea0003800000 */
[----:B------:R-:W-:Y:S01]  /*32f0*/  BPT.TRAP 0x1 ;  /* 0x000000040000795c */ /* 0x000fe20000300000 */
.L_x_20:
[----:B------:R-:W-:Y:S01]  /*3300*/  UIADD3 UR10, UR5, 0x1, URZ ;  /* 0x00000001050a7890 */ /* 0x000fe2000fffe03f */
[----:B------:R-:W-:-:S03]  /*3310*/  MOV R0, UR4 ;  /* 0x0000000400007c02 */ /* 0x000fc60008000f00 */
[----:B------:R-:W-:Y:S01]  /*3320*/  UISETP.NE.AND UP0, UPT, UR10, 0x2, UPT ;  /* 0x000000020a00788c */ /* 0x000fe2000bf05270 */
[----:B------:R-:W-:-:S03]  /*3330*/  SHF.L.U32 R0, R0, 0x1f, RZ ;  /* 0x0000001f00007819 */ /* 0x000fc600000006ff */
[----:B------:R-:W-:-:S04]  /*3340*/  USEL UR10, UR10, URZ, UP0 ;  /* 0x0000003f0a0a7287 */ /* 0x000fc80008000000 */
[----:B------:R-:W-:-:S09]  /*3350*/  ULEA UR10, UR10, UR40, 0x3 ;  /* 0x000000280a0a7291 */ /* 0x000fd2000f8e183f */
[----:B------:R0:W1:Y:S01]  /*3360*/  SYNCS.PHASECHK.TRANS64.TRYWAIT P1, [UR10+0x16830], R0 ;  /* 0x01683000ff0075a7 */ /* 0x000062000802014a */
[----:B------:R-:W-:Y:S05]  /*3370*/  @!P0 BRA `(.L_x_21) ;  /* 0x0000000000048947 */ /* 0x000fea0003800000 */
[----:B------:R-:W-:Y:S01]  /*3380*/  BPT.TRAP 0x1 ;  /* 0x000000040000795c */ /* 0x000fe20000300000 */
.L_x_21:
[----:B-1----:R-:W-:Y:S05]  /*3390*/  @P1 BRA `(.L_x_19) ;  /* 0x0000000000081947 */ /* 0x002fea0003800000 */
[----:B------:R-:W1:Y:S02]  /*33a0*/  SYNCS.PHASECHK.TRANS64.TRYWAIT P1, [UR10+0x16830], R0 ;  /* 0x01683000ff0075a7 */ /* 0x000e64000802014a */
[----:B-1----:R-:W-:Y:S05]  /*33b0*/  @!P1 BRA `(.L_x_22) ;  /* 0x0000007000d49947 */ /* 0x002fea0003800000 */
.L_x_19:
[----:B01----:R-:W-:Y:S01]  /*33c0*/  VIADD R0, R16, 0x8 ;  /* 0x0000000810007836 */ /* 0x003fe20000000000 */
[----:B------:R-:W-:Y:S01]  /*33d0*/  UIADD3 UR10, UR5, 0x1, URZ ;  /* 0x00000001050a7890 */ /* 0x000fe2000fffe03f */
[----:B------:R-:W-:Y:S01]  /*33e0*/  R2UR UR24, R2 ;  /* 0x00000000021872ca */ /* 0x000fe200000e0000 */
[----:B------:R-:W-:Y:S01]  /*33f0*/  UMOV UR27, 0x40000040 ;  /* 0x40000040001b7882 */ /* 0x000fe20000000000 */
[----:B------:R-:W-:Y:S01]  /*3400*/  R2UR UR25, R3 ;  /* 0x00000000031972ca */ /* 0x000fe200000e0000 */
[----:B------:R0:W-:Y:S01]  /*3410*/  BAR.SYNC.DEFER_BLOCKING R0, 0x100 ;  /* 0x000400000000751d */ /* 0x0001e20000010000 */
[----:B------:R-:W-:-:S04]  /*3420*/  UISETP.NE.AND UP0, UPT, UR10, 0x2, UPT ;  /* 0x000000020a00788c */ /* 0x000fc8000bf05270 */
[----:B------:R-:W-:Y:S01]  /*3430*/  USEL UR22, UR10, URZ, UP0 ;  /* 0x0000003f0a167287 */ /* 0x000fe20008000000 */
[----:B------:R-:W-:Y:S01]  /*3440*/  UMOV UR11, 0x40000040 ;  /* 0x40000040000b7882 */ /* 0x000fe20000000000 */
[----:B------:R-:W-:Y:S02]  /*3450*/  UMOV UR15, 0x40000040 ;  /* 0x40000040000f7882 */ /* 0x000fe40000000000 */
[----:B------:R-:W-:Y:S01]  /*3460*/  ULEA UR26, UR22, UR20, 0xa ;  /* 0x00000014161a7291 */ /* 0x000fe2000f8e503f */
[----:B------:R-:W-:Y:S01]  /*3470*/  UMOV UR19, 0x40000040 ;  /* 0x4000004000137882 */ /* 0x000fe20000000000 */
[----:B0-----:R-:W-:Y:S02]  /*3480*/  IMAD.U32 R0, RZ, RZ, UR22 ;  /* 0x00000016ff007e24 */ /* 0x001fe4000f8e00ff */
[----:B------:R-:W-:Y:S02]  /*3490*/  UIADD3 UR10, UR26, 0x2, URZ ;  /* 0x000000021a0a7890 */ /* 0x000fe4000fffe03f */
[----:B------:R-:W-:-:S02]  /*34a0*/  UIADD3 UR14, UR26, 0x4, URZ ;  /* 0x000000041a0e7890 */ /* 0x000fc4000fffe03f */
[----:B------:R-:W-:Y:S01]  /*34b0*/  UIADD3 UR18, UR26, 0x6, URZ ;  /* 0x000000061a127890 */ /* 0x000fe2000fffe03f */
[----:B------:R-:W-:-:S06]  /*34c0*/  WARPGROUP.ARRIVE ;  /* 0x00000000000079c5 */ /* 0x000fcc0000000000 */
[----:B------:R-:W-:Y:S03]  /*34d0*/  HGMMA.64x128x16.F32.BF16 R24, gdesc[UR24], RZ, !UPT, gsb0 ;  /* 0x01e00000181879f0 */ /* 0x000fe6000c0018ff */
[----:B------:R-:W-:Y:S02]  /*34e0*/  WARPGROUP.DEPBAR.LE gsb0, 0x0 ;  /* 0x00008000000079c5 */ /* 0x000fe40000010000 */
[----:B------:R-:W-:-:S07]  /*34f0*/  WARPGROUP.ARRIVE ;  /* 0x00000000000079c5 */ /* 0x000fce0000000000 */
        /* <DEDUP_REMOVED lines=8> */
[----:B------:R-:W-:Y:S05]  /*3580*/  @P2 BRA `(.L_x_23) ;  /* 0x00000000002c2947 */ /* 0x000fea0003800000 */
[----:B------:R-:W-:Y:S05]  /*3590*/  @!P0 BRA `(.L_x_24) ;  /* 0x0000000000048947 */ /* 0x000fea0003800000 */
[----:B------:R-:W-:Y:S01]  /*35a0*/  BPT.TRAP 0x1 ;  /* 0x000000040000795c */ /* 0x000fe20000300000 */
.L_x_24:
[----:B------:R-:W-:Y:S01]  /*35b0*/  ULEA UR10, UR5, UR40, 0x3 ;  /* 0x00000028050a7291 */ /* 0x000fe2000f8e183f */
[----:B------:R-:W-:-:S05]  /*35c0*/  IMAD.U32 R4, RZ, RZ, UR6 ;  /* 0x00000006ff047e24 */ /* 0x000fca000f8e00ff */
[----:B------:R-:W-:-:S04]  /*35d0*/  SHF.L.U32 R4, R4, 0x1f, RZ ;  /* 0x0000001f04047819 */ /* 0x000fc800000006ff */
[----:B------:R0:W1:Y:S01]  /*35e0*/  SYNCS.PHASECHK.TRANS64.TRYWAIT P1, [UR10+0x16850], R4 ;  /* 0x01685004ff0075a7 */ /* 0x000062000802014a */
[----:B------:R-:W-:Y:S05]  /*35f0*/  @!P0 BRA `(.L_x_25) ;  /* 0x0000000000048947 */ /* 0x000fea0003800000 */
[----:B------:R-:W-:Y:S01]  /*3600*/  BPT.TRAP 0x1 ;  /* 0x000000040000795c */ /* 0x000fe20000300000 */
.L_x_25:
[----:B-1----:R-:W-:Y:S05]  /*3610*/  @P1 BRA `(.L_x_23) ;  /* 0x0000000000081947 */ /* 0x002fea0003800000 */
[----:B------:R-:W1:Y:S02]  /*3620*/  SYNCS.PHASECHK.TRANS64.TRYWAIT P1, [UR10+0x16850], R4 ;  /* 0x01685004ff0075a7 */ /* 0x000e64000802014a */
[----:B-1----:R-:W-:Y:S05]  /*3630*/  @!P1 BRA `(.L_x_26) ;  /* 0x00000070004c9947 */ /* 0x002fea0003800000 */
.L_x_23:
[----:B------:R-:W-:Y:S01]  /*3640*/  UIADD3 UR6, UR40, 0x400, URZ ;  /* 0x0000040028067890 */ /* 0x000fe2000fffe03f */
[----:B------:R-:W-:Y:S01]  /*3650*/  WARPGROUP.ARRIVE ;  /* 0x00000000000079c5 */ /* 0x000fe20000000000 */
[----:B------:R-:W-:Y:S01]  /*3660*/  UMOV UR11, 0x40000040 ;  /* 0x40000040000b7882 */ /* 0x000fe20000000000 */
[----:B01----:R-:W-:Y:S01]  /*3670*/  VIADD R4, R16, 0x9 ;  /* 0x0000000910047836 */ /* 0x003fe20000000000 */
[----:B------:R-:W-:Y:S01]  /*3680*/  USHF.R.U32.HI UR6, URZ, 0x4, UR6 ;  /* 0x000000043f067899 */ /* 0x000fe20008011606 */
[----:B------:R-:W-:-:S03]  /*3690*/  ISETP.GE.U32.AND P1, PT, R22, 0x180, PT ;  /* 0x000001801600780c */ /* 0x000fc60003f26070 */
[----:B------:R-:W-:Y:S01]  /*36a0*/  ULOP3.LUT UR6, UR6, 0x3fff, URZ, 0xc0, !UPT ;  /* 0x00003fff06067892 */ /* 0x000fe2000f8ec03f */
[----:B------:R-:W-:-:S03]  /*36b0*/  SEL R4, R4, 0x9, !P1 ;  /* 0x0000000904047807 */ /* 0x000fc60004800000 */
[----:B------:R-:W-:-:S07]  /*36c0*/  ULEA UR6, UR5, UR6, 0xa ;  /* 0x0000000605067291 */ /* 0x000fce000f8e503f */
[----:B------:R-:W-:Y:S02]  /*36d0*/  UMOV UR10, UR6 ;  /* 0x00000006000a7c82 */ /* 0x000fe40008000000 */
[----:B------:R-:W-:Y:S01]  /*36e0*/  HGMMA.64x64x16.F32.BF16 R88, R120, gdesc[UR8].tnspB, R88, gsb0 ;  /* 0x40e0000878587df0 */ /* 0x000fe20008001858 */
[----:B------:R-:W-:Y:S01]  /*36f0*/  UIADD3 UR10, UR6, 0x80, URZ ;  /* 0x00000080060a7890 */ /* 0x000fe2000fffe03f */
[----:B------:R-:W-:Y:S01]  /*3700*/  UMOV UR11, 0x40000040 ;  /* 0x40000040000b7882 */ /* 0x000fe20000000000 */
[----:B------:R-:W-:Y:S02]  /*3710*/  WARPGROUP.DEPBAR.LE gsb0, 0x0 ;  /* 0x00008000000079c5 */ /* 0x000fe40000010000 */
[----:B------:R-:W-:-:S06]  /*3720*/  WARPGROUP.ARRIVE ;  /* 0x00000000000079c5 */ /* 0x000fcc0000000000 */
        /* <DEDUP_REMOVED lines=23> */
[----:B------:R-:W-:Y:S01]  /*38a0*/  UIADD3 UR6, UR6, 0x380, URZ ;  /* 0x0000038006067890 */ /* 0x000fe2000fffe03f */
[----:B------:R-:W-:Y:S02]  /*38b0*/  WARPGROUP.DEPBAR.LE gsb0, 0x0 ;  /* 0x00008000000079c5 */ /* 0x000fe40000010000 */
[----:B------:R-:W-:-:S06]  /*38c0*/  WARPGROUP.ARRIVE ;  /* 0x00000000000079c5 */ /* 0x000fcc0000000000 */
[----:B------:R-:W-:Y:S01]  /*38d0*/  HGMMA.64x64x16.F32.BF16 R88, R144, gdesc[UR8].tnspB, R88, gsb0 ;  /* 0x40e0000890587df0 */ /* 0x000fe20008001858 */
[----:B------:R-:W-:Y:S01]  /*38e0*/  UMOV UR10, UR6 ;  /* 0x00000006000a7c82 */ /* 0x000fe20008000000 */
[----:B------:R-:W-:Y:S01]  /*38f0*/  UMOV UR11, 0x40000040 ;  /* 0x40000040000b7882 */ /* 0x000fe20000000000 */
[----:B------:R-:W-:Y:S02]  /*3900*/  WARPGROUP.DEPBAR.LE gsb0, 0x0 ;  /* 0x00008000000079c5 */ /* 0x000fe40000010000 */
[----:B------:R-:W-:-:S06]  /*3910*/  WARPGROUP.ARRIVE ;  /* 0x00000000000079c5 */ /* 0x000fcc0000000000 */
[----:B------:R-:W-:Y:S03]  /*3920*/  HGMMA.64x64x16.F32.BF16 R88, R148, gdesc[UR8].tnspB, R88, gsb0 ;  /* 0x40e0000894587df0 */ /* 0x000fe60008001858 */
[----:B------:R-:W-:Y:S02]  /*3930*/  WARPGROUP.DEPBAR.LE gsb0, 0x0 ;  /* 0x00008000000079c5 */ /* 0x000fe40000010000 */
[----:B------:R0:W-:Y:S06]  /*3940*/  BAR.ARV R4, 0x100 ;  /* 0x000400040000751d */ /* 0x0001ec0000002000 */
[----:B------:R-:W-:Y:S05]  /*3950*/  @!P0 BRA `(.L_x_27) ;  /* 0x0000000000048947 */ /* 0x000fea0003800000 */
[----:B------:R-:W-:Y:S01]  /*3960*/  BPT.TRAP 0x1 ;  /* 0x000000040000795c */ /* 0x000fe20000300000 */
.L_x_27:
[----:B0-----:R-:W-:Y:S02]  /*3970*/  FMNMX.FTZ R4, R24, R6, !PT ;  /* 0x0000000618047209 */ /* 0x001fe40007810000 */
[----:B------:R-:W-:Y:S02]  /*3980*/  FMNMX.FTZ R10, R26, R8, !PT ;  /* 0x000000081a0a7209 */ /* 0x000fe40007810000 */
[----:B------:R-:W-:Y:S02]  /*3990*/  FMNMX.FTZ R5, R25, R4, !PT ;  /* 0x0000000419057209 */ /* 0x000fe40007810000 */
[----:B------:R-:W-:Y:S02]  /*39a0*/  FMNMX.FTZ R7, R27, R10, !PT ;  /* 0x0000000a1b077209 */ /* 0x000fe40007810000 */
[----:B------:R-:W-:Y:S02]  /*39b0*/  FMNMX.FTZ R4, R28, R5, !PT ;  /* 0x000000051c047209 */ /* 0x000fe40007810000 */
[----:B------:R-:W-:-:S02]  /*39c0*/  FMNMX.FTZ R10, R30, R7, !PT ;  /* 0x000000071e0a7209 */ /* 0x000fc40007810000 */
[----:B------:R-:W-:Y:S02]  /*39d0*/  FMNMX.FTZ R5, R29, R4, !PT ;  /* 0x000000041d057209 */ /* 0x000fe40007810000 */
        /* <DEDUP_REMOVED lines=56> */
[----:B------:R-:W-:Y:S01]  /*3d60*/  FMNMX.FTZ R10, R87, R10, !PT ;  /* 0x0000000a570a7209 */ /* 0x000fe20007810000 */
[----:B------:R-:W0:Y:S01]  /*3d70*/  LDC R4, c[0x0][0x988] ;  /* 0x00026200ff047b82 */ /* 0x000e220000000800 */
[----:B------:R-:W-:Y:S01]  /*3d80*/  R2UR UR6, R0 ;  /* 0x00000000000672ca */ /* 0x000fe200000e0000 */
[----:B------:R-:W1:Y:S04]  /*3d90*/  SHFL.BFLY PT, R5, R12, 0x2, 0x1f ;  /* 0x0c401f000c057f89 */ /* 0x000e6800000e0000 */
[----:B------:R-:W2:Y:S08]  /*3da0*/  SHFL.BFLY PT, R7, R10, 0x2, 0x1f ;  /* 0x0c401f000a077f89 */ /* 0x000eb000000e0000 */
[----:B------:R-:W-:-:S04]  /*3db0*/  ULEA UR6, UR6, UR40, 0x3 ;  /* 0x0000002806067291 */ /* 0x000fc8000f8e183f */
[----:B------:R-:W-:-:S04]  /*3dc0*/  UIADD3 UR6, UR6, 0x16840, URZ ;  /* 0x0001684006067890 */ /* 0x000fc8000fffe03f */
[----:B------:R-:W-:Y:S01]  /*3dd0*/  UPRMT UR6, UR7, 0x654, UR6 ;  /* 0x0000065407067896 */ /* 0x000fe20008000006 */
[----:B-1----:R-:W-:Y:S02]  /*3de0*/  FMNMX.FTZ R13, R12, R5, !PT ;  /* 0x000000050c0d7209 */ /* 0x002fe40007810000 */
[----:B--2---:R-:W-:-:S03]  /*3df0*/  FMNMX.FTZ R15, R10, R7, !PT ;  /* 0x000000070a0f7209 */ /* 0x004fc60007810000 */
[----:B------:R-:W1:Y:S03]  /*3e00*/  SHFL.BFLY PT, R14, R13, 0x1, 0x1f ;  /* 0x0c201f000d0e7f89 */ /* 0x000e6600000e0000 */
[----:B------:R-:W-:Y:S01]  /*3e10*/  SYNCS.ARRIVE.TRANS64.RED.A1T0 RZ, [UR6], RZ ;  /* 0x000000ffffff79a7 */ /* 0x000fe20008100406 */
[----:B------:R-:W2:Y:S01]  /*3e20*/  SHFL.BFLY PT, R18, R15, 0x1, 0x1f ;  /* 0x0c201f000f127f89 */ /* 0x000ea200000e0000 */
[----:B-1----:R-:W-:Y:S02]  /*3e30*/  FMNMX.FTZ R7, R13, R14, !PT ;  /* 0x0000000e0d077209 */ /* 0x002fe40007810000 */
[----:B--2---:R-:W-:-:S03]  /*3e40*/  FMNMX.FTZ R5, R15, R18, !PT ;  /* 0x000000120f057209 */ /* 0x004fc60007810000 */
[C---:B------:R-:W-:Y:S01]  /*3e50*/  FADD.FTZ R17, -R7.reuse, R6 ;  /* 0x0000000607117221 */ /* 0x040fe20000010100 */
[----:B0-----:R-:W-:-:S03]  /*3e60*/  FMUL.FTZ R121, R7, R4 ;  /* 0x0000000407797220 */ /* 0x001fc60000410000 */
[-C--:B------:R-:W-:Y:S01]  /*3e70*/  FMUL.FTZ R17, R17, R4.reuse ;  /* 0x0000000411117220 */ /* 0x080fe20000410000 */
[----:B------:R-:W-:Y:S01]  /*3e80*/  FADD.FTZ R19, -R5, R8 ;  /* 0x0000000805137221 */ /* 0x000fe20000010100 */
[-CC-:B------:R-:W-:Y:S01]  /*3e90*/  FFMA.FTZ R127, R37, R4.reuse, -R121.reuse ;  /* 0x00000004257f7223 */ /* 0x180fe20000010879 */
[-CC-:B------:R-:W-:Y:S01]  /*3ea0*/  FFMA.FTZ R37, R49, R4.reuse, -R121.reuse ;  /* 0x0000000431257223 */ /* 0x180fe20000010879 */
[-C--:B------:R-:W-:Y:S01]  /*3eb0*/  FMUL.FTZ R49, R5, R4.reuse ;  /* 0x0000000405317220 */ /* 0x080fe20000410000 */
[-CC-:B------:R-:W-:Y:S01]  /*3ec0*/  FFMA.FTZ R129, R41, R4.reuse, -R121.reuse ;  /* 0x0000000429817223 */ /* 0x180fe20000010879 */
[----:B------:R0:W-:Y:S01]  /*3ed0*/  MUFU.EX2 R8, R17 ;  /* 0x0000001100087308 */ /* 0x0001e20000000800 */
[-C--:B------:R-:W-:Y:S01]  /*3ee0*/  FMUL.FTZ R6, R19, R4.reuse ;  /* 0x0000000413067220 */ /* 0x080fe20000410000 */
[-CC-:B------:R-:W-:Y:S01]  /*3ef0*/  FFMA.FTZ R120, R25, R4.reuse, -R121.reuse ;  /* 0x0000000419787223 */ /* 0x180fe20000010879 */
        /* <DEDUP_REMOVED lines=23> */
[-CC-:B0-----:R-:W-:Y:S01]  /*4070*/  FFMA.FTZ R17, R77, R4.reuse, -R121.reuse ;  /* 0x000000044d117223 */ /* 0x181fe20000010879 */
[-CC-:B------:R-:W-:Y:S01]  /*4080*/  FFMA.FTZ R148, R80, R4.reuse, -R121.reuse ;  /* 0x0000000450947223 */ /* 0x180fe20000010879 */
[-CC-:B------:R-:W-:Y:S01]  /*4090*/  FFMA.FTZ R15, R81, R4.reuse, -R121.reuse ;  /* 0x00000004510f7223 */ /* 0x180fe20000010879 */
[-CC-:B------:R-:W-:Y:S01]  /*40a0*/  FFMA.FTZ R150, R84, R4.reuse, -R121.reuse ;  /* 0x0000000454967223 */ /* 0x180fe20000010879 */
[-C--:B------:R-:W-:Y:S01]  /*40b0*/  FFMA.FTZ R45, R85, R4.reuse, -R121 ;  /* 0x00000004552d7223 */ /* 0x080fe20000010879 */
[-CC-:B------:R-:W-:Y:S01]  /*40c0*/  FFMA.FTZ R121, R26, R4.reuse, -R49.reuse ;  /* 0x000000041a797223 */ /* 0x180fe20000010831 */
[-CC-:B------:R-:W-:Y:S01]  /*40d0*/  FFMA.FTZ R10, R27, R4.reuse, -R49.reuse ;  /* 0x000000041b0a7223 */ /* 0x180fe20000010831 */
[----:B------:R-:W0:Y:S01]  /*40e0*/  MUFU.EX2 R13, R13 ;  /* 0x0000000d000d7308 */ /* 0x000e220000000800 */
[-CC-:B------:R-:W-:Y:S01]  /*40f0*/  FFMA.FTZ R12, R30, R4.reuse, -R49.reuse ;  /* 0x000000041e0c7223 */ /* 0x180fe20000010831 */
[-CC-:B------:R-:W-:Y:S01]  /*4100*/  FFMA.FTZ R27, R31, R4.reuse, -R49.reuse ;  /* 0x000000041f1b7223 */ /* 0x180fe20000010831 */
[-CC-:B------:R-:W-:Y:S01]  /*4110*/  FFMA.FTZ R14, R34, R4.reuse, -R49.reuse ;  /* 0x00000004220e7223 */ /* 0x180fe20000010831 */
[-CC-:B------:R-:W-:Y:S01]  /*4120*/  FFMA.FTZ R31, R35, R4.reuse, -R49.reuse ;  /* 0x00000004231f7223 */ /* 0x180fe20000010831 */
[-CC-:B------:R-:W-:Y:S01]  /*4130*/  FFMA.FTZ R18, R38, R4.reuse, -R49.reuse ;  /* 0x0000000426127223 */ /* 0x180fe20000010831 */
[-CC-:B------:R-:W-:Y:S01]  /*4140*/  FFMA.FTZ R35, R39, R4.reuse, -R49.reuse ;  /* 0x0000000427237223 */ /* 0x180fe20000010831 */
[-CC-:B------:R-:W-:Y:S01]  /*4150*/  FFMA.FTZ R20, R42, R4.reuse, -R49.reuse ;  /* 0x000000042a147223 */ /* 0x180fe20000010831 */
[----:B------:R-:W-:Y:S01]  /*4160*/  MUFU.EX2 R6, R6 ;  /* 0x0000000600067308 */ /* 0x000fe20000000800 */
[-CC-:B------:R-:W-:Y:S01]  /*4170*/  FFMA.FTZ R39, R43, R4.reuse, -R49.reuse ;  /* 0x000000042b277223 */ /* 0x180fe20000010831 */
[-CC-:B------:R-:W-:Y:S01]  /*4180*/  FFMA.FTZ R131, R46, R4.reuse, -R49.reuse ;  /* 0x000000042e837223 */ /* 0x180fe20000010831 */
[-CC-:B------:R-:W-:Y:S01]  /*4190*/  FFMA.FTZ R24, R47, R4.reuse, -R49.reuse ;  /* 0x000000042f187223 */ /* 0x180fe20000010831 */
[-CC-:B------:R-:W-:Y:S01]  /*41a0*/  FFMA.FTZ R133, R50, R4.reuse, -R49.reuse ;  /* 0x0000000432857223 */ /* 0x180fe20000010831 */
[-CC-:B------:R-:W-:Y:S01]  /*41b0*/  FFMA.FTZ R26, R51, R4.reuse, -R49.reuse ;  /* 0x00000004331a7223 */ /* 0x180fe20000010831 */
[-CC-:B------:R-:W-:Y:S01]  /*41c0*/  FFMA.FTZ R135, R54, R4.reuse, -R49.reuse ;  /* 0x0000000436877223 */ /* 0x180fe20000010831 */
[-C--:B------:R-:W-:Y:S01]  /*41d0*/  FFMA.FTZ R28, R55, R4.reuse, -R49 ;  /* 0x00000004371c7223 */ /* 0x080fe20000010831 */
[----:B------:R-:W1:Y:S01]  /*41e0*/  MUFU.EX2 R121, R121 ;  /* 0x0000007900797308 */ /* 0x000e620000000800 */
[----:B0-----:R-:W-:Y:S01]  /*41f0*/  FFMA.FTZ R9, R8, R9, R13 ;  /* 0x0000000908097223 */ /* 0x001fe2000001000d */
[-CC-:B------:R-:W-:Y:S01]  /*4200*/  FFMA.FTZ R137, R58, R4.reuse, -R49.reuse ;  /* 0x000000043a897223 */ /* 0x180fe20000010831 */
[-CC-:B------:R-:W-:Y:S01]  /*4210*/  FFMA.FTZ R30, R59, R4.reuse, -R49.reuse ;  /* 0x000000043b1e7223 */ /* 0x180fe20000010831 */
[-CC-:B------:R-:W-:Y:S01]  /*4220*/  FFMA.FTZ R139, R62, R4.reuse, -R49.reuse ;  /* 0x000000043e8b7223 */ /* 0x180fe20000010831 */
[-CC-:B------:R-:W-:Y:S01]  /*4230*/  FFMA.FTZ R32, R63, R4.reuse, -R49.reuse ;  /* 0x000000043f207223 */ /* 0x180fe20000010831 */
[-CC-:B------:R-:W-:Y:S01]  /*4240*/  FFMA.FTZ R141, R66, R4.reuse, -R49.reuse ;  /* 0x00000004428d7223 */ /* 0x180fe20000010831 */
[-CC-:B------:R-:W-:Y:S01]  /*4250*/  FFMA.FTZ R143, R70, R4.reuse, -R49.reuse ;  /* 0x00000004468f7223 */ /* 0x180fe20000010831 */
[----:B------:R-:W0:Y:S01]  /*4260*/  MUFU.EX2 R120, R120 ;  /* 0x0000007800787308 */ /* 0x000e220000000800 */
[-CC-:B------:R-:W-:Y:S01]  /*4270*/  FFMA.FTZ R145, R74, R4.reuse, -R49.reuse ;  /* 0x000000044a917223 */ /* 0x180fe20000010831 */
[-CC-:B------:R-:W-:Y:S01]  /*4280*/  FFMA.FTZ R147, R78, R4.reuse, -R49.reuse ;  /* 0x000000044e937223 */ /* 0x180fe20000010831 */
[-CC-:B------:R-:W-:Y:S01]  /*4290*/  FFMA.FTZ R149, R82, R4.reuse, -R49.reuse ;  /* 0x0000000452957223 */ /* 0x180fe20000010831 */
[----:B------:R-:W-:-:S04]  /*42a0*/  FFMA.FTZ R86, R86, R4, -R49 ;  /* 0x0000000456567223 */ /* 0x000fc80000010831 */
[----:B------:R-:W2:Y:S01]  /*42b0*/  MUFU.EX2 R10, R10 ;  /* 0x0000000a000a7308 */ /* 0x000ea20000000800 */
[----:B-1----:R-:W-:-:S07]  /*42c0*/  FFMA.FTZ R11, R6, R11, R121 ;  /* 0x0000000b060b7223 */ /* 0x002fce0000010079 */
[----:B------:R-:W1:Y:S01]  /*42d0*/  MUFU.EX2 R122, R122 ;  /* 0x0000007a007a7308 */ /* 0x000e620000000800 */
[----:B0-----:R-:W-:-:S07]  /*42e0*/  FADD.FTZ R9, R120, R9 ;  /* 0x0000000978097221 */ /* 0x001fce0000010000 */
[----:B------:R-:W0:Y:S01]  /*42f0*/  MUFU.EX2 R12, R12 ;  /* 0x0000000c000c7308 */ /* 0x000e220000000800 */
[----:B--2---:R-:W-:-:S07]  /*4300*/  FADD.FTZ R11, R10, R11 ;  /* 0x0000000b0a0b7221 */ /* 0x004fce0000010000 */
[----:B------:R-:W2:Y:S01]  /*4310*/  MUFU.EX2 R123, R123 ;  /* 0x0000007b007b7308 */ /* 0x000ea20000000800 */
[----:B-1----:R-:W-:-:S07]  /*4320*/  FADD.FTZ R34, R122, R9 ;  /* 0x000000097a227221 */ /* 0x002fce0000010000 */
        /* <DEDUP_REMOVED lines=11> */
[----:B-1----:R-:W-:Y:S01]  /*43e0*/  FADD.FTZ R9, R125, R34 ;  /* 0x000000227d097221 */ /* 0x002fe20000010000 */
[----:B------:R-:W-:-:S06]  /*43f0*/  FFMA.FTZ R34, R67, R4, -R49 ;  /* 0x0000000443227223 */ /* 0x000fcc0000010831 */
        /* <DEDUP_REMOVED lines=15> */
[----:B--2---:R-:W-:Y:S01]  /*44f0*/  FADD.FTZ R9, R129, R36 ;  /* 0x0000002481097221 */ /* 0x004fe20000010000 */
[----:B------:R-:W-:-:S06]  /*4500*/  FFMA.FTZ R36, R71, R4, -R49 ;  /* 0x0000000447247223 */ /* 0x000fcc0000010831 */
        /* <DEDUP_REMOVED lines=47> */
[----:B0-----:R-:W-:Y:S01]  /*4800*/  FADD.FTZ R9, R141, R42 ;  /* 0x0000002a8d097221 */ /* 0x001fe20000010000 */
[-CC-:B------:R-:W-:Y:S01]  /*4810*/  FFMA.FTZ R42, R83, R4.reuse, -R49.reuse ;  /* 0x00000004532a7223 */ /* 0x180fe20000010831 */
[----:B------:R-:W-:-:S05]  /*4820*/  FFMA.FTZ R49, R87, R4, -R49 ;  /* 0x0000000457317223 */ /* 0x000fca0000010831 */
        /* <DEDUP_REMOVED lines=40> */
[----:B0-----:R-:W-:-:S03]  /*4ab0*/  FADD.FTZ R9, R45, R44 ;  /* 0x0000002c2d097221 */ /* 0x001fc60000010000 */
[----:B--2---:R-:W-:Y:S01]  /*4ac0*/  FADD.FTZ R11, R49, R11 ;  /* 0x0000000b310b7221 */ /* 0x004fe20000010000 */
[----:B------:R-:W-:Y:S06]  /*4ad0*/  @!P0 BRA `(.L_x_28) ;  /* 0x0000000000048947 */ /* 0x000fec0003800000 */
[----:B------:R-:W-:Y:S01]  /*4ae0*/  BPT.TRAP 0x1 ;  /* 0x000000040000795c */ /* 0x000fe20000300000 */
.L_x_28:
[----:B------:R-:W-:Y:S01]  /*4af0*/  ULEA UR5, UR5, UR40, 0x3 ;  /* 0x0000002805057291 */ /* 0x000fe2000f8e183f */
[----:B------:R-:W-:Y:S01]  /*4b00*/  F2FP.BF16.F32.PACK_AB R122, R123, R122 ;  /* 0x0000007a7b7a723e */ /* 0x000fe200000010ff */
[----:B------:R-:W-:Y:S01]  /*4b10*/  UISETP.GT.AND UP0, UPT, UR21, UR37, UPT ;  /* 0x000000251500728c */ /* 0x000fe2000bf04270 */
[----:B------:R-:W-:Y:S01]  /*4b20*/  F2FP.BF16.F32.PACK_AB R124, R125, R124 ;  /* 0x0000007c7d7c723e */ /* 0x000fe200000010ff */
[----:B------:R-:W-:Y:S01]  /*4b30*/  UIADD3 UR5, UR5, 0x16860, URZ ;  /* 0x0001686005057890 */ /* 0x000fe2000fffe03f */
[----:B------:R-:W-:Y:S01]  /*4b40*/  F2FP.BF16.F32.PACK_AB R126, R127, R126 ;  /* 0x0000007e7f7e723e */ /* 0x000fe200000010ff */
[----:B------:R-:W-:Y:S01]  /*4b50*/  UIADD3 UR10, UR21, -0x1, URZ ;  /* 0xffffffff150a7890 */ /* 0x000fe2000fffe03f */
[----:B------:R-:W-:Y:S01]  /*4b60*/  F2FP.BF16.F32.PACK_AB R128, R129, R128 ;  /* 0x000000808180723e */ /* 0x000fe200000010ff */
[----:B------:R-:W-:Y:S01]  /*4b70*/  UPRMT UR5, UR7, 0x654, UR5 ;  /* 0x0000065407057896 */ /* 0x000fe20008000005 */
[----:B------:R-:W-:Y:S01]  /*4b80*/  PLOP3.LUT P1, PT, PT, PT, UP0, 0x80, 0x0 ;  /* 0x000000000000781c */ /* 0x000fe20003f2f008 */
[----:B------:R-:W-:Y:S01]  /*4b90*/  UMOV UR6, UR4 ;  /* 0x0000000400067c82 */ /* 0x000fe20008000000 */
[-C--:B------:R-:W-:Y:S01]  /*4ba0*/  FMUL.FTZ R88, R88, R8.reuse ;  /* 0x0000000858587220 */ /* 0x080fe20000410000 */
[-C--:B------:R-:W-:Y:S01]  /*4bb0*/  FMUL.FTZ R89, R89, R8.reuse ;  /* 0x0000000859597220 */ /* 0x080fe20000410000 */
[----:B------:R-:W-:Y:S01]  /*4bc0*/  UMOV UR21, UR10 ;  /* 0x0000000a00157c82 */ /* 0x000fe20008000000 */
[-C--:B------:R-:W-:Y:S01]  /*4bd0*/  FMUL.FTZ R92, R92, R8.reuse ;  /* 0x000000085c5c7220 */ /* 0x080fe20000410000 */
[-C--:B------:R-:W-:Y:S01]  /*4be0*/  FMUL.FTZ R93, R93, R8.reuse ;  /* 0x000000085d5d7220 */ /* 0x080fe20000410000 */
[-C--:B------:R-:W-:Y:S01]  /*4bf0*/  FMUL.FTZ R96, R96, R8.reuse ;  /* 0x0000000860607220 */ /* 0x080fe20000410000 */
[----:B------:R-:W-:Y:S01]  /*4c00*/  SYNCS.ARRIVE.TRANS64.RED.A1T0 RZ, [UR5], RZ ;  /* 0x000000ffffff79a7 */ /* 0x000fe20008100405 */
[----:B------:R-:W-:Y:S01]  /*4c10*/  R2UR UR5, R0 ;  /* 0x00000000000572ca */ /* 0x000fe200000e0000 */
[-C--:B------:R-:W-:Y:S01]  /*4c20*/  FMUL.FTZ R97, R97, R8.reuse ;  /* 0x0000000861617220 */ /* 0x080fe20000410000 */
        /* <DEDUP_REMOVED lines=9> */
[----:B------:R-:W-:Y:S01]  /*4cc0*/  FMUL.FTZ R117, R117, R8 ;  /* 0x0000000875757220 */ /* 0x000fe20000410000 */
        /* <DEDUP_REMOVED lines=16> */
[----:B------:R-:W-:Y:S01]  /*4dd0*/  F2FP.BF16.F32.PACK_AB R120, R120, R13 ;  /* 0x0000000d7878723e */ /* 0x000fe200000010ff */
[----:B------:R-:W-:Y:S01]  /*4de0*/  IMAD.MOV.U32 R6, RZ, RZ, R7 ;  /* 0x000000ffff067224 */ /* 0x000fe200078e0007 */
[----:B------:R-:W-:-:S02]  /*4df0*/  F2FP.BF16.F32.PACK_AB R121, R10, R121 ;  /* 0x000000790a79723e */ /* 0x000fc400000010ff */
[----:B------:R-:W-:Y:S02]  /*4e00*/  F2FP.BF16.F32.PACK_AB R123, R27, R12 ;  /* 0x0000000c1b7b723e */ /* 0x000fe400000010ff */
[----:B------:R-:W-:Y:S02]  /*4e10*/  F2FP.BF16.F32.PACK_AB R125, R31, R14 ;  /* 0x0000000e1f7d723e */ /* 0x000fe400000010ff */
[----:B------:R-:W-:Y:S02]  /*4e20*/  F2FP.BF16.F32.PACK_AB R127, R35, R18 ;  /* 0x00000012237f723e */ /* 0x000fe400000010ff */
[----:B------:R-:W-:Y:S02]  /*4e30*/  F2FP.BF16.F32.PACK_AB R129, R39, R20 ;  /* 0x000000142781723e */ /* 0x000fe400000010ff */
[----:B------:R-:W-:Y:S02]  /*4e40*/  F2FP.BF16.F32.PACK_AB R130, R41, R130 ;  /* 0x000000822982723e */ /* 0x000fe400000010ff */
        /* <DEDUP_REMOVED lines=21> */
[----:B------:R-:W-:Y:S01]  /*4fa0*/  MOV R8, R5 ;  /* 0x0000000500087202 */ /* 0x000fe20000000f00 */
[----:B------:R-:W-:Y:S06]  /*4fb0*/  @P1 BRA `(.L_x_29) ;  /* 0xffffffe000b41947 */ /* 0x000fec000383ffff */
.L_x_18:
[----:B------:R-:W-:Y:S06]  /*4fc0*/  BAR.ARV 0x8, 0x200 ;  /* 0x0208000000007b1d */ /* 0x000fec0000002000 */
[----:B------:R-:W-:Y:S05]  /*4fd0*/  @!P0 BRA `(.L_x_30) ;  /* 0x0000000000048947 */ /* 0x000fea0003800000 */
[----:B------:R-:W-:Y:S01]  /*4fe0*/  BPT.TRAP 0x1 ;  /* 0x000000040000795c */ /* 0x000fe20000300000 */
.L_x_30:
[----:B------:R-:W-:Y:S01]  /*4ff0*/  R2UR UR5, R0 ;  /* 0x00000000000572ca */ /* 0x000fe200000e0000 */
[----:B------:R-:W-:-:S05]  /*5000*/  IMAD.U32 R2, RZ, RZ, UR4 ;  /* 0x00000004ff027e24 */ /* 0x000fca000f8e00ff */
[----:B------:R-:W-:-:S07]  /*5010*/  SHF.L.U32 R2, R2, 0x1f, RZ ;  /* 0x0000001f02027819 */ /* 0x000fce00000006ff */
[----:B------:R-:W-:-:S09]  /*5020*/  ULEA UR5, UR5, UR40, 0x3 ;  /* 0x0000002805057291 */ /* 0x000fd2000f8e183f */
[----:B------:R0:W1:Y:S01]  /*5030*/  SYNCS.PHASECHK.TRANS64.TRYWAIT P1, [UR5+0x16850], R2 ;  /* 0x01685002ff0075a7 */ /* 0x0000620008020145 */
[----:B------:R-:W-:Y:S05]  /*5040*/  @!P0 BRA `(.L_x_31) ;  /* 0x0000000000048947 */ /* 0x000fea0003800000 */
[----:B------:R-:W-:Y:S01]  /*5050*/  BPT.TRAP 0x1 ;  /* 0x000000040000795c */ /* 0x000fe20000300000 */
.L_x_31:
[----:B-1----:R-:W-:Y:S05]  /*5060*/  @P1 BRA `(.L_x_32) ;  /* 0x0000000000081947 */ /* 0x002fea0003800000 */
[----:B------:R-:W1:Y:S02]  /*5070*/  SYNCS.PHASECHK.TRANS64.TRYWAIT P1, [UR5+0x16850], R2 ;  /* 0x01685002ff0075a7 */ /* 0x000e640008020145 */
[----:B-1----:R-:W-:Y:S05]  /*5080*/  @!P1 BRA `(.L_x_33) ;  /* 0x0000005400d09947 */ /* 0x002fea0003800000 */
.L_x_32:
[----:B------:R-:W-:Y:S01]  /*5090*/  R2UR UR6, R0 ;  /* 0x00000000000672ca */ /* 0x000fe200000e0000 */
[----:B------:R-:W-:Y:S01]  /*50a0*/  UIADD3 UR40, UR40, 0x400, URZ ;  /* 0x0000040028287890 */ /* 0x000fe2000fffe03f */
[----:B------:R-:W-:Y:S01]  /*50b0*/  WARPGROUP.ARRIVE ;  /* 0x00000000000079c5 */ /* 0x000fe20000000000 */
[----:B------:R-:W-:Y:S01]  /*50c0*/  UMOV UR11, 0x40000040 ;  /* 0x40000040000b7882 */ /* 0x000fe20000000000 */
[----:B------:R-:W2:Y:S01]  /*50d0*/  SHFL.BFLY PT, R0, R9, 0x2, 0x1f ;  /* 0x0c401f0009007f89 */ /* 0x000ea200000e0000 */
[----:B------:R-:W-:Y:S01]  /*50e0*/  USHF.R.U32.HI UR40, URZ, 0x4, UR40 ;  /* 0x000000043f287899 */ /* 0x000fe20008011628 */
[----:B------:R-:W-:Y:S01]  /*50f0*/  IMAD.MOV.U32 R29, RZ, RZ, RZ ;  /* 0x000000ffff1d7224 */ /* 0x000fe200078e00ff */
[----:B------:R-:W-:Y:S01]  /*5100*/  MOV R17, 0xff800000 ;  /* 0xff80000000117802 */ /* 0x000fe20000000f00 */
[----:B01----:R-:W0:Y:S01]  /*5110*/  SHFL.BFLY PT, R2, R11, 0x2, 0x1f ;  /* 0x0c401f000b027f89 */ /* 0x003e2200000e0000 */
[----:B------:R-:W-:Y:S01]  /*5120*/  ULOP3.LUT UR4, UR40, 0x3fff, URZ, 0xc0, !UPT ;  /* 0x00003fff28047892 */ /* 0x000fe2000f8ec03f */
[----:B------:R-:W-:-:S03]  /*5130*/  IMAD.MOV.U32 R16, RZ, RZ, RZ ;  /* 0x000000ffff107224 */ /* 0x000fc600078e00ff */
[----:B------:R-:W-:-:S04]  /*5140*/  ULEA UR4, UR6, UR4, 0xa ;  /* 0x0000000406047291 */ /* 0x000fc8000f8e503f */
[----:B------:R-:W-:-:S03]  /*5150*/  UIADD3 UR6, UR4, 0x80, URZ ;  /* 0x0000008004067890 */ /* 0x000fc6000fffe03f */
[----:B------:R-:W-:Y:S02]  /*5160*/  UMOV UR10, UR4 ;  /* 0x00000004000a7c82 */ /* 0x000fe40008000000 */
[----:B------:R-:W-:Y:S01]  /*5170*/  HGMMA.64x64x16.F32.BF16 R88, R120, gdesc[UR8].tnspB, R88, gsb0 ;  /* 0x40e0000878587df0 */ /* 0x000fe20008001858 */
[----:B------:R-:W-:Y:S01]  /*5180*/  UMOV UR11, 0x40000040 ;  /* 0x40000040000b7882 */ /* 0x000fe20000000000 */
[----:B------:R-:W-:Y:S01]  /*5190*/  UMOV UR10, UR6 ;  /* 0x00000006000a7c82 */ /* 0x000fe20008000000 */
[----:B------:R-:W-:Y:S01]  /*51a0*/  UIADD3 UR6, UR4, 0x100, URZ ;  /* 0x0000010004067890 */ /* 0x000fe2000fffe03f */
[----:B--2---:R-:W-:Y:S01]  /*51b0*/  FADD.FTZ R0, R0, R9 ;  /* 0x0000000900007221 */ /* 0x004fe20000010000 */
[----:B0-----:R-:W-:-:S04]  /*51c0*/  FADD.FTZ R2, R2, R11 ;  /* 0x0000000b02027221 */ /* 0x001fc80000010000 */
[----:B------:R-:W0:Y:S04]  /*51d0*/  SHFL.BFLY PT, R3, R0, 0x1, 0x1f ;  /* 0x0c201f0000037f89 */ /* 0x000e2800000e0000 */
[----:B------:R-:W1:Y:S01]  /*51e0*/  SHFL.BFLY PT, R13, R2, 0x1, 0x1f ;  /* 0x0c201f00020d7f89 */ /* 0x000e6200000e0000 */
[----:B0-----:R-:W-:Y:S01]  /*51f0*/  FADD.FTZ R8, R0, R3 ;  /* 0x0000000300087221 */ /* 0x001fe20000010000 */
[----:B------:R-:W-:Y:S02]  /*5200*/  IMAD.MOV.U32 R0, RZ, RZ, -0x800000 ;  /* 0xff800000ff007424 */ /* 0x000fe400078e00ff */
[----:B-1----:R-:W-:Y:S02]  /*5210*/  FADD.FTZ R13, R2, R13 ;  /* 0x0000000d020d7221 */ /* 0x002fe40000010000 */
[----:B------:R-:W-:-:S03]  /*5220*/  FSETP.NE.FTZ.AND P1, PT, R8, RZ, PT ;  /* 0x000000ff0800720b */ /* 0x000fc60003f35000 */
[----:B------:R-:W-:-:S10]  /*5230*/  FSETP.NE.FTZ.AND P2, PT, R13, RZ, PT ;  /* 0x000000ff0d00720b */ /* 0x000fd40003f55000 */
[----:B------:R-:W0:Y:S01]  /*5240*/  @P1 MUFU.LG2 R3, R8 ;  /* 0x0000000800031308 */ /* 0x000e220000000c00 */
[C---:B------:R-:W-:Y:S02]  /*5250*/  @P1 FMUL.FTZ R2, R4.reuse, 0.69314718246459960938 ;  /* 0x3f31721804021820 */ /* 0x040fe40000410000 */
[----:B------:R-:W-:-:S05]  /*5260*/  @P2 FMUL.FTZ R9, R4, 0.69314718246459960938 ;  /* 0x3f31721804092820 */ /* 0x000fca0000410000 */
[----:B------:R-:W1:Y:S08]  /*5270*/  @P2 MUFU.LG2 R6, R13 ;  /* 0x0000000d00062308 */ /* 0x000e700000000c00 */
[----:B------:R2:W3:Y:S01]  /*5280*/  @P1 MUFU.RCP R29, R8 ;  /* 0x00000008001d1308 */ /* 0x0004e20000001000 */
[----:B0-----:R-:W-:-:S04]  /*5290*/  @P1 FMUL.FTZ R3, R3, 0.69314718246459960938 ;  /* 0x3f31721803031820 */ /* 0x001fc80000410000 */
[----:B------:R-:W-:-:S03]  /*52a0*/  @P1 FFMA.FTZ R17, R2, R7, R3 ;  /* 0x0000000702111223 */ /* 0x000fc60000010003 */
[----:B------:R2:W0:Y:S01]  /*52b0*/  @P2 MUFU.RCP R16, R13 ;  /* 0x0000000d00102308 */ /* 0x0004220000001000 */
[----:B------:R-:W-:Y:S02]  /*52c0*/  WARPGROUP.DEPBAR.LE gsb0, 0x0 ;  /* 0x00008000000079c5 */ /* 0x000fe40000010000 */
[----:B------:R-:W-:Y:S01]  /*52d0*/  WARPGROUP.ARRIVE ;  /* 0x00000000000079c5 */ /* 0x000fe20000000000 */
[----:B-1----:R-:W-:-:S04]  /*52e0*/  @P2 FMUL.FTZ R6, R6, 0.69314718246459960938 ;  /* 0x3f31721806062820 */ /* 0x002fc80000410000 */
[----:B------:R-:W-:Y:S01]  /*52f0*/  @P2 FFMA.FTZ R0, R9, R5, R6 ;  /* 0x0000000509002223 */ /* 0x000fe20000010006 */
[----:B------:R-:W-:Y:S01]  /*5300*/  HGMMA.64x64x16.F32.BF16 R88, R124, gdesc[UR8].tnspB, R88, gsb0 ;  /* 0x40e000087c587df0 */ /* 0x000fe20008001858 */
[----:B------:R-:W-:Y:S01]  /*5310*/  UMOV UR10, UR6 ;  /* 0x00000006000a7c82 */ /* 0x000fe20008000000 */
[----:B------:R-:W-:Y:S01]  /*5320*/  UMOV UR11, 0x40000040 ;  /* 0x40000040000b7882 */ /* 0x000fe20000000000 */
[----:B------:R-:W-:Y:S01]  /*5330*/  UIADD3 UR6, UR4, 0x180, URZ ;  /* 0x0000018004067890 */ /* 0x000fe2000fffe03f */
[----:B------:R-:W-:Y:S02]  /*5340*/  WARPGROUP.DEPBAR.LE gsb0, 0x0 ;  /* 0x00008000000079c5 */ /* 0x000fe40000010000 */
[----:B------:R-:W-:-:S06]  /*5350*/  WARPGROUP.ARRIVE ;  /* 0x00000000000079c5 */ /* 0x000fcc0000000000 */
        /* <DEDUP_REMOVED lines=15> */
[----:B------:R-:W-:Y:S02]  /*5450*/  UIADD3 UR6, UR4, 0x300, URZ ;  /* 0x0000030004067890 */ /* 0x000fe4000fffe03f */
        /* <DEDUP_REMOVED lines=15> */
[----:B0-23--:R-:W-:Y:S05]  /*5550*/  @!P0 BRA `(.L_x_34) ;  /* 0x0000000000048947 */ /* 0x00dfea0003800000 */
[----:B------:R-:W-:Y:S01]  /*5560*/  BPT.TRAP 0x1 ;  /* 0x000000040000795c */ /* 0x000fe20000300000 */
.L_x_34:
[----:B------:R-:W-:Y:S01]  /*5570*/  UIADD3 UR4, UR5, 0x16860, URZ ;  /* 0x0001686005047890 */ /* 0x000fe2000fffe03f */
[-C--:B------:R-:W-:Y:S01]  /*5580*/  FMUL.FTZ R34, R88, R29.reuse ;  /* 0x0000001d58227220 */ /* 0x080fe20000410000 */
[-C--:B------:R-:W-:Y:S01]  /*5590*/  FMUL.FTZ R35, R89, R29.reuse ;  /* 0x0000001d59237220 */ /* 0x080fe20000410000 */
[-C--:B------:R-:W-:Y:S01]  /*55a0*/  FMUL.FTZ R2, R92, R29.reuse ;  /* 0x0000001d5c027220 */ /* 0x080fe20000410000 */
[----:B------:R-:W-:Y:S01]  /*55b0*/  UPRMT UR4, UR7, 0x654, UR4 ;  /* 0x0000065407047896 */ /* 0x000fe20008000004 */
        /* <DEDUP_REMOVED lines=8> */
[----:B------:R-:W-:Y:S01]  /*5640*/  SYNCS.ARRIVE.TRANS64.RED.A1T0 RZ, [UR4], RZ ;  /* 0x000000ffffff79a7 */ /* 0x000fe20008100404 */
[-C--:B------:R-:W-:Y:S01]  /*5650*/  FMUL.FTZ R15, R109, R29.reuse ;  /* 0x0000001d6d0f7220 */ /* 0x080fe20000410000 */
[-C--:B------:R-:W-:Y:S01]  /*5660*/  FMUL.FTZ R20, R112, R29.reuse ;  /* 0x0000001d70147220 */ /* 0x080fe20000410000 */
[-C--:B------:R-:W-:Y:S01]  /*5670*/  FMUL.FTZ R21, R113, R29.reuse ;  /* 0x0000001d71157220 */ /* 0x080fe20000410000 */
[-C--:B------:R-:W-:Y:S01]  /*5680*/  FMUL.FTZ R28, R116, R29.reuse ;  /* 0x0000001d741c7220 */ /* 0x080fe20000410000 */
[----:B------:R-:W-:Y:S01]  /*5690*/  FMUL.FTZ R29, R117, R29 ;  /* 0x0000001d751d7220 */ /* 0x000fe20000410000 */
[----:B------:R-:W-:Y:S01]  /*56a0*/  PLOP3.LUT P0, PT, PT, PT, PT, 0x8, 0x0 ;  /* 0x000000000000781c */ /* 0x000fe20003f0e170 */
        /* <DEDUP_REMOVED lines=15> */
[----:B------:R-:W-:-:S07]  /*57a0*/  FMUL.FTZ R119, R119, R16 ;  /* 0x0000001077777220 */ /* 0x000fce0000410000 */
.L_x_10:
[----:B------:R-:W-:Y:S05]  /*57b0*/  @P0 BRA `(.L_x_35) ;  /* 0x0000000c00c80947 */ /* 0x000fea0003800000 */
[----:B------:R-:W-:Y:S01]  /*57c0*/  VIADD R37, R22, 0xffffff80 ;  /* 0xffffff8016257836 */ /* 0x000fe20000000000 */
[----:B------:R-:W0:Y:S01]  /*57d0*/  LDC R46, c[0x0][0xbe8] ;  /* 0x0002fa00ff2e7b82 */ /* 0x000e220000000800 */
[----:B------:R-:W1:Y:S01]  /*57e0*/  S2R R40, SR_CTAID.X ;  /* 0x0000000000287919 */ /* 0x000e620000002500 */
[----:B------:R-:W-:Y:S02]  /*57f0*/  USHF.R.S32.HI UR7, URZ, 0x1f, UR36 ;  /* 0x0000001f3f077899 */ /* 0x000fe40008011424 */
[----:B------:R-:W-:Y:S01]  /*5800*/  IMAD R44, RZ, RZ, -UR36 ;  /* 0x80000024ff2c7e24 */ /* 0x000fe2000f8e02ff */
[----:B------:R-:W-:Y:S01]  /*5810*/  SHF.R.S32.HI R36, RZ, 0x1f, R37 ;  /* 0x0000001fff247819 */ /* 0x000fe20000011425 */
[----:B------:R-:W-:Y:S01]  /*5820*/  ULDC.64 UR8, c[0x0][0xbd0] ;  /* 0x0002f40000087ab9 */ /* 0x000fe20000000a00 */
[----:B------:R-:W-:Y:S01]  /*5830*/  BSSY B0, `(.L_x_36) ;  /* 0x00000b6000007945 */ /* 0x000fe20003800000 */
[----:B------:R-:W-:Y:S01]  /*5840*/  UIMAD UR6, UR7, UR8, URZ ;  /* 0x00000008070672a4 */ /* 0x000fe2000f8e023f */
[CC--:B------:R-:W-:Y:S01]  /*5850*/  LEA.HI R16, R36.reuse, R37.reuse, RZ, 0x7 ;  /* 0x0000002524107211 */ /* 0x0c0fe200078f38ff */
[----:B------:R-:W2:Y:S01]  /*5860*/  S2UR UR12, SR_CTAID.Z ;  /* 0x00000000000c79c3 */ /* 0x000ea20000002700 */
[----:B------:R-:W-:Y:S01]  /*5870*/  LEA.HI R36, R36, R37, RZ, 0x2 ;  /* 0x0000002524247211 */ /* 0x000fe200078f10ff */
[----:B------:R-:W-:Y:S01]  /*5880*/  UIMAD.WIDE.U32 UR4, UR36, UR8, URZ ;  /* 0x00000008240472a5 */ /* 0x000fe2000f8e003f */
[----:B------:R-:W-:Y:S01]  /*5890*/  LOP3.LUT R22, R16, 0xffffff80, RZ, 0xc0, !PT ;  /* 0xffffff8010167812 */ /* 0x000fe200078ec0ff */
[----:B------:R-:W-:Y:S01]  /*58a0*/  UIMAD UR6, UR36, UR9, UR6 ;  /* 0x00000009240672a4 */ /* 0x000fe2000f8e0206 */
[----:B------:R-:W-:-:S02]  /*58b0*/  LOP3.LUT R36, R36, 0xfffffffc, RZ, 0xc0, !PT ;  /* 0xfffffffc24247812 */ /* 0x000fc400078ec0ff */
[----:B------:R-:W-:Y:S01]  /*58c0*/  SHF.R.S32.HI R39, RZ, 0x7, R16 ;  /* 0x00000007ff277819 */ /* 0x000fe20000011410 */
[C---:B------:R-:W-:Y:S01]  /*58d0*/  IMAD.IADD R52, R37.reuse, 0x1, -R22 ;  /* 0x0000000125347824 */ /* 0x040fe200078e0a16 */
[----:B------:R-:W3:Y:S01]  /*58e0*/  LDC.64 R42, c[0x0][0xbd8] ;  /* 0x0002f600ff2a7b82 */ /* 0x000ee20000000a00 */
[----:B------:R-:W-:Y:S01]  /*58f0*/  IMAD.IADD R36, R37, 0x1, -R36 ;  /* 0x0000000125247824 */ /* 0x000fe200078e0a24 */
[----:B------:R-:W-:Y:S01]  /*5900*/  UIADD3 UR6, UR5, UR6, URZ ;  /* 0x0000000605067290 */ /* 0x000fe2000fffe03f */
[----:B------:R-:W-:Y:S01]  /*5910*/  IMAD.HI R16, R39, 0x55555556, RZ ;  /* 0x5555555627107827 */ /* 0x000fe200078e02ff */
[----:B------:R-:W-:Y:S01]  /*5920*/  SHF.R.S32.HI R41, RZ, 0x1f, R52 ;  /* 0x0000001fff297819 */ /* 0x000fe20000011434 */
[----:B------:R-:W-:Y:S01]  /*5930*/  ULDC.64 UR8, c[0x0][0xb38] ;  /* 0x0002ce0000087ab9 */ /* 0x000fe20000000a00 */
[----:B0-----:R-:W-:Y:S01]  /*5940*/  ISETP.NE.AND P0, PT, R46, 0x1, PT ;  /* 0x000000012e00780c */ /* 0x001fe20003f05270 */
[----:B------:R-:W-:Y:S01]  /*5950*/  UIMAD UR7, UR7, UR8, URZ ;  /* 0x00000008070772a4 */ /* 0x000fe2000f8e023f */
[----:B------:R-:W-:Y:S01]  /*5960*/  LEA.HI R53, R41, R52, RZ, 0x2 ;  /* 0x0000003429357211 */ /* 0x000fe200078f10ff */
[----:B------:R-:W0:Y:S01]  /*5970*/  S2UR UR11, SR_CTAID.Y ;  /* 0x00000000000b79c3 */ /* 0x000e220000002600 */
[----:B------:R-:W-:-:S02]  /*5980*/  LEA.HI R37, R36, R36, RZ, 0x1 ;  /* 0x0000002424257211 */ /* 0x000fc400078f08ff */
[--C-:B------:R-:W-:Y:S02]  /*5990*/  SHF.R.S32.HI R22, RZ, 0x2, R53.reuse ;  /* 0x00000002ff167819 */ /* 0x100fe40000011435 */
[----:B------:R-:W-:Y:S01]  /*59a0*/  SHF.R.S32.HI R23, RZ, 0x1f, R53 ;  /* 0x0000001fff177819 */ /* 0x000fe20000011435 */
[----:B--2---:R-:W-:Y:S01]  /*59b0*/  USHF.R.S32.HI UR10, URZ, 0x1f, UR12 ;  /* 0x0000001f3f0a7899 */ /* 0x004fe2000801140c */
[----:B------:R-:W-:Y:S01]  /*59c0*/  LEA.HI R16, R16, R16, RZ, 0x1 ;  /* 0x0000001010107211 */ /* 0x000fe200078f08ff */
[----:B------:R-:W0:Y:S01]  /*59d0*/  LDC R47, c[0x0][0xc50] ;  /* 0x00031400ff2f7b82 */ /* 0x000e220000000800 */
[----:B------:R-:W-:Y:S02]  /*59e0*/  LEA.HI R23, R23, R22, RZ, 0x3 ;  /* 0x0000001617177211 */ /* 0x000fe400078f18ff */
[----:B------:R-:W-:Y:S01]  /*59f0*/  LOP3.LUT R37, R37, 0x1ffffffe, RZ, 0xc0, !PT ;  /* 0x1ffffffe25257812 */ /* 0x000fe200078ec0ff */
[----:B------:R-:W-:Y:S01]  /*5a00*/  IMAD R16, R16, -0x3, R39 ;  /* 0xfffffffd10107824 */ /* 0x000fe200078e0227 */
[----:B------:R-:W-:-:S02]  /*5a10*/  LOP3.LUT R23, R23, 0xfffffff8, RZ, 0xc0, !PT ;  /* 0xfffffff817177812 */ /* 0x000fc400078ec0ff */
[----:B------:R-:W-:Y:S01]  /*5a20*/  LOP3.LUT R53, R53, 0x7ffffffc, RZ, 0xc0, !PT ;  /* 0x7ffffffc35357812 */ /* 0x000fe200078ec0ff */
[----:B------:R-:W2:Y:S01]  /*5a30*/  @P0 LDC R38, c[0x0][0xbec] ;  /* 0x0002fb00ff260b82 */ /* 0x000ea20000000800 */
[----:B------:R-:W-:Y:S01]  /*5a40*/  IADD3 R23, R22, -R23, RZ ;  /* 0x8000001716177210 */ /* 0x000fe20007ffe0ff */
[----:B------:R-:W-:Y:S01]  /*5a50*/  IMAD.IADD R39, R36, 0x1, -R37 ;  /* 0x0000000124277824 */ /* 0x000fe200078e0a25 */
[----:B------:R-:W-:Y:S01]  /*5a60*/  LEA.HI R22, R41, R52, RZ, 0x5 ;  /* 0x0000003429167211 */ /* 0x000fe200078f28ff */
[----:B---3--:R-:W-:-:S03]  /*5a70*/  IMAD R36, R42, UR10, RZ ;  /* 0x0000000a2a247c24 */ /* 0x008fc6000f8e02ff */
[----:B------:R-:W-:Y:S01]  /*5a80*/  SHF.R.S32.HI R22, RZ, 0x5, R22 ;  /* 0x00000005ff167819 */ /* 0x000fe20000011416 */
[----:B------:R-:W3:Y:S01]  /*5a90*/  LDC.64 R48, c[0x0][0xb40] ;  /* 0x0002d000ff307b82 */ /* 0x000ee20000000a00 */
[----:B------:R-:W-:-:S03]  /*5aa0*/  IMAD R43, R43, UR12, R36 ;  /* 0x0000000c2b2b7c24 */ /* 0x000fc6000f8e0224 */
[----:B------:R-:W-:Y:S02]  /*5ab0*/  IMAD R37, R22, 0x10, R23 ;  /* 0x0000001016257824 */ /* 0x000fe400078e0217 */
[----:B------:R-:W-:Y:S01]  /*5ac0*/  IMAD.U32 R23, RZ, RZ, UR5 ;  /* 0x00000005ff177e24 */ /* 0x000fe2000f8e00ff */
[----:B------:R-:W-:Y:S01]  /*5ad0*/  MOV R23, UR6 ;  /* 0x0000000600177c02 */ /* 0x000fe20008000f00 */
[----:B------:R-:W4:Y:S01]  /*5ae0*/  @P0 LDC R50, c[0x0][0xbec] ;  /* 0x0002fb00ff320b82 */ /* 0x000f220000000800 */
[----:B------:R-:W-:Y:S01]  /*5af0*/  IMAD R16, R16, 0x40, R37 ;  /* 0x0000004010107824 */ /* 0x000fe200078e0225 */
[----:B------:R-:W-:Y:S01]  /*5b00*/  UIMAD UR6, UR36, UR9, UR7 ;  /* 0x00000009240672a4 */ /* 0x000fe2000f8e0207 */
[----:B------:R-:W-:Y:S01]  /*5b10*/  IMAD.U32 R22, RZ, RZ, UR4 ;  /* 0x00000004ff167e24 */ /* 0x000fe2000f8e00ff */
[----:B------:R-:W-:Y:S01]  /*5b20*/  UIMAD.WIDE.U32 UR4, UR36, UR8, URZ ;  /* 0x00000008240472a5 */ /* 0x000fe2000f8e003f */
[----:B------:R-:W-:Y:S02]  /*5b30*/  IMAD R39, R39, 0x8, R16 ;  /* 0x0000000827277824 */ /* 0x000fe400078e0210 */
[----:B0-----:R-:W-:Y:S01]  /*5b40*/  IMAD R51, R47, R44, UR11 ;  /* 0x0000000b2f337e24 */ /* 0x001fe2000f8e022c */
[----:B------:R-:W0:Y:S01]  /*5b50*/  @P0 LDC R45, c[0x0][0xbf0] ;  /* 0x0002fc00ff2d0b82 */ /* 0x000e220000000800 */
[----:B------:R-:W-:Y:S01]  /*5b60*/  UIADD3 UR6, UR5, UR6, URZ ;  /* 0x0000000605067290 */ /* 0x000fe2000fffe03f */
[----:B-1----:R-:W-:Y:S01]  /*5b70*/  IMAD R39, R40, 0xc0, R39 ;  /* 0x000000c028277824 */ /* 0x002fe200078e0227 */
[----:B------:R-:W-:Y:S01]  /*5b80*/  ULDC.64 UR8, c[0x0][0xb28] ;  /* 0x0002ca0000087ab9 */ /* 0x000fe20000000a00 */
[----:B------:R-:W-:Y:S01]  /*5b90*/  IMAD.WIDE.U32 R22, R42, UR12, R22 ;  /* 0x0000000c2a167c25 */ /* 0x000fe2000f8e0016 */
[----:B------:R-:W-:-:S03]  /*5ba0*/  SHF.R.S32.HI R44, RZ, 0x1f, R51 ;  /* 0x0000001fff2c7819 */ /* 0x000fc60000011433 */
[----:B------:R-:W1:Y:S01]  /*5bb0*/  @P0 LDC R55, c[0x0][0xbf0] ;  /* 0x0002fc00ff370b82 */ /* 0x000e620000000800 */
[----:B------:R-:W-:Y:S01]  /*5bc0*/  IMAD.U32 R37, RZ, RZ, UR5 ;  /* 0x00000005ff257e24 */ /* 0x000fe2000f8e00ff */
[----:B------:R-:W-:Y:S01]  /*5bd0*/  MOV R37, UR6 ;  /* 0x0000000600257c02 */ /* 0x000fe20008000f00 */
[----:B--2---:R-:W-:Y:S01]  /*5be0*/  @P0 IMAD.HI.U32 R38, R39, R38, RZ ;  /* 0x0000002627260227 */ /* 0x004fe200078e00ff */
[----:B------:R-:W-:-:S03]  /*5bf0*/  ULDC.64 UR6, c[0x0][0xb48] ;  /* 0x0002d20000067ab9 */ /* 0x000fc60000000a00 */
[----:B------:R-:W-:Y:S01]  /*5c00*/  IMAD.U32 R36, RZ, RZ, UR4 ;  /* 0x00000004ff247e24 */ /* 0x000fe2000f8e00ff */
[----:B------:R-:W-:Y:S01]  /*5c10*/  ULDC.64 UR4, c[0x0][0xbe0] ;  /* 0x0002f80000047ab9 */ /* 0x000fe20000000a00 */
[----:B---3--:R-:W-:Y:S02]  /*5c20*/  IMAD R42, R48, UR10, RZ ;  /* 0x0000000a302a7c24 */ /* 0x008fe4000f8e02ff */
[----:B------:R-:W-:Y:S02]  /*5c30*/  IMAD.IADD R23, R23, 0x1, R43 ;  /* 0x0000000117177824 */ /* 0x000fe400078e022b */
[----:B----4-:R-:W-:-:S04]  /*5c40*/  @P0 IMAD.HI.U32 R50, R39, R50, RZ ;  /* 0x0000003227320227 */ /* 0x010fc800078e00ff */
[----:B------:R-:W-:Y:S01]  /*5c50*/  IMAD.MOV.U32 R41, RZ, RZ, R39 ;  /* 0x000000ffff297224 */ /* 0x000fe200078e0027 */
[----:B0-----:R-:W-:Y:S01]  /*5c60*/  @P0 SHF.R.U32.HI R41, RZ, R45, R38 ;  /* 0x0000002dff290219 */ /* 0x001fe20000011626 */
[----:B------:R-:W-:Y:S02]  /*5c70*/  IMAD R45, R49, UR12, R42 ;  /* 0x0000000c312d7c24 */ /* 0x000fe4000f8e022a */
[----:B------:R-:W-:-:S04]  /*5c80*/  IMAD.WIDE.U32 R36, R48, UR12, R36 ;  /* 0x0000000c30247c25 */ /* 0x000fc8000f8e0024 */
[----:B------:R-:W-:Y:S01]  /*5c90*/  IMAD.MOV.U32 R43, RZ, RZ, R39 ;  /* 0x000000ffff2b7224 */ /* 0x000fe200078e0027 */
[----:B-1----:R-:W-:Y:S01]  /*5ca0*/  @P0 SHF.R.U32.HI R43, RZ, R55, R50 ;  /* 0x00000037ff2b0219 */ /* 0x002fe20000011632 */
[----:B------:R-:W-:Y:S01]  /*5cb0*/  IMAD R38, R44, UR4, RZ ;  /* 0x000000042c267c24 */ /* 0x000fe2000f8e02ff */
[----:B------:R-:W-:Y:S01]  /*5cc0*/  IADD3 R37, R37, R45, RZ ;  /* 0x0000002d25257210 */ /* 0x000fe20007ffe0ff */
[----:B------:R-:W-:Y:S01]  /*5cd0*/  IMAD.WIDE.U32 R22, R51, UR4, R22 ;  /* 0x0000000433167c25 */ /* 0x000fe2000f8e0016 */
[----:B------:R-:W-:-:S03]  /*5ce0*/  SHF.R.S32.HI R45, RZ, 0x1f, R41 ;  /* 0x0000001fff2d7819 */ /* 0x000fc60000011429 */
[----:B------:R-:W-:Y:S01]  /*5cf0*/  IMAD R42, R51, UR5, R38 ;  /* 0x00000005332a7c24 */ /* 0x000fe2000f8e0226 */
[----:B------:R-:W-:Y:S01]  /*5d00*/  BAR.SYNC.DEFER_BLOCKING 0x1, 0x180 ;  /* 0x0046000000007b1d */ /* 0x000fe20000010000 */
[----:B------:R-:W-:Y:S01]  /*5d10*/  IMAD R44, R44, UR6, RZ ;  /* 0x000000062c2c7c24 */ /* 0x000fe2000f8e02ff */
[----:B------:R-:W-:Y:S01]  /*5d20*/  IADD3 R22, P0, R41, R22, RZ ;  /* 0x0000001629167210 */ /* 0x000fe20007f1e0ff */
[----:B------:R-:W-:Y:S01]  /*5d30*/  IMAD.MOV R41, RZ, RZ, -R41 ;  /* 0x000000ffff297224 */ /* 0x000fe200078e0a29 */
[--C-:B------:R-:W-:Y:S01]  /*5d40*/  SHF.R.S32.HI R38, RZ, 0x1f, R43.reuse ;  /* 0x0000001fff267819 */ /* 0x100fe2000001142b */
[----:B------:R-:W-:Y:S01]  /*5d50*/  IMAD R47, R51, UR7, R44 ;  /* 0x00000007332f7c24 */ /* 0x000fe2000f8e022c */
[----:B------:R-:W-:Y:S01]  /*5d60*/  ULDC.64 UR4, c[0x0][0xb30] ;  /* 0x0002cc0000047ab9 */ /* 0x000fe20000000a00 */
[----:B------:R-:W-:Y:S01]  /*5d70*/  IMAD.MOV R44, RZ, RZ, -R43 ;  /* 0x000000ffff2c7224 */ /* 0x000fe200078e0a2b */
[----:B------:R-:W-:Y:S01]  /*5d80*/  IADD3.X R23, R45, R23, R42, P0, !PT ;  /* 0x000000172d177210 */ /* 0x000fe200007fe42a */
[----:B------:R-:W-:-:S02]  /*5d90*/  IMAD R38, R38, UR4, RZ ;  /* 0x0000000426267c24 */ /* 0x000fc4000f8e02ff */
[----:B------:R-:W-:Y:S02]  /*5da0*/  IMAD R41, R46, R41, R39 ;  /* 0x000000292e297224 */ /* 0x000fe400078e0227 */
[----:B------:R-:W-:Y:S01]  /*5db0*/  IMAD.WIDE.U32 R36, R51, UR6, R36 ;  /* 0x0000000633247c25 */ /* 0x000fe2000f8e0024 */
[----:B------:R-:W-:-:S03]  /*5dc0*/  ULDC.64 UR6, c[0x0][0xbc8] ;  /* 0x0002f20000067ab9 */ /* 0x000fc60000000a00 */
[----:B------:R-:W-:Y:S02]  /*5dd0*/  IMAD R39, R46, R44, R39 ;  /* 0x0000002c2e277224 */ /* 0x000fe400078e0227 */
[----:B------:R-:W-:Y:S01]  /*5de0*/  IMAD R45, R43, UR5, R38 ;  /* 0x000000052b2d7c24 */ /* 0x000fe2000f8e0226 */
[----:B------:R-:W-:Y:S01]  /*5df0*/  SHF.R.S32.HI R38, RZ, 0x1f, R41 ;  /* 0x0000001fff267819 */ /* 0x000fe20000011429 */
[----:B------:R-:W-:Y:S01]  /*5e00*/  IMAD.IADD R37, R37, 0x1, R47 ;  /* 0x0000000125257824 */ /* 0x000fe200078e022f */
[----:B------:R-:W-:Y:S01]  /*5e10*/  SHF.R.S32.HI R42, RZ, 0x1f, R39 ;  /* 0x0000001fff2a7819 */ /* 0x000fe20000011427 */
[----:B------:R-:W0:Y:S01]  /*5e20*/  S2UR UR5, SR_CgaCtaId ;  /* 0x00000000000579c3 */ /* 0x000e220000008800 */
[----:B------:R-:W-:-:S04]  /*5e30*/  IMAD.WIDE.U32 R22, R41, UR6, R22 ;  /* 0x0000000629167c25 */ /* 0x000fc8000f8e0016 */
[----:B------:R-:W-:Y:S01]  /*5e40*/  IMAD.WIDE.U32 R36, R43, UR4, R36 ;  /* 0x000000042b247c25 */ /* 0x000fe2000f8e0024 */
[----:B------:R-:W-:-:S03]  /*5e50*/  UMOV UR4, 0x400 ;  /* 0x0000040000047882 */ /* 0x000fc60000000000 */
[----:B------:R-:W-:Y:S02]  /*5e60*/  IMAD R38, R38, UR6, RZ ;  /* 0x0000000626267c24 */ /* 0x000fe4000f8e02ff */
[----:B------:R-:W-:Y:S02]  /*5e70*/  IMAD.IADD R37, R37, 0x1, R45 ;  /* 0x0000000125257824 */ /* 0x000fe400078e022d */
[----:B------:R-:W-:Y:S02]  /*5e80*/  IMAD R42, R42, UR8, RZ ;  /* 0x000000082a2a7c24 */ /* 0x000fe4000f8e02ff */
[----:B------:R-:W-:Y:S01]  /*5e90*/  IMAD R43, R41, UR7, R38 ;  /* 0x00000007292b7c24 */ /* 0x000fe2000f8e0226 */
[----:B------:R-:W-:Y:S01]  /*5ea0*/  ULDC.64 UR6, c[0x0][0xba8] ;  /* 0x0002ea0000067ab9 */ /* 0x000fe20000000a00 */
[C---:B------:R-:W-:Y:S01]  /*5eb0*/  IMAD R41, R39.reuse, UR9, R42 ;  /* 0x0000000927297c24 */ /* 0x040fe2000f8e022a */
[----:B------:R-:W-:Y:S01]  /*5ec0*/  LEA R38, P0, R22, UR6, 0x2 ;  /* 0x0000000616267c11 */ /* 0x000fe2000f8010ff */
[----:B------:R-:W-:Y:S01]  /*5ed0*/  IMAD.WIDE.U32 R36, R39, UR8, R36 ;  /* 0x0000000827247c25 */ /* 0x000fe2000f8e0024 */
[----:B------:R-:W-:Y:S01]  /*5ee0*/  IADD3 R39, R23, R43, RZ ;  /* 0x0000002b17277210 */ /* 0x000fe20007ffe0ff */
[----:B------:R-:W-:Y:S01]  /*5ef0*/  ULDC.64 UR8, c[0x0][0xb00] ;  /* 0x0002c00000087ab9 */ /* 0x000fe20000000a00 */
[----:B------:R-:W-:Y:S01]  /*5f00*/  ULDC UR6, c[0x0][0xa88] ;  /* 0x0002a20000067ab9 */ /* 0x000fe20000000800 */
[----:B------:R-:W-:Y:S01]  /*5f10*/  IMAD.IADD R23, R37, 0x1, R41 ;  /* 0x0000000125177824 */ /* 0x000fe200078e0229 */
[----:B------:R-:W-:Y:S01]  /*5f20*/  LEA R48, P1, R36, UR8, 0x2 ;  /* 0x0000000824307c11 */ /* 0x000fe2000f8210ff */
[----:B------:R-:W-:Y:S01]  /*5f30*/  IMAD R16, R40, 0xc0, R16 ;  /* 0x000000c028107824 */ /* 0x000fe200078e0210 */
[----:B------:R-:W-:Y:S01]  /*5f40*/  LEA.HI.X R39, R22, UR7, R39, 0x2, P0 ;  /* 0x0000000716277c11 */ /* 0x000fe200080f1427 */
[----:B0-----:R-:W-:Y:S01]  /*5f50*/  ULEA UR4, UR5, UR4, 0x18 ;  /* 0x0000000405047291 */ /* 0x001fe2000f8ec03f */
[----:B------:R-:W-:Y:S01]  /*5f60*/  LEA.HI.X R50, R36, UR9, R23, 0x2, P1 ;  /* 0x0000000924327c11 */ /* 0x000fe200088f1417 */
[----:B------:R-:W-:Y:S01]  /*5f70*/  SHFL.IDX PT, R22, R38, RZ, 0x1c1f ;  /* 0x001c1fff26167589 */ /* 0x000fe200000e0000 */
[----:B------:R-:W-:Y:S01]  /*5f80*/  IMAD R45, R46, UR6, RZ ;  /* 0x000000062e2d7c24 */ /* 0x000fe2000f8e02ff */
[----:B------:R-:W-:Y:S01]  /*5f90*/  LOP3.LUT P0, RZ, R52, 0x3, RZ, 0xc0, !PT ;  /* 0x0000000334ff7812 */ /* 0x000fe2000780c0ff */
[C---:B------:R-:W-:Y:S01]  /*5fa0*/  VIADD R44, R16.reuse, 0x8 ;  /* 0x00000008102c7836 */ /* 0x040fe20000000000 */
[----:B------:R-:W0:Y:S01]  /*5fb0*/  SHFL.IDX PT, R23, R39, RZ, 0x1c1f ;  /* 0x001c1fff27177589 */ /* 0x000e2200000e0000 */
[----:B------:R-:W-:Y:S01]  /*5fc0*/  UIADD3 UR4, UR4, 0x16820, URZ ;  /* 0x0001682004047890 */ /* 0x000fe2000fffe03f */
[-C--:B------:R-:W-:Y:S01]  /*5fd0*/  ISETP.GE.OR P1, PT, R16, R45.reuse, P0 ;  /* 0x0000002d1000720c */ /* 0x080fe20000726670 */
[----:B------:R-:W-:Y:S01]  /*5fe0*/  IMAD.IADD R47, R52, 0x1, -R53 ;  /* 0x00000001342f7824 */ /* 0x000fe200078e0a35 */
[----:B------:R-:W-:Y:S01]  /*5ff0*/  SHFL.IDX PT, R36, R38, 0x1, 0x1c1f ;  /* 0x003c1f0026247f89 */ /* 0x000fe200000e0000 */
[-C--:B------:R-:W-:Y:S01]  /*6000*/  ISETP.GE.OR P0, PT, R44, R45.reuse, P0 ;  /* 0x0000002d2c00720c */ /* 0x080fe20000706670 */
[----:B------:R-:W-:Y:S01]  /*6010*/  UPRMT UR4, URZ, 0x654, UR4 ;  /* 0x000006543f047896 */ /* 0x000fe20008000004 */
[----:B------:R-:W-:Y:S01]  /*6020*/  ISETP.GE.AND P2, PT, R16, R45, PT ;  /* 0x0000002d1000720c */ /* 0x000fe20003f46270 */
[----:B------:R-:W1:Y:S01]  /*6030*/  SHFL.IDX PT, R37, R39, 0x1, 0x1c1f ;  /* 0x003c1f0027257f89 */ /* 0x000e6200000e0000 */
[----:B------:R-:W-:-:S03]  /*6040*/  IMAD.SHL.U32 R47, R47, 0x2, RZ ;  /* 0x000000022f2f7824 */ /* 0x000fc600078e00ff */
[----:B------:R2:W3:Y:S03]  /*6050*/  SHFL.IDX PT, R42, R48, RZ, 0x1c1f ;  /* 0x001c1fff302a7589 */ /* 0x0004e600000e0000 */
[----:B------:R-:W-:Y:S01]  /*6060*/  SYNCS.ARRIVE.TRANS64.RED.A1T0 RZ, [UR4], RZ ;  /* 0x000000ffffff79a7 */ /* 0x000fe20008100404 */
[----:B------:R2:W4:Y:S04]  /*6070*/  SHFL.IDX PT, R43, R50, RZ, 0x1c1f ;  /* 0x001c1fff322b7589 */ /* 0x00052800000e0000 */
[----:B0-----:R2:W-:Y:S04]  /*6080*/  @!P1 ST.E desc[UR38][R22.64], R17 ;  /* 0x0000001116009985 */ /* 0x0015e8000c101926 */
[----:B-1----:R2:W-:Y:S01]  /*6090*/  @!P0 ST.E desc[UR38][R36.64], R0 ;  /* 0x0000000024008985 */ /* 0x0025e2000c101926 */
[----:B------:R-:W-:Y:S05]  /*60a0*/  @P2 BRA `(.L_x_37) ;  /* 0x0000000000b82947 */ /* 0x000fea0003800000 */
[----:B------:R-:W-:Y:S01]  /*60b0*/  ULDC UR4, c[0x0][0xac8] ;  /* 0x0002b20000047ab9 */ /* 0x000fe20000000800 */
[C---:B--2---:R-:W-:Y:S01]  /*60c0*/  IADD3 R0, R47.reuse, 0x8, RZ ;  /* 0x000000082f007810 */ /* 0x044fe20007ffe0ff */
[C---:B------:R-:W-:Y:S01]  /*60d0*/  VIADD R22, R47.reuse, 0x10 ;  /* 0x000000102f167836 */ /* 0x040fe20000000000 */
[C---:B------:R-:W-:Y:S01]  /*60e0*/  ISETP.GE.AND P0, PT, R47.reuse, UR4, PT ;  /* 0x000000042f007c0c */ /* 0x040fe2000bf06270 */
[C---:B------:R-:W-:Y:S01]  /*60f0*/  VIADD R23, R47.reuse, 0x18 ;  /* 0x000000182f177836 */ /* 0x040fe20000000000 */
[C---:B------:R-:W-:Y:S01]  /*6100*/  IADD3 R38, R47.reuse, 0x30, RZ ;  /* 0x000000302f267810 */ /* 0x040fe20007ffe0ff */
[C---:B------:R-:W-:Y:S01]  /*6110*/  VIADD R36, R47.reuse, 0x20 ;  /* 0x000000202f247836 */ /* 0x040fe20000000000 */
[----:B------:R-:W-:Y:S01]  /*6120*/  ISETP.GE.AND P1, PT, R22, UR4, PT ;  /* 0x0000000416007c0c */ /* 0x000fe2000bf26270 */
[----:B------:R-:W-:Y:S01]  /*6130*/  VIADD R37, R47, 0x28 ;  /* 0x000000282f257836 */ /* 0x000fe20000000000 */
[----:B------:R-:W-:Y:S01]  /*6140*/  ISETP.GE.AND P2, PT, R23, UR4, PT ;  /* 0x0000000417007c0c */ /* 0x000fe2000bf46270 */
[----:B------:R-:W-:Y:S01]  /*6150*/  VIADD R39, R47, 0x38 ;  /* 0x000000382f277836 */ /* 0x000fe20000000000 */
[----:B------:R-:W-:-:S02]  /*6160*/  ISETP.GE.AND P3, PT, R36, UR4, PT ;  /* 0x0000000424007c0c */ /* 0x000fc4000bf66270 */
[----:B------:R-:W-:Y:S02]  /*6170*/  ISETP.GE.AND P4, PT, R37, UR4, PT ;  /* 0x0000000425007c0c */ /* 0x000fe4000bf86270 */
[----:B------:R-:W-:Y:S01]  /*6180*/  ISETP.GE.AND P5, PT, R38, UR4, PT ;  /* 0x0000000426007c0c */ /* 0x000fe2000bfa6270 */
[----:B---34-:R-:W-:Y:S01]  /*6190*/  @!P0 IMAD.WIDE R16, R47, 0x4, R42 ;  /* 0x000000042f108825 */ /* 0x018fe200078e022a */
[----:B------:R-:W-:-:S03]  /*61a0*/  ISETP.GE.AND P6, PT, R39, UR4, PT ;  /* 0x0000000427007c0c */ /* 0x000fc6000bfc6270 */
[----:B------:R-:W-:Y:S01]  /*61b0*/  @!P1 LEA.HI R22, R22, R22, RZ, 0x1 ;  /* 0x0000001616169211 */ /* 0x000fe200078f08ff */
[----:B------:R0:W-:Y:S01]  /*61c0*/  @!P0 ST.E.64 desc[UR38][R16.64], R34 ;  /* 0x0000002210008985 */ /* 0x0001e2000c101b26 */
[----:B------:R-:W-:Y:S02]  /*61d0*/  ISETP.GE.AND P0, PT, R0, UR4, PT ;  /* 0x0000000400007c0c */ /* 0x000fe4000bf06270 */
[----:B------:R-:W-:-:S04]  /*61e0*/  @!P3 LEA.HI R36, R36, R36, RZ, 0x1 ;  /* 0x000000242424b211 */ /* 0x000fc800078f08ff */
[----:B------:R-:W-:Y:S02]  /*61f0*/  @!P5 LEA.HI R38, R38, R38, RZ, 0x1 ;  /* 0x000000262626d211 */ /* 0x000fe400078f08ff */
[----:B------:R-:W-:Y:S02]  /*6200*/  @!P6 LEA.HI R40, R39, R39, RZ, 0x1 ;  /* 0x000000272728e211 */ /* 0x000fe400078f08ff */
[----:B------:R-:W-:Y:S02]  /*6210*/  @!P5 LOP3.LUT R41, R38, 0xfffffffe, RZ, 0xc0, !PT ;  /* 0xfffffffe2629d812 */ /* 0x000fe400078ec0ff */
[----:B------:R-:W-:Y:S02]  /*6220*/  @!P6 LOP3.LUT R49, R40, 0xfffffffe, RZ, 0xc0, !PT ;  /* 0xfffffffe2831e812 */ /* 0x000fe400078ec0ff */
[----:B------:R-:W-:Y:S01]  /*6230*/  @!P0 LEA.HI R0, R0, R0, RZ, 0x1 ;  /* 0x0000000000008211 */ /* 0x000fe200078f08ff */
[----:B------:R-:W-:Y:S01]  /*6240*/  @!P5 IMAD.WIDE R40, R41, 0x4, R42 ;  /* 0x000000042928d825 */ /* 0x000fe200078e022a */
[----:B0-----:R-:W-:-:S02]  /*6250*/  @!P2 LEA.HI R16, R23, R23, RZ, 0x1 ;  /* 0x000000171710a211 */ /* 0x001fc400078f08ff */
[----:B------:R-:W-:Y:S02]  /*6260*/  @!P4 LEA.HI R34, R37, R37, RZ, 0x1 ;  /* 0x000000252522c211 */ /* 0x000fe400078f08ff */
[----:B------:R-:W-:Y:S02]  /*6270*/  @!P0 LOP3.LUT R17, R0, 0xfffffffe, RZ, 0xc0, !PT ;  /* 0xfffffffe00118812 */ /* 0x000fe400078ec0ff */
[----:B------:R-:W-:Y:S02]  /*6280*/  @!P1 LOP3.LUT R23, R22, 0xfffffffe, RZ, 0xc0, !PT ;  /* 0xfffffffe16179812 */ /* 0x000fe400078ec0ff */
[----:B------:R-:W-:Y:S01]  /*6290*/  @!P2 LOP3.LUT R35, R16, 0xfffffffe, RZ, 0xc0, !PT ;  /* 0xfffffffe1023a812 */ /* 0x000fe200078ec0ff */
[--C-:B------:R-:W-:Y:S01]  /*62a0*/  @!P0 IMAD.WIDE R16, R17, 0x4, R42.reuse ;  /* 0x0000000411108825 */ /* 0x100fe200078e022a */
[----:B------:R-:W-:Y:S02]  /*62b0*/  @!P3 LOP3.LUT R37, R36, 0xfffffffe, RZ, 0xc0, !PT ;  /* 0xfffffffe2425b812 */ /* 0x000fe400078ec0ff */
[----:B------:R-:W-:Y:S01]  /*62c0*/  @!P4 LOP3.LUT R39, R34, 0xfffffffe, RZ, 0xc0, !PT ;  /* 0xfffffffe2227c812 */ /* 0x000fe200078ec0ff */
[--C-:B------:R-:W-:Y:S01]  /*62d0*/  @!P1 IMAD.WIDE R22, R23, 0x4, R42.reuse ;  /* 0x0000000417169825 */ /* 0x100fe200078e022a */
[----:B------:R0:W-:Y:S03]  /*62e0*/  @!P0 ST.E.64 desc[UR38][R16.64], R2 ;  /* 0x0000000210008985 */ /* 0x0001e6000c101b26 */
[--C-:B------:R-:W-:Y:S01]  /*62f0*/  @!P2 IMAD.WIDE R34, R35, 0x4, R42.reuse ;  /* 0x000000042322a825 */ /* 0x100fe200078e022a */
[----:B------:R0:W-:Y:S03]  /*6300*/  @!P1 ST.E.64 desc[UR38][R22.64], R4 ;  /* 0x0000000416009985 */ /* 0x0001e6000c101b26 */
[--C-:B------:R-:W-:Y:S01]  /*6310*/  @!P3 IMAD.WIDE R36, R37, 0x4, R42.reuse ;  /* 0x000000042524b825 */ /* 0x100fe200078e022a */
[----:B------:R0:W-:Y:S03]  /*6320*/  @!P2 ST.E.64 desc[UR38][R34.64], R6 ;  /* 0x000000062200a985 */ /* 0x0001e6000c101b26 */
[--C-:B------:R-:W-:Y:S01]  /*6330*/  @!P4 IMAD.WIDE R38, R39, 0x4, R42.reuse ;  /* 0x000000042726c825 */ /* 0x100fe200078e022a */
[----:B------:R0:W-:Y:S03]  /*6340*/  @!P3 ST.E.64 desc[UR38][R36.64], R10 ;  /* 0x0000000a2400b985 */ /* 0x0001e6000c101b26 */
[----:B------:R-:W-:Y:S01]  /*6350*/  @!P6 IMAD.WIDE R42, R49, 0x4, R42 ;  /* 0x00000004312ae825 */ /* 0x000fe200078e022a */
[----:B------:R0:W-:Y:S04]  /*6360*/  @!P4 ST.E.64 desc[UR38][R38.64], R14 ;  /* 0x0000000e2600c985 */ /* 0x0001e8000c101b26 */
[----:B------:R0:W-:Y:S04]  /*6370*/  @!P5 ST.E.64 desc[UR38][R40.64], R20 ;  /* 0x000000142800d985 */ /* 0x0001e8000c101b26 */
[----:B------:R0:W-:Y:S02]  /*6380*/  @!P6 ST.E.64 desc[UR38][R42.64], R28 ;  /* 0x0000001c2a00e985 */ /* 0x0001e4000c101b26 */
.L_x_37:
[----:B------:R-:W-:Y:S05]  /*6390*/  BSYNC B0 ;  /* 0x0000000000007941 */ /* 0x000fea0003800000 */
.L_x_36:
[----:B------:R-:W-:Y:S01]  /*63a0*/  ISETP.GE.AND P0, PT, R44, R45, PT ;  /* 0x0000002d2c00720c */ /* 0x000fe20003f06270 */
[----:B0-2---:R1:W2:Y:S04]  /*63b0*/  SHFL.IDX PT, R17, R50, 0x1, 0x1c1f ;  /* 0x003c1f0032117f89 */ /* 0x0052a800000e0000 */
[----:B------:R1:W0:Y:S08]  /*63c0*/  SHFL.IDX PT, R16, R48, 0x1, 0x1c1f ;  /* 0x003c1f0030107f89 */ /* 0x00023000000e0000 */
[----:B-1----:R-:W-:Y:S05]  /*63d0*/  @P0 BRA `(.L_x_8) ;  /* 0x0000004000940947 */ /* 0x002fea0003800000 */
[C---:B------:R-:W-:Y:S01]  /*63e0*/  VIADD R0, R47.reuse, 0x8 ;  /* 0x000000082f007836 */ /* 0x040fe20000000000 */
[----:B------:R-:W-:Y:S01]  /*63f0*/  ULDC UR4, c[0x0][0xac8] ;  /* 0x0002b20000047ab9 */ /* 0x000fe20000000800 */
[C---:B------:R-:W-:Y:S01]  /*6400*/  VIADD R6, R47.reuse, 0x10 ;  /* 0x000000102f067836 */ /* 0x040fe20000000000 */
[C---:B------:R-:W-:Y:S01]  /*6410*/  IADD3 R10, R47.reuse, 0x20, RZ ;  /* 0x000000202f0a7810 */ /* 0x040fe20007ffe0ff */
[C---:B------:R-:W-:Y:S01]  /*6420*/  VIADD R7, R47.reuse, 0x18 ;  /* 0x000000182f077836 */ /* 0x040fe20000000000 */
[----:B------:R-:W-:Y:S01]  /*6430*/  ISETP.GE.AND P1, PT, R0, UR4, PT ;  /* 0x0000000400007c0c */ /* 0x000fe2000bf26270 */
[C---:B------:R-:W-:Y:S01]  /*6440*/  VIADD R11, R47.reuse, 0x28 ;  /* 0x000000282f0b7836 */ /* 0x040fe20000000000 */
[----:B------:R-:W-:Y:S01]  /*6450*/  ISETP.GE.AND P2, PT, R6, UR4, PT ;  /* 0x0000000406007c0c */ /* 0x000fe2000bf46270 */
[----:B------:R-:W-:Y:S01]  /*6460*/  VIADD R15, R47, 0x30 ;  /* 0x000000302f0f7836 */ /* 0x000fe20000000000 */
[----:B------:R-:W-:Y:S02]  /*6470*/  ISETP.GE.AND P3, PT, R7, UR4, PT ;  /* 0x0000000407007c0c */ /* 0x000fe4000bf66270 */
[----:B------:R-:W-:-:S02]  /*6480*/  ISETP.GE.AND P4, PT, R10, UR4, PT ;  /* 0x000000040a007c0c */ /* 0x000fc4000bf86270 */
[----:B------:R-:W-:Y:S02]  /*6490*/  ISETP.GE.AND P0, PT, R47, UR4, PT ;  /* 0x000000042f007c0c */ /* 0x000fe4000bf06270 */
[----:B------:R-:W-:Y:S02]  /*64a0*/  ISETP.GE.AND P5, PT, R11, UR4, PT ;  /* 0x000000040b007c0c */ /* 0x000fe4000bfa6270 */
[----:B------:R-:W-:Y:S02]  /*64b0*/  ISETP.GE.AND P6, PT, R15, UR4, PT ;  /* 0x000000040f007c0c */ /* 0x000fe4000bfc6270 */
[----:B------:R-:W-:Y:S02]  /*64c0*/  @!P1 LEA.HI R0, R0, R0, RZ, 0x1 ;  /* 0x0000000000009211 */ /* 0x000fe400078f08ff */
[----:B------:R-:W-:Y:S02]  /*64d0*/  @!P2 LEA.HI R6, R6, R6, RZ, 0x1 ;  /* 0x000000060606a211 */ /* 0x000fe400078f08ff */
[----:B------:R-:W-:-:S02]  /*64e0*/  @!P1 LOP3.LUT R5, R0, 0xfffffffe, RZ, 0xc0, !PT ;  /* 0xfffffffe00059812 */ /* 0x000fc400078ec0ff */
[----:B------:R-:W-:Y:S01]  /*64f0*/  @!P3 LEA.HI R0, R7, R7, RZ, 0x1 ;  /* 0x000000070700b211 */ /* 0x000fe200078f08ff */
[--C-:B0-2---:R-:W-:Y:S01]  /*6500*/  @!P0 IMAD.WIDE R2, R47, 0x4, R16.reuse ;  /* 0x000000042f028825 */ /* 0x105fe200078e0210 */
[----:B------:R-:W-:Y:S02]  /*6510*/  @!P4 LEA.HI R10, R10, R10, RZ, 0x1 ;  /* 0x0000000a0a0ac211 */ /* 0x000fe400078f08ff */
[----:B------:R-:W-:Y:S01]  /*6520*/  @!P5 LEA.HI R14, R11, R11, RZ, 0x1 ;  /* 0x0000000b0b0ed211 */ /* 0x000fe200078f08ff */
[----:B------:R-:W-:Y:S01]  /*6530*/  @!P1 IMAD.WIDE R4, R5, 0x4, R16 ;  /* 0x0000000405049825 */ /* 0x000fe200078e0210 */
[----:B------:R-:W-:Y:S01]  /*6540*/  @!P6 LEA.HI R20, R15, R15, RZ, 0x1 ;  /* 0x0000000f0f14e211 */ /* 0x000fe200078f08ff */
[----:B------:R0:W-:Y:S01]  /*6550*/  @!P0 ST.E.64 desc[UR38][R2.64], R26 ;  /* 0x0000001a02008985 */ /* 0x0001e2000c101b26 */
[----:B------:R-:W-:Y:S01]  /*6560*/  @!P2 LOP3.LUT R7, R6, 0xfffffffe, RZ, 0xc0, !PT ;  /* 0xfffffffe0607a812 */ /* 0x000fe200078ec0ff */
[----:B------:R-:W-:Y:S01]  /*6570*/  VIADD R47, R47, 0x38 ;  /* 0x000000382f2f7836 */ /* 0x000fe20000000000 */
[----:B------:R-:W-:Y:S01]  /*6580*/  @!P3 LOP3.LUT R11, R0, 0xfffffffe, RZ, 0xc0, !PT ;  /* 0xfffffffe000bb812 */ /* 0x000fe200078ec0ff */
[----:B------:R1:W-:Y:S01]  /*6590*/  @!P1 ST.E.64 desc[UR38][R4.64], R32 ;  /* 0x0000002004009985 */ /* 0x0003e2000c101b26 */
[----:B------:R-:W-:-:S02]  /*65a0*/  @!P4 LOP3.LUT R15, R10, 0xfffffffe, RZ, 0xc0, !PT ;  /* 0xfffffffe0a0fc812 */ /* 0x000fc400078ec0ff */
[----:B------:R-:W-:Y:S02]  /*65b0*/  @!P5 LOP3.LUT R21, R14, 0xfffffffe, RZ, 0xc0, !PT ;  /* 0xfffffffe0e15d812 */ /* 0x000fe400078ec0ff */
[----:B------:R-:W-:Y:S02]  /*65c0*/  @!P6 LOP3.LUT R23, R20, 0xfffffffe, RZ, 0xc0, !PT ;  /* 0xfffffffe1417e812 */ /* 0x000fe400078ec0ff */
[----:B------:R-:W-:Y:S01]  /*65d0*/  ISETP.GE.AND P0, PT, R47, UR4, PT ;  /* 0x000000042f007c0c */ /* 0x000fe2000bf06270 */
[----:B0-----:R-:W-:-:S04]  /*65e0*/  @!P2 IMAD.WIDE R2, R7, 0x4, R16 ;  /* 0x000000040702a825 */ /* 0x001fc800078e0210 */
[--C-:B-1----:R-:W-:Y:S01]  /*65f0*/  @!P3 IMAD.WIDE R4, R11, 0x4, R16.reuse ;  /* 0x000000040b04b825 */ /* 0x102fe200078e0210 */
[----:B------:R1:W-:Y:S03]  /*6600*/  @!P2 ST.E.64 desc[UR38][R2.64], R8 ;  /* 0x000000080200a985 */ /* 0x0003e6000c101b26 */
[--C-:B------:R-:W-:Y:S01]  /*6610*/  @!P4 IMAD.WIDE R6, R15, 0x4, R16.reuse ;  /* 0x000000040f06c825 */ /* 0x100fe200078e0210 */
[----:B------:R1:W-:Y:S03]  /*6620*/  @!P3 ST.E.64 desc[UR38][R4.64], R12 ;  /* 0x0000000c0400b985 */ /* 0x0003e6000c101b26 */
[--C-:B------:R-:W-:Y:S01]  /*6630*/  @!P5 IMAD.WIDE R10, R21, 0x4, R16.reuse ;  /* 0x00000004150ad825 */ /* 0x100fe200078e0210 */
[----:B------:R1:W-:Y:S03]  /*6640*/  @!P4 ST.E.64 desc[UR38][R6.64], R18 ;  /* 0x000000120600c985 */ /* 0x0003e6000c101b26 */
[----:B------:R-:W-:Y:S01]  /*6650*/  @!P6 IMAD.WIDE R14, R23, 0x4, R16 ;  /* 0x00000004170ee825 */ /* 0x000fe200078e0210 */
[----:B------:R1:W-:Y:S04]  /*6660*/  @!P5 ST.E.64 desc[UR38][R10.64], R24 ;  /* 0x000000180a00d985 */ /* 0x0003e8000c101b26 */
[----:B------:R1:W-:Y:S01]  /*6670*/  @!P6 ST.E.64 desc[UR38][R14.64], R30 ;  /* 0x0000001e0e00e985 */ /* 0x0003e2000c101b26 */
[----:B------:R-:W-:Y:S05]  /*6680*/  @P0 BRA `(.L_x_8) ;  /* 0x0000003c00e80947 */ /* 0x000fea0003800000 */
[----:B------:R-:W-:-:S04]  /*6690*/  LEA.HI R47, R47, R47, RZ, 0x1 ;  /* 0x0000002f2f2f7211 */ /* 0x000fc800078f08ff */
[----:B-1----:R-:W-:-:S05]  /*66a0*/  LOP3.LUT R3, R47, 0xfffffffe, RZ, 0xc0, !PT ;  /* 0xfffffffe2f037812 */ /* 0x002fca00078ec0ff */
[----:B------:R-:W-:-:S05]  /*66b0*/  IMAD.WIDE R2, R3, 0x4, R16 ;  /* 0x0000000403027825 */ /* 0x000fca00078e0210 */
[----:B------:R0:W-:Y:S01]  /*66c0*/  ST.E.64 desc[UR38][R2.64], R118 ;  /* 0x0000007602007985 */ /* 0x0001e2000c101b26 */
[----:B------:R-:W-:Y:S05]  /*66d0*/  BRA `(.L_x_8) ;  /* 0x0000003c00d47947 */ /* 0x000fea0003800000 */
.L_x_35:
[----:B------:R-:W-:-:S05]  /*66e0*/  VIADD R0, R22, 0xffffff80 ;  /* 0xffffff8016007836 */ /* 0x000fca0000000000 */
[----:B------:R-:W-:-:S13]  /*66f0*/  ISETP.GT.AND P0, PT, R0, 0xbf, PT ;  /* 0x000000bf0000780c */ /* 0x000fda0003f04270 */
[----:B------:R-:W-:Y:S05]  /*6700*/  @P0 BRA `(.L_x_8) ;  /* 0x0000003c00c80947 */ /* 0x000fea0003800000 */
[----:B------:R-:W0:Y:S01]  /*6710*/  S2R R3, SR_CTAID.X ;  /* 0x0000000000037919 */ /* 0x000e220000002500 */
[----:B------:R-:W1:Y:S01]  /*6720*/  LDC R4, c[0x0][0xbe8] ;  /* 0x0002fa00ff047b82 */ /* 0x000e620000000800 */
[----:B------:R-:W-:Y:S01]  /*6730*/  ULDC UR4, c[0x0][0xa88] ;  /* 0x0002a20000047ab9 */ /* 0x000fe20000000800 */
[----:B0-----:R-:W-:Y:S02]  /*6740*/  IMAD R22, R3, 0xc0, R22 ;  /* 0x000000c003167824 */ /* 0x001fe400078e0216 */
[----:B-1----:R-:W-:-:S03]  /*6750*/  IMAD R3, R4, UR4, RZ ;  /* 0x0000000404037c24 */ /* 0x002fc6000f8e02ff */
[----:B------:R-:W-:-:S04]  /*6760*/  IADD3 R22, R22, -0x80, RZ ;  /* 0xffffff8016167810 */ /* 0x000fc80007ffe0ff */
[----:B------:R-:W-:-:S13]  /*6770*/  ISETP.GE.AND P0, PT, R22, R3, PT ;  /* 0x000000031600720c */ /* 0x000fda0003f06270 */
[----:B------:R-:W-:Y:S05]  /*6780*/  @P0 BRA `(.L_x_8) ;  /* 0x0000003c00a80947 */ /* 0x000fea0003800000 */
[----:B------:R-:W-:Y:S01]  /*6790*/  ISETP.NE.AND P0, PT, R4, 0x1, PT ;  /* 0x000000010400780c */ /* 0x000fe20003f05270 */
[----:B------:R-:W0:Y:S01]  /*67a0*/  S2UR UR7, SR_CTAID.Z ;  /* 0x00000000000779c3 */ /* 0x000e220000002700 */
[----:B------:R-:W-:Y:S02]  /*67b0*/  USHF.R.S32.HI UR6, URZ, 0x1f, UR36 ;  /* 0x0000001f3f067899 */ /* 0x000fe40008011424 */
[----:B------:R-:W-:Y:S01]  /*67c0*/  IADD3 R6, RZ, -UR36, RZ ;  /* 0x80000024ff067c10 */ /* 0x000fe2000fffe0ff */
[----:B------:R-:W-:Y:S01]  /*67d0*/  ULDC.64 UR8, c[0x0][0xbd0] ;  /* 0x0002f40000087ab9 */ /* 0x000fe20000000a00 */
[----:B------:R-:W-:Y:S01]  /*67e0*/  IMAD.MOV.U32 R5, RZ, RZ, R22 ;  /* 0x000000ffff057224 */ /* 0x000fe200078e0016 */
[----:B------:R-:W-:Y:S02]  /*67f0*/  UIMAD UR6, UR6, UR8, URZ ;  /* 0x00000008060672a4 */ /* 0x000fe4000f8e023f */
[----:B------:R-:W-:Y:S01]  /*6800*/  UIMAD.WIDE.U32 UR4, UR36, UR8, URZ ;  /* 0x00000008240472a5 */ /* 0x000fe2000f8e003f */
[----:B------:R-:W1:Y:S01]  /*6810*/  LDC.64 R12, c[0x0][0xbd8] ;  /* 0x0002f600ff0c7b82 */ /* 0x000e620000000a00 */
[----:B------:R-:W-:-:S04]  /*6820*/  UIMAD UR6, UR36, UR9, UR6 ;  /* 0x00000009240672a4 */ /* 0x000fc8000f8e0206 */
[----:B------:R-:W-:Y:S02]  /*6830*/  UIADD3 UR6, UR5, UR6, URZ ;  /* 0x0000000605067290 */ /* 0x000fe4000fffe03f */
[----:B------:R-:W-:Y:S01]  /*6840*/  IMAD.U32 R3, RZ, RZ, UR5 ;  /* 0x00000005ff037e24 */ /* 0x000fe2000f8e00ff */
[----:B------:R-:W2:Y:S01]  /*6850*/  @P0 LDC R9, c[0x0][0xbec] ;  /* 0x0002fb00ff090b82 */ /* 0x000ea20000000800 */
[----:B------:R-:W-:Y:S01]  /*6860*/  IMAD.U32 R2, RZ, RZ, UR4 ;  /* 0x00000004ff027e24 */ /* 0x000fe2000f8e00ff */
[----:B------:R-:W-:Y:S01]  /*6870*/  ULDC.64 UR4, c[0x0][0xbe0] ;  /* 0x0002f80000047ab9 */ /* 0x000fe20000000a00 */
[----:B------:R-:W-:-:S05]  /*6880*/  IMAD.U32 R3, RZ, RZ, UR6 ;  /* 0x00000006ff037e24 */ /* 0x000fca000f8e00ff */
[----:B------:R-:W3:Y:S01]  /*6890*/  S2UR UR10, SR_CTAID.Y ;  /* 0x00000000000a79c3 */ /* 0x000ee20000002600 */
[----:B0-----:R-:W-:-:S07]  /*68a0*/  USHF.R.S32.HI UR8, URZ, 0x1f, UR7 ;  /* 0x0000001f3f087899 */ /* 0x001fce0008011407 */
[----:B------:R-:W3:Y:S01]  /*68b0*/  LDC R7, c[0x0][0xc50] ;  /* 0x00031400ff077b82 */ /* 0x000ee20000000800 */
[C---:B-1----:R-:W-:Y:S02]  /*68c0*/  IMAD R8, R12.reuse, UR8, RZ ;  /* 0x000000080c087c24 */ /* 0x042fe4000f8e02ff */
[----:B------:R-:W-:-:S04]  /*68d0*/  IMAD.WIDE.U32 R2, R12, UR7, R2 ;  /* 0x000000070c027c25 */ /* 0x000fc8000f8e0002 */
[----:B------:R-:W-:Y:S01]  /*68e0*/  IMAD R13, R13, UR7, R8 ;  /* 0x000000070d0d7c24 */ /* 0x000fe2000f8e0208 */
[----:B------:R-:W0:Y:S01]  /*68f0*/  @P0 LDC R11, c[0x0][0xbf0] ;  /* 0x0002fc00ff0b0b82 */ /* 0x000e220000000800 */
[----:B--2---:R-:W-:-:S04]  /*6900*/  @P0 IMAD.HI.U32 R0, R22, R9, RZ ;  /* 0x0000000916000227 */ /* 0x004fc800078e00ff */
[----:B------:R-:W-:Y:S02]  /*6910*/  IMAD.IADD R3, R13, 0x1, R3 ;  /* 0x000000010d037824 */ /* 0x000fe400078e0203 */
[----:B---3--:R-:W-:-:S04]  /*6920*/  IMAD R9, R7, R6, UR10 ;  /* 0x0000000a07097e24 */ /* 0x008fc8000f8e0206 */
[----:B------:R-:W-:Y:S01]  /*6930*/  IMAD.WIDE.U32 R2, R9, UR4, R2 ;  /* 0x0000000409027c25 */ /* 0x000fe2000f8e0002 */
[----:B0-----:R-:W-:Y:S02]  /*6940*/  @P0 SHF.R.U32.HI R5, RZ, R11, R0 ;  /* 0x0000000bff050219 */ /* 0x001fe40000011600 */
[----:B------:R-:W-:Y:S02]  /*6950*/  SHF.R.S32.HI R0, RZ, 0x1f, R9 ;  /* 0x0000001fff007819 */ /* 0x000fe40000011409 */
[----:B------:R-:W-:Y:S01]  /*6960*/  IADD3 R2, P0, R5, R2, RZ ;  /* 0x0000000205027210 */ /* 0x000fe20007f1e0ff */
[----:B------:R-:W-:Y:S02]  /*6970*/  IMAD.MOV R7, RZ, RZ, -R5 ;  /* 0x000000ffff077224 */ /* 0x000fe400078e0a05 */
[----:B------:R-:W-:Y:S02]  /*6980*/  IMAD R0, R0, UR4, RZ ;  /* 0x0000000400007c24 */ /* 0x000fe4000f8e02ff */
[----:B------:R-:W-:-:S02]  /*6990*/  IMAD R7, R4, R7, R22 ;  /* 0x0000000704077224 */ /* 0x000fc400078e0216 */
[----:B------:R-:W-:Y:S01]  /*69a0*/  IMAD R4, R9, UR5, R0 ;  /* 0x0000000509047c24 */ /* 0x000fe2000f8e0200 */
[----:B------:R-:W-:Y:S01]  /*69b0*/  SHF.R.S32.HI R9, RZ, 0x1f, R5 ;  /* 0x0000001fff097819 */ /* 0x000fe20000011405 */
[----:B------:R-:W-:Y:S01]  /*69c0*/  ULDC.64 UR4, c[0x0][0xbc8] ;  /* 0x0002f20000047ab9 */ /* 0x000fe20000000a00 */
[----:B------:R-:W-:Y:S02]  /*69d0*/  SHF.R.S32.HI R0, RZ, 0x1f, R7 ;  /* 0x0000001fff007819 */ /* 0x000fe40000011407 */
[----:B------:R-:W-:-:S03]  /*69e0*/  IADD3.X R3, R9, R3, R4, P0, !PT ;  /* 0x0000000309037210 */ /* 0x000fc600007fe404 */
[----:B------:R-:W-:Y:S02]  /*69f0*/  IMAD R0, R0, UR4, RZ ;  /* 0x0000000400007c24 */ /* 0x000fe4000f8e02ff */
[----:B------:R-:W-:-:S04]  /*6a00*/  IMAD.WIDE.U32 R2, R7, UR4, R2 ;  /* 0x0000000407027c25 */ /* 0x000fc8000f8e0002 */
[----:B------:R-:W-:Y:S01]  /*6a10*/  IMAD R5, R7, UR5, R0 ;  /* 0x0000000507057c24 */ /* 0x000fe2000f8e0200 */
[----:B------:R-:W-:Y:S02]  /*6a20*/  ULDC.64 UR4, c[0x0][0xba8] ;  /* 0x0002ea0000047ab9 */ /* 0x000fe40000000a00 */
[----:B------:R-:W-:Y:S01]  /*6a30*/  LEA R4, P0, R2, UR4, 0x2 ;  /* 0x0000000402047c11 */ /* 0x000fe2000f8010ff */
[----:B------:R-:W-:-:S05]  /*6a40*/  IMAD.IADD R3, R3, 0x1, R5 ;  /* 0x0000000103037824 */ /* 0x000fca00078e0205 */
[----:B------:R-:W-:Y:S01]  /*6a50*/  LEA.HI.X R5, R2, UR5, R3, 0x2, P0 ;  /* 0x0000000502057c11 */ /* 0x000fe200080f1403 */
[----:B------:R-:W-:-:S05]  /*6a60*/  IMAD.MOV.U32 R3, RZ, RZ, -0x800000 ;  /* 0xff800000ff037424 */ /* 0x000fca00078e00ff */
[----:B------:R0:W-:Y:S01]  /*6a70*/  STG.E desc[UR38][R4.64], R3 ;  /* 0x0000000304007986 */ /* 0x0001e2000c101926 */
[----:B------:R-:W-:Y:S05]  /*6a80*/  BRA `(.L_x_8) ;  /* 0x0000003800e87947 */ /* 0x000fea0003800000 */
.L_x_6:
[----:B------:R-:W-:-:S08]  /*6a90*/  NOP ;  /* 0x0000000000007918 */ /* 0x000fd00000000000 */
[----:B------:R-:W0:-:S00]  /*6aa0*/  USETMAXREG.DEALLOC.CTAPOOL 0x20 ;  /* 0x00000020000079c8 */ /* 0x000e0000080e0500 */
[----:B0-----:R-:W-:Y:S01]  /*6ab0*/  LOP3.LUT R17, R0, 0x3, RZ, 0xc0, !PT ;  /* 0x0000000300117812 */ /* 0x001fe200078ec0ff */
[----:B------:R-:W0:Y:S05]  /*6ac0*/  S2R R24, SR_CTAID.Z ;  /* 0x0000000000187919 */ /* 0x000e2a0000002700 */
[----:B-1----:R-:W1:Y:S01]  /*6ad0*/  S2UR UR6, SR_CTAID.Y ;  /* 0x00000000000679c3 */ /* 0x002e620000002600 */
[----:B------:R-:W2:Y:S02]  /*6ae0*/  SHFL.IDX PT, R0, R17, RZ, 0x1f ;  /* 0x00001fff11007589 */ /* 0x000ea400000e0000 */
[----:B--2---:R-:W-:-:S13]  /*6af0*/  ISETP.NE.AND P0, PT, R0, RZ, PT ;  /* 0x000000ff0000720c */ /* 0x004fda0003f05270 */
[----:B01----:R-:W-:Y:S05]  /*6b00*/  @!P0 BRA `(.L_x_38) ;  /* 0x0000000000288947 */ /* 0x003fea0003800000 */
[----:B------:R-:W-:Y:S01]  /*6b10*/  ULDC UR7, c[0x0][0xc50] ;  /* 0x0003140000077ab9 */ /* 0x000fe20000000800 */
[----:B------:R-:W-:Y:S01]  /*6b20*/  UMOV UR42, UR6 ;  /* 0x00000006002a7c82 */ /* 0x000fe20008000000 */
[----:B------:R-:W-:-:S06]  /*6b30*/  UISETP.NE.AND UP0, UPT, UR7, 0x1, UPT ;  /* 0x000000010700788c */ /* 0x000fcc000bf05270 */
[----:B------:R-:W-:-:S13]  /*6b40*/  PLOP3.LUT P0, PT, PT, PT, UP0, 0x80, 0x0 ;  /* 0x000000000000781c */ /* 0x000fda0003f0f008 */
[----:B------:R-:W-:Y:S05]  /*6b50*/  @!P0 BRA `(.L_x_39) ;  /* 0x0000000000308947 */ /* 0x000fea0003800000 */
[----:B------:R-:W-:Y:S01]  /*6b60*/  ULDC UR4, c[0x0][0xc54] ;  /* 0x0003150000047ab9 */ /* 0x000fe20000000800 */
[----:B------:R-:W-:Y:S01]  /*6b70*/  ULDC UR42, c[0x0][0xc58] ;  /* 0x00031600002a7ab9 */ /* 0x000fe20000000800 */
[----:B------:R-:W-:-:S04]  /*6b80*/  UIMAD.WIDE.U32 UR4, UR6, UR4, URZ ;  /* 0x00000004060472a5 */ /* 0x000fc8000f8e003f */
[----:B------:R-:W-:Y:S01]  /*6b90*/  USHF.R.U32.HI UR42, URZ, UR42, UR5 ;  /* 0x0000002a3f2a7299 */ /* 0x000fe20008011605 */
[----:B------:R-:W-:Y:S11]  /*6ba0*/  BRA `(.L_x_39) ;  /* 0x00000000001c7947 */ /* 0x000ff60003800000 */
.L_x_38:
[----:B------:R-:W-:Y:S01]  /*6bb0*/  ULDC UR7, c[0x0][0xc50] ;  /* 0x0003140000077ab9 */ /* 0x000fe20000000800 */
[----:B------:R-:W-:Y:S01]  /*6bc0*/  UMOV UR42, UR6 ;  /* 0x00000006002a7c82 */ /* 0x000fe20008000000 */
[----:B------:R-:W-:-:S11]  /*6bd0*/  UISETP.NE.AND UP0, UPT, UR7, 0x1, UPT ;  /* 0x000000010700788c */ /* 0x000fd6000bf05270 */
[----:B------:R-:W-:Y:S01]  /*6be0*/  @UP0 ULDC UR4, c[0x0][0xc54] ;  /* 0x0003150000040ab9 */ /* 0x000fe20000000800 */
[----:B------:R-:W-:Y:S01]  /*6bf0*/  @UP0 ULDC UR8, c[0x0][0xc58] ;  /* 0x0003160000080ab9 */ /* 0x000fe20000000800 */
[----:B------:R-:W-:-:S04]  /*6c00*/  UIMAD.WIDE.U32 UR4, UR6, UR4, URZ ;  /* 0x00000004060472a5 */ /* 0x000fc8000f8e003f */
[----:B------:R-:W-:-:S12]  /*6c10*/  @UP0 USHF.R.U32.HI UR42, URZ, UR8, UR5 ;  /* 0x000000083f2a0299 */ /* 0x000fd80008011605 */
.L_x_39:
[----:B------:R-:W-:Y:S01]  /*6c20*/  ISETP.GE.AND P0, PT, R24, RZ, PT ;  /* 0x000000ff1800720c */ /* 0x000fe20003f06270 */
[----:B------:R-:W-:Y:S01]  /*6c30*/  UIADD3 UR4, -UR42, URZ, URZ ;  /* 0x0000003f2a047290 */ /* 0x000fe2000fffe13f */
[----:B------:R-:W-:Y:S01]  /*6c40*/  MOV R0, 0x1 ;  /* 0x0000000100007802 */ /* 0x000fe20000000f00 */
[----:B------:R-:W-:Y:S02]  /*6c50*/  IMAD.MOV.U32 R2, RZ, RZ, RZ ;  /* 0x000000ffff027224 */ /* 0x000fe400078e00ff */
[----:B------:R-:W-:Y:S01]  /*6c60*/  UIMAD UR4, UR7, UR4, UR6 ;  /* 0x00000004070472a4 */ /* 0x000fe2000f8e0206 */
[----:B------:R-:W-:-:S07]  /*6c70*/  IMAD.MOV.U32 R10, RZ, RZ, 0x1 ;  /* 0x00000001ff0a7424 */ /* 0x000fce00078e00ff */
[----:B------:R-:W-:Y:S05]  /*6c80*/  @!P0 BRA `(.L_x_40) ;  /* 0x0000003400a88947 */ /* 0x000fea0003800000 */
[----:B------:R-:W0:Y:S01]  /*6c90*/  LDC.64 R2, c[0x0][0xa28] ;  /* 0x00028a00ff027b82 */ /* 0x000e220000000a00 */
[----:B------:R-:W-:Y:S01]  /*6ca0*/  ULDC.64 UR6, c[0x0][0x418] ;  /* 0x0001060000067ab9 */ /* 0x000fe20000000a00 */
[----:B------:R-:W-:Y:S01]  /*6cb0*/  ULDC UR5, c[0x0][0x424] ;  /* 0x0001090000057ab9 */ /* 0x000fe20000000800 */
[----:B------:R-:W-:Y:S01]  /*6cc0*/  ULDC UR43, c[0x0][0x2f0] ;  /* 0x0000bc00002b7ab9 */ /* 0x000fe20000000800 */
[----:B------:R-:W-:Y:S01]  /*6cd0*/  IMAD.MOV.U32 R19, RZ, RZ, RZ ;  /* 0x000000ffff137224 */ /* 0x000fe200078e00ff */
[----:B0-----:R-:W-:-:S04]  /*6ce0*/  ISETP.NE.U32.AND P0, PT, R2, RZ, PT ;  /* 0x000000ff0200720c */ /* 0x001fc80003f05070 */
[----:B------:R-:W-:Y:S01]  /*6cf0*/  ISETP.NE.AND.EX P0, PT, R3, RZ, PT, P0 ;  /* 0x000000ff0300720c */ /* 0x000fe20003f05300 */
[----:B------:R-:W-:-:S12]  /*6d00*/  UISETP.NE.U32.AND UP0, UPT, UR6, URZ, UPT ;  /* 0x0000003f0600728c */ /* 0x000fd8000bf05070 */
[----:B------:R-:W0:Y:S01]  /*6d10*/  @P0 LDC.64 R2, c[0x0][0xa28] ;  /* 0x00028a00ff020b82 */ /* 0x000e220000000a00 */
[----:B------:R-:W-:-:S04]  /*6d20*/  UISETP.NE.AND.EX UP0, UPT, UR7, URZ, UPT, UP0 ;  /* 0x0000003f0700728c */ /* 0x000fc8000bf05300 */
[----:B------:R-:W-:-:S04]  /*6d30*/  USEL UR5, UR5, 0x1, UP0 ;  /* 0x0000000105057887 */ /* 0x000fc80008000000 */
[----:B------:R-:W-:-:S04]  /*6d40*/  UIMAD UR43, UR5, UR43, URZ ;  /* 0x0000002b052b72a4 */ /* 0x000fc8000f8e023f */
[----:B------:R-:W-:Y:S02]  /*6d50*/  UISETP.GE.AND UP0, UPT, UR43, 0x1, UPT ;  /* 0x000000012b00788c */ /* 0x000fe4000bf06270 */
[----:B------:R-:W-:Y:S01]  /*6d60*/  UIADD3 UR5, UR43, 0x7f, URZ ;  /* 0x0000007f2b057890 */ /* 0x000fe2000fffe03f */
[----:B0-----:R-:W-:-:S05]  /*6d70*/  @P0 IMAD.WIDE R2, R24, 0x4, R2 ;  /* 0x0000000418020825 */ /* 0x001fca00078e0202 */
[----:B------:R0:W5:Y:S01]  /*6d80*/  @P0 LDG.E R19, desc[UR38][R2.64] ;  /* 0x0000002602130981 */ /* 0x000162000c1e1900 */
[----:B------:R-:W-:Y:S01]  /*6d90*/  PLOP3.LUT P0, PT, PT, PT, UP0, 0x80, 0x0 ;  /* 0x000000000000781c */ /* 0x000fe20003f0f008 */
[----:B------:R-:W-:Y:S02]  /*6da0*/  USHF.R.S32.HI UR6, URZ, 0x1f, UR5 ;  /* 0x0000001f3f067899 */ /* 0x000fe40008011405 */
[----:B------:R-:W-:Y:S02]  /*6db0*/  ULOP3.LUT UR47, UR4, 0xffff, URZ, 0xc0, !UPT ;  /* 0x0000ffff042f7892 */ /* 0x000fe4000f8ec03f */
[----:B------:R-:W-:Y:S01]  /*6dc0*/  ULEA.HI UR6, UR6, UR5, URZ, 0x7 ;  /* 0x0000000506067291 */ /* 0x000fe2000f8f383f */
[----:B------:R-:W-:-:S03]  /*6dd0*/  UMOV UR40, URZ ;  /* 0x0000003f00287c82 */ /* 0x000fc60008000000 */
[----:B------:R-:W-:-:S04]  /*6de0*/  USHF.R.S32.HI UR44, URZ, 0x7, UR6 ;  /* 0x000000073f2c7899 */ /* 0x000fc80008011406 */
[----:B0-----:R-:W-:Y:S08]  /*6df0*/  @!P0 BRA `(.L_x_41) ;  /* 0x0000000000848947 */ /* 0x001ff00003800000 */
[----:B------:R-:W-:-:S03]  /*6e00*/  USHF.R.U32.HI UR6, URZ, 0x10, UR4 ;  /* 0x000000103f067899 */ /* 0x000fc60008011604 */
[----:B------:R-:W-:Y:S01]  /*6e10*/  UMOV UR4, URZ ;  /* 0x0000003f00047c82 */ /* 0x000fe20008000000 */
[----:B------:R-:W-:-:S11]  /*6e20*/  UISETP.NE.AND UP0, UPT, UR6, URZ, UPT ;  /* 0x0000003f0600728c */ /* 0x000fd6000bf05270 */
[----:B------:R-:W-:Y:S02]  /*6e30*/  @!UP0 ULDC UR6, c[0x0][0x9f0] ;  /* 0x00027c0000068ab9 */ /* 0x000fe40000000800 */
[----:B------:R-:W-:Y:S01]  /*6e40*/  IABS R2, UR6 ;  /* 0x0000000600027c13 */ /* 0x000fe20008000000 */
[----:B------:R-:W-:Y:S02]  /*6e50*/  UIADD3 UR7, UR44, -0x1, UR6 ;  /* 0xffffffff2c077890 */ /* 0x000fe4000fffe006 */
[----:B------:R-:W-:Y:S02]  /*6e60*/  IABS R5, UR6 ;  /* 0x0000000600057c13 */ /* 0x000fe40008000000 */
[----:B------:R-:W-:Y:S02]  /*6e70*/  R2UR UR10, R2 ;  /* 0x00000000020a72ca */ /* 0x000fe400000e0000 */
[----:B------:R-:W-:Y:S01]  /*6e80*/  IABS R4, UR7 ;  /* 0x0000000700047c13 */ /* 0x000fe20008000000 */
[----:B------:R-:W-:-:S03]  /*6e90*/  ULOP3.LUT UR7, UR7, UR6, URZ, 0x3c, !UPT ;  /* 0x0000000607077292 */ /* 0x000fc6000f8e3c3f */
[----:B------:R-:W-:-:S07]  /*6ea0*/  R2UR UR9, R4 ;  /* 0x00000000040972ca */ /* 0x000fce00000e0000 */
        /* <DEDUP_REMOVED lines=18> */
[----:B------:R-:W-:Y:S02]  /*6fd0*/  UISETP.NE.AND UP1, UPT, UR6, URZ, UPT ;  /* 0x0000003f0600728c */ /* 0x000fe4000bf25270 */
[----:B------:R-:W-:-:S09]  /*6fe0*/  @!UP0 UIADD3 UR5, -UR5, URZ, URZ ;  /* 0x0000003f05058290 */ /* 0x000fd2000fffe13f */
[----:B------:R-:W-:-:S07]  /*6ff0*/  @!UP1 ULOP3.LUT UR5, URZ, UR6, URZ, 0x33, !UPT ;  /* 0x000000063f059292 */ /* 0x000fce000f8e333f */
[----:B------:R-:W-:-:S05]  /*7000*/  UMOV UR40, UR5 ;  /* 0x0000000500287c82 */ /* 0x000fca0008000000 */
.L_x_41:
[----:B------:R-:W-:Y:S02]  /*7010*/  UIMAD UR48, UR47, UR40, URZ ;  /* 0x000000282f3072a4 */ /* 0x000fe4000f8e023f */
[----:B------:R-:W-:Y:S02]  /*7020*/  IMAD.U32 R3, RZ, RZ, UR40 ;  /* 0x00000028ff037e24 */ /* 0x000fe4000f8e00ff */
[----:B------:R-:W-:Y:S02]  /*7030*/  IMAD.MOV.U32 R10, RZ, RZ, 0x1 ;  /* 0x00000001ff0a7424 */ /* 0x000fe400078e00ff */
[----:B------:R-:W-:-:S05]  /*7040*/  IMAD.U32 R2, RZ, RZ, UR48 ;  /* 0x00000030ff027e24 */ /* 0x000fca000f8e00ff */
[----:B------:R-:W-:-:S04]  /*7050*/  VIADDMNMX R2, R2, R3, UR44, PT ;  /* 0x0000002c02027e46 */ /* 0x000fc8000b800103 */
[----:B------:R-:W-:Y:S01]  /*7060*/  R2UR UR49, R2 ;  /* 0x00000000023172ca */ /* 0x000fe200000e0000 */
[----:B------:R-:W-:-:S12]  /*7070*/  IMAD.MOV.U32 R2, RZ, RZ, RZ ;  /* 0x000000ffff027224 */ /* 0x000fd800078e00ff */
[----:B------:R-:W-:-:S06]  /*7080*/  UISETP.GT.AND UP0, UPT, UR49, UR48, UPT ;  /* 0x000000303100728c */ /* 0x000fcc000bf04270 */
[----:B------:R-:W-:-:S13]  /*7090*/  PLOP3.LUT P0, PT, PT, PT, UP0, 0x80, 0x0 ;  /* 0x000000000000781c */ /* 0x000fda0003f0f008 */
[----:B------:R-:W-:Y:S05]  /*70a0*/  @!P0 BRA `(.L_x_40) ;  /* 0x0000003000a08947 */ /* 0x000fea0003800000 */
[----:B------:R-:W0:Y:S01]  /*70b0*/  S2UR UR4, SR_CgaCtaId ;  /* 0x00000000000479c3 */ /* 0x000e220000008800 */
[----:B------:R-:W-:Y:S02]  /*70c0*/  UMOV UR45, 0x400 ;  /* 0x00000400002d7882 */ /* 0x000fe40000000000 */
[----:B0-----:R-:W-:-:S04]  /*70d0*/  ULEA UR45, UR4, UR45, 0x18 ;  /* 0x0000002d042d7291 */ /* 0x001fc8000f8ec03f */
[----:B------:R-:W-:-:S04]  /*70e0*/  UIADD3 UR4, UR45, 0xe400, URZ ;  /* 0x0000e4002d047890 */ /* 0x000fc8000fffe03f */
[----:B------:R-:W-:-:S06]  /*70f0*/  ULOP3.LUT UP0, URZ, UR4, 0x3ff, URZ, 0xc0, !UPT ;  /* 0x000003ff043f7892 */ /* 0x000fcc000f80c03f */
[----:B------:R-:W-:-:S13]  /*7100*/  PLOP3.LUT P0, PT, PT, PT, UP0, 0x80, 0x0 ;  /* 0x000000000000781c */ /* 0x000fda0003f0f008 */
[----:B------:R-:W-:Y:S05]  /*7110*/  @!P0 BRA `(.L_x_42) ;  /* 0x0000000000408947 */ /* 0x000fea0003800000 */
[----:B------:R-:W-:Y:S01]  /*7120*/  MOV R2, 0x0 ;  /* 0x0000000000027802 */ /* 0x000fe20000000f00 */
[----:B------:R-:W-:Y:S01]  /*7130*/  ULDC.64 UR4, c[0x4][0x88] ;  /* 0x0100220000047ab9 */ /* 0x000fe20000000a00 */
[----:B------:R-:W-:Y:S01]  /*7140*/  ULDC.64 UR6, c[0x4][0x90] ;  /* 0x0100240000067ab9 */ /* 0x000fe20000000a00 */
[----:B------:R-:W-:Y:S01]  /*7150*/  MOV R4, UR4 ;  /* 0x0000000400047c02 */ /* 0x000fe20008000f00 */
[----:B------:R-:W-:Y:S01]  /*7160*/  IMAD.U32 R5, RZ, RZ, UR5 ;  /* 0x00000005ff057e24 */ /* 0x000fe2000f8e00ff */
[----:B------:R-:W-:Y:S01]  /*7170*/  ULDC.64 UR4, c[0x4][0x8] ;  /* 0x0100020000047ab9 */ /* 0x000fe20000000a00 */
[----:B------:R-:W0:Y:S01]  /*7180*/  LDC.64 R2, c[0x4][R2] ;  /* 0x0100000002027b82 */ /* 0x000e220000000a00 */
[----:B------:R-:W-:Y:S01]  /*7190*/  IMAD.U32 R6, RZ, RZ, UR6 ;  /* 0x00000006ff067e24 */ /* 0x000fe2000f8e00ff */
[----:B------:R-:W-:Y:S01]  /*71a0*/  MOV R11, UR5 ;  /* 0x00000005000b7c02 */ /* 0x000fe20008000f00 */
[----:B------:R-:W-:Y:S02]  /*71b0*/  IMAD.U32 R7, RZ, RZ, UR7 ;  /* 0x00000007ff077e24 */ /* 0x000fe4000f8e00ff */
[----:B------:R-:W-:-:S02]  /*71c0*/  IMAD.U32 R10, RZ, RZ, UR4 ;  /* 0x00000004ff0a7e24 */ /* 0x000fc4000f8e00ff */
[----:B------:R-:W-:Y:S02]  /*71d0*/  IMAD.MOV.U32 R8, RZ, RZ, 0x70 ;  /* 0x00000070ff087424 */ /* 0x000fe400078e00ff */
[----:B------:R-:W-:Y:S02]  /*71e0*/  IMAD.MOV.U32 R12, RZ, RZ, 0x1 ;  /* 0x00000001ff0c7424 */ /* 0x000fe400078e00ff */
[----:B------:R-:W-:-:S07]  /*71f0*/  IMAD.MOV.U32 R13, RZ, RZ, RZ ;  /* 0x000000ffff0d7224 */ /* 0x000fce00078e00ff */
[----:B------:R-:W-:-:S07]  /*7200*/  LEPC R20, `(.L_x_42) ;  /* 0x000000001014794e */ /* 0x000fce0000000000 */
[----:B0----5:R-:W-:Y:S05]  /*7210*/  CALL.ABS.NOINC R2 ;  /* 0x0000000002007343 */ /* 0x021fea0003c00000 */
.L_x_42:
[----:B------:R-:W-:-:S04]  /*7220*/  UIADD3 UR4, UR45, 0x400, URZ ;  /* 0x000004002d047890 */ /* 0x000fc8000fffe03f */
[----:B------:R-:W-:-:S06]  /*7230*/  ULOP3.LUT UP0, URZ, UR4, 0x3ff, URZ, 0xc0, !UPT ;  /* 0x000003ff043f7892 */ /* 0x000fcc000f80c03f */
[----:B------:R-:W-:-:S13]  /*7240*/  PLOP3.LUT P0, PT, PT, PT, UP0, 0x80, 0x0 ;  /* 0x000000000000781c */ /* 0x000fda0003f0f008 */
[----:B------:R-:W-:Y:S05]  /*7250*/  @!P0 BRA `(.L_x_43) ;  /* 0x00000000007c8947 */ /* 0x000fea0003800000 */
[----:B------:R-:W-:Y:S01]  /*7260*/  MOV R16, 0x0 ;  /* 0x0000000000107802 */ /* 0x000fe20000000f00 */
[----:B------:R-:W-:Y:S01]  /*7270*/  ULDC.64 UR4, c[0x4][0x88] ;  /* 0x0100220000047ab9 */ /* 0x000fe20000000a00 */
[----:B------:R-:W-:Y:S01]  /*7280*/  ULDC.64 UR6, c[0x4][0x90] ;  /* 0x0100240000067ab9 */ /* 0x000fe20000000a00 */
[----:B------:R-:W-:Y:S01]  /*7290*/  IMAD.U32 R4, RZ, RZ, UR4 ;  /* 0x00000004ff047e24 */ /* 0x000fe2000f8e00ff */
[----:B------:R0:W1:Y:S01]  /*72a0*/  LDC.64 R2, c[0x4][R16] ;  /* 0x0100000010027b82 */ /* 0x0000620000000a00 */
[----:B------:R-:W-:Y:S01]  /*72b0*/  MOV R5, UR5 ;  /* 0x0000000500057c02 */ /* 0x000fe20008000f00 */
        /* <DEDUP_REMOVED lines=9> */
[----:B-1---5:R-:W-:Y:S05]  /*7350*/  CALL.ABS.NOINC R2 ;  /* 0x0000000002007343 */ /* 0x022fea0003c00000 */
.L_x_44:
[----:B------:R0:W1:Y:S01]  /*7360*/  LDC.64 R2, c[0x4][R16] ;  /* 0x0100000010027b82 */ /* 0x0000620000000a00 */
[----:B------:R-:W-:Y:S01]  /*7370*/  ULDC.64 UR4, c[0x4][0x88] ;  /* 0x0100220000047ab9 */ /* 0x000fe20000000a00 */
[----:B------:R-:W-:Y:S01]  /*7380*/  ULDC.64 UR6, c[0x4][0x90] ;  /* 0x0100240000067ab9 */ /* 0x000fe20000000a00 */
[----:B------:R-:W-:Y:S01]  /*7390*/  IMAD.U32 R4, RZ, RZ, UR4 ;  /* 0x00000004ff047e24 */ /* 0x000fe2000f8e00ff */
[----:B------:R-:W-:Y:S01]  /*73a0*/  MOV R6, UR6 ;  /* 0x0000000600067c02 */ /* 0x000fe20008000f00 */
[----:B------:R-:W-:Y:S01]  /*73b0*/  IMAD.U32 R5, RZ, RZ, UR5 ;  /* 0x00000005ff057e24 */ /* 0x000fe2000f8e00ff */
[----:B------:R-:W-:Y:S01]  /*73c0*/  ULDC.64 UR4, c[0x4][0x18] ;  /* 0x0100060000047ab9 */ /* 0x000fe20000000a00 */
[----:B------:R-:W-:Y:S01]  /*73d0*/  IMAD.U32 R7, RZ, RZ, UR7 ;  /* 0x00000007ff077e24 */ /* 0x000fe2000f8e00ff */
[----:B------:R-:W-:Y:S01]  /*73e0*/  MOV R12, 0x1 ;  /* 0x00000001000c7802 */ /* 0x000fe20000000f00 */
[----:B------:R-:W-:Y:S02]  /*73f0*/  IMAD.U32 R10, RZ, RZ, UR4 ;  /* 0x00000004ff0a7e24 */ /* 0x000fe4000f8e00ff */
[----:B------:R-:W-:-:S02]  /*7400*/  IMAD.U32 R11, RZ, RZ, UR5 ;  /* 0x00000005ff0b7e24 */ /* 0x000fc4000f8e00ff */
[----:B------:R-:W-:Y:S02]  /*7410*/  IMAD.MOV.U32 R8, RZ, RZ, 0x70 ;  /* 0x00000070ff087424 */ /* 0x000fe400078e00ff */
[----:B0-----:R-:W-:-:S07]  /*7420*/  IMAD.MOV.U32 R13, RZ, RZ, RZ ;  /* 0x000000ffff0d7224 */ /* 0x001fce00078e00ff */
[----:B------:R-:W-:-:S07]  /*7430*/  LEPC R20, `(.L_x_43) ;  /* 0x000000001014794e */ /* 0x000fce0000000000 */
[----:B-1----:R-:W-:Y:S05]  /*7440*/  CALL.ABS.NOINC R2 ;  /* 0x0000000002007343 */ /* 0x002fea0003c00000 */
.L_x_43:
[----:B------:R-:W0:Y:S01]  /*7450*/  LDC.64 R2, c[0x0][0x9f8] ;  /* 0x00027e00ff027b82 */ /* 0x000e220000000a00 */
[----:B------:R-:W-:-:S07]  /*7460*/  IMAD.MOV.U32 R28, RZ, RZ, R24 ;  /* 0x000000ffff1c7224 */ /* 0x000fce00078e0018 */
[----:B------:R-:W1:Y:S01]  /*7470*/  LDC R16, c[0x0][0x430] ;  /* 0x00010c00ff107b82 */ /* 0x000e620000000800 */
[----:B0-----:R-:W-:-:S04]  /*7480*/  ISETP.NE.U32.AND P0, PT, R2, RZ, PT ;  /* 0x000000ff0200720c */ /* 0x001fc80003f05070 */
[----:B------:R-:W-:-:S13]  /*7490*/  ISETP.NE.AND.EX P0, PT, R3, RZ, PT, P0 ;  /* 0x000000ff0300720c */ /* 0x000fda0003f05300 */
[----:B------:R-:W0:Y:S02]  /*74a0*/  @P0 LDC.64 R2, c[0x0][0x9f8] ;  /* 0x00027e00ff020b82 */ /* 0x000e240000000a00 */
[----:B0-----:R-:W-:-:S05]  /*74b0*/  @P0 IMAD.WIDE R2, R24, 0x4, R2 ;  /* 0x0000000418020825 */ /* 0x001fca00078e0202 */
[----:B------:R0:W2:Y:S01]  /*74c0*/  @P0 LDG.E R28, desc[UR38][R2.64] ;  /* 0x00000026021c0981 */ /* 0x0000a2000c1e1900 */
[----:B------:R-:W-:Y:S01]  /*74d0*/  IMAD.U32 R0, RZ, RZ, UR49 ;  /* 0x00000031ff007e24 */ /* 0x000fe2000f8e00ff */
[C---:B------:R-:W-:Y:S01]  /*74e0*/  LOP3.LUT R20, R22.reuse, 0x7f, RZ, 0xc0, !PT ;  /* 0x0000007f16147812 */ /* 0x040fe200078ec0ff */
[----:B------:R-:W-:Y:S01]  /*74f0*/  IMAD.SHL.U32 R23, R22, 0x10, RZ ;  /* 0x0000001016177824 */ /* 0x000fe200078e00ff */
[----:B-1----:R-:W-:Y:S02]  /*7500*/  ISETP.NE.AND P1, PT, R16, 0x1, PT ;  /* 0x000000011000780c */ /* 0x002fe40003f25270 */
[----:B------:R-:W-:Y:S02]  /*7510*/  IADD3 R0, R0, -0x1, RZ ;  /* 0xffffffff00007810 */ /* 0x000fe40007ffe0ff */
[----:B------:R-:W-:Y:S02]  /*7520*/  SHF.R.U32.HI R4, RZ, 0x3, R20 ;  /* 0x00000003ff047819 */ /* 0x000fe40000011614 */
[----:B------:R-:W-:-:S02]  /*7530*/  LOP3.LUT R23, R23, 0x70, RZ, 0xc0, !PT ;  /* 0x0000007017177812 */ /* 0x000fc400078ec0ff */
[----:B------:R-:W-:Y:S01]  /*7540*/  LOP3.LUT R29, R29, 0xfffffffb, RZ, 0xc0, !PT ;  /* 0xfffffffb1d1d7812 */ /* 0x000fe200078ec0ff */
[----:B------:R-:W-:-:S04]  /*7550*/  IMAD R4, R0, 0x80, R4 ;  /* 0x0000008000047824 */ /* 0x000fc800078e0204 */
[----:B------:R-:W-:Y:S01]  /*7560*/  IMAD.IADD R4, R23, 0x1, R4 ;  /* 0x0000000117047824 */ /* 0x000fe200078e0204 */
[----:B0-----:R-:W0:Y:S01]  /*7570*/  @P1 LDC R2, c[0x0][0x434] ;  /* 0x00010d00ff021b82 */ /* 0x001e220000000800 */
[----:B------:R-:W-:Y:S02]  /*7580*/  @P1 LOP3.LUT R29, R29, 0x4, RZ, 0xfc, !PT ;  /* 0x000000041d1d1812 */ /* 0x000fe400078efcff */
[C---:B-----5:R-:W-:Y:S01]  /*7590*/  IMAD.IADD R7, R4.reuse, 0x1, R19 ;  /* 0x0000000104077824 */ /* 0x060fe200078e0213 */
[----:B------:R-:W-:-:S03]  /*75a0*/  ISETP.GE.AND P0, PT, R4, UR43, PT ;  /* 0x0000002b04007c0c */ /* 0x000fc6000bf06270 */
[----:B------:R-:W-:Y:S01]  /*75b0*/  IMAD.MOV.U32 R10, RZ, RZ, R7 ;  /* 0x000000ffff0a7224 */ /* 0x000fe200078e0007 */
[----:B------:R-:W1:Y:S09]  /*75c0*/  @P1 LDC R3, c[0x0][0x438] ;  /* 0x00010e00ff031b82 */ /* 0x000e720000000800 */
[----:B------:R-:W3:Y:S01]  /*75d0*/  @!P0 LDC.64 R8, c[0x0][0x428] ;  /* 0x00010a00ff088b82 */ /* 0x000ee20000000a00 */
[----:B0-----:R-:W-:-:S07]  /*75e0*/  @P1 IMAD.HI.U32 R2, R7, R2, RZ ;  /* 0x0000000207021227 */ /* 0x001fce00078e00ff */
[----:B------:R-:W0:Y:S01]  /*75f0*/  @!P0 LDC.64 R4, c[0x0][0x418] ;  /* 0x00010600ff048b82 */ /* 0x000e220000000a00 */
[----:B-1----:R-:W-:-:S04]  /*7600*/  @P1 SHF.R.U32.HI R10, RZ, R3, R2 ;  /* 0x00000003ff0a1219 */ /* 0x002fc80000011602 */
[----:B------:R-:W-:Y:S02]  /*7610*/  @!P0 SHF.R.S32.HI R3, RZ, 0x1f, R10 ;  /* 0x0000001fff038819 */ /* 0x000fe4000001140a */
[----:B--2---:R-:W-:-:S05]  /*7620*/  SHF.R.S32.HI R6, RZ, 0x1f, R28 ;  /* 0x0000001fff067819 */ /* 0x004fca000001141c */
[----:B---3--:R-:W-:Y:S01]  /*7630*/  @!P0 IMAD R2, R6, R8, RZ ;  /* 0x0000000806028224 */ /* 0x008fe200078e02ff */
[----:B------:R1:W-:Y:S03]  /*7640*/  STL [R1], R6 ;  /* 0x0000000601007387 */ /* 0x0003e60000100800 */
[----:B------:R-:W-:Y:S01]  /*7650*/  @!P0 IMAD R9, R28, R9, R2 ;  /* 0x000000091c098224 */ /* 0x000fe200078e0202 */
[----:B------:R-:W-:-:S05]  /*7660*/  @!P0 MOV R2, R10 ;  /* 0x0000000a00028202 */ /* 0x000fca0000000f00 */
[----:B------:R-:W-:-:S04]  /*7670*/  @!P0 IMAD.WIDE.U32 R2, R28, R8, R2 ;  /* 0x000000081c028225 */ /* 0x000fc800078e0002 */
[----:B------:R-:W-:Y:S01]  /*7680*/  @!P0 IMAD.IADD R3, R3, 0x1, R9 ;  /* 0x0000000103038824 */ /* 0x000fe200078e0209 */
[----:B0-----:R-:W-:Y:S01]  /*7690*/  @!P0 LEA R4, P1, R2, R4, 0x2 ;  /* 0x0000000402048211 */ /* 0x001fe200078210ff */
[----:B-1----:R-:W-:-:S03]  /*76a0*/  IMAD.MOV.U32 R6, RZ, RZ, RZ ;  /* 0x000000ffff067224 */ /* 0x002fc600078e00ff */
[----:B------:R-:W-:-:S05]  /*76b0*/  @!P0 LEA.HI.X R5, R2, R5, R3, 0x2, P1 ;  /* 0x0000000502058211 */ /* 0x000fca00008f1403 */
[----:B------:R0:W5:Y:S01]  /*76c0*/  @!P0 LDG.E R6, desc[UR38][R4.64] ;  /* 0x0000002604068981 */ /* 0x000162000c1e1900 */
[----:B------:R-:W-:-:S03]  /*76d0*/  UMOV UR4, 0xffffffff ;  /* 0xffffffff00047882 */ /* 0x000fc60000000000 */
[----:B------:R-:W-:Y:S05]  /*76e0*/  BRA.DIV UR4, `(.L_x_45) ;  /* 0x0000003204507947 */ /* 0x000fea000b800000 */
.L_x_85:
[----:B------:R-:W-:Y:S01]  /*76f0*/  ULOP3.LUT UR4, UR41, 0x2, URZ, 0xfc, !UPT ;  /* 0x0000000229047892 */ /* 0x000fe2000f8efc3f */
[----:B------:R-:W-:Y:S01]  /*7700*/  IMAD.MOV R2, RZ, RZ, -R10 ;  /* 0x000000ffff027224 */ /* 0x000fe200078e0a0a */
[----:B------:R-:W-:Y:S01]  /*7710*/  MOV R27, UR42 ;  /* 0x0000002a001b7c02 */ /* 0x000fe20008000f00 */
[----:B------:R-:W-:Y:S01]  /*7720*/  IMAD.SHL.U32 R8, R22, 0x8, RZ ;  /* 0x0000000816087824 */ /* 0x000fe200078e00ff */
[----:B------:R-:W-:Y:S01]  /*7730*/  LOP3.LUT R29, R29, 0xfffffffd, RZ, 0xc0, !PT ;  /* 0xfffffffd1d1d7812 */ /* 0x000fe200078ec0ff */
[----:B0-----:R-:W-:Y:S01]  /*7740*/  IMAD R5, R16, R2, R7 ;  /* 0x0000000210057224 */ /* 0x001fe200078e0207 */
[----:B------:R-:W-:Y:S01]  /*7750*/  SHF.R.S32.HI R27, RZ, 0x1f, R27 ;  /* 0x0000001fff1b7819 */ /* 0x000fe2000001141b */
[----:B------:R-:W-:Y:S01]  /*7760*/  IMAD.U32 R3, RZ, RZ, UR4 ;  /* 0x00000004ff037e24 */ /* 0x000fe2000f8e00ff */
[----:B------:R-:W-:Y:S01]  /*7770*/  LOP3.LUT R16, R8, 0x38, RZ, 0xc0, !PT ;  /* 0x0000003808107812 */ /* 0x000fe200078ec0ff */
[----:B------:R-:W-:-:S03]  /*7780*/  IMAD.MOV.U32 R26, RZ, RZ, R0 ;  /* 0x000000ffff1a7224 */ /* 0x000fc600078e0000 */
[----:B------:R-:W-:-:S13]  /*7790*/  ISETP.NE.AND P0, PT, R3, 0x3, PT ;  /* 0x000000030300780c */ /* 0x000fda0003f05270 */
[----:B------:R-:W-:Y:S01]  /*77a0*/  @P0 LOP3.LUT R29, R29, 0x2, RZ, 0xfc, !PT ;  /* 0x000000021d1d0812 */ /* 0x000fe200078efcff */
[----:B------:R-:W-:Y:S06]  /*77b0*/  @!P0 BRA `(.L_x_46) ;  /* 0x0000000000048947 */ /* 0x000fec0003800000 */
[----:B------:R-:W-:Y:S01]  /*77c0*/  BPT.TRAP 0x1 ;  /* 0x000000040000795c */ /* 0x000fe20000300000 */
.L_x_46:
[----:B------:R-:W-:Y:S01]  /*77d0*/  SHF.R.S32.HI R7, RZ, 0x1f, R5 ;  /* 0x0000001fff077819 */ /* 0x000fe20000011405 */
[----:B------:R-:W-:Y:S01]  /*77e0*/  ULDC.64 UR4, c[0x0][0x328] ;  /* 0x0000ca0000047ab9 */ /* 0x000fe20000000a00 */
[----:B-----5:R-:W-:Y:S02]  /*77f0*/  SHF.R.S32.HI R4, RZ, 0x1f, R6 ;  /* 0x0000001fff047819 */ /* 0x020fe40000011406 */
[----:B------:R-:W-:Y:S01]  /*7800*/  R2UR UR6, R27 ;  /* 0x000000001b0672ca */ /* 0x000fe200000e0000 */
[----:B------:R-:W-:-:S04]  /*7810*/  IMAD R2, R7, UR4, RZ ;  /* 0x0000000407027c24 */ /* 0x000fc8000f8e02ff */
[C---:B------:R-:W-:Y:S02]  /*7820*/  IMAD R9, R5.reuse, UR5, R2 ;  /* 0x0000000505097c24 */ /* 0x040fe4000f8e0202 */
[----:B------:R-:W-:Y:S01]  /*7830*/  IMAD.WIDE.U32 R2, R5, UR4, RZ ;  /* 0x0000000405027c25 */ /* 0x000fe2000f8e00ff */
[----:B------:R-:W-:-:S03]  /*7840*/  ULDC.64 UR4, c[0x0][0x338] ;  /* 0x0000ce0000047ab9 */ /* 0x000fc60000000a00 */
[----:B------:R-:W-:Y:S02]  /*7850*/  IMAD.IADD R3, R3, 0x1, R9 ;  /* 0x0000000103037824 */ /* 0x000fe400078e0209 */
[----:B------:R-:W-:Y:S02]  /*7860*/  IMAD.MOV.U32 R9, RZ, RZ, 0x1 ;  /* 0x00000001ff097424 */ /* 0x000fe400078e00ff */
[----:B------:R-:W-:Y:S02]  /*7870*/  IMAD R11, R4, UR4, RZ ;  /* 0x00000004040b7c24 */ /* 0x000fe4000f8e02ff */
[----:B------:R-:W-:Y:S01]  /*7880*/  IMAD.WIDE.U32 R2, R6, UR4, R2 ;  /* 0x0000000406027c25 */ /* 0x000fe2000f8e0002 */
[----:B------:R-:W-:-:S03]  /*7890*/  SHF.L.U32 R9, R9, 0x1f, RZ ;  /* 0x0000001f09097819 */ /* 0x000fc600000006ff */
[----:B------:R-:W-:Y:S01]  /*78a0*/  IMAD R11, R6, UR5, R11 ;  /* 0x00000005060b7c24 */ /* 0x000fe2000f8e020b */
[----:B------:R-:W0:Y:S01]  /*78b0*/  SYNCS.PHASECHK.TRANS64.TRYWAIT P0, [UR45+0x16840], R9 ;  /* 0x01684009ff0075a7 */ /* 0x000e22000800016d */
[----:B------:R-:W-:-:S03]  /*78c0*/  ULDC.64 UR4, c[0x0][0x330] ;  /* 0x0000cc0000047ab9 */ /* 0x000fc60000000a00 */
[----:B------:R-:W-:Y:S01]  /*78d0*/  IADD3 R3, R3, R11, RZ ;  /* 0x0000000b03037210 */ /* 0x000fe20007ffe0ff */
[----:B------:R-:W-:Y:S01]  /*78e0*/  IMAD.U32 R11, RZ, RZ, UR4 ;  /* 0x00000004ff0b7e24 */ /* 0x000fe2000f8e00ff */
[----:B------:R-:W-:-:S03]  /*78f0*/  UIMAD UR4, UR6, UR4, URZ ;  /* 0x00000004060472a4 */ /* 0x000fc6000f8e023f */
[----:B------:R-:W-:Y:S01]  /*7900*/  IMAD.WIDE.U32 R2, R11, UR42, R2 ;  /* 0x0000002a0b027c25 */ /* 0x000fe2000f8e0002 */
[----:B------:R-:W-:Y:S01]  /*7910*/  UIMAD UR4, UR42, UR5, UR4 ;  /* 0x000000052a0472a4 */ /* 0x000fe2000f8e0204 */
[----:B------:R-:W-:Y:S02]  /*7920*/  ULDC.64 UR6, c[0x0][0x318] ;  /* 0x0000c60000067ab9 */ /* 0x000fe40000000a00 */
[----:B------:R-:W-:-:S03]  /*7930*/  LEA R17, P1, R2, UR6, 0x1 ;  /* 0x0000000602117c11 */ /* 0x000fc6000f8208ff */
[----:B------:R-:W-:-:S05]  /*7940*/  VIADD R3, R3, UR4 ;  /* 0x0000000403037c36 */ /* 0x000fca0008000000 */
[----:B------:R-:W-:Y:S01]  /*7950*/  LEA.HI.X R18, R2, UR7, R3, 0x1, P1 ;  /* 0x0000000702127c11 */ /* 0x000fe200088f0c03 */
[----:B0-----:R-:W-:Y:S06]  /*7960*/  @!P0 BRA `(.L_x_47) ;  /* 0x0000002c00d08947 */ /* 0x001fec0003800000 */
.L_x_86:
[----:B------:R-:W-:Y:S01]  /*7970*/  ULDC.64 UR4, c[0x0][0x300] ;  /* 0x0000c00000047ab9 */ /* 0x000fe20000000a00 */
[----:B------:R-:W-:Y:S01]  /*7980*/  R2UR UR6, R27 ;  /* 0x000000001b0672ca */ /* 0x000fe200000e0000 */
[----:B0-----:R-:W-:Y:S01]  /*7990*/  IMAD R2, R7, UR4, RZ ;  /* 0x0000000407027c24 */ /* 0x001fe2000f8e02ff */
[----:B------:R-:W-:Y:S02]  /*79a0*/  SHF.R.U32.HI R10, RZ, 0x3, R20 ;  /* 0x00000003ff0a7819 */ /* 0x000fe40000011614 */
[----:B------:R-:W-:Y:S01]  /*79b0*/  LOP3.LUT R29, R29, 0xfffffffe, RZ, 0xc0, !PT ;  /* 0xfffffffe1d1d7812 */ /* 0x000fe200078ec0ff */
[C---:B------:R-:W-:Y:S02]  /*79c0*/  IMAD R7, R5.reuse, UR5, R2 ;  /* 0x0000000505077c24 */ /* 0x040fe4000f8e0202 */
[----:B------:R-:W-:Y:S01]  /*79d0*/  IMAD.WIDE.U32 R2, R5, UR4, RZ ;  /* 0x0000000405027c25 */ /* 0x000fe2000f8e00ff */
[----:B------:R-:W-:-:S03]  /*79e0*/  ULDC.64 UR4, c[0x0][0x310] ;  /* 0x0000c40000047ab9 */ /* 0x000fc60000000a00 */
[----:B------:R-:W-:Y:S02]  /*79f0*/  IMAD.IADD R3, R3, 0x1, R7 ;  /* 0x0000000103037824 */ /* 0x000fe400078e0207 */
[----:B------:R-:W-:Y:S02]  /*7a00*/  IMAD R5, R4, UR4, RZ ;  /* 0x0000000404057c24 */ /* 0x000fe4000f8e02ff */
[----:B------:R-:W-:-:S04]  /*7a10*/  IMAD.WIDE.U32 R2, R6, UR4, R2 ;  /* 0x0000000406027c25 */ /* 0x000fc8000f8e0002 */
[----:B------:R-:W-:Y:S01]  /*7a20*/  IMAD R5, R6, UR5, R5 ;  /* 0x0000000506057c24 */ /* 0x000fe2000f8e0205 */
[----:B------:R-:W-:Y:S01]  /*7a30*/  ULDC.64 UR4, c[0x0][0x308] ;  /* 0x0000c20000047ab9 */ /* 0x000fe20000000a00 */
[----:B------:R-:W-:Y:S02]  /*7a40*/  IMAD.MOV.U32 R7, RZ, RZ, -0x80 ;  /* 0xffffff80ff077424 */ /* 0x000fe400078e00ff */
[----:B------:R-:W-:Y:S01]  /*7a50*/  IMAD.IADD R3, R3, 0x1, R5 ;  /* 0x0000000103037824 */ /* 0x000fe200078e0205 */
[----:B------:R-:W-:Y:S01]  /*7a60*/  MOV R5, UR4 ;  /* 0x0000000400057c02 */ /* 0x000fe20008000f00 */
[----:B------:R-:W-:Y:S01]  /*7a70*/  UIMAD UR4, UR6, UR4, URZ ;  /* 0x00000004060472a4 */ /* 0x000fe2000f8e023f */
[----:B------:R-:W-:Y:S02]  /*7a80*/  IMAD R6, R0, R7, UR43 ;  /* 0x0000002b00067e24 */ /* 0x000fe4000f8e0207 */
[----:B------:R-:W-:Y:S01]  /*7a90*/  ULDC.64 UR6, c[0x0][0x2e8] ;  /* 0x0000ba0000067ab9 */ /* 0x000fe20000000a00 */
[----:B------:R-:W-:-:S02]  /*7aa0*/  UIMAD UR4, UR42, UR5, UR4 ;  /* 0x000000052a0472a4 */ /* 0x000fc4000f8e0204 */
[----:B------:R-:W-:Y:S01]  /*7ab0*/  IMAD.WIDE.U32 R2, R5, UR42, R2 ;  /* 0x0000002a05027c25 */ /* 0x000fe2000f8e0002 */
[----:B------:R-:W-:-:S03]  /*7ac0*/  LOP3.LUT R5, R8, 0x1c0, RZ, 0xc0, !PT ;  /* 0x000001c008057812 */ /* 0x000fc600078ec0ff */
[----:B------:R-:W-:Y:S01]  /*7ad0*/  VIADD R3, R3, UR4 ;  /* 0x0000000403037c36 */ /* 0x000fe20008000000 */
[----:B------:R-:W-:Y:S01]  /*7ae0*/  ULDC UR4, c[0x0][0x2f4] ;  /* 0x0000bd0000047ab9 */ /* 0x000fe20000000800 */
[----:B------:R-:W-:Y:S02]  /*7af0*/  LEA R0, P0, R2, UR6, 0x1 ;  /* 0x0000000602007c11 */ /* 0x000fe4000f8008ff */
[----:B------:R-:W-:Y:S01]  /*7b00*/  ISETP.GE.AND P3, PT, R16, UR4, PT ;  /* 0x0000000410007c0c */ /* 0x000fe2000bf66270 */
[----:B------:R-:W-:Y:S01]  /*7b10*/  UMOV UR4, 0xffffffff ;  /* 0xffffffff00047882 */ /* 0x000fe20000000000 */
[----:B------:R-:W-:Y:S02]  /*7b20*/  LOP3.LUT R5, R5, 0x38, R8, 0xf8, !PT ;  /* 0x0000003805057812 */ /* 0x000fe400078ef808 */
[----:B------:R-:W-:Y:S02]  /*7b30*/  LEA.HI.X R4, R2, UR7, R3, 0x1, P0 ;  /* 0x0000000702047c11 */ /* 0x000fe400080f0c03 */
[----:B------:R-:W-:Y:S01]  /*7b40*/  LOP3.LUT R3, R5, 0x38, R22, 0x78, !PT ;  /* 0x0000003805037812 */ /* 0x000fe200078e7816 */
[----:B------:R-:W-:-:S02]  /*7b50*/  IMAD.IADD R5, R6, 0x1, -R10 ;  /* 0x0000000106057824 */ /* 0x000fc400078e0a0a */
[----:B------:R-:W-:-:S03]  /*7b60*/  IMAD.SHL.U32 R22, R20, 0x8, RZ ;  /* 0x0000000814167824 */ /* 0x000fc600078e00ff */
[----:B------:R-:W-:Y:S02]  /*7b70*/  ISETP.GE.AND P0, PT, R5, 0x1, PT ;  /* 0x000000010500780c */ /* 0x000fe40003f06270 */
[----:B------:R-:W-:Y:S02]  /*7b80*/  LOP3.LUT R22, R3, 0x200, R22, 0xf8, !PT ;  /* 0x0000020003167812 */ /* 0x000fe400078ef816 */
[----:B------:R-:W-:Y:S01]  /*7b90*/  @P3 LOP3.LUT R29, R29, 0x1, RZ, 0xfc, !PT ;  /* 0x000000011d1d3812 */ /* 0x000fe200078efcff */
[----:B------:R-:W-:Y:S08]  /*7ba0*/  BRA.DIV UR4, `(.L_x_48) ;  /* 0x0000002e04587947 */ /* 0x000ff0000b800000 */
[----:B------:R-:W0:Y:S01]  /*7bb0*/  SHFL.IDX PT, R14, R0, RZ, 0x181f ;  /* 0x00181fff000e7589 */ /* 0x000e2200000e0000 */
[----:B------:R-:W-:-:S03]  /*7bc0*/  @P0 LEA R9, R22, UR45, 0x1 ;  /* 0x0000002d16090c11 */ /* 0x000fc6000f8e08ff */
[----:B------:R-:W1:Y:S04]  /*7bd0*/  SHFL.IDX PT, R2, R4, RZ, 0x181f ;  /* 0x00181fff04027589 */ /* 0x000e6800000e0000 */
[----:B------:R-:W-:Y:S04]  /*7be0*/  SHFL.IDX PT, R7, R4, 0x1, 0x181f ;  /* 0x00381f0004077f89 */ /* 0x000fe800000e0000 */
[----:B------:R-:W-:Y:S04]  /*7bf0*/  SHFL.IDX PT, R21, R0, 0x2, 0x181f ;  /* 0x00581f0000157f89 */ /* 0x000fe800000e0000 */
[----:B------:R-:W-:Y:S01]  /*7c00*/  SHFL.IDX PT, R6, R4, 0x2, 0x181f ;  /* 0x00581f0004067f89 */ /* 0x000fe200000e0000 */
[----:B0-----:R-:W-:-:S04]  /*7c10*/  @P0 LEA R14, P1, R16, R14, 0x1 ;  /* 0x0000000e100e0211 */ /* 0x001fc800078208ff */
[----:B-1----:R-:W-:Y:S01]  /*7c20*/  @P0 IADD3.X R3, RZ, R2, RZ, P1, !PT ;  /* 0x00000002ff030210 */ /* 0x002fe20000ffe4ff */
[----:B------:R-:W-:Y:S01]  /*7c30*/  @P0 IMAD.MOV.U32 R2, RZ, RZ, R14 ;  /* 0x000000ffff020224 */ /* 0x000fe200078e000e */
[C---:B------:R-:W-:Y:S01]  /*7c40*/  ISETP.GE.AND P1, PT, R5.reuse, 0x21, PT ;  /* 0x000000210500780c */ /* 0x040fe20003f26270 */
[----:B------:R-:W0:Y:S04]  /*7c50*/  SHFL.IDX PT, R14, R0, 0x1, 0x181f ;  /* 0x00381f00000e7f89 */ /* 0x000e2800000e0000 */
[----:B------:R1:W-:Y:S01]  /*7c60*/  @P0 LDGSTS.E.BYPASS.LTC128B.128 [R9+0xe400], desc[UR38][R2.64], !P3 ;  /* 0x0e40000002090fae */ /* 0x0003e2000d901d66 */
[----:B------:R-:W-:-:S03]  /*7c70*/  ISETP.GE.AND P0, PT, R5, 0x11, PT ;  /* 0x000000110500780c */ /* 0x000fc60003f06270 */
[----:B-1----:R-:W-:Y:S10]  /*7c80*/  SHFL.IDX PT, R9, R0, 0x4, 0x181f ;  /* 0x00981f0000097f89 */ /* 0x002ff400000e0000 */
[----:B------:R-:W-:-:S02]  /*7c90*/  @P0 LEA R25, R22, UR45, 0x1 ;  /* 0x0000002d16190c11 */ /* 0x000fc4000f8e08ff */
[C---:B0-----:R-:W-:Y:S02]  /*7ca0*/  @P0 LEA R2, P2, R16.reuse, R14, 0x1 ;  /* 0x0000000e10020211 */ /* 0x041fe400078408ff */
[----:B------:R-:W0:Y:S03]  /*7cb0*/  SHFL.IDX PT, R14, R0, 0x3, 0x181f ;  /* 0x00781f00000e7f89 */ /* 0x000e2600000e0000 */
[----:B------:R-:W-:Y:S02]  /*7cc0*/  @P0 IMAD.X R3, RZ, RZ, R7, P2 ;  /* 0x000000ffff030224 */ /* 0x000fe400010e0607 */
[----:B------:R-:W1:Y:S04]  /*7cd0*/  SHFL.IDX PT, R7, R4, 0x3, 0x181f ;  /* 0x00781f0004077f89 */ /* 0x000e6800000e0000 */
[----:B------:R2:W-:Y:S02]  /*7ce0*/  @P0 LDGSTS.E.BYPASS.LTC128B.128 [R25+0xec00], desc[UR38][R2.64], !P3 ;  /* 0x0ec0000002190fae */ /* 0x0005e4000d901d66 */
[----:B--2---:R-:W-:-:S02]  /*7cf0*/  @P1 LEA R2, P0, R16, R21, 0x1 ;  /* 0x0000001510021211 */ /* 0x004fc400078008ff */
[----:B------:R-:W-:-:S03]  /*7d00*/  @P1 LEA R21, R22, UR45, 0x1 ;  /* 0x0000002d16151c11 */ /* 0x000fc6000f8e08ff */
[----:B------:R-:W-:Y:S01]  /*7d10*/  @P1 IMAD.X R3, RZ, RZ, R6, P0 ;  /* 0x000000ffff031224 */ /* 0x000fe200000e0606 */
[C---:B------:R-:W-:Y:S01]  /*7d20*/  ISETP.GE.AND P0, PT, R5.reuse, 0x31, PT ;  /* 0x000000310500780c */ /* 0x040fe20003f06270 */
[----:B------:R-:W2:Y:S04]  /*7d30*/  SHFL.IDX PT, R6, R4, 0x4, 0x181f ;  /* 0x00981f0004067f89 */ /* 0x000ea800000e0000 */
[----:B------:R0:W-:Y:S01]  /*7d40*/  @P1 LDGSTS.E.BYPASS.LTC128B.128 [R21+0xf400], desc[UR38][R2.64], !P3 ;  /* 0x0f40000002151fae */ /* 0x0001e2000d901d66 */
[----:B------:R-:W-:-:S07]  /*7d50*/  ISETP.GE.AND P1, PT, R5, 0x41, PT ;  /* 0x000000410500780c */ /* 0x000fce0003f26270 */
[----:B------:R-:W-:Y:S02]  /*7d60*/  @P0 LEA R25, R22, UR45, 0x1 ;  /* 0x0000002d16190c11 */ /* 0x000fe4000f8e08ff */
[----:B0-----:R-:W-:Y:S02]  /*7d70*/  @P0 LEA R2, P2, R16, R14, 0x1 ;  /* 0x0000000e10020211 */ /* 0x001fe400078408ff */
[----:B------:R-:W0:Y:S02]  /*7d80*/  SHFL.IDX PT, R14, R0, 0x5, 0x181f ;  /* 0x00b81f00000e7f89 */ /* 0x000e2400000e0000 */
[----:B------:R-:W-:Y:S01]  /*7d90*/  @P1 LEA R21, R22, UR45, 0x1 ;  /* 0x0000002d16151c11 */ /* 0x000fe2000f8e08ff */
[----:B-1----:R-:W-:Y:S02]  /*7da0*/  @P0 IMAD.X R3, RZ, RZ, R7, P2 ;  /* 0x000000ffff030224 */ /* 0x002fe400010e0607 */
[----:B------:R-:W1:Y:S04]  /*7db0*/  SHFL.IDX PT, R7, R4, 0x5, 0x181f ;  /* 0x00b81f0004077f89 */ /* 0x000e6800000e0000 */
[----:B------:R3:W-:Y:S02]  /*7dc0*/  @P0 LDGSTS.E.BYPASS.LTC128B.128 [R25+0xfc00], desc[UR38][R2.64], !P3 ;  /* 0x0fc0000002190fae */ /* 0x0007e4000d901d66 */
[----:B---3--:R-:W-:-:S02]  /*7dd0*/  @P1 LEA R2, P0, R16, R9, 0x1 ;  /* 0x0000000910021211 */ /* 0x008fc400078008ff */
[----:B------:R-:W3:Y:S02]  /*7de0*/  SHFL.IDX PT, R9, R0, 0x6, 0x181f ;  /* 0x00d81f0000097f89 */ /* 0x000ee400000e0000 */
[----:B--2---:R-:W-:Y:S02]  /*7df0*/  @P1 IADD3.X R3, RZ, R6, RZ, P0, !PT ;  /* 0x00000006ff031210 */ /* 0x004fe400007fe4ff */
[C---:B------:R-:W-:Y:S01]  /*7e00*/  ISETP.GE.AND P0, PT, R5.reuse, 0x51, PT ;  /* 0x000000510500780c */ /* 0x040fe20003f06270 */
[----:B------:R-:W2:Y:S04]  /*7e10*/  SHFL.IDX PT, R6, R4, 0x6, 0x181f ;  /* 0x00d81f0004067f89 */ /* 0x000ea800000e0000 */
[----:B------:R0:W-:Y:S01]  /*7e20*/  @P1 LDGSTS.E.BYPASS.LTC128B.128 [R21+0x10400], desc[UR38][R2.64], !P3 ;  /* 0x1040000002151fae */ /* 0x0001e2000d901d66 */
[----:B------:R-:W-:-:S03]  /*7e30*/  ISETP.GE.AND P1, PT, R5, 0x61, PT ;  /* 0x000000610500780c */ /* 0x000fc60003f26270 */
[----:B------:R-:W4:Y:S04]  /*7e40*/  SHFL.IDX PT, R4, R4, 0x7, 0x181f ;  /* 0x00f81f0004047f89 */ /* 0x000f2800000e0000 */
[----:B0-----:R-:W-:Y:S02]  /*7e50*/  @P0 LEA R2, P2, R16, R14, 0x1 ;  /* 0x0000000e10020211 */ /* 0x001fe400078408ff */
[----:B------:R0:W0:Y:S03]  /*7e60*/  SHFL.IDX PT, R14, R0, 0x7, 0x181f ;  /* 0x00f81f00000e7f89 */ /* 0x00002600000e0000 */
[----:B-1----:R-:W-:Y:S01]  /*7e70*/  @P0 IMAD.X R3, RZ, RZ, R7, P2 ;  /* 0x000000ffff030224 */ /* 0x002fe200010e0607 */
[----:B------:R-:W-:-:S05]  /*7e80*/  @P0 LEA R7, R22, UR45, 0x1 ;  /* 0x0000002d16070c11 */ /* 0x000fca000f8e08ff */
[----:B------:R3:W-:Y:S02]  /*7e90*/  @P0 LDGSTS.E.BYPASS.LTC128B.128 [R7+0x10c00], desc[UR38][R2.64], !P3 ;  /* 0x10c0000002070fae */ /* 0x0007e4000d901d66 */
[----:B---3--:R-:W-:Y:S02]  /*7ea0*/  @P1 LEA R2, P0, R16, R9, 0x1 ;  /* 0x0000000910021211 */ /* 0x008fe400078008ff */
[----:B------:R-:W-:-:S03]  /*7eb0*/  @P1 LEA R9, R22, UR45, 0x1 ;  /* 0x0000002d16091c11 */ /* 0x000fc6000f8e08ff */
[----:B--2---:R-:W-:-:S05]  /*7ec0*/  @P1 IMAD.X R3, RZ, RZ, R6, P0 ;  /* 0x000000ffff031224 */ /* 0x004fca00000e0606 */
[----:B0---4-:R1:W-:Y:S03]  /*7ed0*/  @P1 LDGSTS.E.BYPASS.LTC128B.128 [R9+0x11400], desc[UR38][R2.64], !P3 ;  /* 0x1140000002091fae */ /* 0x0113e6000d901d66 */
.L_x_104:
[----:B------:R-:W-:-:S13]  /*7ee0*/  ISETP.GE.AND P0, PT, R5, 0x71, PT ;  /* 0x000000710500780c */ /* 0x000fda0003f06270 */
[----:B-1----:R-:W-:Y:S02]  /*7ef0*/  @P0 LEA R2, P1, R16, R14, 0x1 ;  /* 0x0000000e10020211 */ /* 0x002fe400078208ff */
[----:B------:R-:W-:-:S03]  /*7f00*/  @P0 LEA R5, R22, UR45, 0x1 ;  /* 0x0000002d16050c11 */ /* 0x000fc6000f8e08ff */
[----:B------:R-:W-:-:S05]  /*7f10*/  @P0 IMAD.X R3, RZ, RZ, R4, P1 ;  /* 0x000000ffff030224 */ /* 0x000fca00008e0604 */
[----:B------:R-:W-:Y:S01]  /*7f20*/  @!PT LDS RZ, [RZ] ;  /* 0x00000000fffff984 */ /* 0x000fe20000000800 */
[----:B------:R-:W-:Y:S01]  /*7f30*/  @!PT LDS RZ, [RZ] ;  /* 0x00000000fffff984 */ /* 0x000fe20000000800 */
[----:B------:R-:W-:Y:S01]  /*7f40*/  @!PT LDS RZ, [RZ] ;  /* 0x00000000fffff984 */ /* 0x000fe20000000800 */
[----:B------:R0:W-:Y:S01]  /*7f50*/  @P0 LDGSTS.E.BYPASS.LTC128B.128 [R5+0x11c00], desc[UR38][R2.64], !P3 ;  /* 0x11c0000002050fae */ /* 0x0001e2000d901d66 */
[----:B------:R-:W-:Y:S01]  /*7f60*/  NOP ;  /* 0x0000000000007918 */ /* 0x000fe20000000000 */
[----:B------:R-:W-:Y:S02]  /*7f70*/  SYNCS.ARRIVE.TRANS64.RED.A0T1 RZ, [UR45+0x16830], RZ ;  /* 0x016830ffffff79a7 */ /* 0x000fe4000820042d */
[----:B------:R-:W-:Y:S01]  /*7f80*/  ARRIVES.LDGSTSBAR.64.TRANSCNT [UR45+0x16830] ;  /* 0x01683000ff0079b0 */ /* 0x000fe20008000aad */
[----:B------:R-:W-:Y:S01]  /*7f90*/  NOP ;  /* 0x0000000000007918 */ /* 0x000fe20000000000 */
[----:B------:R-:W-:-:S06]  /*7fa0*/  ULOP3.LUT UR4, UR41, 0x2, URZ, 0xfc, !UPT ;  /* 0x0000000229047892 */ /* 0x000fcc000f8efc3f */
[----:B------:R-:W-:-:S05]  /*7fb0*/  IMAD.U32 R6, RZ, RZ, UR4 ;  /* 0x00000004ff067e24 */ /* 0x000fca000f8e00ff */
[----:B------:R-:W-:-:S13]  /*7fc0*/  ISETP.NE.AND P2, PT, R6, 0x3, PT ;  /* 0x000000030600780c */ /* 0x000fda0003f45270 */
[----:B0-----:R-:W-:Y:S05]  /*7fd0*/  @!P2 BRA `(.L_x_49) ;  /* 0x000000000004a947 */ /* 0x001fea0003800000 */
[----:B------:R-:W-:Y:S01]  /*7fe0*/  BPT.TRAP 0x1 ;  /* 0x000000040000795c */ /* 0x000fe20000300000 */
.L_x_49:
[----:B------:R-:W-:Y:S01]  /*7ff0*/  SYNCS.ARRIVE.TRANS64.A1T0 RZ, [UR45+0x16830], RZ ;  /* 0x016830ffffff79a7 */ /* 0x000fe2000810002d */
[----:B------:R-:W-:Y:S05]  /*8000*/  WARPSYNC.ALL ;  /* 0x0000000000007948 */ /* 0x000fea0003800000 */
[----:B------:R-:W-:Y:S01]  /*8010*/  UIADD3 UR5, UR45, 0x8400, URZ ;  /* 0x000084002d057890 */ /* 0x000fe2000fffe03f */
[----:B------:R-:W-:Y:S01]  /*8020*/  R2UR UR4, R27 ;  /* 0x000000001b0472ca */ /* 0x000fe200000e0000 */
[----:B------:R-:W-:Y:S01]  /*8030*/  ULDC.64 UR6, c[0x0][0x2d8] ;  /* 0x0000b60000067ab9 */ /* 0x000fe20000000a00 */
[----:B------:R-:W-:Y:S01]  /*8040*/  SHF.R.S32.HI R25, RZ, 0x1f, R24 ;  /* 0x0000001fff197819 */ /* 0x000fe20000011418 */
[----:B------:R-:W-:Y:S02]  /*8050*/  ULOP3.LUT UP0, URZ, UR5, 0x3ff, URZ, 0xc0, !UPT ;  /* 0x000003ff053f7892 */ /* 0x000fe4000f80c03f */
[----:B------:R-:W-:Y:S01]  /*8060*/  UIMAD.WIDE.U32 UR36, UR42, UR6, URZ ;  /* 0x000000062a2472a5 */ /* 0x000fe2000f8e003f */
[----:B------:R-:W-:Y:S03]  /*8070*/  BAR.SYNC.DEFER_BLOCKING 0x8, 0x200 ;  /* 0x0208000000007b1d */ /* 0x000fe60000010000 */
[----:B------:R-:W-:-:S04]  /*8080*/  PLOP3.LUT P0, PT, PT, PT, UP0, 0x80, 0x0 ;  /* 0x000000000000781c */ /* 0x000fc80003f0f008 */
[----:B------:R-:W-:-:S04]  /*8090*/  UIMAD UR4, UR4, UR6, URZ ;  /* 0x00000006040472a4 */ /* 0x000fc8000f8e023f */
[----:B------:R-:W-:-:S04]  /*80a0*/  UIMAD UR4, UR42, UR7, UR4 ;  /* 0x000000072a0472a4 */ /* 0x000fc8000f8e0204 */
[----:B------:R-:W-:Y:S01]  /*80b0*/  UIADD3 UR46, UR37, UR4, URZ ;  /* 0x00000004252e7290 */ /* 0x000fe2000fffe03f */
[----:B------:R-:W-:Y:S11]  /*80c0*/  @!P0 BRA `(.L_x_50) ;  /* 0x0000000000408947 */ /* 0x000ff60003800000 */
[----:B------:R-:W-:Y:S01]  /*80d0*/  MOV R2, 0x0 ;  /* 0x0000000000027802 */ /* 0x000fe20000000f00 */
[----:B------:R-:W-:Y:S01]  /*80e0*/  ULDC.64 UR6, c[0x4][0x88] ;  /* 0x0100220000067ab9 */ /* 0x000fe20000000a00 */
[----:B------:R-:W-:Y:S01]  /*80f0*/  ULDC.64 UR8, c[0x4][0x90] ;  /* 0x0100240000087ab9 */ /* 0x000fe20000000a00 */
[----:B------:R-:W-:Y:S01]  /*8100*/  ULDC.64 UR4, c[0x4][0x20] ;  /* 0x0100080000047ab9 */ /* 0x000fe20000000a00 */
[----:B------:R-:W-:Y:S01]  /*8110*/  MOV R4, UR6 ;  /* 0x0000000600047c02 */ /* 0x000fe20008000f00 */
[----:B------:R-:W-:Y:S01]  /*8120*/  IMAD.U32 R5, RZ, RZ, UR7 ;  /* 0x00000007ff057e24 */ /* 0x000fe2000f8e00ff */
        /* <DEDUP_REMOVED lines=9> */
[----:B0-----:R-:W-:Y:S05]  /*81c0*/  CALL.ABS.NOINC R2 ;  /* 0x0000000002007343 */ /* 0x001fea0003c00000 */
.L_x_50:
[----:B------:R-:W0:Y:S01]  /*81d0*/  LDC R9, c[0x0][0x448] ;  /* 0x00011200ff097b82 */ /* 0x000e220000000800 */
[----:B------:R-:W1:Y:S01]  /*81e0*/  S2R R20, SR_TID.X ;  /* 0x0000000000147919 */ /* 0x000e620000002100 */
[----:B------:R-:W-:Y:S01]  /*81f0*/  IMAD.U32 R4, RZ, RZ, UR36 ;  /* 0x00000024ff047e24 */ /* 0x000fe2000f8e00ff */
[----:B------:R-:W-:Y:S01]  /*8200*/  ULDC.64 UR4, c[0x0][0x2e0] ;  /* 0x0000b80000047ab9 */ /* 0x000fe20000000a00 */
[----:B------:R-:W-:Y:S01]  /*8210*/  ULDC.64 UR6, c[0x0][0x2c8] ;  /* 0x0000b20000067ab9 */ /* 0x000fe20000000a00 */
[----:B------:R-:W2:Y:S01]  /*8220*/  S2R R2, SR_CTAID.X ;  /* 0x0000000000027919 */ /* 0x000ea20000002500 */
[----:B------:R-:W-:Y:S01]  /*8230*/  IMAD R25, R25, UR4, RZ ;  /* 0x0000000419197c24 */ /* 0x000fe2000f8e02ff */
[----:B------:R-:W-:-:S03]  /*8240*/  ULDC.64 UR8, c[0x0][0x280] ;  /* 0x0000a00000087ab9 */ /* 0x000fc60000000a00 */
[----:B------:R-:W-:Y:S01]  /*8250*/  IMAD R25, R24, UR5, R25 ;  /* 0x0000000518197c24 */ /* 0x000fe2000f8e0219 */
[----:B0-----:R-:W-:Y:S02]  /*8260*/  ISETP.NE.AND P0, PT, R9, 0x1, PT ;  /* 0x000000010900780c */ /* 0x001fe40003f05270 */
[----:B-1----:R-:W-:-:S11]  /*8270*/  LOP3.LUT R20, R20, 0x7f, RZ, 0xc0, !PT ;  /* 0x0000007f14147812 */ /* 0x002fd600078ec0ff */
[----:B------:R-:W0:Y:S01]  /*8280*/  @P0 LDC R3, c[0x0][0x44c] ;  /* 0x00011300ff030b82 */ /* 0x000e220000000800 */
[----:B------:R-:W-:-:S05]  /*8290*/  SHF.R.U32.HI R20, RZ, 0x3, R20 ;  /* 0x00000003ff147819 */ /* 0x000fca0000011614 */
[----:B------:R-:W-:Y:S02]  /*82a0*/  IMAD.IADD R0, R23, 0x1, R20 ;  /* 0x0000000117007824 */ /* 0x000fe400078e0214 */
[----:B------:R-:W1:Y:S02]  /*82b0*/  @P0 LDC R5, c[0x0][0x450] ;  /* 0x00011400ff050b82 */ /* 0x000e640000000800 */
[----:B--2---:R-:W-:-:S05]  /*82c0*/  IMAD R0, R2, 0xc0, R0 ;  /* 0x000000c002007824 */ /* 0x004fca00078e0200 */
[----:B------:R-:W-:Y:S01]  /*82d0*/  MOV R7, R0 ;  /* 0x0000000000077202 */ /* 0x000fe20000000f00 */
[----:B------:R-:W2:Y:S01]  /*82e0*/  @P0 LDC R6, c[0x0][0x44c] ;  /* 0x00011300ff060b82 */ /* 0x000ea20000000800 */
[----:B0-----:R-:W-:-:S04]  /*82f0*/  @P0 IMAD.HI.U32 R2, R0, R3, RZ ;  /* 0x0000000300020227 */ /* 0x001fc800078e00ff */
[----:B------:R-:W-:Y:S01]  /*8300*/  IMAD.U32 R3, RZ, RZ, UR46 ;  /* 0x0000002eff037e24 */ /* 0x000fe2000f8e00ff */
[----:B-1----:R-:W-:Y:S01]  /*8310*/  @P0 SHF.R.U32.HI R7, RZ, R5, R2 ;  /* 0x00000005ff070219 */ /* 0x002fe20000011602 */
[----:B------:R-:W-:Y:S02]  /*8320*/  IMAD.MOV.U32 R2, RZ, RZ, R4 ;  /* 0x000000ffff027224 */ /* 0x000fe400078e0004 */
[----:B------:R-:W-:Y:S01]  /*8330*/  IMAD.U32 R5, RZ, RZ, UR37 ;  /* 0x00000025ff057e24 */ /* 0x000fe2000f8e00ff */
[----:B------:R-:W-:Y:S01]  /*8340*/  SHF.R.S32.HI R4, RZ, 0x1f, R7 ;  /* 0x0000001fff047819 */ /* 0x000fe20000011407 */
[----:B------:R-:W-:Y:S01]  /*8350*/  IMAD.WIDE.U32 R2, R24, UR4, R2 ;  /* 0x0000000418027c25 */ /* 0x000fe2000f8e0002 */
[----:B------:R-:W-:Y:S01]  /*8360*/  ULDC.64 UR4, c[0x0][0x2d0] ;  /* 0x0000b40000047ab9 */ /* 0x000fe20000000a00 */
[----:B------:R-:W0:Y:S02]  /*8370*/  S2R R24, SR_CTAID.X ;  /* 0x0000000000187919 */ /* 0x000e240000002500 */
[----:B------:R-:W-:Y:S01]  /*8380*/  IMAD R4, R4, UR4, RZ ;  /* 0x0000000404047c24 */ /* 0x000fe2000f8e02ff */
[----:B------:R-:W-:Y:S01]  /*8390*/  IADD3 R3, R3, R25, RZ ;  /* 0x0000001903037210 */ /* 0x000fe20007ffe0ff */
[----:B------:R-:W-:-:S02]  /*83a0*/  IMAD.MOV R8, RZ, RZ, -R7 ;  /* 0x000000ffff087224 */ /* 0x000fc400078e0a07 */
[C---:B------:R-:W-:Y:S02]  /*83b0*/  IMAD R11, R7.reuse, UR5, R4 ;  /* 0x00000005070b7c24 */ /* 0x040fe4000f8e0204 */
[----:B------:R-:W-:Y:S02]  /*83c0*/  IMAD.WIDE.U32 R4, R7, UR4, R2 ;  /* 0x0000000407047c25 */ /* 0x000fe4000f8e0002 */
[----:B------:R-:W1:Y:S02]  /*83d0*/  @P0 LDC R7, c[0x0][0x450] ;  /* 0x00011400ff070b82 */ /* 0x000e640000000800 */
[----:B------:R-:W-:Y:S02]  /*83e0*/  IMAD.IADD R5, R5, 0x1, R11 ;  /* 0x0000000105057824 */ /* 0x000fe400078e020b */
[----:B------:R-:W-:Y:S02]  /*83f0*/  IMAD R11, R9, R8, R0 ;  /* 0x00000008090b7224 */ /* 0x000fe400078e0200 */
[----:B------:R-:W-:-:S02]  /*8400*/  VIADD R0, R0, 0x80 ;  /* 0x0000008000007836 */ /* 0x000fc40000000000 */
[----:B------:R-:W-:Y:S01]  /*8410*/  IMAD.WIDE.U32 R4, R11, UR6, R4 ;  /* 0x000000060b047c25 */ /* 0x000fe2000f8e0004 */
[----:B------:R-:W-:-:S03]  /*8420*/  SHF.R.S32.HI R8, RZ, 0x1f, R11 ;  /* 0x0000001fff087819 */ /* 0x000fc6000001140b */
[----:B--2---:R-:W-:-:S04]  /*8430*/  @P0 IMAD.HI.U32 R6, R0, R6, RZ ;  /* 0x0000000600060227 */ /* 0x004fc800078e00ff */
[----:B------:R-:W-:-:S04]  /*8440*/  IMAD R8, R8, UR6, RZ ;  /* 0x0000000608087c24 */ /* 0x000fc8000f8e02ff */
[----:B------:R-:W-:Y:S02]  /*8450*/  IMAD R13, R11, UR7, R8 ;  /* 0x000000070b0d7c24 */ /* 0x000fe4000f8e0208 */
[----:B------:R-:W-:Y:S01]  /*8460*/  IMAD.MOV.U32 R11, RZ, RZ, R0 ;  /* 0x000000ffff0b7224 */ /* 0x000fe200078e0000 */
[----:B-1----:R-:W-:Y:S02]  /*8470*/  @P0 SHF.R.U32.HI R11, RZ, R7, R6 ;  /* 0x00000007ff0b0219 */ /* 0x002fe40000011606 */
[----:B------:R-:W-:Y:S02]  /*8480*/  IADD3 R13, R5, R13, RZ ;  /* 0x0000000d050d7210 */ /* 0x000fe40007ffe0ff */
[C---:B------:R-:W-:Y:S01]  /*8490*/  LEA R5, P0, R4.reuse, UR8, 0x1 ;  /* 0x0000000804057c11 */ /* 0x040fe2000f8008ff */
[----:B------:R-:W-:Y:S02]  /*84a0*/  IMAD.MOV R7, RZ, RZ, -R11 ;  /* 0x000000ffff077224 */ /* 0x000fe400078e0a0b */
[----:B------:R-:W-:Y:S01]  /*84b0*/  IMAD.WIDE.U32 R2, R11, UR4, R2 ;  /* 0x000000040b027c25 */ /* 0x000fe2000f8e0002 */
[----:B------:R-:W-:-:S02]  /*84c0*/  LEA.HI.X R8, R4, UR9, R13, 0x1, P0 ;  /* 0x0000000904087c11 */ /* 0x000fc400080f0c0d */
[----:B------:R-:W-:Y:S01]  /*84d0*/  SHF.R.S32.HI R4, RZ, 0x1f, R11 ;  /* 0x0000001fff047819 */ /* 0x000fe2000001140b */
[----:B------:R-:W-:-:S04]  /*84e0*/  IMAD R7, R9, R7, R0 ;  /* 0x0000000709077224 */ /* 0x000fc800078e0200 */
[----:B------:R-:W-:Y:S01]  /*84f0*/  IMAD R4, R4, UR4, RZ ;  /* 0x0000000404047c24 */ /* 0x000fe2000f8e02ff */
[----:B------:R-:W-:Y:S01]  /*8500*/  SHF.R.S32.HI R0, RZ, 0x1f, R7 ;  /* 0x0000001fff007819 */ /* 0x000fe20000011407 */
[----:B------:R-:W-:Y:S02]  /*8510*/  ULDC UR4, c[0x0][0x2b8] ;  /* 0x0000ae0000047ab9 */ /* 0x000fe40000000800 */
[----:B------:R-:W-:Y:S01]  /*8520*/  IMAD R11, R11, UR5, R4 ;  /* 0x000000050b0b7c24 */ /* 0x000fe2000f8e0204 */
[----:B------:R-:W-:Y:S01]  /*8530*/  ISETP.GE.AND P0, PT, R16, UR4, PT ;  /* 0x0000000410007c0c */ /* 0x000fe2000bf06270 */
[----:B------:R-:W-:Y:S01]  /*8540*/  IMAD R0, R0, UR6, RZ ;  /* 0x0000000600007c24 */ /* 0x000fe2000f8e02ff */
[----:B------:R-:W-:Y:S01]  /*8550*/  UMOV UR4, 0xffffffff ;  /* 0xffffffff00047882 */ /* 0x000fe20000000000 */
[----:B------:R-:W-:Y:S02]  /*8560*/  IMAD.IADD R3, R3, 0x1, R11 ;  /* 0x0000000103037824 */ /* 0x000fe400078e020b */
[----:B------:R-:W-:-:S02]  /*8570*/  IMAD R11, R7, UR7, R0 ;  /* 0x00000007070b7c24 */ /* 0x000fc4000f8e0200 */
[----:B------:R-:W-:-:S04]  /*8580*/  IMAD.WIDE.U32 R2, R7, UR6, R2 ;  /* 0x0000000607027c25 */ /* 0x000fc8000f8e0002 */
[----:B------:R-:W-:Y:S01]  /*8590*/  IMAD.IADD R7, R3, 0x1, R11 ;  /* 0x0000000103077824 */ /* 0x000fe200078e020b */
[----:B------:R-:W-:-:S04]  /*85a0*/  LEA R0, P1, R2, UR8, 0x1 ;  /* 0x0000000802007c11 */ /* 0x000fc8000f8208ff */
[----:B------:R-:W-:Y:S01]  /*85b0*/  LEA.HI.X R7, R2, UR9, R7, 0x1, P1 ;  /* 0x0000000902077c11 */ /* 0x000fe200088f0c07 */
[----:B0-----:R-:W-:Y:S08]  /*85c0*/  BRA.DIV UR4, `(.L_x_51) ;  /* 0x0000002e041c7947 */ /* 0x001ff0000b800000 */
[----:B------:R-:W0:Y:S01]  /*85d0*/  S2R R2, SR_TID.X ;  /* 0x0000000000027919 */ /* 0x000e220000002100 */
[----:B------:R-:W-:Y:S02]  /*85e0*/  ULDC UR4, c[0x0][0x288] ;  /* 0x0000a20000047ab9 */ /* 0x000fe40000000800 */
[----:B------:R-:W-:Y:S01]  /*85f0*/  IMAD R4, R9, UR4, RZ ;  /* 0x0000000409047c24 */ /* 0x000fe2000f8e02ff */
[----:B------:R-:W1:Y:S04]  /*8600*/  SHFL.IDX PT, R14, R5, RZ, 0x181f ;  /* 0x00181fff050e7589 */ /* 0x000e6800000e0000 */
[----:B------:R-:W-:Y:S04]  /*8610*/  SHFL.IDX PT, R21, R5, 0x1, 0x181f ;  /* 0x00381f0005157f89 */ /* 0x000fe800000e0000 */
[----:B------:R-:W-:Y:S01]  /*8620*/  SHFL.IDX PT, R10, R8, 0x1, 0x181f ;  /* 0x00381f00080a7f89 */ /* 0x000fe200000e0000 */
[----:B0-----:R-:W-:-:S04]  /*8630*/  LOP3.LUT R2, R2, 0x7f, RZ, 0xc0, !PT ;  /* 0x0000007f02027812 */ /* 0x001fc800078ec0ff */
[----:B------:R-:W-:-:S05]  /*8640*/  SHF.R.U32.HI R2, RZ, 0x3, R2 ;  /* 0x00000003ff027819 */ /* 0x000fca0000011602 */
[----:B------:R-:W-:Y:S02]  /*8650*/  IMAD R6, R24, 0xc0, R2 ;  /* 0x000000c018067824 */ /* 0x000fe400078e0202 */
[----:B------:R-:W0:Y:S02]  /*8660*/  SHFL.IDX PT, R2, R8, RZ, 0x181f ;  /* 0x00181fff08027589 */ /* 0x000e2400000e0000 */
[C---:B------:R-:W-:Y:S01]  /*8670*/  VIADD R9, R6.reuse, 0x10 ;  /* 0x0000001006097836 */ /* 0x040fe20000000000 */
[C---:B------:R-:W-:Y:S01]  /*8680*/  ISETP.GE.AND P1, PT, R6.reuse, R4, PT ;  /* 0x000000040600720c */ /* 0x040fe20003f26270 */
[----:B------:R-:W-:-:S03]  /*8690*/  VIADD R11, R6, 0x20 ;  /* 0x00000020060b7836 */ /* 0x000fc60000000000 */
[----:B------:R-:W-:Y:S02]  /*86a0*/  ISETP.GE.AND P3, PT, R9, R4, PT ;  /* 0x000000040900720c */ /* 0x000fe40003f66270 */
[----:B------:R-:W-:Y:S07]  /*86b0*/  SHFL.IDX PT, R9, R8, 0x2, 0x181f ;  /* 0x00581f0008097f89 */ /* 0x000fee00000e0000 */
[----:B-1----:R-:W-:Y:S02]  /*86c0*/  @!P1 LEA R14, P2, R16, R14, 0x1 ;  /* 0x0000000e100e9211 */ /* 0x002fe400078408ff */
[----:B------:R-:W-:-:S03]  /*86d0*/  @!P1 LEA R25, R22, UR45, 0x1 ;  /* 0x0000002d16199c11 */ /* 0x000fc6000f8e08ff */
[----:B0-----:R-:W-:Y:S01]  /*86e0*/  @!P1 IMAD.X R3, RZ, RZ, R2, P2 ;  /* 0x000000ffff039224 */ /* 0x001fe200010e0602 */
[----:B------:R-:W-:Y:S02]  /*86f0*/  @!P1 MOV R2, R14 ;  /* 0x0000000e00029202 */ /* 0x000fe40000000f00 */
[----:B------:R-:W0:Y:S04]  /*8700*/  SHFL.IDX PT, R14, R5, 0x2, 0x181f ;  /* 0x00581f00050e7f89 */ /* 0x000e2800000e0000 */
[----:B------:R1:W-:Y:S01]  /*8710*/  @!P1 LDGSTS.E.BYPASS.LTC128B.128 [R25+0x8400], desc[UR38][R2.64], !P0 ;  /* 0x0840000002199fae */ /* 0x0003e2000c101d66 */
[----:B------:R-:W-:Y:S01]  /*8720*/  ISETP.GE.AND P1, PT, R11, R4, PT ;  /* 0x000000040b00720c */ /* 0x000fe20003f26270 */
[----:B------:R-:W-:Y:S01]  /*8730*/  VIADD R11, R6, 0x40 ;  /* 0x00000040060b7836 */ /* 0x000fe20000000000 */
[----:B-1----:R-:W-:-:S02]  /*8740*/  @!P3 LEA R2, P2, R16, R21, 0x1 ;  /* 0x000000151002b211 */ /* 0x002fc400078408ff */
[C---:B------:R-:W-:Y:S01]  /*8750*/  @!P3 LEA R25, R22.reuse, UR45, 0x1 ;  /* 0x0000002d1619bc11 */ /* 0x040fe2000f8e08ff */
[----:B------:R-:W1:Y:S08]  /*8760*/  SHFL.IDX PT, R21, R5, 0x3, 0x181f ;  /* 0x00781f0005157f89 */ /* 0x000e7000000e0000 */
[----:B------:R-:W-:Y:S01]  /*8770*/  @!P1 LEA R20, R22, UR45, 0x1 ;  /* 0x0000002d16149c11 */ /* 0x000fe2000f8e08ff */
[----:B------:R-:W-:-:S02]  /*8780*/  @!P3 IMAD.X R3, RZ, RZ, R10, P2 ;  /* 0x000000ffff03b224 */ /* 0x000fc400010e060a */
[----:B------:R-:W2:Y:S04]  /*8790*/  SHFL.IDX PT, R10, R8, 0x3, 0x181f ;  /* 0x00781f00080a7f89 */ /* 0x000ea800000e0000 */
[----:B------:R0:W-:Y:S02]  /*87a0*/  @!P3 LDGSTS.E.BYPASS.LTC128B.128 [R25+0x8c00], desc[UR38][R2.64], !P0 ;  /* 0x08c000000219bfae */ /* 0x0001e4000c101d66 */
[----:B0-----:R-:W-:Y:S02]  /*87b0*/  @!P1 LEA R2, P2, R16, R14, 0x1 ;  /* 0x0000000e10029211 */ /* 0x001fe400078408ff */
[----:B------:R-:W0:Y:S03]  /*87c0*/  SHFL.IDX PT, R14, R5, 0x4, 0x181f ;  /* 0x00981f00050e7f89 */ /* 0x000e2600000e0000 */
[----:B------:R-:W-:Y:S01]  /*87d0*/  @!P1 IMAD.X R3, RZ, RZ, R9, P2 ;  /* 0x000000ffff039224 */ /* 0x000fe200010e0609 */
[----:B------:R-:W-:-:S04]  /*87e0*/  IADD3 R9, R6, 0x30, RZ ;  /* 0x0000003006097810 */ /* 0x000fc80007ffe0ff */
[-C--:B------:R-:W-:Y:S01]  /*87f0*/  ISETP.GE.AND P3, PT, R9, R4.reuse, PT ;  /* 0x000000040900720c */ /* 0x080fe20003f66270 */
[----:B------:R1:W-:Y:S01]  /*8800*/  @!P1 LDGSTS.E.BYPASS.LTC128B.128 [R20+0x9400], desc[UR38][R2.64], !P0 ;  /* 0x0940000002149fae */ /* 0x0003e2000c101d66 */
[----:B------:R-:W-:Y:S02]  /*8810*/  ISETP.GE.AND P1, PT, R11, R4, PT ;  /* 0x000000040b00720c */ /* 0x000fe40003f26270 */
[----:B------:R-:W-:Y:S01]  /*8820*/  IADD3 R11, R6, 0x60, RZ ;  /* 0x00000060060b7810 */ /* 0x000fe20007ffe0ff */
[----:B------:R-:W3:Y:S08]  /*8830*/  SHFL.IDX PT, R9, R8, 0x4, 0x181f ;  /* 0x00981f0008097f89 */ /* 0x000ef000000e0000 */
[----:B-1----:R-:W-:-:S02]  /*8840*/  @!P3 LEA R2, P2, R16, R21, 0x1 ;  /* 0x000000151002b211 */ /* 0x002fc400078408ff */
[C---:B------:R-:W-:Y:S01]  /*8850*/  @!P3 LEA R25, R22.reuse, UR45, 0x1 ;  /* 0x0000002d1619bc11 */ /* 0x040fe2000f8e08ff */
[----:B------:R-:W1:Y:S01]  /*8860*/  SHFL.IDX PT, R21, R5, 0x5, 0x181f ;  /* 0x00b81f0005157f89 */ /* 0x000e6200000e0000 */
[----:B------:R-:W-:Y:S01]  /*8870*/  @!P1 LEA R20, R22, UR45, 0x1 ;  /* 0x0000002d16149c11 */ /* 0x000fe2000f8e08ff */
[----:B--2---:R-:W-:Y:S02]  /*8880*/  @!P3 IMAD.X R3, RZ, RZ, R10, P2 ;  /* 0x000000ffff03b224 */ /* 0x004fe400010e060a */
[----:B------:R-:W2:Y:S04]  /*8890*/  SHFL.IDX PT, R10, R8, 0x5, 0x181f ;  /* 0x00b81f00080a7f89 */ /* 0x000ea800000e0000 */
[----:B------:R0:W-:Y:S02]  /*88a0*/  @!P3 LDGSTS.E.BYPASS.LTC128B.128 [R25+0x9c00], desc[UR38][R2.64], !P0 ;  /* 0x09c000000219bfae */ /* 0x0001e4000c101d66 */
[----:B0-----:R-:W-:-:S02]  /*88b0*/  @!P1 LEA R2, P2, R16, R14, 0x1 ;  /* 0x0000000e10029211 */ /* 0x001fc400078408ff */
[----:B------:R-:W0:Y:S03]  /*88c0*/  SHFL.IDX PT, R14, R5, 0x6, 0x181f ;  /* 0x00d81f00050e7f89 */ /* 0x000e2600000e0000 */
[----:B---3--:R-:W-:Y:S02]  /*88d0*/  @!P1 IMAD.X R3, RZ, RZ, R9, P2 ;  /* 0x000000ffff039224 */ /* 0x008fe400010e0609 */
[----:B------:R-:W-:-:S03]  /*88e0*/  VIADD R9, R6, 0x50 ;  /* 0x0000005006097836 */ /* 0x000fc60000000000 */
[----:B------:R1:W-:Y:S01]  /*88f0*/  @!P1 LDGSTS.E.BYPASS.LTC128B.128 [R20+0xa400], desc[UR38][R2.64], !P0 ;  /* 0x0a40000002149fae */ /* 0x0003e2000c101d66 */
[-C--:B------:R-:W-:Y:S01]  /*8900*/  ISETP.GE.AND P1, PT, R11, R4.reuse, PT ;  /* 0x000000040b00720c */ /* 0x080fe20003f26270 */
[----:B------:R-:W-:Y:S01]  /*8910*/  VIADD R11, R6, 0x80 ;  /* 0x00000080060b7836 */ /* 0x000fe20000000000 */
[----:B------:R-:W-:Y:S02]  /*8920*/  ISETP.GE.AND P3, PT, R9, R4, PT ;  /* 0x000000040900720c */ /* 0x000fe40003f66270 */
[----:B------:R-:W3:Y:S04]  /*8930*/  SHFL.IDX PT, R9, R8, 0x6, 0x181f ;  /* 0x00d81f0008097f89 */ /* 0x000ee800000e0000 */
[----:B------:R-:W-:Y:S07]  /*8940*/  SHFL.IDX PT, R8, R8, 0x7, 0x181f ;  /* 0x00f81f0008087f89 */ /* 0x000fee00000e0000 */
[----:B-1----:R-:W-:-:S02]  /*8950*/  @!P3 LEA R2, P2, R16, R21, 0x1 ;  /* 0x000000151002b211 */ /* 0x002fc400078408ff */
[C---:B------:R-:W-:Y:S01]  /*8960*/  @!P3 LEA R25, R22.reuse, UR45, 0x1 ;  /* 0x0000002d1619bc11 */ /* 0x040fe2000f8e08ff */
[----:B------:R-:W-:Y:S02]  /*8970*/  SHFL.IDX PT, R21, R0, RZ, 0x181f ;  /* 0x00181fff00157589 */ /* 0x000fe400000e0000 */
[----:B--2---:R-:W-:Y:S01]  /*8980*/  @!P3 IMAD.X R3, RZ, RZ, R10, P2 ;  /* 0x000000ffff03b224 */ /* 0x004fe200010e060a */
[----:B------:R-:W-:-:S04]  /*8990*/  @!P1 LEA R10, R22, UR45, 0x1 ;  /* 0x0000002d160a9c11 */ /* 0x000fc8000f8e08ff */
[----:B------:R0:W-:Y:S02]  /*89a0*/  @!P3 LDGSTS.E.BYPASS.LTC128B.128 [R25+0xac00], desc[UR38][R2.64], !P0 ;  /* 0x0ac000000219bfae */ /* 0x0001e4000c101d66 */
[----:B0-----:R-:W-:Y:S02]  /*89b0*/  @!P1 LEA R2, P2, R16, R14, 0x1 ;  /* 0x0000000e10029211 */ /* 0x001fe400078408ff */
[----:B------:R0:W1:Y:S03]  /*89c0*/  SHFL.IDX PT, R14, R5, 0x7, 0x181f ;  /* 0x00f81f00050e7f89 */ /* 0x00006600000e0000 */
[----:B---3--:R-:W-:Y:S02]  /*89d0*/  @!P1 IMAD.X R3, RZ, RZ, R9, P2 ;  /* 0x000000ffff039224 */ /* 0x008fe400010e0609 */
[----:B------:R-:W-:-:S03]  /*89e0*/  VIADD R9, R6, 0x70 ;  /* 0x0000007006097836 */ /* 0x000fc60000000000 */
[----:B------:R1:W-:Y:S01]  /*89f0*/  @!P1 LDGSTS.E.BYPASS.LTC128B.128 [R10+0xb400], desc[UR38][R2.64], !P0 ;  /* 0x0b400000020a9fae */ /* 0x0003e2000c101d66 */
[-C--:B------:R-:W-:Y:S01]  /*8a00*/  ISETP.GE.AND P1, PT, R11, R4.reuse, PT ;  /* 0x000000040b00720c */ /* 0x080fe20003f26270 */
[C---:B0-----:R-:W-:Y:S01]  /*8a10*/  VIADD R5, R6.reuse, 0x90 ;  /* 0x0000009006057836 */ /* 0x041fe20000000000 */
[----:B------:R-:W-:Y:S01]  /*8a20*/  ISETP.GE.AND P3, PT, R9, R4, PT ;  /* 0x000000040900720c */ /* 0x000fe20003f66270 */
[----:B------:R-:W-:Y:S01]  /*8a30*/  VIADD R11, R6, 0xa0 ;  /* 0x000000a0060b7836 */ /* 0x000fe20000000000 */
[----:B------:R-:W0:Y:S11]  /*8a40*/  SHFL.IDX PT, R9, R7, RZ, 0x181f ;  /* 0x00181fff07097589 */ /* 0x000e3600000e0000 */
[----:B-1----:R-:W-:-:S02]  /*8a50*/  @!P3 LEA R2, P2, R16, R14, 0x1 ;  /* 0x0000000e1002b211 */ /* 0x002fc400078408ff */
[----:B------:R-:W-:Y:S01]  /*8a60*/  @!P3 LEA R25, R22, UR45, 0x1 ;  /* 0x0000002d1619bc11 */ /* 0x000fe2000f8e08ff */
[----:B------:R-:W-:Y:S01]  /*8a70*/  SHFL.IDX PT, R14, R0, 0x2, 0x181f ;  /* 0x00581f00000e7f89 */ /* 0x000fe200000e0000 */
[----:B------:R-:W-:-:S03]  /*8a80*/  @!P3 IADD3.X R3, RZ, R8, RZ, P2, !PT ;  /* 0x00000008ff03b210 */ /* 0x000fc600017fe4ff */
[----:B------:R-:W-:Y:S04]  /*8a90*/  SHFL.IDX PT, R8, R7, 0x1, 0x181f ;  /* 0x00381f0007087f89 */ /* 0x000fe800000e0000 */
[----:B------:R1:W-:Y:S01]  /*8aa0*/  @!P3 LDGSTS.E.BYPASS.LTC128B.128 [R25+0xbc00], desc[UR38][R2.64], !P0 ;  /* 0x0bc000000219bfae */ /* 0x0003e2000c101d66 */
[----:B------:R-:W-:-:S03]  /*8ab0*/  ISETP.GE.AND P3, PT, R5, R4, PT ;  /* 0x000000040500720c */ /* 0x000fc60003f66270 */
[----:B------:R-:W-:Y:S04]  /*8ac0*/  SHFL.IDX PT, R5, R7, 0x2, 0x181f ;  /* 0x00581f0007057f89 */ /* 0x000fe800000e0000 */
[----:B------:R-:W-:Y:S01]  /*8ad0*/  SHFL.IDX PT, R7, R7, 0x3, 0x181f ;  /* 0x00781f0007077f89 */ /* 0x000fe200000e0000 */
[----:B-1----:R-:W-:Y:S02]  /*8ae0*/  @!P1 LEA R2, P2, R16, R21, 0x1 ;  /* 0x0000001510029211 */ /* 0x002fe400078408ff */
[----:B------:R-:W-:-:S03]  /*8af0*/  @!P1 LEA R21, R22, UR45, 0x1 ;  /* 0x0000002d16159c11 */ /* 0x000fc6000f8e08ff */
[----:B0-----:R-:W-:Y:S02]  /*8b00*/  @!P1 IMAD.X R3, RZ, RZ, R9, P2 ;  /* 0x000000ffff039224 */ /* 0x001fe400010e0609 */
[----:B------:R-:W0:Y:S04]  /*8b10*/  SHFL.IDX PT, R9, R0, 0x1, 0x181f ;  /* 0x00381f0000097f89 */ /* 0x000e2800000e0000 */
[----:B------:R0:W-:Y:S01]  /*8b20*/  @!P1 LDGSTS.E.BYPASS.LTC128B.128 [R21+0xc400], desc[UR38][R2.64], !P0 ;  /* 0x0c40000002159fae */ /* 0x0001e2000c101d66 */
[----:B------:R-:W-:Y:S02]  /*8b30*/  ISETP.GE.AND P1, PT, R11, R4, PT ;  /* 0x000000040b00720c */ /* 0x000fe40003f26270 */
[----:B0-----:R-:W-:Y:S02]  /*8b40*/  @!P3 LEA R2, P2, R16, R9, 0x1 ;  /* 0x000000091002b211 */ /* 0x001fe400078408ff */
[----:B------:R-:W-:-:S03]  /*8b50*/  @!P3 LEA R9, R22, UR45, 0x1 ;  /* 0x0000002d1609bc11 */ /* 0x000fc6000f8e08ff */
[----:B------:R-:W-:-:S05]  /*8b60*/  @!P3 IMAD.X R3, RZ, RZ, R8, P2 ;  /* 0x000000ffff03b224 */ /* 0x000fca00010e0608 */
[----:B------:R0:W-:Y:S02]  /*8b70*/  @!P3 LDGSTS.E.BYPASS.LTC128B.128 [R9+0xcc00], desc[UR38][R2.64], !P0 ;  /* 0x0cc000000209bfae */ /* 0x0001e4000c101d66 */
[----:B0-----:R-:W-:Y:S02]  /*8b80*/  @!P1 LEA R2, P2, R16, R14, 0x1 ;  /* 0x0000000e10029211 */ /* 0x001fe400078408ff */
[----:B------:R0:W1:Y:S02]  /*8b90*/  SHFL.IDX PT, R14, R0, 0x3, 0x181f ;  /* 0x00781f00000e7f89 */ /* 0x00006400000e0000 */
[----:B------:R-:W-:Y:S02]  /*8ba0*/  @!P1 IADD3.X R3, RZ, R5, RZ, P2, !PT ;  /* 0x00000005ff039210 */ /* 0x000fe400017fe4ff */
[----:B------:R-:W-:-:S05]  /*8bb0*/  @!P1 LEA R5, R22, UR45, 0x1 ;  /* 0x0000002d16059c11 */ /* 0x000fca000f8e08ff */
[----:B------:R0:W-:Y:S02]  /*8bc0*/  @!P1 LDGSTS.E.BYPASS.LTC128B.128 [R5+0xd400], desc[UR38][R2.64], !P0 ;  /* 0x0d40000002059fae */ /* 0x0001e4000c101d66 */
.L_x_129:
[----:B0-----:R-:W-:Y:S02]  /*8bd0*/  VIADD R3, R6, 0xb0 ;  /* 0x000000b006037836 */ /* 0x001fe40000000000 */
[----:B------:R-:W-:-:S03]  /*8be0*/  IMAD.MOV.U32 R0, RZ, RZ, 0x1 ;  /* 0x00000001ff007424 */ /* 0x000fc600078e00ff */
[----:B------:R-:W-:Y:S02]  /*8bf0*/  ISETP.GE.AND P1, PT, R3, R4, PT ;  /* 0x000000040300720c */ /* 0x000fe40003f26270 */
[----:B------:R-:W-:-:S11]  /*8c00*/  SHF.L.U32 R0, R0, 0x1f, RZ ;  /* 0x0000001f00007819 */ /* 0x000fd600000006ff */
[----:B-1----:R-:W-:Y:S02]  /*8c10*/  @!P1 LEA R2, P2, R16, R14, 0x1 ;  /* 0x0000000e10029211 */ /* 0x002fe400078408ff */
[----:B------:R-:W-:-:S03]  /*8c20*/  @!P1 LEA R5, R22, UR45, 0x1 ;  /* 0x0000002d16059c11 */ /* 0x000fc6000f8e08ff */
[----:B------:R-:W-:-:S05]  /*8c30*/  @!P1 IMAD.X R3, RZ, RZ, R7, P2 ;  /* 0x000000ffff039224 */ /* 0x000fca00010e0607 */
[----:B------:R-:W-:Y:S01]  /*8c40*/  @!PT LDS RZ, [RZ] ;  /* 0x00000000fffff984 */ /* 0x000fe20000000800 */
[----:B------:R-:W-:Y:S01]  /*8c50*/  @!PT LDS RZ, [RZ] ;  /* 0x00000000fffff984 */ /* 0x000fe20000000800 */
[----:B------:R-:W-:Y:S01]  /*8c60*/  @!PT LDS RZ, [RZ] ;  /* 0x00000000fffff984 */ /* 0x000fe20000000800 */
[----:B------:R0:W-:Y:S01]  /*8c70*/  @!P1 LDGSTS.E.BYPASS.LTC128B.128 [R5+0xdc00], desc[UR38][R2.64], !P0 ;  /* 0x0dc0000002059fae */ /* 0x0001e2000c101d66 */
[----:B------:R-:W-:Y:S01]  /*8c80*/  NOP ;  /* 0x0000000000007918 */ /* 0x000fe20000000000 */
[----:B------:R-:W-:Y:S02]  /*8c90*/  SYNCS.ARRIVE.TRANS64.RED.A0T1 RZ, [UR45+0x16800], RZ ;  /* 0x016800ffffff79a7 */ /* 0x000fe4000820042d */
[----:B------:R-:W-:Y:S01]  /*8ca0*/  ARRIVES.LDGSTSBAR.64.TRANSCNT [UR45+0x16800] ;  /* 0x01680000ff0079b0 */ /* 0x000fe20008000aad */
[----:B------:R-:W-:Y:S01]  /*8cb0*/  NOP ;  /* 0x0000000000007918 */ /* 0x000fe20000000000 */
[----:B------:R-:W-:Y:S01]  /*8cc0*/  SYNCS.ARRIVE.TRANS64.A1T0 RZ, [UR45+0x16800], RZ ;  /* 0x016800ffffff79a7 */ /* 0x000fe2000810002d */
[----:B------:R-:W1:Y:S02]  /*8cd0*/  SYNCS.PHASECHK.TRANS64.TRYWAIT P0, [UR45+0x16820], R0 ;  /* 0x01682000ff0075a7 */ /* 0x000e64000800016d */
[----:B01----:R-:W-:Y:S05]  /*8ce0*/  @!P0 BRA `(.L_x_52) ;  /* 0x0000003000ec8947 */ /* 0x003fea0003800000 */
.L_x_130:
[----:B------:R-:W-:Y:S01]  /*8cf0*/  UIADD3 UR4, UR49, -0x2, URZ ;  /* 0xfffffffe31047890 */ /* 0x000fe2000fffe03f */
[----:B------:R-:W-:Y:S01]  /*8d00*/  IMAD.MOV.U32 R24, RZ, RZ, 0x1 ;  /* 0x00000001ff187424 */ /* 0x000fe200078e00ff */
[----:B------:R-:W-:Y:S02]  /*8d10*/  MOV R20, RZ ;  /* 0x000000ff00147202 */ /* 0x000fe40000000f00 */
[----:B------:R-:W-:-:S06]  /*8d20*/  UISETP.GE.AND UP0, UPT, UR4, UR48, UPT ;  /* 0x000000300400728c */ /* 0x000fcc000bf06270 */
[----:B------:R-:W-:-:S13]  /*8d30*/  PLOP3.LUT P0, PT, PT, PT, UP0, 0x80, 0x0 ;  /* 0x000000000000781c */ /* 0x000fda0003f0f008 */
[----:B------:R-:W-:Y:S05]  /*8d40*/  @!P0 BRA `(.L_x_53) ;  /* 0x0000000c00f88947 */ /* 0x000fea0003800000 */
[----:B------:R-:W1:Y:S01]  /*8d50*/  S2R R2, SR_TID.X ;  /* 0x0000000000027919 */ /* 0x000e620000002100 */
[----:B------:R-:W-:Y:S01]  /*8d60*/  UIADD3 UR4, UR47, 0x1, URZ ;  /* 0x000000012f047890 */ /* 0x000fe2000fffe03f */
[----:B0-----:R-:W-:Y:S01]  /*8d70*/  LOP3.LUT R3, RZ, UR44, RZ, 0x33, !PT ;  /* 0x0000002cff037c12 */ /* 0x001fe2000f8e33ff */
[----:B------:R-:W-:Y:S01]  /*8d80*/  IMAD.SHL.U32 R4, R16, 0x2, RZ ;  /* 0x0000000210047824 */ /* 0x000fe200078e00ff */
[----:B------:R-:W-:Y:S01]  /*8d90*/  BSSY B0, `(.L_x_53) ;  /* 0x00000f9000007945 */ /* 0x000fe20003800000 */
[----:B------:R-:W-:Y:S01]  /*8da0*/  UIMAD UR4, UR4, UR40, URZ ;  /* 0x00000028040472a4 */ /* 0x000fe2000f8e023f */
[----:B------:R-:W-:Y:S01]  /*8db0*/  IMAD.MOV.U32 R21, RZ, RZ, 0x1 ;  /* 0x00000001ff157424 */ /* 0x000fe200078e00ff */
[----:B------:R-:W-:-:S04]  /*8dc0*/  MOV R8, RZ ;  /* 0x000000ff00087202 */ /* 0x000fc80000000f00 */
[----:B------:R-:W-:Y:S01]  /*8dd0*/  LOP3.LUT R0, RZ, UR4, RZ, 0x33, !PT ;  /* 0x00000004ff007c12 */ /* 0x000fe2000f8e33ff */
[----:B------:R-:W-:Y:S02]  /*8de0*/  ULDC UR4, c[0x0][0x2f4] ;  /* 0x0000bd0000047ab9 */ /* 0x000fe40000000800 */
[----:B------:R-:W-:Y:S02]  /*8df0*/  ISETP.GE.AND P1, PT, R16, UR4, PT ;  /* 0x0000000410007c0c */ /* 0x000fe4000bf26270 */
[----:B------:R-:W-:-:S04]  /*8e00*/  VIMNMX R3, R0, R3, !PT ;  /* 0x0000000300037248 */ /* 0x000fc80007fe0100 */
[----:B------:R-:W-:Y:S02]  /*8e10*/  IADD3 R26, -R3, -0x2, RZ ;  /* 0xfffffffe031a7810 */ /* 0x000fe40007ffe1ff */
[----:B-1----:R-:W-:-:S04]  /*8e20*/  LOP3.LUT R2, R2, 0x7f, RZ, 0xc0, !PT ;  /* 0x0000007f02027812 */ /* 0x002fc800078ec0ff */
[----:B------:R-:W-:-:S04]  /*8e30*/  SHF.R.U32.HI R2, RZ, 0x3, R2 ;  /* 0x00000003ff027819 */ /* 0x000fc80000011602 */
[----:B------:R-:W-:Y:S02]  /*8e40*/  IADD3 R19, R23, R19, R2 ;  /* 0x0000001317137210 */ /* 0x000fe40007ffe002 */
[----:B------:R-:W-:-:S03]  /*8e50*/  IADD3 R0, -R2, UR43, RZ ;  /* 0x0000002b02007c10 */ /* 0x000fc6000fffe1ff */
[----:B------:R-:W-:Y:S02]  /*8e60*/  VIADD R2, R19, 0xfffffe80 ;  /* 0xfffffe8013027836 */ /* 0x000fe40000000000 */
[C---:B------:R-:W-:Y:S02]  /*8e70*/  IMAD R4, R3.reuse, 0x80, R0 ;  /* 0x0000008003047824 */ /* 0x040fe400078e0200 */
[----:B------:R-:W-:Y:S02]  /*8e80*/  IMAD R0, R3, -0x80, R2 ;  /* 0xffffff8003007824 */ /* 0x000fe400078e0202 */
[----:B------:R-:W-:-:S07]  /*8e90*/  VIADD R4, R4, 0x100 ;  /* 0x0000010004047836 */ /* 0x000fce0000000000 */
.L_x_66:
[----:B------:R-:W2:Y:S01]  /*8ea0*/  LDL R6, [R1] ;  /* 0x0000000001067983 */ /* 0x000ea20000100800 */
[----:B------:R-:W0:Y:S01]  /*8eb0*/  LDC R2, c[0x0][0x430] ;  /* 0x00010c00ff027b82 */ /* 0x000e220000000800 */
[----:B------:R-:W-:Y:S01]  /*8ec0*/  IMAD.MOV.U32 R9, RZ, RZ, R0 ;  /* 0x000000ffff097224 */ /* 0x000fe200078e0000 */
[----:B------:R-:W-:Y:S01]  /*8ed0*/  ULDC.64 UR4, c[0x0][0x428] ;  /* 0x00010a0000047ab9 */ /* 0x000fe20000000a00 */
[----:B0-----:R-:W-:-:S13]  /*8ee0*/  ISETP.NE.AND P0, PT, R2, 0x1, PT ;  /* 0x000000010200780c */ /* 0x001fda0003f05270 */
[----:B------:R-:W0:Y:S08]  /*8ef0*/  @P0 LDC R3, c[0x0][0x434] ;  /* 0x00010d00ff030b82 */ /* 0x000e300000000800 */
[----:B------:R-:W1:Y:S01]  /*8f00*/  @P0 LDC R5, c[0x0][0x438] ;  /* 0x00010e00ff050b82 */ /* 0x000e620000000800 */
[----:B0-----:R-:W-:-:S05]  /*8f10*/  @P0 IMAD.HI.U32 R2, R0, R3, RZ ;  /* 0x0000000300020227 */ /* 0x001fca00078e00ff */
[----:B-1----:R-:W-:-:S04]  /*8f20*/  @P0 SHF.R.U32.HI R9, RZ, R5, R2 ;  /* 0x00000005ff090219 */ /* 0x002fc80000011602 */
[--C-:B------:R-:W-:Y:S01]  /*8f30*/  SHF.R.S32.HI R3, RZ, 0x1f, R9.reuse ;  /* 0x0000001fff037819 */ /* 0x100fe20000011409 */
[----:B------:R-:W-:-:S04]  /*8f40*/  IMAD.MOV.U32 R2, RZ, RZ, R9 ;  /* 0x000000ffff027224 */ /* 0x000fc800078e0009 */
[----:B------:R-:W-:-:S04]  /*8f50*/  IMAD.WIDE.U32 R2, R28, UR4, R2 ;  /* 0x000000041c027c25 */ /* 0x000fc8000f8e0002 */
[----:B--2---:R-:W-:-:S04]  /*8f60*/  IMAD R5, R6, UR4, RZ ;  /* 0x0000000406057c24 */ /* 0x004fc8000f8e02ff */
[----:B------:R-:W-:Y:S01]  /*8f70*/  IMAD R5, R28, UR5, R5 ;  /* 0x000000051c057c24 */ /* 0x000fe2000f8e0205 */
[----:B------:R-:W-:Y:S02]  /*8f80*/  ULDC.64 UR4, c[0x0][0x418] ;  /* 0x0001060000047ab9 */ /* 0x000fe40000000a00 */
[----:B------:R-:W-:Y:S01]  /*8f90*/  LEA R6, P0, R2, UR4, 0x2 ;  /* 0x0000000402067c11 */ /* 0x000fe2000f8010ff */
[----:B------:R-:W-:-:S05]  /*8fa0*/  IMAD.IADD R3, R5, 0x1, R3 ;  /* 0x0000000105037824 */ /* 0x000fca00078e0203 */
[----:B------:R-:W-:-:S05]  /*8fb0*/  LEA.HI.X R7, R2, UR5, R3, 0x2, P0 ;  /* 0x0000000502077c11 */ /* 0x000fca00080f1403 */
[----:B------:R-:W2:Y:S01]  /*8fc0*/  LDG.E R5, desc[UR38][R6.64] ;  /* 0x0000002606057981 */ /* 0x000ea2000c1e1900 */
[----:B------:R-:W-:-:S06]  /*8fd0*/  ULOP3.LUT UR6, UR41, 0x2, URZ, 0xfc, !UPT ;  /* 0x0000000229067892 */ /* 0x000fcc000f8efc3f */
[----:B------:R-:W-:Y:S01]  /*8fe0*/  MOV R10, UR6 ;  /* 0x00000006000a7c02 */ /* 0x000fe20008000f00 */
[----:B------:R-:W-:-:S03]  /*8ff0*/  VIADD R20, R8, 0x1 ;  /* 0x0000000108147836 */ /* 0x000fc60000000000 */
[----:B------:R-:W-:Y:S02]  /*9000*/  ISETP.NE.AND P2, PT, R10, 0x3, PT ;  /* 0x000000030a00780c */ /* 0x000fe40003f45270 */
[----:B------:R-:W-:-:S04]  /*9010*/  ISETP.NE.AND P0, PT, R20, 0x2, PT ;  /* 0x000000021400780c */ /* 0x000fc80003f05270 */
[----:B------:R-:W-:Y:S02]  /*9020*/  SEL R24, RZ, 0x1, P0 ;  /* 0x00000001ff187807 */ /* 0x000fe40000000000 */
[----:B------:R-:W-:Y:S02]  /*9030*/  SEL R20, R20, RZ, P0 ;  /* 0x000000ff14147207 */ /* 0x000fe40000000000 */
[----:B------:R-:W-:Y:S02]  /*9040*/  LOP3.LUT R24, R21, R24, RZ, 0x3c, !PT ;  /* 0x0000001815187212 */ /* 0x000fe400078e3cff */
[----:B--2---:R-:W-:Y:S01]  /*9050*/  SHF.R.S32.HI R25, RZ, 0x1f, R5 ;  /* 0x0000001fff197819 */ /* 0x004fe20000011405 */
[----:B------:R-:W-:Y:S06]  /*9060*/  @!P2 BRA `(.L_x_54) ;  /* 0x000000000004a947 */ /* 0x000fec0003800000 */
[----:B------:R-:W-:Y:S01]  /*9070*/  BPT.TRAP 0x1 ;  /* 0x000000040000795c */ /* 0x000fe20000300000 */
.L_x_54:
[----:B------:R-:W-:Y:S01]  /*9080*/  LEA R7, R20, UR45, 0x3 ;  /* 0x0000002d14077c11 */ /* 0x000fe2000f8e18ff */
[----:B------:R-:W-:Y:S01]  /*9090*/  BSSY B1, `(.L_x_55) ;  /* 0x0000004000017945 */ /* 0x000fe20003800000 */
[----:B------:R-:W-:-:S04]  /*90a0*/  SHF.L.U32 R2, R24, 0x1f, RZ ;  /* 0x0000001f18027819 */ /* 0x000fc800000006ff */
[----:B------:R-:W0:Y:S02]  /*90b0*/  SYNCS.PHASECHK.TRANS64.TRYWAIT P0, [R7+URZ+0x16840], R2 ;  /* 0x01684002070075a7 */ /* 0x000e24000800017f */
[----:B0-----:R-:W-:Y:S05]  /*90c0*/  @!P0 BRA `(.L_x_56) ;  /* 0x00000030000c8947 */ /* 0x001fea0003800000 */
.L_x_131:
[----:B------:R-:W-:Y:S05]  /*90d0*/  BSYNC B1 ;  /* 0x0000000000017941 */ /* 0x000fea0003800000 */
.L_x_55:
[----:B------:R-:W-:Y:S01]  /*90e0*/  ULDC UR4, c[0x0][0x430] ;  /* 0x00010c0000047ab9 */ /* 0x000fe20000000800 */
[----:B------:R-:W-:Y:S01]  /*90f0*/  R2UR UR6, R27 ;  /* 0x000000001b0672ca */ /* 0x000fe200000e0000 */
[----:B------:R-:W-:Y:S01]  /*9100*/  UIADD3 UR4, -UR4, URZ, URZ ;  /* 0x0000003f04047290 */ /* 0x000fe2000fffe13f */
[----:B------:R-:W-:-:S05]  /*9110*/  LOP3.LUT P2, RZ, R29, 0x1, RZ, 0xc0, !PT ;  /* 0x000000011dff7812 */ /* 0x000fca000784c0ff */
[----:B------:R-:W-:Y:S01]  /*9120*/  IMAD R6, R9, UR4, R0 ;  /* 0x0000000409067c24 */ /* 0x000fe2000f8e0200 */
[----:B------:R-:W-:-:S04]  /*9130*/  ULDC.64 UR4, c[0x0][0x300] ;  /* 0x0000c00000047ab9 */ /* 0x000fc80000000a00 */
[----:B------:R-:W-:-:S05]  /*9140*/  SHF.R.S32.HI R23, RZ, 0x1f, R6 ;  /* 0x0000001fff177819 */ /* 0x000fca0000011406 */
[----:B------:R-:W-:-:S04]  /*9150*/  IMAD R3, R23, UR4, RZ ;  /* 0x0000000417037c24 */ /* 0x000fc8000f8e02ff */
[C---:B------:R-:W-:Y:S02]  /*9160*/  IMAD R9, R6.reuse, UR5, R3 ;  /* 0x0000000506097c24 */ /* 0x040fe4000f8e0203 */
[----:B0-----:R-:W-:Y:S01]  /*9170*/  IMAD.WIDE.U32 R2, R6, UR4, RZ ;  /* 0x0000000406027c25 */ /* 0x001fe2000f8e00ff */
[----:B------:R-:W-:-:S03]  /*9180*/  ULDC.64 UR4, c[0x0][0x310] ;  /* 0x0000c40000047ab9 */ /* 0x000fc60000000a00 */
[----:B------:R-:W-:Y:S02]  /*9190*/  IMAD.IADD R3, R3, 0x1, R9 ;  /* 0x0000000103037824 */ /* 0x000fe400078e0209 */
[----:B------:R-:W-:Y:S02]  /*91a0*/  IMAD R10, R25, UR4, RZ ;  /* 0x00000004190a7c24 */ /* 0x000fe4000f8e02ff */
[----:B------:R-:W-:-:S04]  /*91b0*/  IMAD.WIDE.U32 R2, R5, UR4, R2 ;  /* 0x0000000405027c25 */ /* 0x000fc8000f8e0002 */
[----:B------:R-:W-:Y:S01]  /*91c0*/  IMAD R9, R5, UR5, R10 ;  /* 0x0000000505097c24 */ /* 0x000fe2000f8e020a */
[----:B------:R-:W-:-:S03]  /*91d0*/  ULDC.64 UR4, c[0x0][0x308] ;  /* 0x0000c20000047ab9 */ /* 0x000fc60000000a00 */
[----:B------:R-:W-:Y:S02]  /*91e0*/  IMAD.IADD R3, R3, 0x1, R9 ;  /* 0x0000000103037824 */ /* 0x000fe400078e0209 */
[----:B------:R-:W-:Y:S01]  /*91f0*/  IMAD.U32 R9, RZ, RZ, UR4 ;  /* 0x00000004ff097e24 */ /* 0x000fe2000f8e00ff */
[----:B------:R-:W-:-:S03]  /*9200*/  UIMAD UR4, UR6, UR4, URZ ;  /* 0x00000004060472a4 */ /* 0x000fc6000f8e023f */
[----:B------:R-:W-:Y:S01]  /*9210*/  IMAD.WIDE.U32 R2, R9, UR42, R2 ;  /* 0x0000002a09027c25 */ /* 0x000fe2000f8e0002 */
[----:B------:R-:W-:Y:S01]  /*9220*/  UIMAD UR4, UR42, UR5, UR4 ;  /* 0x000000052a0472a4 */ /* 0x000fe2000f8e0204 */
[----:B------:R-:W-:Y:S02]  /*9230*/  ULDC.64 UR6, c[0x0][0x2e8] ;  /* 0x0000ba0000067ab9 */ /* 0x000fe40000000a00 */
[----:B------:R-:W-:Y:S01]  /*9240*/  IMAD R9, R20, 0x2000, R22 ;  /* 0x0000200014097824 */ /* 0x000fe200078e0216 */
[----:B------:R-:W-:Y:S02]  /*9250*/  LEA R10, P0, R2, UR6, 0x1 ;  /* 0x00000006020a7c11 */ /* 0x000fe4000f8008ff */
[----:B------:R-:W-:Y:S01]  /*9260*/  IADD3 R19, R3, UR4, RZ ;  /* 0x0000000403137c10 */ /* 0x000fe2000fffe0ff */
[----:B------:R-:W-:-:S03]  /*9270*/  UMOV UR4, 0xffffffff ;  /* 0xffffffff00047882 */ /* 0x000fc60000000000 */
[----:B------:R-:W-:Y:S01]  /*9280*/  LEA.HI.X R19, R2, UR7, R19, 0x1, P0 ;  /* 0x0000000702137c11 */ /* 0x000fe200080f0c13 */
[----:B------:R-:W-:Y:S06]  /*9290*/  BRA.DIV UR4, `(.L_x_57) ;  /* 0x0000002e04ac7947 */ /* 0x000fec000b800000 */
[----:B------:R-:W0:Y:S01]  /*92a0*/  SHFL.IDX PT, R2, R10, RZ, 0x181f ;  /* 0x00181fff0a027589 */ /* 0x000e2200000e0000 */
[----:B------:R-:W-:Y:S01]  /*92b0*/  IMAD.SHL.U32 R11, R16, 0x2, RZ ;  /* 0x00000002100b7824 */ /* 0x000fe200078e00ff */
[----:B------:R-:W-:Y:S02]  /*92c0*/  LEA R9, R9, UR45, 0x1 ;  /* 0x0000002d09097c11 */ /* 0x000fe4000f8e08ff */
[----:B------:R-:W1:Y:S04]  /*92d0*/  SHFL.IDX PT, R3, R19, RZ, 0x181f ;  /* 0x00181fff13037589 */ /* 0x000e6800000e0000 */
[----:B------:R-:W-:Y:S01]  /*92e0*/  SHFL.IDX PT, R14, R10, 0x7, 0x181f ;  /* 0x00f81f000a0e7f89 */ /* 0x000fe200000e0000 */
[----:B0-----:R-:W-:-:S05]  /*92f0*/  IADD3 R2, P0, R2, R11, RZ ;  /* 0x0000000b02027210 */ /* 0x001fca0007f1e0ff */
[----:B-1----:R-:W-:-:S05]  /*9300*/  IMAD.X R3, RZ, RZ, R3, P0 ;  /* 0x000000ffff037224 */ /* 0x002fca00000e0603 */
[----:B------:R0:W-:Y:S04]  /*9310*/  LDGSTS.E.BYPASS.LTC128B.128 [R9+0xe400], desc[UR38][R2.64], !P2 ;  /* 0x0e40000002097fae */ /* 0x0001e8000d101d66 */
[----:B0-----:R-:W0:Y:S04]  /*9320*/  SHFL.IDX PT, R2, R10, 0x1, 0x181f ;  /* 0x00381f000a027f89 */ /* 0x001e2800000e0000 */
[----:B------:R-:W1:Y:S01]  /*9330*/  SHFL.IDX PT, R3, R19, 0x1, 0x181f ;  /* 0x00381f0013037f89 */ /* 0x000e6200000e0000 */
[----:B0-----:R-:W-:-:S05]  /*9340*/  IADD3 R2, P0, R2, R11, RZ ;  /* 0x0000000b02027210 */ /* 0x001fca0007f1e0ff */
[----:B-1----:R-:W-:-:S05]  /*9350*/  IMAD.X R3, RZ, RZ, R3, P0 ;  /* 0x000000ffff037224 */ /* 0x002fca00000e0603 */
[----:B------:R0:W-:Y:S04]  /*9360*/  LDGSTS.E.BYPASS.LTC128B.128 [R9+0xec00], desc[UR38][R2.64], !P2 ;  /* 0x0ec0000002097fae */ /* 0x0001e8000d101d66 */
[----:B0-----:R-:W0:Y:S04]  /*9370*/  SHFL.IDX PT, R2, R10, 0x2, 0x181f ;  /* 0x00581f000a027f89 */ /* 0x001e2800000e0000 */
[----:B------:R-:W1:Y:S01]  /*9380*/  SHFL.IDX PT, R3, R19, 0x2, 0x181f ;  /* 0x00581f0013037f89 */ /* 0x000e6200000e0000 */
[----:B0-----:R-:W-:-:S04]  /*9390*/  IADD3 R2, P0, R2, R11, RZ ;  /* 0x0000000b02027210 */ /* 0x001fc80007f1e0ff */
[----:B-1----:R-:W-:-:S05]  /*93a0*/  IADD3.X R3, RZ, R3, RZ, P0, !PT ;  /* 0x00000003ff037210 */ /* 0x002fca00007fe4ff */
        /* <DEDUP_REMOVED lines=17> */
[----:B------:R-:W1:Y:S04]  /*94c0*/  SHFL.IDX PT, R3, R19, 0x6, 0x181f ;  /* 0x00d81f0013037f89 */ /* 0x000e6800000e0000 */
[----:B------:R-:W2:Y:S01]  /*94d0*/  SHFL.IDX PT, R19, R19, 0x7, 0x181f ;  /* 0x00f81f0013137f89 */ /* 0x000ea200000e0000 */
[----:B0-----:R-:W-:-:S05]  /*94e0*/  IADD3 R2, P0, R2, R11, RZ ;  /* 0x0000000b02027210 */ /* 0x001fca0007f1e0ff */
[----:B-1----:R-:W-:-:S05]  /*94f0*/  IMAD.X R3, RZ, RZ, R3, P0 ;  /* 0x000000ffff037224 */ /* 0x002fca00000e0603 */
[----:B--2---:R0:W-:Y:S03]  /*9500*/  LDGSTS.E.BYPASS.LTC128B.128 [R9+0x11400], desc[UR38][R2.64], !P2 ;  /* 0x1140000002097fae */ /* 0x0041e6000d101d66 */
.L_x_149:
[----:B0-----:R-:W-:-:S04]  /*9510*/  SHF.L.U32 R2, R16, 0x1, RZ ;  /* 0x0000000110027819 */ /* 0x001fc800000006ff */
[----:B------:R-:W-:-:S05]  /*9520*/  IADD3 R2, P0, R14, R2, RZ ;  /* 0x000000020e027210 */ /* 0x000fca0007f1e0ff */
[----:B------:R-:W-:Y:S01]  /*9530*/  IMAD.X R3, RZ, RZ, R19, P0 ;  /* 0x000000ffff037224 */ /* 0x000fe200000e0613 */
[----:B------:R-:W-:-:S04]  /*9540*/  PLOP3.LUT P0, PT, PT, PT, PT, 0x80, 0x0 ;  /* 0x000000000000781c */ /* 0x000fc80003f0f070 */
[----:B------:R-:W-:Y:S01]  /*9550*/  @!PT LDS RZ, [RZ] ;  /* 0x00000000fffff984 */ /* 0x000fe20000000800 */
[----:B------:R-:W-:Y:S01]  /*9560*/  @!PT LDS RZ, [RZ] ;  /* 0x00000000fffff984 */ /* 0x000fe20000000800 */
[----:B------:R-:W-:Y:S01]  /*9570*/  @!PT LDS RZ, [RZ] ;  /* 0x00000000fffff984 */ /* 0x000fe20000000800 */
[----:B------:R0:W-:Y:S01]  /*9580*/  LDGSTS.E.BYPASS.LTC128B.128 [R9+0x11c00], desc[UR38][R2.64], !P2 ;  /* 0x11c0000002097fae */ /* 0x0001e2000d101d66 */
[----:B------:R-:W-:-:S08]  /*9590*/  NOP ;  /* 0x0000000000007918 */ /* 0x000fd00000000000 */
.L_x_58:
[----:B------:R-:W-:Y:S02]  /*95a0*/  PLOP3.LUT P2, PT, P2, P0, PT, 0xa2, 0x0 ;  /* 0x000000000000781c */ /* 0x000fe40001741472 */
[----:B------:R-:W-:-:S08]  /*95b0*/  @P0 R2UR P2, UR4, R7 ;  /* 0x00000000070402ca */ /* 0x000fd00000040000 */
[----:B------:R-:W-:-:S05]  /*95c0*/  @P0 PLOP3.LUT P0, PT, P2, PT, PT, 0x80, 0x0 ;  /* 0x000000000000081c */ /* 0x000fca000170f070 */
[----:B------:R-:W-:Y:S01]  /*95d0*/  @!P2 SYNCS.ARRIVE.TRANS64.RED.A0T1 RZ, [UR4+0x16830], RZ ;  /* 0x016830ffffffa9a7 */ /* 0x000fe20008200404 */
[----:B------:R-:W-:Y:S07]  /*95e0*/  @!P2 ARRIVES.LDGSTSBAR.64.TRANSCNT [UR4+0x16830] ;  /* 0x01683000ff00a9b0 */ /* 0x000fee0008000a84 */
[----:B------:R-:W-:Y:S05]  /*95f0*/  @P0 BRA.U.ANY `(.L_x_58) ;  /* 0xfffffffd00e80947 */ /* 0x000fea000393ffff */
[----:B------:R-:W-:Y:S01]  /*9600*/  NOP ;  /* 0x0000000000007918 */ /* 0x000fe20000000000 */
[----:B------:R-:W-:-:S06]  /*9610*/  ULOP3.LUT UR5, UR41, 0x2, URZ, 0xfc, !UPT ;  /* 0x0000000229057892 */ /* 0x000fcc000f8efc3f */
[----:B0-----:R-:W-:-:S05]  /*9620*/  IMAD.U32 R2, RZ, RZ, UR5 ;  /* 0x00000005ff027e24 */ /* 0x001fca000f8e00ff */
[----:B------:R-:W-:-:S13]  /*9630*/  ISETP.NE.AND P3, PT, R2, 0x3, PT ;  /* 0x000000030200780c */ /* 0x000fda0003f65270 */
[----:B------:R-:W-:Y:S05]  /*9640*/  @!P3 BRA `(.L_x_59) ;  /* 0x000000000004b947 */ /* 0x000fea0003800000 */
[----:B------:R-:W-:Y:S01]  /*9650*/  BPT.TRAP 0x1 ;  /* 0x000000040000795c */ /* 0x000fe20000300000 */
.L_x_59:
[----:B------:R0:W-:Y:S01]  /*9660*/  SYNCS.ARRIVE.TRANS64.A1T0 RZ, [R7+URZ+0x16830], RZ ;  /* 0x016830ff07ff79a7 */ /* 0x0001e2000810003f */
[----:B------:R-:W-:Y:S05]  /*9670*/  @!P3 BRA `(.L_x_60) ;  /* 0x000000000004b947 */ /* 0x000fea0003800000 */
[----:B------:R-:W-:Y:S01]  /*9680*/  BPT.TRAP 0x1 ;  /* 0x000000040000795c */ /* 0x000fe20000300000 */
.L_x_60:
[----:B------:R-:W-:Y:S01]  /*9690*/  SHF.L.U32 R2, R21, 0x1f, RZ ;  /* 0x0000001f15027819 */ /* 0x000fe200000006ff */
[----:B------:R-:W-:Y:S01]  /*96a0*/  BSSY B1, `(.L_x_61) ;  /* 0x0000004000017945 */ /* 0x000fe20003800000 */
[----:B0-----:R-:W-:-:S04]  /*96b0*/  LEA R7, R8, UR45, 0x3 ;  /* 0x0000002d08077c11 */ /* 0x001fc8000f8e18ff */
[----:B------:R-:W0:Y:S02]  /*96c0*/  SYNCS.PHASECHK.TRANS64.TRYWAIT P0, [R7+URZ+0x16860], R2 ;  /* 0x01686002070075a7 */ /* 0x000e24000800017f */
[----:B0-----:R-:W-:Y:S05]  /*96d0*/  @!P0 BRA `(.L_x_62) ;  /* 0x0000003000fc8947 */ /* 0x001fea0003800000 */
.L_x_150:
[----:B------:R-:W-:Y:S05]  /*96e0*/  BSYNC B1 ;  /* 0x0000000000017941 */ /* 0x000fea0003800000 */
.L_x_61:
[----:B------:R-:W-:Y:S01]  /*96f0*/  UMOV UR4, 0xffffffff ;  /* 0xffffffff00047882 */ /* 0x000fe20000000000 */
[----:B------:R-:W-:Y:S02]  /*9700*/  IMAD R8, R8, 0x2000, R22 ;  /* 0x0000200008087824 */ /* 0x000fe400078e0216 */
[----:B------:R-:W-:Y:S01]  /*9710*/  IMAD.SHL.U32 R19, R16, 0x2, RZ ;  /* 0x0000000210137824 */ /* 0x000fe200078e00ff */
[----:B------:R-:W-:Y:S06]  /*9720*/  BRA.DIV UR4, `(.L_x_63) ;  /* 0x0000003204fc7947 */ /* 0x000fec000b800000 */
[----:B------:R-:W0:Y:S01]  /*9730*/  SHFL.IDX PT, R14, R17, RZ, 0x181f ;  /* 0x00181fff110e7589 */ /* 0x000e2200000e0000 */
[----:B------:R-:W-:Y:S02]  /*9740*/  ISETP.LT.OR P0, PT, R4, 0x1, P1 ;  /* 0x000000010400780c */ /* 0x000fe40000f01670 */
[----:B------:R-:W-:Y:S01]  /*9750*/  LEA R8, R8, UR45, 0x1 ;  /* 0x0000002d08087c11 */ /* 0x000fe2000f8e08ff */
[----:B------:R-:W1:Y:S04]  /*9760*/  SHFL.IDX PT, R3, R18, RZ, 0x181f ;  /* 0x00181fff12037589 */ /* 0x000e6800000e0000 */
[----:B------:R-:W2:Y:S04]  /*9770*/  SHFL.IDX PT, R11, R17, 0x1, 0x181f ;  /* 0x00381f00110b7f89 */ /* 0x000ea800000e0000 */
[----:B------:R-:W3:Y:S04]  /*9780*/  SHFL.IDX PT, R9, R18, 0x1, 0x181f ;  /* 0x00381f0012097f89 */ /* 0x000ee800000e0000 */
[----:B------:R-:W4:Y:S04]  /*9790*/  SHFL.IDX PT, R12, R17, 0x2, 0x181f ;  /* 0x00581f00110c7f89 */ /* 0x000f2800000e0000 */
[----:B------:R-:W5:Y:S01]  /*97a0*/  SHFL.IDX PT, R10, R18, 0x2, 0x181f ;  /* 0x00581f00120a7f89 */ /* 0x000f6200000e0000 */
[----:B0-----:R-:W-:-:S03]  /*97b0*/  IADD3 R2, P2, R14, R19, RZ ;  /* 0x000000130e027210 */ /* 0x001fc60007f5e0ff */
[----:B------:R-:W-:Y:S01]  /*97c0*/  SHFL.IDX PT, R14, R17, 0x7, 0x181f ;  /* 0x00f81f00110e7f89 */ /* 0x000fe200000e0000 */
[----:B-1----:R-:W-:-:S05]  /*97d0*/  IADD3.X R3, RZ, R3, RZ, P2, !PT ;  /* 0x00000003ff037210 */ /* 0x002fca00017fe4ff */
[----:B------:R2:W-:Y:S01]  /*97e0*/  LDGSTS.E.BYPASS.LTC128B.128 [R8+0x400], desc[UR38][R2.64], !P0 ;  /* 0x0040000002087fae */ /* 0x0005e2000c101d66 */
[C---:B------:R-:W-:Y:S02]  /*97f0*/  ISETP.LT.OR P0, PT, R4.reuse, 0x11, P1 ;  /* 0x000000110400780c */ /* 0x040fe40000f01670 */
[----:B--2---:R-:W-:Y:S02]  /*9800*/  IADD3 R2, P2, R11, R19, RZ ;  /* 0x000000130b027210 */ /* 0x004fe40007f5e0ff */
[----:B------:R-:W0:Y:S03]  /*9810*/  SHFL.IDX PT, R11, R17, 0x3, 0x181f ;  /* 0x00781f00110b7f89 */ /* 0x000e2600000e0000 */
[----:B---3--:R-:W-:Y:S02]  /*9820*/  IMAD.X R3, RZ, RZ, R9, P2 ;  /* 0x000000ffff037224 */ /* 0x008fe400010e0609 */
[----:B------:R-:W1:Y:S04]  /*9830*/  SHFL.IDX PT, R9, R18, 0x3, 0x181f ;  /* 0x00781f0012097f89 */ /* 0x000e6800000e0000 */
[----:B------:R4:W-:Y:S01]  /*9840*/  LDGSTS.E.BYPASS.LTC128B.128 [R8+0xc00], desc[UR38][R2.64], !P0 ;  /* 0x00c0000002087fae */ /* 0x0009e2000c101d66 */
[----:B------:R-:W-:-:S02]  /*9850*/  ISETP.LT.OR P0, PT, R4, 0x21, P1 ;  /* 0x000000210400780c */ /* 0x000fc40000f01670 */
[----:B----4-:R-:W-:Y:S02]  /*9860*/  IADD3 R2, P2, R12, R19, RZ ;  /* 0x000000130c027210 */ /* 0x010fe40007f5e0ff */
[----:B------:R-:W2:Y:S03]  /*9870*/  SHFL.IDX PT, R12, R17, 0x4, 0x181f ;  /* 0x00981f00110c7f89 */ /* 0x000ea600000e0000 */
[----:B-----5:R-:W-:Y:S02]  /*9880*/  IMAD.X R3, RZ, RZ, R10, P2 ;  /* 0x000000ffff037224 */ /* 0x020fe400010e060a */
[----:B------:R-:W3:Y:S04]  /*9890*/  SHFL.IDX PT, R10, R18, 0x4, 0x181f ;  /* 0x00981f00120a7f89 */ /* 0x000ee800000e0000 */
[----:B------:R0:W-:Y:S01]  /*98a0*/  LDGSTS.E.BYPASS.LTC128B.128 [R8+0x1400], desc[UR38][R2.64], !P0 ;  /* 0x0140000002087fae */ /* 0x0001e2000c101d66 */
[----:B------:R-:W-:-:S02]  /*98b0*/  ISETP.LT.OR P0, PT, R4, 0x31, P1 ;  /* 0x000000310400780c */ /* 0x000fc40000f01670 */
[----:B0-----:R-:W-:Y:S02]  /*98c0*/  IADD3 R2, P2, R11, R19, RZ ;  /* 0x000000130b027210 */ /* 0x001fe40007f5e0ff */
[----:B------:R-:W0:Y:S03]  /*98d0*/  SHFL.IDX PT, R11, R17, 0x5, 0x181f ;  /* 0x00b81f00110b7f89 */ /* 0x000e2600000e0000 */
[----:B-1----:R-:W-:Y:S02]  /*98e0*/  IMAD.X R3, RZ, RZ, R9, P2 ;  /* 0x000000ffff037224 */ /* 0x002fe400010e0609 */
[----:B------:R-:W1:Y:S04]  /*98f0*/  SHFL.IDX PT, R9, R18, 0x5, 0x181f ;  /* 0x00b81f0012097f89 */ /* 0x000e6800000e0000 */
[----:B------:R2:W-:Y:S01]  /*9900*/  LDGSTS.E.BYPASS.LTC128B.128 [R8+0x1c00], desc[UR38][R2.64], !P0 ;  /* 0x01c0000002087fae */ /* 0x0005e2000c101d66 */
[----:B------:R-:W-:-:S02]  /*9910*/  ISETP.LT.OR P0, PT, R4, 0x41, P1 ;  /* 0x000000410400780c */ /* 0x000fc40000f01670 */
[----:B--2---:R-:W-:Y:S02]  /*9920*/  IADD3 R2, P2, R12, R19, RZ ;  /* 0x000000130c027210 */ /* 0x004fe40007f5e0ff */
[----:B------:R-:W2:Y:S03]  /*9930*/  SHFL.IDX PT, R12, R17, 0x6, 0x181f ;  /* 0x00d81f00110c7f89 */ /* 0x000ea600000e0000 */
[----:B---3--:R-:W-:Y:S02]  /*9940*/  IMAD.X R3, RZ, RZ, R10, P2 ;  /* 0x000000ffff037224 */ /* 0x008fe400010e060a */
[----:B------:R-:W3:Y:S04]  /*9950*/  SHFL.IDX PT, R10, R18, 0x6, 0x181f ;  /* 0x00d81f00120a7f89 */ /* 0x000ee800000e0000 */
[----:B------:R0:W-:Y:S01]  /*9960*/  LDGSTS.E.BYPASS.LTC128B.128 [R8+0x2400], desc[UR38][R2.64], !P0 ;  /* 0x0240000002087fae */ /* 0x0001e2000c101d66 */
[----:B------:R-:W-:-:S03]  /*9970*/  ISETP.LT.OR P0, PT, R4, 0x51, P1 ;  /* 0x000000510400780c */ /* 0x000fc60000f01670 */
[----:B------:R-:W4:Y:S01]  /*9980*/  SHFL.IDX PT, R18, R18, 0x7, 0x181f ;  /* 0x00f81f0012127f89 */ /* 0x000f2200000e0000 */
[----:B0-----:R-:W-:-:S04]  /*9990*/  IADD3 R2, P2, R11, R19, RZ ;  /* 0x000000130b027210 */ /* 0x001fc80007f5e0ff */
[----:B-1----:R-:W-:-:S05]  /*99a0*/  IADD3.X R3, RZ, R9, RZ, P2, !PT ;  /* 0x00000009ff037210 */ /* 0x002fca00017fe4ff */
[----:B------:R2:W-:Y:S01]  /*99b0*/  LDGSTS.E.BYPASS.LTC128B.128 [R8+0x2c00], desc[UR38][R2.64], !P0 ;  /* 0x02c0000002087fae */ /* 0x0005e2000c101d66 */
[----:B------:R-:W-:Y:S02]  /*99c0*/  ISETP.LT.OR P0, PT, R4, 0x61, P1 ;  /* 0x000000610400780c */ /* 0x000fe40000f01670 */
[----:B--2---:R-:W-:-:S05]  /*99d0*/  IADD3 R2, P2, R12, R19, RZ ;  /* 0x000000130c027210 */ /* 0x004fca0007f5e0ff */
[----:B---3--:R-:W-:-:S06]  /*99e0*/  IMAD.X R3, RZ, RZ, R10, P2 ;  /* 0x000000ffff037224 */ /* 0x008fcc00010e060a */
[----:B----4-:R0:W-:Y:S02]  /*99f0*/  LDGSTS.E.BYPASS.LTC128B.128 [R8+0x3400], desc[UR38][R2.64], !P0 ;  /* 0x0340000002087fae */ /* 0x0101e4000c101d66 */
.L_x_168:
[----:B------:R-:W-:Y:S01]  /*9a00*/  ISETP.LT.OR P0, PT, R4, 0x71, P1 ;  /* 0x000000710400780c */ /* 0x000fe20000f01670 */
[----:B------:R-:W-:Y:S01]  /*9a10*/  ULDC.64 UR4, c[0x0][0x328] ;  /* 0x0000ca0000047ab9 */ /* 0x000fe20000000a00 */
[----:B0-----:R-:W-:Y:S01]  /*9a20*/  IADD3 R2, P2, R14, R19, RZ ;  /* 0x000000130e027210 */ /* 0x001fe20007f5e0ff */
[----:B------:R-:W-:-:S04]  /*9a30*/  IMAD R23, R23, UR4, RZ ;  /* 0x0000000417177c24 */ /* 0x000fc8000f8e02ff */
[----:B------:R-:W-:Y:S02]  /*9a40*/  IMAD.X R3, RZ, RZ, R18, P2 ;  /* 0x000000ffff037224 */ /* 0x000fe400010e0612 */
[----:B------:R-:W-:-:S04]  /*9a50*/  IMAD R23, R6, UR5, R23 ;  /* 0x0000000506177c24 */ /* 0x000fc8000f8e0217 */
[----:B------:R-:W-:Y:S01]  /*9a60*/  @!PT LDS RZ, [RZ] ;  /* 0x00000000fffff984 */ /* 0x000fe20000000800 */
[----:B------:R-:W-:Y:S01]  /*9a70*/  @!PT LDS RZ, [RZ] ;  /* 0x00000000fffff984 */ /* 0x000fe20000000800 */
[----:B------:R-:W-:Y:S01]  /*9a80*/  @!PT LDS RZ, [RZ] ;  /* 0x00000000fffff984 */ /* 0x000fe20000000800 */
[----:B------:R0:W-:Y:S01]  /*9a90*/  LDGSTS.E.BYPASS.LTC128B.128 [R8+0x3c00], desc[UR38][R2.64], !P0 ;  /* 0x03c0000002087fae */ /* 0x0001e2000c101d66 */
[----:B------:R-:W-:Y:S01]  /*9aa0*/  PLOP3.LUT P0, PT, PT, PT, PT, 0x80, 0x0 ;  /* 0x000000000000781c */ /* 0x000fe20003f0f070 */
[----:B------:R-:W-:Y:S01]  /*9ab0*/  NOP ;  /* 0x0000000000007918 */ /* 0x000fe20000000000 */
[----:B0-----:R-:W-:Y:S01]  /*9ac0*/  IMAD.WIDE.U32 R2, R6, UR4, RZ ;  /* 0x0000000406027c25 */ /* 0x001fe2000f8e00ff */
[----:B------:R-:W-:-:S03]  /*9ad0*/  ULDC.64 UR4, c[0x0][0x338] ;  /* 0x0000ce0000047ab9 */ /* 0x000fc60000000a00 */
[----:B------:R-:W-:Y:S02]  /*9ae0*/  IMAD.IADD R3, R3, 0x1, R23 ;  /* 0x0000000103037824 */ /* 0x000fe400078e0217 */
[----:B------:R-:W-:Y:S02]  /*9af0*/  IMAD R6, R25, UR4, RZ ;  /* 0x0000000419067c24 */ /* 0x000fe4000f8e02ff */
[----:B------:R-:W-:-:S04]  /*9b00*/  IMAD.WIDE.U32 R2, R5, UR4, R2 ;  /* 0x0000000405027c25 */ /* 0x000fc8000f8e0002 */
[----:B------:R-:W-:-:S04]  /*9b10*/  IMAD R9, R5, UR5, R6 ;  /* 0x0000000505097c24 */ /* 0x000fc8000f8e0206 */
[----:B------:R-:W-:-:S07]  /*9b20*/  IMAD.IADD R19, R3, 0x1, R9 ;  /* 0x0000000103137824 */ /* 0x000fce00078e0209 */
.L_x_64:
        /* <DEDUP_REMOVED lines=8> */
[----:B------:R-:W-:-:S04]  /*9bb0*/  MOV R5, UR5 ;  /* 0x0000000500057c02 */ /* 0x000fc80008000f00 */
[----:B------:R-:W-:-:S13]  /*9bc0*/  ISETP.NE.AND P3, PT, R5, 0x3, PT ;  /* 0x000000030500780c */ /* 0x000fda0003f65270 */
[----:B------:R-:W-:Y:S05]  /*9bd0*/  @!P3 BRA `(.L_x_65) ;  /* 0x000000000004b947 */ /* 0x000fea0003800000 */
[----:B------:R-:W-:Y:S01]  /*9be0*/  BPT.TRAP 0x1 ;  /* 0x000000040000795c */ /* 0x000fe20000300000 */
.L_x_65:
[----:B------:R-:W-:Y:S01]  /*9bf0*/  R2UR UR4, R27 ;  /* 0x000000001b0472ca */ /* 0x000fe200000e0000 */
[----:B------:R-:W-:Y:S01]  /*9c00*/  ULDC.64 UR6, c[0x0][0x330] ;  /* 0x0000cc0000067ab9 */ /* 0x000fe20000000a00 */
[----:B------:R-:W-:Y:S01]  /*9c10*/  VIADD R26, R26, 0xffffffff ;  /* 0xffffffff1a1a7836 */ /* 0x000fe20000000000 */
[----:B------:R0:W-:Y:S01]  /*9c20*/  SYNCS.ARRIVE.TRANS64.A1T0 RZ, [R7+URZ+0x16850], RZ ;  /* 0x016850ff07ff79a7 */ /* 0x0001e2000810003f */
[----:B------:R-:W-:Y:S01]  /*9c30*/  IMAD.U32 R3, RZ, RZ, UR6 ;  /* 0x00000006ff037e24 */ /* 0x000fe2000f8e00ff */
[----:B------:R-:W-:Y:S01]  /*9c40*/  IADD3 R4, R4, 0x80, RZ ;  /* 0x0000008004047810 */ /* 0x000fe20007ffe0ff */
[----:B------:R-:W-:Y:S01]  /*9c50*/  IMAD.MOV.U32 R18, RZ, RZ, R2 ;  /* 0x000000ffff127224 */ /* 0x000fe200078e0002 */
[----:B------:R-:W-:Y:S01]  /*9c60*/  ISETP.GT.AND P0, PT, R26, UR48, PT ;  /* 0x000000301a007c0c */ /* 0x000fe2000bf04270 */
[----:B------:R-:W-:Y:S02]  /*9c70*/  VIADD R0, R0, 0xffffff80 ;  /* 0xffffff8000007836 */ /* 0x000fe40000000000 */
[----:B------:R-:W-:-:S03]  /*9c80*/  IMAD.WIDE.U32 R18, R3, UR42, R18 ;  /* 0x0000002a03127c25 */ /* 0x000fc6000f8e0012 */
[----:B------:R-:W-:Y:S01]  /*9c90*/  UIMAD UR4, UR4, UR6, URZ ;  /* 0x00000006040472a4 */ /* 0x000fe2000f8e023f */
[----:B------:R-:W-:Y:S02]  /*9ca0*/  IMAD.MOV.U32 R8, RZ, RZ, R20 ;  /* 0x000000ffff087224 */ /* 0x000fe400078e0014 */
[----:B------:R-:W-:Y:S01]  /*9cb0*/  IMAD.MOV.U32 R21, RZ, RZ, R24 ;  /* 0x000000ffff157224 */ /* 0x000fe200078e0018 */
[----:B------:R-:W-:-:S03]  /*9cc0*/  UIMAD UR4, UR42, UR7, UR4 ;  /* 0x000000072a0472a4 */ /* 0x000fc6000f8e0204 */
[----:B------:R-:W-:Y:S02]  /*9cd0*/  ULDC.64 UR6, c[0x0][0x318] ;  /* 0x0000c60000067ab9 */ /* 0x000fe40000000a00 */
[----:B------:R-:W-:Y:S01]  /*9ce0*/  LEA R17, P2, R18, UR6, 0x1 ;  /* 0x0000000612117c11 */ /* 0x000fe2000f8408ff */
[----:B------:R-:W-:-:S05]  /*9cf0*/  VIADD R3, R19, UR4 ;  /* 0x0000000413037c36 */ /* 0x000fca0008000000 */
[----:B------:R-:W-:Y:S01]  /*9d00*/  LEA.HI.X R18, R18, UR7, R3, 0x1, P2 ;  /* 0x0000000712127c11 */ /* 0x000fe200090f0c03 */
[----:B0-----:R-:W-:Y:S06]  /*9d10*/  @P0 BRA `(.L_x_66) ;  /* 0xfffffff000600947 */ /* 0x001fec000383ffff */
[----:B------:R-:W-:Y:S05]  /*9d20*/  BSYNC B0 ;  /* 0x0000000000007941 */ /* 0x000fea0003800000 */
.L_x_53:
[----:B------:R-:W-:-:S06]  /*9d30*/  ULOP3.LUT UR4, UR41, 0x2, URZ, 0xfc, !UPT ;  /* 0x0000000229047892 */ /* 0x000fcc000f8efc3f */
[----:B0-----:R-:W-:-:S05]  /*9d40*/  IMAD.U32 R0, RZ, RZ, UR4 ;  /* 0x00000004ff007e24 */ /* 0x001fca000f8e00ff */
[----:B------:R-:W-:-:S13]  /*9d50*/  ISETP.NE.AND P0, PT, R0, 0x3, PT ;  /* 0x000000030000780c */ /* 0x000fda0003f05270 */
[----:B------:R-:W-:Y:S05]  /*9d60*/  @!P0 BRA `(.L_x_67) ;  /* 0x0000000000048947 */ /* 0x000fea0003800000 */
[----:B------:R-:W-:Y:S01]  /*9d70*/  BPT.TRAP 0x1 ;  /* 0x000000040000795c */ /* 0x000fe20000300000 */
.L_x_67:
[----:B------:R-:W-:Y:S01]  /*9d80*/  LEA R0, R20, UR45, 0x3 ;  /* 0x0000002d14007c11 */ /* 0x000fe2000f8e18ff */
[----:B------:R-:W0:Y:S01]  /*9d90*/  S2R R2, SR_TID.X ;  /* 0x0000000000027919 */ /* 0x000e220000002100 */
[----:B------:R-:W-:Y:S01]  /*9da0*/  SHF.L.U32 R3, R24, 0x1f, RZ ;  /* 0x0000001f18037819 */ /* 0x000fe200000006ff */
[----:B------:R-:W-:Y:S01]  /*9db0*/  BSSY B0, `(.L_x_68) ;  /* 0x0000009000007945 */ /* 0x000fe20003800000 */
[----:B------:R-:W-:Y:S01]  /*9dc0*/  MOV R5, 0xffffff80 ;  /* 0xffffff8000057802 */ /* 0x000fe20000000f00 */
[----:B------:R-:W-:Y:S01]  /*9dd0*/  IMAD R4, R20, 0x2000, R22 ;  /* 0x0000200014047824 */ /* 0x000fe200078e0216 */
[----:B------:R-:W1:Y:S03]  /*9de0*/  SYNCS.PHASECHK.TRANS64.TRYWAIT P0, [R0+URZ+0x16860], R3 ;  /* 0x01686003000075a7 */ /* 0x000e66000800017f */
[----:B------:R-:W-:Y:S01]  /*9df0*/  IMAD R5, R26, R5, UR43 ;  /* 0x0000002b1a057e24 */ /* 0x000fe2000f8e0205 */
[----:B0-----:R-:W-:-:S04]  /*9e00*/  LOP3.LUT R2, R2, 0x7f, RZ, 0xc0, !PT ;  /* 0x0000007f02027812 */ /* 0x001fc800078ec0ff */
[----:B------:R-:W-:-:S05]  /*9e10*/  SHF.R.U32.HI R2, RZ, 0x3, R2 ;  /* 0x00000003ff027819 */ /* 0x000fca0000011602 */
[----:B------:R-:W-:Y:S01]  /*9e20*/  IMAD.IADD R5, R5, 0x1, -R2 ;  /* 0x0000000105057824 */ /* 0x000fe200078e0a02 */
[----:B-1----:R-:W-:Y:S06]  /*9e30*/  @!P0 BRA `(.L_x_69) ;  /* 0x0000003400848947 */ /* 0x002fec0003800000 */
.L_x_169:
[----:B------:R-:W-:Y:S05]  /*9e40*/  BSYNC B0 ;  /* 0x0000000000007941 */ /* 0x000fea0003800000 */
.L_x_68:
[----:B------:R-:W-:Y:S02]  /*9e50*/  ULDC UR4, c[0x0][0x2f4] ;  /* 0x0000bd0000047ab9 */ /* 0x000fe40000000800 */
[----:B------:R-:W-:Y:S01]  /*9e60*/  ISETP.GE.AND P0, PT, R16, UR4, PT ;  /* 0x0000000410007c0c */ /* 0x000fe2000bf06270 */
[----:B------:R-:W-:-:S03]  /*9e70*/  UMOV UR4, 0xffffffff ;  /* 0xffffffff00047882 */ /* 0x000fc60000000000 */
[----:B------:R-:W-:Y:S09]  /*9e80*/  BRA.DIV UR4, `(.L_x_70) ;  /* 0x0000003604847947 */ /* 0x000ff2000b800000 */
[----:B------:R-:W1:Y:S01]  /*9e90*/  SHFL.IDX PT, R14, R17, RZ, 0x181f ;  /* 0x00181fff110e7589 */ /* 0x000e6200000e0000 */
[----:B------:R-:W-:Y:S01]  /*9ea0*/  IMAD.SHL.U32 R16, R16, 0x2, RZ ;  /* 0x0000000210107824 */ /* 0x000fe200078e00ff */
[C---:B------:R-:W-:Y:S02]  /*9eb0*/  ISETP.LT.OR P3, PT, R5.reuse, 0x1, P0 ;  /* 0x000000010500780c */ /* 0x040fe40000761670 */
[----:B------:R-:W2:Y:S01]  /*9ec0*/  SHFL.IDX PT, R9, R17, 0x1, 0x181f ;  /* 0x00381f0011097f89 */ /* 0x000ea200000e0000 */
[C---:B------:R-:W-:Y:S02]  /*9ed0*/  ISETP.LT.OR P2, PT, R5.reuse, 0x11, P0 ;  /* 0x000000110500780c */ /* 0x040fe40000741670 */
[----:B------:R-:W-:Y:S01]  /*9ee0*/  ISETP.LT.OR P1, PT, R5, 0x21, P0 ;  /* 0x000000210500780c */ /* 0x000fe20000721670 */
[----:B0-----:R-:W0:Y:S01]  /*9ef0*/  SHFL.IDX PT, R3, R18, RZ, 0x181f ;  /* 0x00181fff12037589 */ /* 0x001e2200000e0000 */
[----:B------:R-:W-:-:S03]  /*9f00*/  LEA R4, R4, UR45, 0x1 ;  /* 0x0000002d04047c11 */ /* 0x000fc6000f8e08ff */
[----:B------:R-:W3:Y:S04]  /*9f10*/  SHFL.IDX PT, R21, R17, 0x2, 0x181f ;  /* 0x00581f0011157f89 */ /* 0x000ee800000e0000 */
[----:B------:R-:W4:Y:S04]  /*9f20*/  SHFL.IDX PT, R7, R18, 0x1, 0x181f ;  /* 0x00381f0012077f89 */ /* 0x000f2800000e0000 */
[----:B------:R-:W5:Y:S01]  /*9f30*/  SHFL.IDX PT, R19, R18, 0x2, 0x181f ;  /* 0x00581f0012137f89 */ /* 0x000f6200000e0000 */
[----:B-1----:R-:W-:-:S03]  /*9f40*/  IADD3 R8, P5, R14, R16, RZ ;  /* 0x000000100e087210 */ /* 0x002fc60007fbe0ff */
[----:B------:R-:W-:Y:S01]  /*9f50*/  SHFL.IDX PT, R10, R18, 0x3, 0x181f ;  /* 0x00781f00120a7f89 */ /* 0x000fe200000e0000 */
[----:B--2---:R-:W-:-:S03]  /*9f60*/  IADD3 R6, P4, R9, R16, RZ ;  /* 0x0000001009067210 */ /* 0x004fc60007f9e0ff */
[----:B------:R-:W-:Y:S01]  /*9f70*/  SHFL.IDX PT, R14, R17, 0x3, 0x181f ;  /* 0x00781f00110e7f89 */ /* 0x000fe200000e0000 */
[----:B0-----:R-:W-:-:S03]  /*9f80*/  IMAD.X R9, RZ, RZ, R3, P5 ;  /* 0x000000ffff097224 */ /* 0x001fc600028e0603 */
[----:B------:R-:W0:Y:S01]  /*9f90*/  SHFL.IDX PT, R23, R17, 0x4, 0x181f ;  /* 0x00981f0011177f89 */ /* 0x000e2200000e0000 */
[----:B---3--:R-:W-:-:S03]  /*9fa0*/  IADD3 R2, P5, R21, R16, RZ ;  /* 0x0000001015027210 */ /* 0x008fc60007fbe0ff */
[----:B------:R-:W-:Y:S01]  /*9fb0*/  SHFL.IDX PT, R25, R17, 0x5, 0x181f ;  /* 0x00b81f0011197f89 */ /* 0x000fe200000e0000 */
[----:B----4-:R-:W-:-:S03]  /*9fc0*/  IADD3.X R7, RZ, R7, RZ, P4, !PT ;  /* 0x00000007ff077210 */ /* 0x010fc600027fe4ff */
[----:B------:R-:W1:Y:S01]  /*9fd0*/  SHFL.IDX PT, R22, R18, 0x4, 0x181f ;  /* 0x00981f0012167f89 */ /* 0x000e6200000e0000 */
[----:B-----5:R-:W-:-:S03]  /*9fe0*/  IMAD.X R3, RZ, RZ, R19, P5 ;  /* 0x000000ffff037224 */ /* 0x020fc600028e0613 */
[----:B------:R-:W-:Y:S04]  /*9ff0*/  SHFL.IDX PT, R27, R17, 0x6, 0x181f ;  /* 0x00d81f00111b7f89 */ /* 0x000fe800000e0000 */
[----:B------:R0:W-:Y:S01]  /*a000*/  LDGSTS.E.BYPASS.LTC128B.128 [R4+0x400], desc[UR38][R8.64], !P3 ;  /* 0x0040000008047fae */ /* 0x0001e2000d901d66 */
[----:B------:R-:W-:-:S03]  /*a010*/  ISETP.LT.OR P3, PT, R5, 0x41, P0 ;  /* 0x000000410500780c */ /* 0x000fc60000761670 */
[----:B------:R-:W2:Y:S04]  /*a020*/  SHFL.IDX PT, R19, R18, 0x5, 0x181f ;  /* 0x00b81f0012137f89 */ /* 0x000ea800000e0000 */
[----:B------:R3:W-:Y:S04]  /*a030*/  LDGSTS.E.BYPASS.LTC128B.128 [R4+0xc00], desc[UR38][R6.64], !P2 ;  /* 0x00c0000006047fae */ /* 0x0007e8000d101d66 */
[----:B------:R-:W4:Y:S01]  /*a040*/  SHFL.IDX PT, R21, R18, 0x6, 0x181f ;  /* 0x00d81f0012157f89 */ /* 0x000f2200000e0000 */
[----:B0-----:R-:W-:-:S03]  /*a050*/  IADD3 R8, P5, R23, R16, RZ ;  /* 0x0000001017087210 */ /* 0x001fc60007fbe0ff */
[----:B------:R0:W-:Y:S01]  /*a060*/  LDGSTS.E.BYPASS.LTC128B.128 [R4+0x1400], desc[UR38][R2.64], !P1 ;  /* 0x0140000002047fae */ /* 0x0001e2000c901d66 */
[----:B------:R-:W-:Y:S01]  /*a070*/  ISETP.LT.OR P1, PT, R5, 0x31, P0 ;  /* 0x000000310500780c */ /* 0x000fe20000721670 */
[----:B-1----:R-:W-:Y:S01]  /*a080*/  IMAD.X R9, RZ, RZ, R22, P5 ;  /* 0x000000ffff097224 */ /* 0x002fe200028e0616 */
[-C--:B---3--:R-:W-:Y:S01]  /*a090*/  IADD3 R6, P4, R25, R16.reuse, RZ ;  /* 0x0000001019067210 */ /* 0x088fe20007f9e0ff */
[----:B------:R-:W1:Y:S01]  /*a0a0*/  SHFL.IDX PT, R18, R18, 0x7, 0x181f ;  /* 0x00f81f0012127f89 */ /* 0x000e6200000e0000 */
[----:B0-----:R-:W-:-:S03]  /*a0b0*/  IADD3 R2, P2, R14, R16, RZ ;  /* 0x000000100e027210 */ /* 0x001fc60007f5e0ff */
[----:B--2---:R-:W-:Y:S01]  /*a0c0*/  IMAD.X R7, RZ, RZ, R19, P4 ;  /* 0x000000ffff077224 */ /* 0x004fe200020e0613 */
[----:B------:R0:W2:Y:S01]  /*a0d0*/  SHFL.IDX PT, R14, R17, 0x7, 0x181f ;  /* 0x00f81f00110e7f89 */ /* 0x0000a200000e0000 */
[----:B------:R-:W-:Y:S01]  /*a0e0*/  IMAD.X R3, RZ, RZ, R10, P2 ;  /* 0x000000ffff037224 */ /* 0x000fe200010e060a */
[----:B------:R-:W-:Y:S01]  /*a0f0*/  ISETP.LT.OR P2, PT, R5, 0x51, P0 ;  /* 0x000000510500780c */ /* 0x000fe20000741670 */
[----:B------:R-:W-:-:S03]  /*a100*/  IMAD.MOV.U32 R10, RZ, RZ, RZ ;  /* 0x000000ffff0a7224 */ /* 0x000fc600078e00ff */
[----:B------:R3:W-:Y:S01]  /*a110*/  LDGSTS.E.BYPASS.LTC128B.128 [R4+0x1c00], desc[UR38][R2.64], !P1 ;  /* 0x01c0000002047fae */ /* 0x0007e2000c901d66 */
[----:B------:R-:W-:-:S03]  /*a120*/  ISETP.LT.OR P1, PT, R5, 0x61, P0 ;  /* 0x000000610500780c */ /* 0x000fc60000721670 */
[----:B------:R0:W-:Y:S05]  /*a130*/  LDGSTS.E.BYPASS.LTC128B.128 [R4+0x2400], desc[UR38][R8.64], !P3 ;  /* 0x0240000008047fae */ /* 0x0001ea000d901d66 */
[----:B------:R0:W-:Y:S01]  /*a140*/  LDGSTS.E.BYPASS.LTC128B.128 [R4+0x2c00], desc[UR38][R6.64], !P2 ;  /* 0x02c0000006047fae */ /* 0x0001e2000d101d66 */
[----:B---3--:R-:W-:-:S04]  /*a150*/  IADD3 R2, P5, R27, R16, RZ ;  /* 0x000000101b027210 */ /* 0x008fc80007fbe0ff */
[----:B----4-:R-:W-:-:S05]  /*a160*/  IADD3.X R3, RZ, R21, RZ, P5, !PT ;  /* 0x00000015ff037210 */ /* 0x010fca0002ffe4ff */
[----:B-12---:R0:W-:Y:S04]  /*a170*/  LDGSTS.E.BYPASS.LTC128B.128 [R4+0x3400], desc[UR38][R2.64], !P1 ;  /* 0x0340000002047fae */ /* 0x0061e8000c901d66 */
.L_x_187:
[----:B------:R-:W-:Y:S02]  /*a180*/  ISETP.LT.OR P0, PT, R5, 0x71, P0 ;  /* 0x000000710500780c */ /* 0x000fe40000701670 */
[----:B0-----:R-:W-:-:S05]  /*a190*/  IADD3 R2, P1, R14, R16, RZ ;  /* 0x000000100e027210 */ /* 0x001fca0007f3e0ff */
[----:B------:R-:W-:-:S06]  /*a1a0*/  IMAD.X R3, RZ, RZ, R18, P1 ;  /* 0x000000ffff037224 */ /* 0x000fcc00008e0612 */
[----:B------:R-:W-:Y:S01]  /*a1b0*/  @!PT LDS RZ, [RZ] ;  /* 0x00000000fffff984 */ /* 0x000fe20000000800 */
[----:B------:R-:W-:Y:S01]  /*a1c0*/  @!PT LDS RZ, [RZ] ;  /* 0x00000000fffff984 */ /* 0x000fe20000000800 */
[----:B------:R-:W-:Y:S01]  /*a1d0*/  @!PT LDS RZ, [RZ] ;  /* 0x00000000fffff984 */ /* 0x000fe20000000800 */
[----:B------:R0:W-:Y:S01]  /*a1e0*/  LDGSTS.E.BYPASS.LTC128B.128 [R4+0x3c00], desc[UR38][R2.64], !P0 ;  /* 0x03c0000002047fae */ /* 0x0001e2000c101d66 */
[----:B------:R-:W-:Y:S01]  /*a1f0*/  PLOP3.LUT P0, PT, PT, PT, PT, 0x80, 0x0 ;  /* 0x000000000000781c */ /* 0x000fe20003f0f070 */
[----:B------:R-:W-:-:S12]  /*a200*/  NOP ;  /* 0x0000000000007918 */ /* 0x000fd80000000000 */
.L_x_71:
        /* <DEDUP_REMOVED lines=12> */
.L_x_72:
[----:B------:R-:W-:Y:S01]  /*a2d0*/  VIADD R2, R20, 0x1 ;  /* 0x0000000114027836 */ /* 0x000fe20000000000 */
[----:B------:R0:W-:Y:S04]  /*a2e0*/  SYNCS.ARRIVE.TRANS64.A1T0 RZ, [R0+URZ+0x16850], RZ ;  /* 0x016850ff00ff79a7 */ /* 0x0001e8000810003f */
[----:B------:R-:W-:-:S04]  /*a2f0*/  ISETP.NE.AND P0, PT, R2, 0x2, PT ;  /* 0x000000020200780c */ /* 0x000fc80003f05270 */
[----:B------:R-:W-:Y:S02]  /*a300*/  SEL R3, RZ, 0x1, P0 ;  /* 0x00000001ff037807 */ /* 0x000fe40000000000 */
[----:B------:R-:W-:Y:S02]  /*a310*/  SEL R2, R2, RZ, P0 ;  /* 0x000000ff02027207 */ /* 0x000fe40000000000 */
[----:B0-----:R-:W-:-:S07]  /*a320*/  LOP3.LUT R0, R24, R3, RZ, 0x3c, !PT ;  /* 0x0000000318007212 */ /* 0x001fce00078e3cff */
.L_x_40:
[----:B------:R-:W0:Y:S01]  /*a330*/  S2R R4, SR_CgaCtaId ;  /* 0x0000000000047919 */ /* 0x000e220000008800 */
[----:B------:R-:W-:Y:S02]  /*a340*/  MOV R3, 0x400 ;  /* 0x0000040000037802 */ /* 0x000fe40000000f00 */
[----:B------:R-:W-:Y:S02]  /*a350*/  SHF.L.U32 R10, R10, 0x1f, RZ ;  /* 0x0000001f0a0a7819 */ /* 0x000fe400000006ff */
[----:B0-----:R-:W-:-:S04]  /*a360*/  LEA R7, R4, R3, 0x18 ;  /* 0x0000000304077211 */ /* 0x001fc800078ec0ff */
[----:B------:R-:W0:Y:S02]  /*a370*/  SYNCS.PHASECHK.TRANS64.TRYWAIT P0, [R7+URZ+0x16820], R10 ;  /* 0x0168200a070075a7 */ /* 0x000e24000800017f */
[----:B0-----:R-:W-:Y:S05]  /*a380*/  @!P0 BRA `(.L_x_73) ;  /* 0x0000003800888947 */ /* 0x001fea0003800000 */
.L_x_188:
[----:B------:R-:W-:-:S03]  /*a390*/  UMOV UR4, 0xffffffff ;  /* 0xffffffff00047882 */ /* 0x000fc60000000000 */
[----:B------:R-:W-:Y:S05]  /*a3a0*/  BRA.DIV UR4, `(.L_x_74) ;  /* 0x0000003a04947947 */ /* 0x000fea000b800000 */
[----:B------:R-:W1:Y:S02]  /*a3b0*/  S2R R3, SR_TID.X ;  /* 0x0000000000037919 */ /* 0x000e640000002100 */
[----:B-1----:R-:W-:-:S04]  /*a3c0*/  SHF.R.U32.HI R3, RZ, 0x5, R3 ;  /* 0x00000005ff037819 */ /* 0x002fc80000011603 */
[----:B------:R-:W-:-:S05]  /*a3d0*/  LOP3.LUT R3, R3, 0x3, RZ, 0xc0, !PT ;  /* 0x0000000303037812 */ /* 0x000fca00078ec0ff */
[----:B------:R1:W2:Y:S02]  /*a3e0*/  SHFL.IDX PT, R14, R3, RZ, 0x1f ;  /* 0x00001fff030e7589 */ /* 0x0002a400000e0000 */
.L_x_191:
[----:B--2---:R-:W-:-:S13]  /*a3f0*/  ISETP.NE.AND P0, PT, R14, RZ, PT ;  /* 0x000000ff0e00720c */ /* 0x004fda0003f05270 */
[----:B------:R-:W-:Y:S05]  /*a400*/  @P0 BRA `(.L_x_8) ;  /* 0x0000000000880947 */ /* 0x000fea0003800000 */
[----:B------:R-:W-:-:S03]  /*a410*/  UMOV UR4, 0xffffffff ;  /* 0xffffffff00047882 */ /* 0x000fc60000000000 */
[----:B------:R-:W-:Y:S05]  /*a420*/  BRA.DIV UR4, `(.L_x_75) ;  /* 0x0000003a04a87947 */ /* 0x000fea000b800000 */
[----:B------:R-:W-:-:S13]  /*a430*/  ELECT P6, URZ, PT ;  /* 0x00000000003f782f */ /* 0x000fda00038c0000 */
.L_x_194:
[----:B------:R-:W-:Y:S05]  /*a440*/  @!P6 BRA `(.L_x_8) ;  /* 0x000000000078e947 */ /* 0x000fea0003800000 */
[----:B------:R-:W-:-:S06]  /*a450*/  ULOP3.LUT UR4, UR41, 0x2, URZ, 0xfc, !UPT ;  /* 0x0000000229047892 */ /* 0x000fcc000f8efc3f */
[----:B-1----:R-:W-:-:S04]  /*a460*/  MOV R3, UR4 ;  /* 0x0000000400037c02 */ /* 0x002fc80008000f00 */
[----:B------:R-:W-:-:S13]  /*a470*/  ISETP.NE.AND P0, PT, R3, 0x3, PT ;  /* 0x000000030300780c */ /* 0x000fda0003f05270 */
[----:B------:R-:W-:Y:S05]  /*a480*/  @!P0 BRA `(.L_x_76) ;  /* 0x0000000000048947 */ /* 0x000fea0003800000 */
[----:B------:R-:W-:Y:S01]  /*a490*/  BPT.TRAP 0x1 ;  /* 0x000000040000795c */ /* 0x000fe20000300000 */
.L_x_76:
[----:B------:R-:W-:Y:S01]  /*a4a0*/  IMAD R5, R2, 0x8, R7 ;  /* 0x0000000802057824 */ /* 0x000fe200078e0207 */
[----:B------:R-:W-:Y:S01]  /*a4b0*/  SHF.L.U32 R4, R0, 0x1f, RZ ;  /* 0x0000001f00047819 */ /* 0x000fe200000006ff */
[----:B------:R-:W-:-:S03]  /*a4c0*/  VIADD R2, R2, 0x1 ;  /* 0x0000000102027836 */ /* 0x000fc60000000000 */
[----:B------:R-:W1:Y:S02]  /*a4d0*/  SYNCS.PHASECHK.TRANS64.TRYWAIT P1, [R5+URZ+0x16840], R4 ;  /* 0x01684004050075a7 */ /* 0x000e64000802017f */
[----:B------:R-:W-:-:S04]  /*a4e0*/  ISETP.NE.AND P2, PT, R2, 0x2, PT ;  /* 0x000000020200780c */ /* 0x000fc80003f45270 */
[----:B------:R-:W-:Y:S01]  /*a4f0*/  SEL R3, RZ, 0x1, P2 ;  /* 0x00000001ff037807 */ /* 0x000fe20001000000 */
[----:B-1----:R-:W-:Y:S08]  /*a500*/  @!P1 BRA `(.L_x_77) ;  /* 0x0000003800909947 */ /* 0x002ff00003800000 */
.L_x_195:
[----:B------:R-:W-:Y:S02]  /*a510*/  SEL R2, R2, RZ, P2 ;  /* 0x000000ff02027207 */ /* 0x000fe40001000000 */
[----:B------:R-:W-:Y:S01]  /*a520*/  LOP3.LUT R0, R0, R3, RZ, 0x3c, !PT ;  /* 0x0000000300007212 */ /* 0x000fe200078e3cff */
[----:B------:R-:W-:Y:S06]  /*a530*/  @!P0 BRA `(.L_x_78) ;  /* 0x0000000000048947 */ /* 0x000fec0003800000 */
[----:B------:R-:W-:Y:S01]  /*a540*/  BPT.TRAP 0x1 ;  /* 0x000000040000795c */ /* 0x000fe20000300000 */
.L_x_78:
[----:B------:R-:W-:Y:S01]  /*a550*/  IMAD R3, R2, 0x8, R7 ;  /* 0x0000000802037824 */ /* 0x000fe200078e0207 */
[----:B------:R-:W-:-:S04]  /*a560*/  SHF.L.U32 R0, R0, 0x1f, RZ ;  /* 0x0000001f00007819 */ /* 0x000fc800000006ff */
[----:B------:R-:W2:Y:S02]  /*a570*/  SYNCS.PHASECHK.TRANS64.TRYWAIT P1, [R3+URZ+0x16840], R0 ;  /* 0x01684000030075a7 */ /* 0x000ea4000802017f */
[----:B--2---:R-:W-:Y:S05]  /*a580*/  @!P1 BRA `(.L_x_79) ;  /* 0x0000003800849947 */ /* 0x004fea0003800000 */
.L_x_196:
[----:B------:R-:W-:Y:S05]  /*a590*/  @!P0 BRA `(.L_x_80) ;  /* 0x0000000000048947 */ /* 0x000fea0003800000 */
[----:B------:R-:W-:Y:S01]  /*a5a0*/  BPT.TRAP 0x1 ;  /* 0x000000040000795c */ /* 0x000fe20000300000 */
.L_x_80:
[----:B------:R-:W3:Y:S02]  /*a5b0*/  SYNCS.PHASECHK.TRANS64.TRYWAIT P1, [R5+URZ+0x16860], R4 ;  /* 0x01686004050075a7 */ /* 0x000ee4000802017f */
[----:B---3--:R-:W-:Y:S05]  /*a5c0*/  @!P1 BRA `(.L_x_81) ;  /* 0x0000003800889947 */ /* 0x008fea0003800000 */
.L_x_197:
[----:B------:R-:W-:Y:S05]  /*a5d0*/  @!P0 BRA `(.L_x_82) ;  /* 0x0000000000048947 */ /* 0x000fea0003800000 */
[----:B------:R-:W-:Y:S01]  /*a5e0*/  BPT.TRAP 0x1 ;  /* 0x000000040000795c */ /* 0x000fe20000300000 */
.L_x_82:
[----:B----4-:R4:W0:Y:S02]  /*a5f0*/  SYNCS.PHASECHK.TRANS64.TRYWAIT P0, [R3+URZ+0x16860], R0 ;  /* 0x01686000030075a7 */ /* 0x010824000800017f */
[----:B0-----:R-:W-:Y:S05]  /*a600*/  @!P0 NANOSLEEP.SYNCS 0x989680 ;  /* 0x009896800000895d */ /* 0x001fea0003900000 */
[----:B------:R-:W0:Y:S02]  /*a610*/  @!P0 SYNCS.PHASECHK.TRANS64 P0, [R3+URZ+0x16860], R0 ;  /* 0x01686000030085a7 */ /* 0x000e24000800007f */
[----:B0-----:R-:W-:Y:S05]  /*a620*/  @!P0 BRA `(.L_x_82) ;  /* 0xfffffffc00f08947 */ /* 0x001fea000383ffff */
.L_x_8:
[----:B------:R-:W-:Y:S05]  /*a630*/  BSYNC B6 ;  /* 0x0000000000067941 */ /* 0x000fea0003800000 */
.L_x_5:
[----:B------:R-:W-:Y:S05]  /*a640*/  EXIT ;  /* 0x000000000000794d */ /* 0x000fea0003800000 */
.L_x_12:
[----:B0-----:R-:W-:-:S04]  /*a650*/  IMAD.U32 R3, RZ, RZ, UR40 ;  /* 0x00000028ff037e24 */ /* 0x001fc8000f8e00ff */
[----:B------:R0:W1:Y:S03]  /*a660*/  SYNCS.PHASECHK.TRANS64.TRYWAIT P0, [R3+URZ+0x16800], R2 ;  /* 0x01680002030075a7 */ /* 0x000066000800017f */
[----:B-1----:R-:W-:Y:S05]  /*a670*/  @!P0 NANOSLEEP.SYNCS 0x989680 ;  /* 0x009896800000895d */ /* 0x002fea0003900000 */
[----:B------:R-:W1:Y:S02]  /*a680*/  @!P0 SYNCS.PHASECHK.TRANS64 P0, [R3+URZ+0x16800], R2 ;  /* 0x01680002030085a7 */ /* 0x000e64000800007f */
[----:B-1----:R-:W-:Y:S05]  /*a690*/  @!P0 BRA `(.L_x_12) ;  /* 0xfffffffc00ec8947 */ /* 0x002fea000383ffff */
[----:B------:R-:W-:Y:S05]  /*a6a0*/  BRA `(.L_x_83) ;  /* 0xffffff6800a87947 */ /* 0x000fea000383ffff */
.L_x_16:
[----:B0-----:R-:W-:-:S04]  /*a6b0*/  MOV R3, UR40 ;  /* 0x0000002800037c02 */ /* 0x001fc80008000f00 */
[----:B------:R0:W2:Y:S03]  /*a6c0*/  SYNCS.PHASECHK.TRANS64.TRYWAIT P1, [R3+URZ+0x16830], R2 ;  /* 0x01683002030075a7 */ /* 0x0000a6000802017f */
[----:B--2---:R-:W-:Y:S05]  /*a6d0*/  @!P1 NANOSLEEP.SYNCS 0x989680 ;  /* 0x009896800000995d */ /* 0x004fea0003900000 */
[----:B------:R-:W2:Y:S02]  /*a6e0*/  @!P1 SYNCS.PHASECHK.TRANS64 P1, [R3+URZ+0x16830], R2 ;  /* 0x01683002030095a7 */ /* 0x000ea4000802007f */
[----:B--2---:R-:W-:Y:S05]  /*a6f0*/  @!P1 BRA `(.L_x_16) ;  /* 0xfffffffc00ec9947 */ /* 0x004fea000383ffff */
[----:B------:R-:W-:Y:S05]  /*a700*/  BRA `(.L_x_15) ;  /* 0xffffff6800c47947 */ /* 0x000fea000383ffff */
.L_x_22:
[----:B-1----:R-:W-:-:S04]  /*a710*/  IMAD.U32 R5, RZ, RZ, UR10 ;  /* 0x0000000aff057e24 */ /* 0x002fc8000f8e00ff */
[----:B------:R1:W2:Y:S03]  /*a720*/  SYNCS.PHASECHK.TRANS64.TRYWAIT P1, [R5+URZ+0x16830], R0 ;  /* 0x01683000050075a7 */ /* 0x0002a6000802017f */
[----:B--2---:R-:W-:Y:S05]  /*a730*/  @!P1 NANOSLEEP.SYNCS 0x989680 ;  /* 0x009896800000995d */ /* 0x004fea0003900000 */
[----:B------:R-:W2:Y:S02]  /*a740*/  @!P1 SYNCS.PHASECHK.TRANS64 P1, [R5+URZ+0x16830], R0 ;  /* 0x01683000050095a7 */ /* 0x000ea4000802007f */
[----:B--2---:R-:W-:Y:S05]  /*a750*/  @!P1 BRA `(.L_x_22) ;  /* 0xfffffffc00ec9947 */ /* 0x004fea000383ffff */
[----:B------:R-:W-:Y:S05]  /*a760*/  BRA `(.L_x_19) ;  /* 0xffffff8c00147947 */ /* 0x000fea000383ffff */
.L_x_26:
[----:B-1----:R-:W-:-:S04]  /*a770*/  IMAD.U32 R5, RZ, RZ, UR10 ;  /* 0x0000000aff057e24 */ /* 0x002fc8000f8e00ff */
[----:B------:R1:W2:Y:S03]  /*a780*/  SYNCS.PHASECHK.TRANS64.TRYWAIT P1, [R5+URZ+0x16850], R4 ;  /* 0x01685004050075a7 */ /* 0x0002a6000802017f */
[----:B--2---:R-:W-:Y:S05]  /*a790*/  @!P1 NANOSLEEP.SYNCS 0x989680 ;  /* 0x009896800000995d */ /* 0x004fea0003900000 */
[----:B------:R-:W2:Y:S02]  /*a7a0*/  @!P1 SYNCS.PHASECHK.TRANS64 P1, [R5+URZ+0x16850], R4 ;  /* 0x01685004050095a7 */ /* 0x000ea4000802007f */
[----:B--2---:R-:W-:Y:S05]  /*a7b0*/  @!P1 BRA `(.L_x_26) ;  /* 0xfffffffc00ec9947 */ /* 0x004fea000383ffff */
[----:B------:R-:W-:Y:S05]  /*a7c0*/  BRA `(.L_x_23) ;  /* 0xffffff8c009c7947 */ /* 0x000fea000383ffff */
.L_x_33:
[----:B-1----:R-:W-:-:S04]  /*a7d0*/  IMAD.U32 R3, RZ, RZ, UR5 ;  /* 0x00000005ff037e24 */ /* 0x002fc8000f8e00ff */
[----:B------:R1:W2:Y:S03]  /*a7e0*/  SYNCS.PHASECHK.TRANS64.TRYWAIT P1, [R3+URZ+0x16850], R2 ;  /* 0x01685002030075a7 */ /* 0x0002a6000802017f */
[----:B--2---:R-:W-:Y:S05]  /*a7f0*/  @!P1 NANOSLEEP.SYNCS 0x989680 ;  /* 0x009896800000995d */ /* 0x004fea0003900000 */
[----:B------:R-:W2:Y:S02]  /*a800*/  @!P1 SYNCS.PHASECHK.TRANS64 P1, [R3+URZ+0x16850], R2 ;  /* 0x01685002030095a7 */ /* 0x000ea4000802007f */
[----:B--2---:R-:W-:Y:S05]  /*a810*/  @!P1 BRA `(.L_x_33) ;  /* 0xfffffffc00ec9947 */ /* 0x004fea000383ffff */
[----:B------:R-:W-:Y:S05]  /*a820*/  BRA `(.L_x_32) ;  /* 0xffffffa800187947 */ /* 0x000fea000383ffff */
.L_x_45:
[----:B------:R-:W-:Y:S01]  /*a830*/  IMAD.MOV.U32 R13, RZ, RZ, R17 ;  /* 0x000000ffff0d7224 */ /* 0x000fe200078e0011 */
[----:B------:R-:W-:Y:S01]  /*a840*/  MOV R12, RZ ;  /* 0x000000ff000c7202 */ /* 0x000fe20000000f00 */
[----:B------:R-:W-:Y:S02]  /*a850*/  IMAD.MOV.U32 R11, RZ, RZ, 0x1f ;  /* 0x0000001fff0b7424 */ /* 0x000fe400078e00ff */
[----:B------:R-:W-:-:S07]  /*a860*/  IMAD.MOV.U32 R15, RZ, RZ, -0x1 ;  /* 0xffffffffff0f7424 */ /* 0x000fce00078e00ff */
[----:B0----5:R-:W-:Y:S05]  /*a870*/  WARPSYNC.COLLECTIVE R15, `(.L_x_84) ;  /* 0x000000000f087348 */ /* 0x021fea0003c00000 */
[----:B------:R1:W2:Y:S02]  /*a880*/  SHFL.IDX P6, R14, R13, R12, R11 ;  /* 0x0000000c0d0e7389 */ /* 0x0002a400000c000b */
[----:B012--5:R-:W-:Y:S01]  /*a890*/  ENDCOLLECTIVE ;  /* 0x000000000000791b */ /* 0x027fe20003800000 */
.L_x_84:
[----:B------:R-:W-:Y:S05]  /*a8a0*/  BRA `(.L_x_85) ;  /* 0xffffffcc00907947 */ /* 0x000fea000383ffff */
.L_x_47:
[----:B0-----:R-:W-:-:S04]  /*a8b0*/  IMAD.U32 R2, RZ, RZ, UR45 ;  /* 0x0000002dff027e24 */ /* 0x001fc8000f8e00ff */
[----:B------:R0:W1:Y:S03]  /*a8c0*/  SYNCS.PHASECHK.TRANS64.TRYWAIT P0, [R2+URZ+0x16840], R9 ;  /* 0x01684009020075a7 */ /* 0x000066000800017f */
[----:B-1----:R-:W-:Y:S05]  /*a8d0*/  @!P0 NANOSLEEP.SYNCS 0x989680 ;  /* 0x009896800000895d */ /* 0x002fea0003900000 */
[----:B------:R-:W1:Y:S02]  /*a8e0*/  @!P0 SYNCS.PHASECHK.TRANS64 P0, [R2+URZ+0x16840], R9 ;  /* 0x01684009020085a7 */ /* 0x000e64000800007f */
[----:B-1----:R-:W-:Y:S05]  /*a8f0*/  @!P0 BRA `(.L_x_47) ;  /* 0xfffffffc00ec8947 */ /* 0x002fea000383ffff */
[----:B------:R-:W-:Y:S05]  /*a900*/  BRA `(.L_x_86) ;  /* 0xffffffd000187947 */ /* 0x000fea000383ffff */
.L_x_48:
[----:B------:R-:W-:Y:S01]  /*a910*/  BSSY B0, `(.L_x_87) ;  /* 0x0000008000007945 */ /* 0x000fe20003800000 */
[----:B------:R-:W-:Y:S01]  /*a920*/  IMAD.MOV.U32 R13, RZ, RZ, R4 ;  /* 0x000000ffff0d7224 */ /* 0x000fe200078e0004 */
[----:B------:R-:W-:Y:S01]  /*a930*/  MOV R12, RZ ;  /* 0x000000ff000c7202 */ /* 0x000fe20000000f00 */
[----:B------:R-:W-:Y:S02]  /*a940*/  IMAD.MOV.U32 R11, RZ, RZ, 0x181f ;  /* 0x0000181fff0b7424 */ /* 0x000fe400078e00ff */
[----:B------:R-:W-:-:S07]  /*a950*/  IMAD.MOV.U32 R15, RZ, RZ, -0x1 ;  /* 0xffffffffff0f7424 */ /* 0x000fce00078e00ff */
[----:B------:R-:W-:Y:S05]  /*a960*/  WARPSYNC.COLLECTIVE R15, `(.L_x_88) ;  /* 0x000000000f087348 */ /* 0x000fea0003c00000 */
[----:B------:R0:W1:Y:S02]  /*a970*/  SHFL.IDX P6, R14, R13, R12, R11 ;  /* 0x0000000c0d0e7389 */ /* 0x00006400000c000b */
[----:B01----:R-:W-:Y:S01]  /*a980*/  ENDCOLLECTIVE ;  /* 0x000000000000791b */ /* 0x003fe20003800000 */
.L_x_88:
[----:B------:R-:W-:Y:S05]  /*a990*/  BSYNC B0 ;  /* 0x0000000000007941 */ /* 0x000fea0003800000 */
.L_x_87:
[----:B------:R-:W-:Y:S01]  /*a9a0*/  IMAD.MOV.U32 R13, RZ, RZ, R0 ;  /* 0x000000ffff0d7224 */ /* 0x000fe200078e0000 */
[----:B------:R-:W-:Y:S01]  /*a9b0*/  MOV R12, RZ ;  /* 0x000000ff000c7202 */ /* 0x000fe20000000f00 */
[----:B------:R-:W-:Y:S01]  /*a9c0*/  IMAD.MOV.U32 R11, RZ, RZ, 0x181f ;  /* 0x0000181fff0b7424 */ /* 0x000fe200078e00ff */
[----:B------:R-:W-:Y:S01]  /*a9d0*/  @P0 LEA R9, R22, UR45, 0x1 ;  /* 0x0000002d16090c11 */ /* 0x000fe2000f8e08ff */
[----:B------:R-:W-:Y:S02]  /*a9e0*/  IMAD.MOV.U32 R15, RZ, RZ, -0x1 ;  /* 0xffffffffff0f7424 */ /* 0x000fe400078e00ff */
[----:B------:R-:W-:-:S07]  /*a9f0*/  IMAD.MOV.U32 R2, RZ, RZ, R14 ;  /* 0x000000ffff027224 */ /* 0x000fce00078e000e */
[----:B------:R-:W-:Y:S05]  /*aa00*/  WARPSYNC.COLLECTIVE R15, `(.L_x_89) ;  /* 0x000000000f087348 */ /* 0x000fea0003c00000 */
[----:B------:R0:W1:Y:S02]  /*aa10*/  SHFL.IDX P6, R14, R13, R12, R11 ;  /* 0x0000000c0d0e7389 */ /* 0x00006400000c000b */
[----:B01----:R-:W-:Y:S01]  /*aa20*/  ENDCOLLECTIVE ;  /* 0x000000000000791b */ /* 0x003fe20003800000 */
.L_x_89:
[----:B------:R-:W-:Y:S01]  /*aa30*/  MOV R13, R4 ;  /* 0x00000004000d7202 */ /* 0x000fe20000000f00 */
[----:B------:R-:W-:Y:S01]  /*aa40*/  IMAD.MOV.U32 R12, RZ, RZ, 0x1 ;  /* 0x00000001ff0c7424 */ /* 0x000fe200078e00ff */
[----:B------:R-:W-:-:S05]  /*aa50*/  @P0 LEA R14, P1, R16, R14, 0x1 ;  /* 0x0000000e100e0211 */ /* 0x000fca00078208ff */
[----:B------:R-:W-:Y:S01]  /*aa60*/  @P0 IMAD.X R3, RZ, RZ, R2, P1 ;  /* 0x000000ffff030224 */ /* 0x000fe200008e0602 */
[----:B------:R-:W-:Y:S01]  /*aa70*/  ISETP.GE.AND P1, PT, R5, 0x21, PT ;  /* 0x000000210500780c */ /* 0x000fe20003f26270 */
[----:B------:R-:W-:-:S12]  /*aa80*/  @P0 IMAD.MOV.U32 R2, RZ, RZ, R14 ;  /* 0x000000ffff020224 */ /* 0x000fd800078e000e */
[----:B------:R-:W-:Y:S05]  /*aa90*/  WARPSYNC.COLLECTIVE R15, `(.L_x_90) ;  /* 0x000000000f087348 */ /* 0x000fea0003c00000 */
[----:B------:R0:W1:Y:S02]  /*aaa0*/  SHFL.IDX P6, R14, R13, R12, R11 ;  /* 0x0000000c0d0e7389 */ /* 0x00006400000c000b */
[----:B01----:R-:W-:Y:S01]  /*aab0*/  ENDCOLLECTIVE ;  /* 0x000000000000791b */ /* 0x003fe20003800000 */
.L_x_90:
[----:B------:R-:W-:Y:S01]  /*aac0*/  @!PT LDS RZ, [RZ] ;  /* 0x00000000fffff984 */ /* 0x000fe20000000800 */
[----:B------:R-:W-:Y:S01]  /*aad0*/  @!PT LDS RZ, [RZ] ;  /* 0x00000000fffff984 */ /* 0x000fe20000000800 */
[----:B------:R-:W-:Y:S01]  /*aae0*/  @!PT LDS RZ, [RZ] ;  /* 0x00000000fffff984 */ /* 0x000fe20000000800 */
[----:B------:R0:W-:Y:S01]  /*aaf0*/  @P0 LDGSTS.E.BYPASS.LTC128B.128 [R9+0xe400], desc[UR38][R2.64], !P3 ;  /* 0x0e40000002090fae */ /* 0x0001e2000d901d66 */
[----:B------:R-:W-:Y:S01]  /*ab00*/  ISETP.GE.AND P0, PT, R5, 0x11, PT ;  /* 0x000000110500780c */ /* 0x000fe20003f06270 */
[----:B------:R-:W-:-:S12]  /*ab10*/  IMAD.MOV.U32 R13, RZ, RZ, R0 ;  /* 0x000000ffff0d7224 */ /* 0x000fd800078e0000 */
[----:B------:R-:W-:Y:S01]  /*ab20*/  @P0 LEA R25, R22, UR45, 0x1 ;  /* 0x0000002d16190c11 */ /* 0x000fe2000f8e08ff */
[----:B0-----:R-:W-:-:S07]  /*ab30*/  IMAD.MOV.U32 R7, RZ, RZ, R14 ;  /* 0x000000ffff077224 */ /* 0x001fce00078e000e */
[----:B------:R-:W-:Y:S05]  /*ab40*/  WARPSYNC.COLLECTIVE R15, `(.L_x_91) ;  /* 0x000000000f087348 */ /* 0x000fea0003c00000 */
[----:B------:R0:W1:Y:S02]  /*ab50*/  SHFL.IDX P6, R14, R13, R12, R11 ;  /* 0x0000000c0d0e7389 */ /* 0x00006400000c000b */
[----:B01----:R-:W-:Y:S01]  /*ab60*/  ENDCOLLECTIVE ;  /* 0x000000000000791b */ /* 0x003fe20003800000 */
.L_x_91:
[----:B------:R-:W-:Y:S01]  /*ab70*/  MOV R13, R4 ;  /* 0x00000004000d7202 */ /* 0x000fe20000000f00 */
[----:B------:R-:W-:Y:S01]  /*ab80*/  IMAD.MOV.U32 R12, RZ, RZ, 0x2 ;  /* 0x00000002ff0c7424 */ /* 0x000fe200078e00ff */
[----:B------:R-:W-:-:S13]  /*ab90*/  @P0 LEA R2, P2, R16, R14, 0x1 ;  /* 0x0000000e10020211 */ /* 0x000fda00078408ff */
[----:B------:R-:W-:Y:S05]  /*aba0*/  WARPSYNC.COLLECTIVE R15, `(.L_x_92) ;  /* 0x000000000f087348 */ /* 0x000fea0003c00000 */
[----:B------:R0:W1:Y:S02]  /*abb0*/  SHFL.IDX P6, R14, R13, R12, R11 ;  /* 0x0000000c0d0e7389 */ /* 0x00006400000c000b */
[----:B01----:R-:W-:Y:S01]  /*abc0*/  ENDCOLLECTIVE ;  /* 0x000000000000791b */ /* 0x003fe20003800000 */
.L_x_92:
[----:B------:R-:W-:-:S05]  /*abd0*/  @P0 IMAD.X R3, RZ, RZ, R7, P2 ;  /* 0x000000ffff030224 */ /* 0x000fca00010e0607 */
[----:B------:R-:W-:Y:S01]  /*abe0*/  @!PT LDS RZ, [RZ] ;  /* 0x00000000fffff984 */ /* 0x000fe20000000800 */
[----:B------:R-:W-:Y:S01]  /*abf0*/  @!PT LDS RZ, [RZ] ;  /* 0x00000000fffff984 */ /* 0x000fe20000000800 */
[----:B------:R-:W-:Y:S01]  /*ac00*/  @!PT LDS RZ, [RZ] ;  /* 0x00000000fffff984 */ /* 0x000fe20000000800 */
[----:B------:R0:W-:Y:S01]  /*ac10*/  @P0 LDGSTS.E.BYPASS.LTC128B.128 [R25+0xec00], desc[UR38][R2.64], !P3 ;  /* 0x0ec0000002190fae */ /* 0x0001e2000d901d66 */
[----:B------:R-:W-:Y:S02]  /*ac20*/  IMAD.MOV.U32 R13, RZ, RZ, R0 ;  /* 0x000000ffff0d7224 */ /* 0x000fe400078e0000 */
[----:B------:R-:W-:-:S07]  /*ac30*/  IMAD.MOV.U32 R6, RZ, RZ, R14 ;  /* 0x000000ffff067224 */ /* 0x000fce00078e000e */
[----:B0-----:R-:W-:Y:S05]  /*ac40*/  WARPSYNC.COLLECTIVE R15, `(.L_x_93) ;  /* 0x000000000f087348 */ /* 0x001fea0003c00000 */
[----:B------:R1:W2:Y:S02]  /*ac50*/  SHFL.IDX P6, R14, R13, R12, R11 ;  /* 0x0000000c0d0e7389 */ /* 0x0002a400000c000b */
[----:B012---:R-:W-:Y:S01]  /*ac60*/  ENDCOLLECTIVE ;  /* 0x000000000000791b */ /* 0x007fe20003800000 */
.L_x_93:
[----:B------:R-:W-:Y:S02]  /*ac70*/  IMAD.MOV.U32 R13, RZ, RZ, R4 ;  /* 0x000000ffff0d7224 */ /* 0x000fe400078e0004 */
[----:B------:R-:W-:Y:S02]  /*ac80*/  IMAD.MOV.U32 R12, RZ, RZ, 0x3 ;  /* 0x00000003ff0c7424 */ /* 0x000fe400078e00ff */
[----:B------:R-:W-:-:S07]  /*ac90*/  IMAD.MOV.U32 R21, RZ, RZ, R14 ;  /* 0x000000ffff157224 */ /* 0x000fce00078e000e */
[----:B------:R-:W-:Y:S05]  /*aca0*/  WARPSYNC.COLLECTIVE R15, `(.L_x_94) ;  /* 0x000000000f087348 */ /* 0x000fea0003c00000 */
[----:B------:R0:W1:Y:S02]  /*acb0*/  SHFL.IDX P6, R14, R13, R12, R11 ;  /* 0x0000000c0d0e7389 */ /* 0x00006400000c000b */
[----:B01----:R-:W-:Y:S01]  /*acc0*/  ENDCOLLECTIVE ;  /* 0x000000000000791b */ /* 0x003fe20003800000 */
.L_x_94:
[----:B------:R-:W-:Y:S02]  /*acd0*/  @P1 LEA R2, P0, R16, R21, 0x1 ;  /* 0x0000001510021211 */ /* 0x000fe400078008ff */
[----:B------:R-:W-:Y:S02]  /*ace0*/  @P1 LEA R21, R22, UR45, 0x1 ;  /* 0x0000002d16151c11 */ /* 0x000fe4000f8e08ff */
[----:B------:R-:W-:Y:S02]  /*acf0*/  @P1 IADD3.X R3, RZ, R6, RZ, P0, !PT ;  /* 0x00000006ff031210 */ /* 0x000fe400007fe4ff */
[----:B------:R-:W-:-:S03]  /*ad00*/  ISETP.GE.AND P0, PT, R5, 0x31, PT ;  /* 0x000000310500780c */ /* 0x000fc60003f06270 */
[----:B------:R-:W-:Y:S01]  /*ad10*/  @!PT LDS RZ, [RZ] ;  /* 0x00000000fffff984 */ /* 0x000fe20000000800 */
[----:B------:R-:W-:Y:S01]  /*ad20*/  @!PT LDS RZ, [RZ] ;  /* 0x00000000fffff984 */ /* 0x000fe20000000800 */
[----:B------:R-:W-:Y:S01]  /*ad30*/  @!PT LDS RZ, [RZ] ;  /* 0x00000000fffff984 */ /* 0x000fe20000000800 */
[----:B------:R0:W-:Y:S01]  /*ad40*/  @P1 LDGSTS.E.BYPASS.LTC128B.128 [R21+0xf400], desc[UR38][R2.64], !P3 ;  /* 0x0f40000002151fae */ /* 0x0001e2000d901d66 */
[----:B------:R-:W-:Y:S01]  /*ad50*/  ISETP.GE.AND P1, PT, R5, 0x41, PT ;  /* 0x000000410500780c */ /* 0x000fe20003f26270 */
[----:B------:R-:W-:-:S08]  /*ad60*/  IMAD.MOV.U32 R13, RZ, RZ, R0 ;  /* 0x000000ffff0d7224 */ /* 0x000fd000078e0000 */
[----:B------:R-:W-:Y:S01]  /*ad70*/  @P0 LEA R25, R22, UR45, 0x1 ;  /* 0x0000002d16190c11 */ /* 0x000fe2000f8e08ff */
[----:B------:R-:W-:-:S07]  /*ad80*/  IMAD.MOV.U32 R7, RZ, RZ, R14 ;  /* 0x000000ffff077224 */ /* 0x000fce00078e000e */
[----:B0-----:R-:W-:Y:S05]  /*ad90*/  WARPSYNC.COLLECTIVE R15, `(.L_x_95) ;  /* 0x000000000f087348 */ /* 0x001fea0003c00000 */
[----:B------:R1:W2:Y:S02]  /*ada0*/  SHFL.IDX P6, R14, R13, R12, R11 ;  /* 0x0000000c0d0e7389 */ /* 0x0002a400000c000b */
[----:B012---:R-:W-:Y:S01]  /*adb0*/  ENDCOLLECTIVE ;  /* 0x000000000000791b */ /* 0x007fe20003800000 */
.L_x_95:
[----:B------:R-:W-:Y:S01]  /*adc0*/  @P1 LEA R21, R22, UR45, 0x1 ;  /* 0x0000002d16151c11 */ /* 0x000fe2000f8e08ff */
[----:B------:R-:W-:Y:S02]  /*add0*/  IMAD.MOV.U32 R13, RZ, RZ, R4 ;  /* 0x000000ffff0d7224 */ /* 0x000fe400078e0004 */
[----:B------:R-:W-:Y:S01]  /*ade0*/  IMAD.MOV.U32 R12, RZ, RZ, 0x4 ;  /* 0x00000004ff0c7424 */ /* 0x000fe200078e00ff */
[----:B------:R-:W-:-:S13]  /*adf0*/  @P0 LEA R2, P2, R16, R14, 0x1 ;  /* 0x0000000e10020211 */ /* 0x000fda00078408ff */
[----:B------:R-:W-:Y:S05]  /*ae00*/  WARPSYNC.COLLECTIVE R15, `(.L_x_96) ;  /* 0x000000000f087348 */ /* 0x000fea0003c00000 */
[----:B------:R0:W1:Y:S02]  /*ae10*/  SHFL.IDX P6, R14, R13, R12, R11 ;  /* 0x0000000c0d0e7389 */ /* 0x00006400000c000b */
[----:B01----:R-:W-:Y:S01]  /*ae20*/  ENDCOLLECTIVE ;  /* 0x000000000000791b */ /* 0x003fe20003800000 */
.L_x_96:
[----:B------:R-:W-:-:S05]  /*ae30*/  @P0 IADD3.X R3, RZ, R7, RZ, P2, !PT ;  /* 0x00000007ff030210 */ /* 0x000fca00017fe4ff */
        /* <DEDUP_REMOVED lines=9> */
.L_x_97:
[----:B------:R-:W-:Y:S02]  /*aed0*/  IMAD.MOV.U32 R13, RZ, RZ, R4 ;  /* 0x000000ffff0d7224 */ /* 0x000fe400078e0004 */
[----:B------:R-:W-:Y:S01]  /*aee0*/  IMAD.MOV.U32 R12, RZ, RZ, 0x5 ;  /* 0x00000005ff0c7424 */ /* 0x000fe200078e00ff */
[----:B------:R-:W-:-:S07]  /*aef0*/  MOV R9, R14 ;  /* 0x0000000e00097202 */ /* 0x000fce0000000f00 */
[----:B------:R-:W-:Y:S05]  /*af00*/  WARPSYNC.COLLECTIVE R15, `(.L_x_98) ;  /* 0x000000000f087348 */ /* 0x000fea0003c00000 */
[----:B------:R0:W1:Y:S02]  /*af10*/  SHFL.IDX P6, R14, R13, R12, R11 ;  /* 0x0000000c0d0e7389 */ /* 0x00006400000c000b */
[----:B01----:R-:W-:Y:S01]  /*af20*/  ENDCOLLECTIVE ;  /* 0x000000000000791b */ /* 0x003fe20003800000 */
.L_x_98:
[----:B------:R-:W-:-:S05]  /*af30*/  @P1 LEA R2, P0, R16, R9, 0x1 ;  /* 0x0000000910021211 */ /* 0x000fca00078008ff */
[----:B------:R-:W-:Y:S01]  /*af40*/  @P1 IMAD.X R3, RZ, RZ, R6, P0 ;  /* 0x000000ffff031224 */ /* 0x000fe200000e0606 */
[----:B------:R-:W-:-:S04]  /*af50*/  ISETP.GE.AND P0, PT, R5, 0x51, PT ;  /* 0x000000510500780c */ /* 0x000fc80003f06270 */
[----:B------:R-:W-:Y:S01]  /*af60*/  @!PT LDS RZ, [RZ] ;  /* 0x00000000fffff984 */ /* 0x000fe20000000800 */
[----:B------:R-:W-:Y:S01]  /*af70*/  @!PT LDS RZ, [RZ] ;  /* 0x00000000fffff984 */ /* 0x000fe20000000800 */
[----:B------:R-:W-:Y:S01]  /*af80*/  @!PT LDS RZ, [RZ] ;  /* 0x00000000fffff984 */ /* 0x000fe20000000800 */
[----:B------:R0:W-:Y:S01]  /*af90*/  @P1 LDGSTS.E.BYPASS.LTC128B.128 [R21+0x10400], desc[UR38][R2.64], !P3 ;  /* 0x1040000002151fae */ /* 0x0001e2000d901d66 */
[----:B------:R-:W-:Y:S02]  /*afa0*/  ISETP.GE.AND P1, PT, R5, 0x61, PT ;  /* 0x000000610500780c */ /* 0x000fe40003f26270 */
[----:B------:R-:W-:Y:S01]  /*afb0*/  MOV R13, R0 ;  /* 0x00000000000d7202 */ /* 0x000fe20000000f00 */
[----:B------:R-:W-:-:S10]  /*afc0*/  IMAD.MOV.U32 R7, RZ, RZ, R14 ;  /* 0x000000ffff077224 */ /* 0x000fd400078e000e */
[----:B0-----:R-:W-:Y:S05]  /*afd0*/  WARPSYNC.COLLECTIVE R15, `(.L_x_99) ;  /* 0x000000000f087348 */ /* 0x001fea0003c00000 */
[----:B------:R1:W2:Y:S02]  /*afe0*/  SHFL.IDX P6, R14, R13, R12, R11 ;  /* 0x0000000c0d0e7389 */ /* 0x0002a400000c000b */
[----:B012---:R-:W-:Y:S01]  /*aff0*/  ENDCOLLECTIVE ;  /* 0x000000000000791b */ /* 0x007fe20003800000 */
.L_x_99:
[----:B------:R-:W-:Y:S02]  /*b000*/  IMAD.MOV.U32 R13, RZ, RZ, R4 ;  /* 0x000000ffff0d7224 */ /* 0x000fe400078e0004 */
[----:B------:R-:W-:Y:S01]  /*b010*/  IMAD.MOV.U32 R12, RZ, RZ, 0x6 ;  /* 0x00000006ff0c7424 */ /* 0x000fe200078e00ff */
[----:B------:R-:W-:-:S13]  /*b020*/  @P0 LEA R2, P2, R16, R14, 0x1 ;  /* 0x0000000e10020211 */ /* 0x000fda00078408ff */
[----:B------:R-:W-:Y:S05]  /*b030*/  WARPSYNC.COLLECTIVE R15, `(.L_x_100) ;  /* 0x000000000f087348 */ /* 0x000fea0003c00000 */
[----:B------:R0:W1:Y:S02]  /*b040*/  SHFL.IDX P6, R14, R13, R12, R11 ;  /* 0x0000000c0d0e7389 */ /* 0x00006400000c000b */
[----:B01----:R-:W-:Y:S01]  /*b050*/  ENDCOLLECTIVE ;  /* 0x000000000000791b */ /* 0x003fe20003800000 */
.L_x_100:
[----:B------:R-:W-:Y:S01]  /*b060*/  @P0 IMAD.X R3, RZ, RZ, R7, P2 ;  /* 0x000000ffff030224 */ /* 0x000fe200010e0607 */
[----:B------:R-:W-:-:S05]  /*b070*/  @P0 LEA R7, R22, UR45, 0x1 ;  /* 0x0000002d16070c11 */ /* 0x000fca000f8e08ff */
[----:B------:R-:W-:Y:S01]  /*b080*/  @!PT LDS RZ, [RZ] ;  /* 0x00000000fffff984 */ /* 0x000fe20000000800 */
[----:B------:R-:W-:Y:S01]  /*b090*/  @!PT LDS RZ, [RZ] ;  /* 0x00000000fffff984 */ /* 0x000fe20000000800 */
[----:B------:R-:W-:Y:S01]  /*b0a0*/  @!PT LDS RZ, [RZ] ;  /* 0x00000000fffff984 */ /* 0x000fe20000000800 */
[----:B------:R0:W-:Y:S01]  /*b0b0*/  @P0 LDGSTS.E.BYPASS.LTC128B.128 [R7+0x10c00], desc[UR38][R2.64], !P3 ;  /* 0x10c0000002070fae */ /* 0x0001e2000d901d66 */
[----:B------:R-:W-:Y:S01]  /*b0c0*/  MOV R13, R0 ;  /* 0x00000000000d7202 */ /* 0x000fe20000000f00 */
[----:B------:R-:W-:-:S07]  /*b0d0*/  IMAD.MOV.U32 R6, RZ, RZ, R14 ;  /* 0x000000ffff067224 */ /* 0x000fce00078e000e */
[----:B0-----:R-:W-:Y:S05]  /*b0e0*/  WARPSYNC.COLLECTIVE R15, `(.L_x_101) ;  /* 0x000000000f087348 */ /* 0x001fea0003c00000 */
[----:B------:R1:W2:Y:S02]  /*b0f0*/  SHFL.IDX P6, R14, R13, R12, R11 ;  /* 0x0000000c0d0e7389 */ /* 0x0002a400000c000b */
[----:B012---:R-:W-:Y:S01]  /*b100*/  ENDCOLLECTIVE ;  /* 0x000000000000791b */ /* 0x007fe20003800000 */
.L_x_101:
[----:B------:R-:W-:Y:S02]  /*b110*/  IMAD.MOV.U32 R13, RZ, RZ, R4 ;  /* 0x000000ffff0d7224 */ /* 0x000fe400078e0004 */
[----:B------:R-:W-:Y:S02]  /*b120*/  IMAD.MOV.U32 R12, RZ, RZ, 0x7 ;  /* 0x00000007ff0c7424 */ /* 0x000fe400078e00ff */
[----:B------:R-:W-:-:S07]  /*b130*/  IMAD.MOV.U32 R9, RZ, RZ, R14 ;  /* 0x000000ffff097224 */ /* 0x000fce00078e000e */
[----:B------:R-:W-:Y:S05]  /*b140*/  WARPSYNC.COLLECTIVE R15, `(.L_x_102) ;  /* 0x000000000f087348 */ /* 0x000fea0003c00000 */
[----:B------:R0:W1:Y:S02]  /*b150*/  SHFL.IDX P6, R14, R13, R12, R11 ;  /* 0x0000000c0d0e7389 */ /* 0x00006400000c000b */
[----:B01----:R-:W-:Y:S01]  /*b160*/  ENDCOLLECTIVE ;  /* 0x000000000000791b */ /* 0x003fe20003800000 */
.L_x_102:
[----:B------:R-:W-:Y:S02]  /*b170*/  @P1 LEA R2, P0, R16, R9, 0x1 ;  /* 0x0000000910021211 */ /* 0x000fe400078008ff */
[----:B------:R-:W-:-:S03]  /*b180*/  @P1 LEA R9, R22, UR45, 0x1 ;  /* 0x0000002d16091c11 */ /* 0x000fc6000f8e08ff */
[----:B------:R-:W-:-:S05]  /*b190*/  @P1 IMAD.X R3, RZ, RZ, R6, P0 ;  /* 0x000000ffff031224 */ /* 0x000fca00000e0606 */
[----:B------:R-:W-:Y:S01]  /*b1a0*/  @!PT LDS RZ, [RZ] ;  /* 0x00000000fffff984 */ /* 0x000fe20000000800 */
[----:B------:R-:W-:Y:S01]  /*b1b0*/  @!PT LDS RZ, [RZ] ;  /* 0x00000000fffff984 */ /* 0x000fe20000000800 */
[----:B------:R-:W-:Y:S01]  /*b1c0*/  @!PT LDS RZ, [RZ] ;  /* 0x00000000fffff984 */ /* 0x000fe20000000800 */
[----:B------:R0:W-:Y:S01]  /*b1d0*/  @P1 LDGSTS.E.BYPASS.LTC128B.128 [R9+0x11400], desc[UR38][R2.64], !P3 ;  /* 0x1140000002091fae */ /* 0x0001e2000d901d66 */
[----:B------:R-:W-:Y:S01]  /*b1e0*/  IMAD.MOV.U32 R13, RZ, RZ, R0 ;  /* 0x000000ffff0d7224 */ /* 0x000fe200078e0000 */
[----:B------:R-:W-:-:S07]  /*b1f0*/  MOV R4, R14 ;  /* 0x0000000e00047202 */ /* 0x000fce0000000f00 */
[----:B0-----:R-:W-:Y:S05]  /*b200*/  WARPSYNC.COLLECTIVE R15, `(.L_x_103) ;  /* 0x000000000f087348 */ /* 0x001fea0003c00000 */
[----:B------:R1:W2:Y:S02]  /*b210*/  SHFL.IDX P6, R14, R13, R12, R11 ;  /* 0x0000000c0d0e7389 */ /* 0x0002a400000c000b */
[----:B012---:R-:W-:Y:S01]  /*b220*/  ENDCOLLECTIVE ;  /* 0x000000000000791b */ /* 0x007fe20003800000 */
.L_x_103:
[----:B------:R-:W-:Y:S05]  /*b230*/  BRA `(.L_x_104) ;  /* 0xffffffcc00287947 */ /* 0x000fea000383ffff */
.L_x_51:
[----:B------:R-:W-:Y:S01]  /*b240*/  IMAD.MOV.U32 R13, RZ, RZ, R8 ;  /* 0x000000ffff0d7224 */ /* 0x000fe200078e0008 */
[----:B------:R-:W-:Y:S01]  /*b250*/  MOV R15, 0xffffffff ;  /* 0xffffffff000f7802 */ /* 0x000fe20000000f00 */
[----:B------:R-:W-:Y:S02]  /*b260*/  IMAD.MOV.U32 R12, RZ, RZ, RZ ;  /* 0x000000ffff0c7224 */ /* 0x000fe400078e00ff */
[----:B------:R-:W-:Y:S02]  /*b270*/  IMAD.MOV.U32 R11, RZ, RZ, 0x181f ;  /* 0x0000181fff0b7424 */ /* 0x000fe400078e00ff */
[----:B------:R-:W-:-:S07]  /*b280*/  IMAD R6, R24, 0xc0, R20 ;  /* 0x000000c018067824 */ /* 0x000fce00078e0214 */
[----:B------:R-:W-:Y:S05]  /*b290*/  WARPSYNC.COLLECTIVE R15, `(.L_x_105) ;  /* 0x000000000f087348 */ /* 0x000fea0003c00000 */
[----:B------:R0:W1:Y:S02]  /*b2a0*/  SHFL.IDX P6, R14, R13, R12, R11 ;  /* 0x0000000c0d0e7389 */ /* 0x00006400000c000b */
[----:B01----:R-:W-:Y:S01]  /*b2b0*/  ENDCOLLECTIVE ;  /* 0x000000000000791b */ /* 0x003fe20003800000 */
.L_x_105:
[----:B------:R-:W-:Y:S02]  /*b2c0*/  IMAD.MOV.U32 R13, RZ, RZ, R5 ;  /* 0x000000ffff0d7224 */ /* 0x000fe400078e0005 */
[----:B------:R-:W-:-:S07]  /*b2d0*/  IMAD.MOV.U32 R2, RZ, RZ, R14 ;  /* 0x000000ffff027224 */ /* 0x000fce00078e000e */
[----:B------:R-:W-:Y:S05]  /*b2e0*/  WARPSYNC.COLLECTIVE R15, `(.L_x_106) ;  /* 0x000000000f087348 */ /* 0x000fea0003c00000 */
[----:B------:R0:W1:Y:S02]  /*b2f0*/  SHFL.IDX P6, R14, R13, R12, R11 ;  /* 0x0000000c0d0e7389 */ /* 0x00006400000c000b */
[----:B01----:R-:W-:Y:S01]  /*b300*/  ENDCOLLECTIVE ;  /* 0x000000000000791b */ /* 0x003fe20003800000 */
.L_x_106:
[----:B------:R-:W-:Y:S02]  /*b310*/  ULDC UR4, c[0x0][0x288] ;  /* 0x0000a20000047ab9 */ /* 0x000fe40000000800 */
[----:B------:R-:W-:Y:S01]  /*b320*/  IMAD R4, R9, UR4, RZ ;  /* 0x0000000409047c24 */ /* 0x000fe2000f8e02ff */
[----:B------:R-:W-:-:S04]  /*b330*/  IADD3 R9, R6, 0x10, RZ ;  /* 0x0000001006097810 */ /* 0x000fc80007ffe0ff */
[----:B------:R-:W-:Y:S01]  /*b340*/  ISETP.GE.AND P1, PT, R6, R4, PT ;  /* 0x000000040600720c */ /* 0x000fe20003f26270 */
[----:B------:R-:W-:Y:S02]  /*b350*/  IMAD.MOV.U32 R13, RZ, RZ, R8 ;  /* 0x000000ffff0d7224 */ /* 0x000fe400078e0008 */
[----:B------:R-:W-:-:S10]  /*b360*/  IMAD.MOV.U32 R12, RZ, RZ, 0x1 ;  /* 0x00000001ff0c7424 */ /* 0x000fd400078e00ff */
[----:B------:R-:W-:Y:S02]  /*b370*/  @!P1 LEA R25, R22, UR45, 0x1 ;  /* 0x0000002d16199c11 */ /* 0x000fe4000f8e08ff */
[----:B------:R-:W-:-:S05]  /*b380*/  @!P1 LEA R14, P2, R16, R14, 0x1 ;  /* 0x0000000e100e9211 */ /* 0x000fca00078408ff */
[----:B------:R-:W-:Y:S02]  /*b390*/  @!P1 IMAD.X R3, RZ, RZ, R2, P2 ;  /* 0x000000ffff039224 */ /* 0x000fe400010e0602 */
[----:B------:R-:W-:-:S07]  /*b3a0*/  @!P1 IMAD.MOV.U32 R2, RZ, RZ, R14 ;  /* 0x000000ffff029224 */ /* 0x000fce00078e000e */
[----:B------:R-:W-:Y:S05]  /*b3b0*/  WARPSYNC.COLLECTIVE R15, `(.L_x_107) ;  /* 0x000000000f087348 */ /* 0x000fea0003c00000 */
[----:B------:R0:W1:Y:S02]  /*b3c0*/  SHFL.IDX P6, R14, R13, R12, R11 ;  /* 0x0000000c0d0e7389 */ /* 0x00006400000c000b */
[----:B01----:R-:W-:Y:S01]  /*b3d0*/  ENDCOLLECTIVE ;  /* 0x000000000000791b */ /* 0x003fe20003800000 */
.L_x_107:
[----:B------:R-:W-:Y:S01]  /*b3e0*/  @!PT LDS RZ, [RZ] ;  /* 0x00000000fffff984 */ /* 0x000fe20000000800 */
[----:B------:R-:W-:Y:S01]  /*b3f0*/  @!PT LDS RZ, [RZ] ;  /* 0x00000000fffff984 */ /* 0x000fe20000000800 */
[----:B------:R-:W-:Y:S01]  /*b400*/  @!PT LDS RZ, [RZ] ;  /* 0x00000000fffff984 */ /* 0x000fe20000000800 */
[----:B------:R0:W-:Y:S01]  /*b410*/  @!P1 LDGSTS.E.BYPASS.LTC128B.128 [R25+0x8400], desc[UR38][R2.64], !P0 ;  /* 0x0840000002199fae */ /* 0x0001e2000c101d66 */
[----:B------:R-:W-:Y:S01]  /*b420*/  ISETP.GE.AND P1, PT, R9, R4, PT ;  /* 0x000000040900720c */ /* 0x000fe20003f26270 */
[----:B------:R-:W-:Y:S02]  /*b430*/  VIADD R9, R6, 0x20 ;  /* 0x0000002006097836 */ /* 0x000fe40000000000 */
[----:B------:R-:W-:-:S10]  /*b440*/  IMAD.MOV.U32 R13, RZ, RZ, R5 ;  /* 0x000000ffff0d7224 */ /* 0x000fd400078e0005 */
[----:B0-----:R-:W-:Y:S01]  /*b450*/  @!P1 LEA R25, R22, UR45, 0x1 ;  /* 0x0000002d16199c11 */ /* 0x001fe2000f8e08ff */
[----:B------:R-:W-:-:S07]  /*b460*/  IMAD.MOV.U32 R10, RZ, RZ, R14 ;  /* 0x000000ffff0a7224 */ /* 0x000fce00078e000e */
[----:B------:R-:W-:Y:S05]  /*b470*/  WARPSYNC.COLLECTIVE R15, `(.L_x_108) ;  /* 0x000000000f087348 */ /* 0x000fea0003c00000 */
[----:B------:R0:W1:Y:S02]  /*b480*/  SHFL.IDX P6, R14, R13, R12, R11 ;  /* 0x0000000c0d0e7389 */ /* 0x00006400000c000b */
[----:B01----:R-:W-:Y:S01]  /*b490*/  ENDCOLLECTIVE ;  /* 0x000000000000791b */ /* 0x003fe20003800000 */
.L_x_108:
[----:B------:R-:W-:Y:S02]  /*b4a0*/  IMAD.MOV.U32 R13, RZ, RZ, R8 ;  /* 0x000000ffff0d7224 */ /* 0x000fe400078e0008 */
[----:B------:R-:W-:Y:S01]  /*b4b0*/  IMAD.MOV.U32 R12, RZ, RZ, 0x2 ;  /* 0x00000002ff0c7424 */ /* 0x000fe200078e00ff */
[----:B------:R-:W-:-:S07]  /*b4c0*/  MOV R21, R14 ;  /* 0x0000000e00157202 */ /* 0x000fce0000000f00 */
[----:B------:R-:W-:Y:S05]  /*b4d0*/  WARPSYNC.COLLECTIVE R15, `(.L_x_109) ;  /* 0x000000000f087348 */ /* 0x000fea0003c00000 */
[----:B------:R0:W1:Y:S02]  /*b4e0*/  SHFL.IDX P6, R14, R13, R12, R11 ;  /* 0x0000000c0d0e7389 */ /* 0x00006400000c000b */
[----:B01----:R-:W-:Y:S01]  /*b4f0*/  ENDCOLLECTIVE ;  /* 0x000000000000791b */ /* 0x003fe20003800000 */
.L_x_109:
[----:B------:R-:W-:-:S05]  /*b500*/  @!P1 LEA R2, P2, R16, R21, 0x1 ;  /* 0x0000001510029211 */ /* 0x000fca00078408ff */
[----:B------:R-:W-:-:S05]  /*b510*/  @!P1 IMAD.X R3, RZ, RZ, R10, P2 ;  /* 0x000000ffff039224 */ /* 0x000fca00010e060a */
[----:B------:R-:W-:Y:S01]  /*b520*/  @!PT LDS RZ, [RZ] ;  /* 0x00000000fffff984 */ /* 0x000fe20000000800 */
[----:B------:R-:W-:Y:S01]  /*b530*/  @!PT LDS RZ, [RZ] ;  /* 0x00000000fffff984 */ /* 0x000fe20000000800 */
[----:B------:R-:W-:Y:S01]  /*b540*/  @!PT LDS RZ, [RZ] ;  /* 0x00000000fffff984 */ /* 0x000fe20000000800 */
[----:B------:R0:W-:Y:S01]  /*b550*/  @!P1 LDGSTS.E.BYPASS.LTC128B.128 [R25+0x8c00], desc[UR38][R2.64], !P0 ;  /* 0x08c0000002199fae */ /* 0x0001e2000c101d66 */
[----:B------:R-:W-:Y:S01]  /*b560*/  ISETP.GE.AND P1, PT, R9, R4, PT ;  /* 0x000000040900720c */ /* 0x000fe20003f26270 */
[----:B------:R-:W-:Y:S01]  /*b570*/  IMAD.MOV.U32 R13, RZ, RZ, R5 ;  /* 0x000000ffff0d7224 */ /* 0x000fe200078e0005 */
[----:B------:R-:W-:-:S11]  /*b580*/  MOV R9, R14 ;  /* 0x0000000e00097202 */ /* 0x000fd60000000f00 */
[----:B0-----:R-:W-:Y:S05]  /*b590*/  WARPSYNC.COLLECTIVE R15, `(.L_x_110) ;  /* 0x000000000f087348 */ /* 0x001fea0003c00000 */
[----:B------:R1:W2:Y:S02]  /*b5a0*/  SHFL.IDX P6, R14, R13, R12, R11 ;  /* 0x0000000c0d0e7389 */ /* 0x0002a400000c000b */
[----:B012---:R-:W-:Y:S01]  /*b5b0*/  ENDCOLLECTIVE ;  /* 0x000000000000791b */ /* 0x007fe20003800000 */
.L_x_110:
[----:B------:R-:W-:Y:S01]  /*b5c0*/  @!P1 LEA R20, R22, UR45, 0x1 ;  /* 0x0000002d16149c11 */ /* 0x000fe2000f8e08ff */
[----:B------:R-:W-:Y:S01]  /*b5d0*/  IMAD.MOV.U32 R13, RZ, RZ, R8 ;  /* 0x000000ffff0d7224 */ /* 0x000fe200078e0008 */
[----:B------:R-:W-:Y:S02]  /*b5e0*/  MOV R12, 0x3 ;  /* 0x00000003000c7802 */ /* 0x000fe40000000f00 */
[----:B------:R-:W-:-:S13]  /*b5f0*/  @!P1 LEA R2, P2, R16, R14, 0x1 ;  /* 0x0000000e10029211 */ /* 0x000fda00078408ff */
[----:B------:R-:W-:Y:S05]  /*b600*/  WARPSYNC.COLLECTIVE R15, `(.L_x_111) ;  /* 0x000000000f087348 */ /* 0x000fea0003c00000 */
[----:B------:R0:W1:Y:S02]  /*b610*/  SHFL.IDX P6, R14, R13, R12, R11 ;  /* 0x0000000c0d0e7389 */ /* 0x00006400000c000b */
[----:B01----:R-:W-:Y:S01]  /*b620*/  ENDCOLLECTIVE ;  /* 0x000000000000791b */ /* 0x003fe20003800000 */
.L_x_111:
[----:B------:R-:W-:Y:S02]  /*b630*/  @!P1 IMAD.X R3, RZ, RZ, R9, P2 ;  /* 0x000000ffff039224 */ /* 0x000fe400010e0609 */
[----:B------:R-:W-:-:S03]  /*b640*/  VIADD R9, R6, 0x30 ;  /* 0x0000003006097836 */ /* 0x000fc60000000000 */
[----:B------:R-:W-:Y:S01]  /*b650*/  @!PT LDS RZ, [RZ] ;  /* 0x00000000fffff984 */ /* 0x000fe20000000800 */
[----:B------:R-:W-:Y:S01]  /*b660*/  @!PT LDS RZ, [RZ] ;  /* 0x00000000fffff984 */ /* 0x000fe20000000800 */
[----:B------:R-:W-:Y:S01]  /*b670*/  @!PT LDS RZ, [RZ] ;  /* 0x00000000fffff984 */ /* 0x000fe20000000800 */
[----:B------:R0:W-:Y:S02]  /*b680*/  @!P1 LDGSTS.E.BYPASS.LTC128B.128 [R20+0x9400], desc[UR38][R2.64], !P0 ;  /* 0x0940000002149fae */ /* 0x0001e4000c101d66 */
[----:B------:R-:W-:Y:S02]  /*b690*/  ISETP.GE.AND P1, PT, R9, R4, PT ;  /* 0x000000040900720c */ /* 0x000fe40003f26270 */
[----:B------:R-:W-:Y:S01]  /*b6a0*/  IADD3 R9, R6, 0x40, RZ ;  /* 0x0000004006097810 */ /* 0x000fe20007ffe0ff */
[----:B------:R-:W-:-:S10]  /*b6b0*/  IMAD.MOV.U32 R13, RZ, RZ, R5 ;  /* 0x000000ffff0d7224 */ /* 0x000fd400078e0005 */
[----:B------:R-:W-:Y:S01]  /*b6c0*/  @!P1 LEA R25, R22, UR45, 0x1 ;  /* 0x0000002d16199c11 */ /* 0x000fe2000f8e08ff */
[----:B0-----:R-:W-:-:S07]  /*b6d0*/  IMAD.MOV.U32 R10, RZ, RZ, R14 ;  /* 0x000000ffff0a7224 */ /* 0x001fce00078e000e */
[----:B------:R-:W-:Y:S05]  /*b6e0*/  WARPSYNC.COLLECTIVE R15, `(.L_x_112) ;  /* 0x000000000f087348 */ /* 0x000fea0003c00000 */
[----:B------:R0:W1:Y:S02]  /*b6f0*/  SHFL.IDX P6, R14, R13, R12, R11 ;  /* 0x0000000c0d0e7389 */ /* 0x00006400000c000b */
[----:B01----:R-:W-:Y:S01]  /*b700*/  ENDCOLLECTIVE ;  /* 0x000000000000791b */ /* 0x003fe20003800000 */
.L_x_112:
[----:B------:R-:W-:Y:S02]  /*b710*/  IMAD.MOV.U32 R13, RZ, RZ, R8 ;  /* 0x000000ffff0d7224 */ /* 0x000fe400078e0008 */
[----:B------:R-:W-:Y:S02]  /*b720*/  IMAD.MOV.U32 R12, RZ, RZ, 0x4 ;  /* 0x00000004ff0c7424 */ /* 0x000fe400078e00ff */
[----:B------:R-:W-:-:S07]  /*b730*/  IMAD.MOV.U32 R21, RZ, RZ, R14 ;  /* 0x000000ffff157224 */ /* 0x000fce00078e000e */
[----:B------:R-:W-:Y:S05]  /*b740*/  WARPSYNC.COLLECTIVE R15, `(.L_x_113) ;  /* 0x000000000f087348 */ /* 0x000fea0003c00000 */
[----:B------:R0:W1:Y:S02]  /*b750*/  SHFL.IDX P6, R14, R13, R12, R11 ;  /* 0x0000000c0d0e7389 */ /* 0x00006400000c000b */
[----:B01----:R-:W-:Y:S01]  /*b760*/  ENDCOLLECTIVE ;  /* 0x000000000000791b */ /* 0x003fe20003800000 */
.L_x_113:
[----:B------:R-:W-:-:S05]  /*b770*/  @!P1 LEA R2, P2, R16, R21, 0x1 ;  /* 0x0000001510029211 */ /* 0x000fca00078408ff */
[----:B------:R-:W-:-:S05]  /*b780*/  @!P1 IMAD.X R3, RZ, RZ, R10, P2 ;  /* 0x000000ffff039224 */ /* 0x000fca00010e060a */
[----:B------:R-:W-:Y:S01]  /*b790*/  @!PT LDS RZ, [RZ] ;  /* 0x00000000fffff984 */ /* 0x000fe20000000800 */
[----:B------:R-:W-:Y:S01]  /*b7a0*/  @!PT LDS RZ, [RZ] ;  /* 0x00000000fffff984 */ /* 0x000fe20000000800 */
[----:B------:R-:W-:Y:S01]  /*b7b0*/  @!PT LDS RZ, [RZ] ;  /* 0x00000000fffff984 */ /* 0x000fe20000000800 */
[----:B------:R0:W-:Y:S01]  /*b7c0*/  @!P1 LDGSTS.E.BYPASS.LTC128B.128 [R25+0x9c00], desc[UR38][R2.64], !P0 ;  /* 0x09c0000002199fae */ /* 0x0001e2000c101d66 */
[----:B------:R-:W-:Y:S01]  /*b7d0*/  IMAD.MOV.U32 R13, RZ, RZ, R5 ;  /* 0x000000ffff0d7224 */ /* 0x000fe200078e0005 */
[----:B------:R-:W-:Y:S01]  /*b7e0*/  ISETP.GE.AND P1, PT, R9, R4, PT ;  /* 0x000000040900720c */ /* 0x000fe20003f26270 */
[----:B------:R-:W-:-:S12]  /*b7f0*/  IMAD.MOV.U32 R9, RZ, RZ, R14 ;  /* 0x000000ffff097224 */ /* 0x000fd800078e000e */
[----:B0-----:R-:W-:Y:S05]  /*b800*/  WARPSYNC.COLLECTIVE R15, `(.L_x_114) ;  /* 0x000000000f087348 */ /* 0x001fea0003c00000 */
[----:B------:R1:W2:Y:S02]  /*b810*/  SHFL.IDX P6, R14, R13, R12, R11 ;  /* 0x0000000c0d0e7389 */ /* 0x0002a400000c000b */
[----:B012---:R-:W-:Y:S01]  /*b820*/  ENDCOLLECTIVE ;  /* 0x000000000000791b */ /* 0x007fe20003800000 */
.L_x_114:
[----:B------:R-:W-:Y:S01]  /*b830*/  @!P1 LEA R20, R22, UR45, 0x1 ;  /* 0x0000002d16149c11 */ /* 0x000fe2000f8e08ff */
[----:B------:R-:W-:Y:S02]  /*b840*/  IMAD.MOV.U32 R13, RZ, RZ, R8 ;  /* 0x000000ffff0d7224 */ /* 0x000fe400078e0008 */
[----:B------:R-:W-:Y:S01]  /*b850*/  IMAD.MOV.U32 R12, RZ, RZ, 0x5 ;  /* 0x00000005ff0c7424 */ /* 0x000fe200078e00ff */
[----:B------:R-:W-:-:S13]  /*b860*/  @!P1 LEA R2, P2, R16, R14, 0x1 ;  /* 0x0000000e10029211 */ /* 0x000fda00078408ff */
[----:B------:R-:W-:Y:S05]  /*b870*/  WARPSYNC.COLLECTIVE R15, `(.L_x_115) ;  /* 0x000000000f087348 */ /* 0x000fea0003c00000 */
[----:B------:R0:W1:Y:S02]  /*b880*/  SHFL.IDX P6, R14, R13, R12, R11 ;  /* 0x0000000c0d0e7389 */ /* 0x00006400000c000b */
[----:B01----:R-:W-:Y:S01]  /*b890*/  ENDCOLLECTIVE ;  /* 0x000000000000791b */ /* 0x003fe20003800000 */
.L_x_115:
[----:B------:R-:W-:Y:S01]  /*b8a0*/  @!P1 IADD3.X R3, RZ, R9, RZ, P2, !PT ;  /* 0x00000009ff039210 */ /* 0x000fe200017fe4ff */
[----:B------:R-:W-:-:S04]  /*b8b0*/  VIADD R9, R6, 0x50 ;  /* 0x0000005006097836 */ /* 0x000fc80000000000 */
[----:B------:R-:W-:Y:S01]  /*b8c0*/  @!PT LDS RZ, [RZ] ;  /* 0x00000000fffff984 */ /* 0x000fe20000000800 */
[----:B------:R-:W-:Y:S01]  /*b8d0*/  @!PT LDS RZ, [RZ] ;  /* 0x00000000fffff984 */ /* 0x000fe20000000800 */
[----:B------:R-:W-:Y:S01]  /*b8e0*/  @!PT LDS RZ, [RZ] ;  /* 0x00000000fffff984 */ /* 0x000fe20000000800 */
[----:B------:R0:W-:Y:S01]  /*b8f0*/  @!P1 LDGSTS.E.BYPASS.LTC128B.128 [R20+0xa400], desc[UR38][R2.64], !P0 ;  /* 0x0a40000002149fae */ /* 0x0001e2000c101d66 */
[----:B------:R-:W-:Y:S01]  /*b900*/  ISETP.GE.AND P1, PT, R9, R4, PT ;  /* 0x000000040900720c */ /* 0x000fe20003f26270 */
[----:B------:R-:W-:Y:S01]  /*b910*/  VIADD R9, R6, 0x60 ;  /* 0x0000006006097836 */ /* 0x000fe20000000000 */
[----:B------:R-:W-:-:S11]  /*b920*/  MOV R13, R5 ;  /* 0x00000005000d7202 */ /* 0x000fd60000000f00 */
[----:B------:R-:W-:Y:S01]  /*b930*/  @!P1 LEA R25, R22, UR45, 0x1 ;  /* 0x0000002d16199c11 */ /* 0x000fe2000f8e08ff */
[----:B0-----:R-:W-:-:S07]  /*b940*/  IMAD.MOV.U32 R10, RZ, RZ, R14 ;  /* 0x000000ffff0a7224 */ /* 0x001fce00078e000e */
[----:B------:R-:W-:Y:S05]  /*b950*/  WARPSYNC.COLLECTIVE R15, `(.L_x_116) ;  /* 0x000000000f087348 */ /* 0x000fea0003c00000 */
[----:B------:R0:W1:Y:S02]  /*b960*/  SHFL.IDX P6, R14, R13, R12, R11 ;  /* 0x0000000c0d0e7389 */ /* 0x00006400000c000b */
[----:B01----:R-:W-:Y:S01]  /*b970*/  ENDCOLLECTIVE ;  /* 0x000000000000791b */ /* 0x003fe20003800000 */
.L_x_116:
[----:B------:R-:W-:Y:S01]  /*b980*/  IMAD.MOV.U32 R13, RZ, RZ, R8 ;  /* 0x000000ffff0d7224 */ /* 0x000fe200078e0008 */
[----:B------:R-:W-:Y:S01]  /*b990*/  MOV R12, 0x6 ;  /* 0x00000006000c7802 */ /* 0x000fe20000000f00 */
[----:B------:R-:W-:-:S07]  /*b9a0*/  IMAD.MOV.U32 R21, RZ, RZ, R14 ;  /* 0x000000ffff157224 */ /* 0x000fce00078e000e */
[----:B------:R-:W-:Y:S05]  /*b9b0*/  WARPSYNC.COLLECTIVE R15, `(.L_x_117) ;  /* 0x000000000f087348 */ /* 0x000fea0003c00000 */
[----:B------:R0:W1:Y:S02]  /*b9c0*/  SHFL.IDX P6, R14, R13, R12, R11 ;  /* 0x0000000c0d0e7389 */ /* 0x00006400000c000b */
[----:B01----:R-:W-:Y:S01]  /*b9d0*/  ENDCOLLECTIVE ;  /* 0x000000000000791b */ /* 0x003fe20003800000 */
.L_x_117:
        /* <DEDUP_REMOVED lines=12> */
.L_x_118:
[----:B------:R-:W-:Y:S01]  /*baa0*/  @!P1 LEA R10, R22, UR45, 0x1 ;  /* 0x0000002d160a9c11 */ /* 0x000fe2000f8e08ff */
[----:B------:R-:W-:Y:S01]  /*bab0*/  IMAD.MOV.U32 R13, RZ, RZ, R8 ;  /* 0x000000ffff0d7224 */ /* 0x000fe200078e0008 */
[----:B------:R-:W-:Y:S02]  /*bac0*/  MOV R12, 0x7 ;  /* 0x00000007000c7802 */ /* 0x000fe40000000f00 */
[----:B------:R-:W-:-:S13]  /*bad0*/  @!P1 LEA R2, P2, R16, R14, 0x1 ;  /* 0x0000000e10029211 */ /* 0x000fda00078408ff */
[----:B------:R-:W-:Y:S05]  /*bae0*/  WARPSYNC.COLLECTIVE R15, `(.L_x_119) ;  /* 0x000000000f087348 */ /* 0x000fea0003c00000 */
[----:B------:R0:W1:Y:S02]  /*baf0*/  SHFL.IDX P6, R14, R13, R12, R11 ;  /* 0x0000000c0d0e7389 */ /* 0x00006400000c000b */
[----:B01----:R-:W-:Y:S01]  /*bb00*/  ENDCOLLECTIVE ;  /* 0x000000000000791b */ /* 0x003fe20003800000 */
.L_x_119:
[----:B------:R-:W-:-:S05]  /*bb10*/  @!P1 IMAD.X R3, RZ, RZ, R9, P2 ;  /* 0x000000ffff039224 */ /* 0x000fca00010e0609 */
[----:B------:R-:W-:Y:S01]  /*bb20*/  @!PT LDS RZ, [RZ] ;  /* 0x00000000fffff984 */ /* 0x000fe20000000800 */
[----:B------:R-:W-:Y:S01]  /*bb30*/  @!PT LDS RZ, [RZ] ;  /* 0x00000000fffff984 */ /* 0x000fe20000000800 */
[----:B------:R-:W-:Y:S01]  /*bb40*/  @!PT LDS RZ, [RZ] ;  /* 0x00000000fffff984 */ /* 0x000fe20000000800 */
[----:B------:R0:W-:Y:S01]  /*bb50*/  @!P1 LDGSTS.E.BYPASS.LTC128B.128 [R10+0xb400], desc[UR38][R2.64], !P0 ;  /* 0x0b400000020a9fae */ /* 0x0001e2000c101d66 */
[----:B------:R-:W-:Y:S01]  /*bb60*/  IMAD.MOV.U32 R13, RZ, RZ, R5 ;  /* 0x000000ffff0d7224 */ /* 0x000fe200078e0005 */
[C---:B------:R-:W-:Y:S01]  /*bb70*/  IADD3 R5, R6.reuse, 0x80, RZ ;  /* 0x0000008006057810 */ /* 0x040fe20007ffe0ff */
[----:B0-----:R-:W-:Y:S02]  /*bb80*/  VIADD R3, R6, 0x70 ;  /* 0x0000007006037836 */ /* 0x001fe40000000000 */
[----:B------:R-:W-:-:S03]  /*bb90*/  IMAD.MOV.U32 R8, RZ, RZ, R14 ;  /* 0x000000ffff087224 */ /* 0x000fc600078e000e */
[----:B------:R-:W-:-:S13]  /*bba0*/  ISETP.GE.AND P1, PT, R3, R4, PT ;  /* 0x000000040300720c */ /* 0x000fda0003f26270 */
[----:B------:R-:W-:Y:S05]  /*bbb0*/  WARPSYNC.COLLECTIVE R15, `(.L_x_120) ;  /* 0x000000000f087348 */ /* 0x000fea0003c00000 */
[----:B------:R0:W1:Y:S02]  /*bbc0*/  SHFL.IDX P6, R14, R13, R12, R11 ;  /* 0x0000000c0d0e7389 */ /* 0x00006400000c000b */
[----:B01----:R-:W-:Y:S01]  /*bbd0*/  ENDCOLLECTIVE ;  /* 0x000000000000791b */ /* 0x003fe20003800000 */
.L_x_120:
[----:B------:R-:W-:Y:S01]  /*bbe0*/  @!P1 LEA R25, R22, UR45, 0x1 ;  /* 0x0000002d16199c11 */ /* 0x000fe2000f8e08ff */
[----:B------:R-:W-:Y:S02]  /*bbf0*/  IMAD.MOV.U32 R13, RZ, RZ, R7 ;  /* 0x000000ffff0d7224 */ /* 0x000fe400078e0007 */
[----:B------:R-:W-:Y:S01]  /*bc00*/  IMAD.MOV.U32 R12, RZ, RZ, RZ ;  /* 0x000000ffff0c7224 */ /* 0x000fe200078e00ff */
[----:B------:R-:W-:-:S13]  /*bc10*/  @!P1 LEA R2, P2, R16, R14, 0x1 ;  /* 0x0000000e10029211 */ /* 0x000fda00078408ff */
[----:B------:R-:W-:Y:S05]  /*bc20*/  WARPSYNC.COLLECTIVE R15, `(.L_x_121) ;  /* 0x000000000f087348 */ /* 0x000fea0003c00000 */
[----:B------:R0:W1:Y:S02]  /*bc30*/  SHFL.IDX P6, R14, R13, R12, R11 ;  /* 0x0000000c0d0e7389 */ /* 0x00006400000c000b */
[----:B01----:R-:W-:Y:S01]  /*bc40*/  ENDCOLLECTIVE ;  /* 0x000000000000791b */ /* 0x003fe20003800000 */
.L_x_121:
[----:B------:R-:W-:-:S05]  /*bc50*/  @!P1 IMAD.X R3, RZ, RZ, R8, P2 ;  /* 0x000000ffff039224 */ /* 0x000fca00010e0608 */
[----:B------:R-:W-:Y:S01]  /*bc60*/  @!PT LDS RZ, [RZ] ;  /* 0x00000000fffff984 */ /* 0x000fe20000000800 */
[----:B------:R-:W-:Y:S01]  /*bc70*/  @!PT LDS RZ, [RZ] ;  /* 0x00000000fffff984 */ /* 0x000fe20000000800 */
[----:B------:R-:W-:Y:S01]  /*bc80*/  @!PT LDS RZ, [RZ] ;  /* 0x00000000fffff984 */ /* 0x000fe20000000800 */
[----:B------:R0:W-:Y:S01]  /*bc90*/  @!P1 LDGSTS.E.BYPASS.LTC128B.128 [R25+0xbc00], desc[UR38][R2.64], !P0 ;  /* 0x0bc0000002199fae */ /* 0x0001e2000c101d66 */
[----:B------:R-:W-:Y:S01]  /*bca0*/  ISETP.GE.AND P1, PT, R5, R4, PT ;  /* 0x000000040500720c */ /* 0x000fe20003f26270 */
[----:B------:R-:W-:Y:S02]  /*bcb0*/  VIADD R5, R6, 0x90 ;  /* 0x0000009006057836 */ /* 0x000fe40000000000 */
[----:B------:R-:W-:Y:S02]  /*bcc0*/  IMAD.MOV.U32 R13, RZ, RZ, R0 ;  /* 0x000000ffff0d7224 */ /* 0x000fe400078e0000 */
[----:B------:R-:W-:-:S08]  /*bcd0*/  IMAD.MOV.U32 R9, RZ, RZ, R14 ;  /* 0x000000ffff097224 */ /* 0x000fd000078e000e */
[----:B0-----:R-:W-:Y:S05]  /*bce0*/  WARPSYNC.COLLECTIVE R15, `(.L_x_122) ;  /* 0x000000000f087348 */ /* 0x001fea0003c00000 */
[----:B------:R1:W2:Y:S02]  /*bcf0*/  SHFL.IDX P6, R14, R13, R12, R11 ;  /* 0x0000000c0d0e7389 */ /* 0x0002a400000c000b */
[----:B012---:R-:W-:Y:S01]  /*bd00*/  ENDCOLLECTIVE ;  /* 0x000000000000791b */ /* 0x007fe20003800000 */
.L_x_122:
[----:B------:R-:W-:Y:S02]  /*bd10*/  IMAD.MOV.U32 R13, RZ, RZ, R7 ;  /* 0x000000ffff0d7224 */ /* 0x000fe400078e0007 */
[----:B------:R-:W-:Y:S01]  /*bd20*/  IMAD.MOV.U32 R12, RZ, RZ, 0x1 ;  /* 0x00000001ff0c7424 */ /* 0x000fe200078e00ff */
[----:B------:R-:W-:-:S07]  /*bd30*/  MOV R21, R14 ;  /* 0x0000000e00157202 */ /* 0x000fce0000000f00 */
[----:B------:R-:W-:Y:S05]  /*bd40*/  WARPSYNC.COLLECTIVE R15, `(.L_x_123) ;  /* 0x000000000f087348 */ /* 0x000fea0003c00000 */
[----:B------:R0:W1:Y:S02]  /*bd50*/  SHFL.IDX P6, R14, R13, R12, R11 ;  /* 0x0000000c0d0e7389 */ /* 0x00006400000c000b */
[----:B01----:R-:W-:Y:S01]  /*bd60*/  ENDCOLLECTIVE ;  /* 0x000000000000791b */ /* 0x003fe20003800000 */
.L_x_123:
[----:B------:R-:W-:Y:S02]  /*bd70*/  @!P1 LEA R2, P2, R16, R21, 0x1 ;  /* 0x0000001510029211 */ /* 0x000fe400078408ff */
[----:B------:R-:W-:-:S03]  /*bd80*/  @!P1 LEA R21, R22, UR45, 0x1 ;  /* 0x0000002d16159c11 */ /* 0x000fc6000f8e08ff */
        /* <DEDUP_REMOVED lines=11> */
.L_x_124:
[----:B------:R-:W-:Y:S01]  /*be40*/  IMAD.MOV.U32 R13, RZ, RZ, R7 ;  /* 0x000000ffff0d7224 */ /* 0x000fe200078e0007 */
[----:B------:R-:W-:Y:S01]  /*be50*/  MOV R12, 0x2 ;  /* 0x00000002000c7802 */ /* 0x000fe20000000f00 */
[----:B------:R-:W-:-:S07]  /*be60*/  IMAD.MOV.U32 R9, RZ, RZ, R14 ;  /* 0x000000ffff097224 */ /* 0x000fce00078e000e */
[----:B------:R-:W-:Y:S05]  /*be70*/  WARPSYNC.COLLECTIVE R15, `(.L_x_125) ;  /* 0x000000000f087348 */ /* 0x000fea0003c00000 */
[----:B------:R0:W1:Y:S02]  /*be80*/  SHFL.IDX P6, R14, R13, R12, R11 ;  /* 0x0000000c0d0e7389 */ /* 0x00006400000c000b */
[----:B01----:R-:W-:Y:S01]  /*be90*/  ENDCOLLECTIVE ;  /* 0x000000000000791b */ /* 0x003fe20003800000 */
.L_x_125:
[----:B------:R-:W-:Y:S02]  /*bea0*/  @!P1 LEA R2, P2, R16, R9, 0x1 ;  /* 0x0000000910029211 */ /* 0x000fe400078408ff */
[----:B------:R-:W-:-:S03]  /*beb0*/  @!P1 LEA R9, R22, UR45, 0x1 ;  /* 0x0000002d16099c11 */ /* 0x000fc6000f8e08ff */
[----:B------:R-:W-:-:S05]  /*bec0*/  @!P1 IMAD.X R3, RZ, RZ, R8, P2 ;  /* 0x000000ffff039224 */ /* 0x000fca00010e0608 */
[----:B------:R-:W-:Y:S01]  /*bed0*/  @!PT LDS RZ, [RZ] ;  /* 0x00000000fffff984 */ /* 0x000fe20000000800 */
[----:B------:R-:W-:Y:S01]  /*bee0*/  @!PT LDS RZ, [RZ] ;  /* 0x00000000fffff984 */ /* 0x000fe20000000800 */
[----:B------:R-:W-:Y:S01]  /*bef0*/  @!PT LDS RZ, [RZ] ;  /* 0x00000000fffff984 */ /* 0x000fe20000000800 */
[----:B------:R0:W-:Y:S01]  /*bf00*/  @!P1 LDGSTS.E.BYPASS.LTC128B.128 [R9+0xcc00], desc[UR38][R2.64], !P0 ;  /* 0x0cc0000002099fae */ /* 0x0001e2000c101d66 */
[----:B------:R-:W-:Y:S02]  /*bf10*/  IMAD.MOV.U32 R13, RZ, RZ, R0 ;  /* 0x000000ffff0d7224 */ /* 0x000fe400078e0000 */
[----:B------:R-:W-:-:S07]  /*bf20*/  IMAD.MOV.U32 R5, RZ, RZ, R14 ;  /* 0x000000ffff057224 */ /* 0x000fce00078e000e */
[----:B0-----:R-:W-:Y:S05]  /*bf30*/  WARPSYNC.COLLECTIVE R15, `(.L_x_126) ;  /* 0x000000000f087348 */ /* 0x001fea0003c00000 */
[----:B------:R1:W2:Y:S02]  /*bf40*/  SHFL.IDX P6, R14, R13, R12, R11 ;  /* 0x0000000c0d0e7389 */ /* 0x0002a400000c000b */
[----:B012---:R-:W-:Y:S01]  /*bf50*/  ENDCOLLECTIVE ;  /* 0x000000000000791b */ /* 0x007fe20003800000 */
.L_x_126:
[----:B------:R-:W-:-:S05]  /*bf60*/  VIADD R3, R6, 0xa0 ;  /* 0x000000a006037836 */ /* 0x000fca0000000000 */
[----:B------:R-:W-:Y:S02]  /*bf70*/  ISETP.GE.AND P1, PT, R3, R4, PT ;  /* 0x000000040300720c */ /* 0x000fe40003f26270 */
[----:B------:R-:W-:Y:S01]  /*bf80*/  MOV R13, R7 ;  /* 0x00000007000d7202 */ /* 0x000fe20000000f00 */
[----:B------:R-:W-:-:S10]  /*bf90*/  IMAD.MOV.U32 R12, RZ, RZ, 0x3 ;  /* 0x00000003ff0c7424 */ /* 0x000fd400078e00ff */
[----:B------:R-:W-:-:S13]  /*bfa0*/  @!P1 LEA R2, P2, R16, R14, 0x1 ;  /* 0x0000000e10029211 */ /* 0x000fda00078408ff */
[----:B------:R-:W-:Y:S05]  /*bfb0*/  WARPSYNC.COLLECTIVE R15, `(.L_x_127) ;  /* 0x000000000f087348 */ /* 0x000fea0003c00000 */
[----:B------:R0:W1:Y:S02]  /*bfc0*/  SHFL.IDX P6, R14, R13, R12, R11 ;  /* 0x0000000c0d0e7389 */ /* 0x00006400000c000b */
[----:B01----:R-:W-:Y:S01]  /*bfd0*/  ENDCOLLECTIVE ;  /* 0x000000000000791b */ /* 0x003fe20003800000 */
.L_x_127:
[----:B------:R-:W-:Y:S01]  /*bfe0*/  @!P1 IMAD.X R3, RZ, RZ, R5, P2 ;  /* 0x000000ffff039224 */ /* 0x000fe200010e0605 */
[----:B------:R-:W-:-:S05]  /*bff0*/  @!P1 LEA R5, R22, UR45, 0x1 ;  /* 0x0000002d16059c11 */ /* 0x000fca000f8e08ff */
        /* <DEDUP_REMOVED lines=9> */
.L_x_128:
[----:B------:R-:W-:Y:S05]  /*c090*/  BRA `(.L_x_129) ;  /* 0xffffffc800cc7947 */ /* 0x000fea000383ffff */
.L_x_52:
[----:B0-----:R-:W-:-:S04]  /*c0a0*/  IMAD.U32 R3, RZ, RZ, UR45 ;  /* 0x0000002dff037e24 */ /* 0x001fc8000f8e00ff */
[----:B------:R0:W1:Y:S03]  /*c0b0*/  SYNCS.PHASECHK.TRANS64.TRYWAIT P0, [R3+URZ+0x16820], R0 ;  /* 0x01682000030075a7 */ /* 0x000066000800017f */
[----:B-1----:R-:W-:Y:S05]  /*c0c0*/  @!P0 NANOSLEEP.SYNCS 0x989680 ;  /* 0x009896800000895d */ /* 0x002fea0003900000 */
[----:B------:R-:W1:Y:S02]  /*c0d0*/  @!P0 SYNCS.PHASECHK.TRANS64 P0, [R3+URZ+0x16820], R0 ;  /* 0x01682000030085a7 */ /* 0x000e64000800007f */
[----:B-1----:R-:W-:Y:S05]  /*c0e0*/  @!P0 BRA `(.L_x_52) ;  /* 0xfffffffc00ec8947 */ /* 0x002fea000383ffff */
[----:B------:R-:W-:Y:S05]  /*c0f0*/  BRA `(.L_x_130) ;  /* 0xffffffc800fc7947 */ /* 0x000fea000383ffff */
.L_x_56:
[----:B0-----:R0:W1:Y:S02]  /*c100*/  SYNCS.PHASECHK.TRANS64.TRYWAIT P0, [R7+URZ+0x16840], R2 ;  /* 0x01684002070075a7 */ /* 0x001064000800017f */
[----:B-1----:R-:W-:Y:S05]  /*c110*/  @!P0 NANOSLEEP.SYNCS 0x989680 ;  /* 0x009896800000895d */ /* 0x002fea0003900000 */
[----:B------:R-:W1:Y:S02]  /*c120*/  @!P0 SYNCS.PHASECHK.TRANS64 P0, [R7+URZ+0x16840], R2 ;  /* 0x01684002070085a7 */ /* 0x000e64000800007f */
[----:B-1----:R-:W-:Y:S05]  /*c130*/  @!P0 BRA `(.L_x_56) ;  /* 0xfffffffc00f08947 */ /* 0x002fea000383ffff */
[----:B------:R-:W-:Y:S05]  /*c140*/  BRA `(.L_x_131) ;  /* 0xffffffcc00e07947 */ /* 0x000fea000383ffff */
.L_x_57:
[----:B------:R-:W-:Y:S01]  /*c150*/  BSSY B1, `(.L_x_132) ;  /* 0x0000008000017945 */ /* 0x000fe20003800000 */
[----:B------:R-:W-:Y:S01]  /*c160*/  MOV R13, R19 ;  /* 0x00000013000d7202 */ /* 0x000fe20000000f00 */
[----:B------:R-:W-:Y:S02]  /*c170*/  IMAD.MOV.U32 R12, RZ, RZ, RZ ;  /* 0x000000ffff0c7224 */ /* 0x000fe400078e00ff */
[----:B------:R-:W-:Y:S02]  /*c180*/  IMAD.MOV.U32 R11, RZ, RZ, 0x181f ;  /* 0x0000181fff0b7424 */ /* 0x000fe400078e00ff */
[----:B------:R-:W-:-:S07]  /*c190*/  IMAD.MOV.U32 R15, RZ, RZ, -0x1 ;  /* 0xffffffffff0f7424 */ /* 0x000fce00078e00ff */
[----:B------:R-:W-:Y:S05]  /*c1a0*/  WARPSYNC.COLLECTIVE R15, `(.L_x_133) ;  /* 0x000000000f087348 */ /* 0x000fea0003c00000 */
[----:B------:R0:W1:Y:S02]  /*c1b0*/  SHFL.IDX P6, R14, R13, R12, R11 ;  /* 0x0000000c0d0e7389 */ /* 0x00006400000c000b */
[----:B01----:R-:W-:Y:S01]  /*c1c0*/  ENDCOLLECTIVE ;  /* 0x000000000000791b */ /* 0x003fe20003800000 */
.L_x_133:
[----:B------:R-:W-:Y:S05]  /*c1d0*/  BSYNC B1 ;  /* 0x0000000000017941 */ /* 0x000fea0003800000 */
.L_x_132:
[----:B------:R-:W-:Y:S01]  /*c1e0*/  MOV R13, R10 ;  /* 0x0000000a000d7202 */ /* 0x000fe20000000f00 */
[----:B------:R-:W-:Y:S01]  /*c1f0*/  IMAD.MOV.U32 R12, RZ, RZ, RZ ;  /* 0x000000ffff0c7224 */ /* 0x000fe200078e00ff */
[----:B------:R-:W-:Y:S01]  /*c200*/  LEA R9, R9, UR45, 0x1 ;  /* 0x0000002d09097c11 */ /* 0x000fe2000f8e08ff */
[----:B------:R-:W-:Y:S02]  /*c210*/  IMAD.MOV.U32 R11, RZ, RZ, 0x181f ;  /* 0x0000181fff0b7424 */ /* 0x000fe400078e00ff */
[----:B------:R-:W-:Y:S02]  /*c220*/  IMAD.MOV.U32 R15, RZ, RZ, -0x1 ;  /* 0xffffffffff0f7424 */ /* 0x000fe400078e00ff */
[----:B------:R-:W-:-:S07]  /*c230*/  IMAD.MOV.U32 R3, RZ, RZ, R14 ;  /* 0x000000ffff037224 */ /* 0x000fce00078e000e */
[----:B------:R-:W-:Y:S05]  /*c240*/  WARPSYNC.COLLECTIVE R15, `(.L_x_134) ;  /* 0x000000000f087348 */ /* 0x000fea0003c00000 */
[----:B------:R0:W1:Y:S02]  /*c250*/  SHFL.IDX P6, R14, R13, R12, R11 ;  /* 0x0000000c0d0e7389 */ /* 0x00006400000c000b */
[----:B01----:R-:W-:Y:S01]  /*c260*/  ENDCOLLECTIVE ;  /* 0x000000000000791b */ /* 0x003fe20003800000 */
.L_x_134:
[----:B------:R-:W-:Y:S02]  /*c270*/  IMAD.SHL.U32 R15, R16, 0x2, RZ ;  /* 0x00000002100f7824 */ /* 0x000fe400078e00ff */
[----:B------:R-:W-:Y:S02]  /*c280*/  IMAD.MOV.U32 R13, RZ, RZ, R19 ;  /* 0x000000ffff0d7224 */ /* 0x000fe400078e0013 */
[----:B------:R-:W-:Y:S01]  /*c290*/  IMAD.MOV.U32 R12, RZ, RZ, 0x1 ;  /* 0x00000001ff0c7424 */ /* 0x000fe200078e00ff */
[----:B------:R-:W-:-:S04]  /*c2a0*/  MOV R2, R14 ;  /* 0x0000000e00027202 */ /* 0x000fc80000000f00 */
[----:B------:R-:W-:Y:S01]  /*c2b0*/  IADD3 R2, P0, R2, R15, RZ ;  /* 0x0000000f02027210 */ /* 0x000fe20007f1e0ff */
[----:B------:R-:W-:-:S04]  /*c2c0*/  IMAD.MOV.U32 R15, RZ, RZ, -0x1 ;  /* 0xffffffffff0f7424 */ /* 0x000fc800078e00ff */
[----:B------:R-:W-:-:S08]  /*c2d0*/  IMAD.X R3, RZ, RZ, R3, P0 ;  /* 0x000000ffff037224 */ /* 0x000fd000000e0603 */
[----:B------:R-:W-:Y:S05]  /*c2e0*/  WARPSYNC.COLLECTIVE R15, `(.L_x_135) ;  /* 0x000000000f087348 */ /* 0x000fea0003c00000 */
[----:B------:R0:W1:Y:S02]  /*c2f0*/  SHFL.IDX P6, R14, R13, R12, R11 ;  /* 0x0000000c0d0e7389 */ /* 0x00006400000c000b */
[----:B01----:R-:W-:Y:S01]  /*c300*/  ENDCOLLECTIVE ;  /* 0x000000000000791b */ /* 0x003fe20003800000 */
.L_x_135:
[----:B------:R-:W-:Y:S01]  /*c310*/  @!PT LDS RZ, [RZ] ;  /* 0x00000000fffff984 */ /* 0x000fe20000000800 */
[----:B------:R-:W-:Y:S01]  /*c320*/  @!PT LDS RZ, [RZ] ;  /* 0x00000000fffff984 */ /* 0x000fe20000000800 */
[----:B------:R-:W-:Y:S01]  /*c330*/  @!PT LDS RZ, [RZ] ;  /* 0x00000000fffff984 */ /* 0x000fe20000000800 */
[----:B------:R0:W-:Y:S01]  /*c340*/  LDGSTS.E.BYPASS.LTC128B.128 [R9+0xe400], desc[UR38][R2.64], !P2 ;  /* 0x0e40000002097fae */ /* 0x0001e2000d101d66 */
[----:B------:R-:W-:Y:S01]  /*c350*/  IMAD.MOV.U32 R13, RZ, RZ, R10 ;  /* 0x000000ffff0d7224 */ /* 0x000fe200078e000a */
[----:B0-----:R-:W-:-:S07]  /*c360*/  MOV R3, R14 ;  /* 0x0000000e00037202 */ /* 0x001fce0000000f00 */
[----:B------:R-:W-:Y:S05]  /*c370*/  WARPSYNC.COLLECTIVE R15, `(.L_x_136) ;  /* 0x000000000f087348 */ /* 0x000fea0003c00000 */
[----:B------:R0:W1:Y:S02]  /*c380*/  SHFL.IDX P6, R14, R13, R12, R11 ;  /* 0x0000000c0d0e7389 */ /* 0x00006400000c000b */
[----:B01----:R-:W-:Y:S01]  /*c390*/  ENDCOLLECTIVE ;  /* 0x000000000000791b */ /* 0x003fe20003800000 */
.L_x_136:
[----:B------:R-:W-:Y:S01]  /*c3a0*/  IMAD.SHL.U32 R15, R16, 0x2, RZ ;  /* 0x00000002100f7824 */ /* 0x000fe200078e00ff */
[----:B------:R-:W-:Y:S01]  /*c3b0*/  MOV R13, R19 ;  /* 0x00000013000d7202 */ /* 0x000fe20000000f00 */
[----:B------:R-:W-:Y:S02]  /*c3c0*/  IMAD.MOV.U32 R12, RZ, RZ, 0x2 ;  /* 0x00000002ff0c7424 */ /* 0x000fe400078e00ff */
[----:B------:R-:W-:-:S05]  /*c3d0*/  IMAD.MOV.U32 R2, RZ, RZ, R14 ;  /* 0x000000ffff027224 */ /* 0x000fca00078e000e */
[----:B------:R-:W-:Y:S01]  /*c3e0*/  IADD3 R2, P0, R2, R15, RZ ;  /* 0x0000000f02027210 */ /* 0x000fe20007f1e0ff */
[----:B------:R-:W-:-:S04]  /*c3f0*/  IMAD.MOV.U32 R15, RZ, RZ, -0x1 ;  /* 0xffffffffff0f7424 */ /* 0x000fc800078e00ff */
[----:B------:R-:W-:-:S08]  /*c400*/  IMAD.X R3, RZ, RZ, R3, P0 ;  /* 0x000000ffff037224 */ /* 0x000fd000000e0603 */
[----:B------:R-:W-:Y:S05]  /*c410*/  WARPSYNC.COLLECTIVE R15, `(.L_x_137) ;  /* 0x000000000f087348 */ /* 0x000fea0003c00000 */
[----:B------:R0:W1:Y:S02]  /*c420*/  SHFL.IDX P6, R14, R13, R12, R11 ;  /* 0x0000000c0d0e7389 */ /* 0x00006400000c000b */
[----:B01----:R-:W-:Y:S01]  /*c430*/  ENDCOLLECTIVE ;  /* 0x000000000000791b */ /* 0x003fe20003800000 */
.L_x_137:
[----:B------:R-:W-:Y:S01]  /*c440*/  @!PT LDS RZ, [RZ] ;  /* 0x00000000fffff984 */ /* 0x000fe20000000800 */
[----:B------:R-:W-:Y:S01]  /*c450*/  @!PT LDS RZ, [RZ] ;  /* 0x00000000fffff984 */ /* 0x000fe20000000800 */
[----:B------:R-:W-:Y:S01]  /*c460*/  @!PT LDS RZ, [RZ] ;  /* 0x00000000fffff984 */ /* 0x000fe20000000800 */
[----:B------:R0:W-:Y:S01]  /*c470*/  LDGSTS.E.BYPASS.LTC128B.128 [R9+0xec00], desc[UR38][R2.64], !P2 ;  /* 0x0ec0000002097fae */ /* 0x0001e2000d101d66 */
[----:B------:R-:W-:Y:S02]  /*c480*/  IMAD.MOV.U32 R13, RZ, RZ, R10 ;  /* 0x000000ffff0d7224 */ /* 0x000fe400078e000a */
[----:B0-----:R-:W-:-:S07]  /*c490*/  IMAD.MOV.U32 R3, RZ, RZ, R14 ;  /* 0x000000ffff037224 */ /* 0x001fce00078e000e */
[----:B------:R-:W-:Y:S05]  /*c4a0*/  WARPSYNC.COLLECTIVE R15, `(.L_x_138) ;  /* 0x000000000f087348 */ /* 0x000fea0003c00000 */
[----:B------:R0:W1:Y:S02]  /*c4b0*/  SHFL.IDX P6, R14, R13, R12, R11 ;  /* 0x0000000c0d0e7389 */ /* 0x00006400000c000b */
[----:B01----:R-:W-:Y:S01]  /*c4c0*/  ENDCOLLECTIVE ;  /* 0x000000000000791b */ /* 0x003fe20003800000 */
.L_x_138:
[----:B------:R-:W-:Y:S01]  /*c4d0*/  SHF.L.U32 R15, R16, 0x1, RZ ;  /* 0x00000001100f7819 */ /* 0x000fe200000006ff */
[----:B------:R-:W-:Y:S02]  /*c4e0*/  IMAD.MOV.U32 R13, RZ, RZ, R19 ;  /* 0x000000ffff0d7224 */ /* 0x000fe400078e0013 */
[----:B------:R-:W-:Y:S02]  /*c4f0*/  IMAD.MOV.U32 R12, RZ, RZ, 0x3 ;  /* 0x00000003ff0c7424 */ /* 0x000fe400078e00ff */
[----:B------:R-:W-:-:S05]  /*c500*/  IMAD.MOV.U32 R2, RZ, RZ, R14 ;  /* 0x000000ffff027224 */ /* 0x000fca00078e000e */
[----:B------:R-:W-:Y:S02]  /*c510*/  IADD3 R2, P0, R2, R15, RZ ;  /* 0x0000000f02027210 */ /* 0x000fe40007f1e0ff */
[----:B------:R-:W-:-:S03]  /*c520*/  MOV R15, 0xffffffff ;  /* 0xffffffff000f7802 */ /* 0x000fc60000000f00 */
[----:B------:R-:W-:-:S08]  /*c530*/  IMAD.X R3, RZ, RZ, R3, P0 ;  /* 0x000000ffff037224 */ /* 0x000fd000000e0603 */
[----:B------:R-:W-:Y:S05]  /*c540*/  WARPSYNC.COLLECTIVE R15, `(.L_x_139) ;  /* 0x000000000f087348 */ /* 0x000fea0003c00000 */
[----:B------:R0:W1:Y:S02]  /*c550*/  SHFL.IDX P6, R14, R13, R12, R11 ;  /* 0x0000000c0d0e7389 */ /* 0x00006400000c000b */
[----:B01----:R-:W-:Y:S01]  /*c560*/  ENDCOLLECTIVE ;  /* 0x000000000000791b */ /* 0x003fe20003800000 */
.L_x_139:
        /* <DEDUP_REMOVED lines=9> */
.L_x_140:
[----:B------:R-:W-:Y:S02]  /*c600*/  IMAD.SHL.U32 R15, R16, 0x2, RZ ;  /* 0x00000002100f7824 */ /* 0x000fe400078e00ff */
[----:B------:R-:W-:Y:S02]  /*c610*/  IMAD.MOV.U32 R13, RZ, RZ, R19 ;  /* 0x000000ffff0d7224 */ /* 0x000fe400078e0013 */
[----:B------:R-:W-:Y:S02]  /*c620*/  IMAD.MOV.U32 R12, RZ, RZ, 0x4 ;  /* 0x00000004ff0c7424 */ /* 0x000fe400078e00ff */
[----:B------:R-:W-:-:S05]  /*c630*/  IMAD.MOV.U32 R2, RZ, RZ, R14 ;  /* 0x000000ffff027224 */ /* 0x000fca00078e000e */
[----:B------:R-:W-:Y:S01]  /*c640*/  IADD3 R2, P0, R2, R15, RZ ;  /* 0x0000000f02027210 */ /* 0x000fe20007f1e0ff */
[----:B------:R-:W-:-:S03]  /*c650*/  IMAD.MOV.U32 R15, RZ, RZ, -0x1 ;  /* 0xffffffffff0f7424 */ /* 0x000fc600078e00ff */
[----:B------:R-:W-:-:S09]  /*c660*/  IADD3.X R3, RZ, R3, RZ, P0, !PT ;  /* 0x00000003ff037210 */ /* 0x000fd200007fe4ff */
[----:B------:R-:W-:Y:S05]  /*c670*/  WARPSYNC.COLLECTIVE R15, `(.L_x_141) ;  /* 0x000000000f087348 */ /* 0x000fea0003c00000 */
[----:B------:R0:W1:Y:S02]  /*c680*/  SHFL.IDX P6, R14, R13, R12, R11 ;  /* 0x0000000c0d0e7389 */ /* 0x00006400000c000b */
[----:B01----:R-:W-:Y:S01]  /*c690*/  ENDCOLLECTIVE ;  /* 0x000000000000791b */ /* 0x003fe20003800000 */
.L_x_141:
[----:B------:R-:W-:Y:S01]  /*c6a0*/  @!PT LDS RZ, [RZ] ;  /* 0x00000000fffff984 */ /* 0x000fe20000000800 */
[----:B------:R-:W-:Y:S01]  /*c6b0*/  @!PT LDS RZ, [RZ] ;  /* 0x00000000fffff984 */ /* 0x000fe20000000800 */
[----:B------:R-:W-:Y:S01]  /*c6c0*/  @!PT LDS RZ, [RZ] ;  /* 0x00000000fffff984 */ /* 0x000fe20000000800 */
[----:B------:R0:W-:Y:S01]  /*c6d0*/  LDGSTS.E.BYPASS.LTC128B.128 [R9+0xfc00], desc[UR38][R2.64], !P2 ;  /* 0x0fc0000002097fae */ /* 0x0001e2000d101d66 */
[----:B------:R-:W-:Y:S01]  /*c6e0*/  MOV R13, R10 ;  /* 0x0000000a000d7202 */ /* 0x000fe20000000f00 */
[----:B0-----:R-:W-:-:S07]  /*c6f0*/  IMAD.MOV.U32 R3, RZ, RZ, R14 ;  /* 0x000000ffff037224 */ /* 0x001fce00078e000e */
[----:B------:R-:W-:Y:S05]  /*c700*/  WARPSYNC.COLLECTIVE R15, `(.L_x_142) ;  /* 0x000000000f087348 */ /* 0x000fea0003c00000 */
[----:B------:R0:W1:Y:S02]  /*c710*/  SHFL.IDX P6, R14, R13, R12, R11 ;  /* 0x0000000c0d0e7389 */ /* 0x00006400000c000b */
[----:B01----:R-:W-:Y:S01]  /*c720*/  ENDCOLLECTIVE ;  /* 0x000000000000791b */ /* 0x003fe20003800000 */
.L_x_142:
[----:B------:R-:W-:Y:S01]  /*c730*/  IMAD.SHL.U32 R15, R16, 0x2, RZ ;  /* 0x00000002100f7824 */ /* 0x000fe200078e00ff */
[----:B------:R-:W-:Y:S01]  /*c740*/  MOV R12, 0x5 ;  /* 0x00000005000c7802 */ /* 0x000fe20000000f00 */
[----:B------:R-:W-:Y:S02]  /*c750*/  IMAD.MOV.U32 R13, RZ, RZ, R19 ;  /* 0x000000ffff0d7224 */ /* 0x000fe400078e0013 */
[----:B------:R-:W-:-:S05]  /*c760*/  IMAD.MOV.U32 R2, RZ, RZ, R14 ;  /* 0x000000ffff027224 */ /* 0x000fca00078e000e */
[----:B------:R-:W-:Y:S01]  /*c770*/  IADD3 R2, P0, R2, R15, RZ ;  /* 0x0000000f02027210 */ /* 0x000fe20007f1e0ff */
[----:B------:R-:W-:-:S04]  /*c780*/  IMAD.MOV.U32 R15, RZ, RZ, -0x1 ;  /* 0xffffffffff0f7424 */ /* 0x000fc800078e00ff */
[----:B------:R-:W-:-:S08]  /*c790*/  IMAD.X R3, RZ, RZ, R3, P0 ;  /* 0x000000ffff037224 */ /* 0x000fd000000e0603 */
[----:B------:R-:W-:Y:S05]  /*c7a0*/  WARPSYNC.COLLECTIVE R15, `(.L_x_143) ;  /* 0x000000000f087348 */ /* 0x000fea0003c00000 */
[----:B------:R0:W1:Y:S02]  /*c7b0*/  SHFL.IDX P6, R14, R13, R12, R11 ;  /* 0x0000000c0d0e7389 */ /* 0x00006400000c000b */
[----:B01----:R-:W-:Y:S01]  /*c7c0*/  ENDCOLLECTIVE ;  /* 0x000000000000791b */ /* 0x003fe20003800000 */
.L_x_143:
        /* <DEDUP_REMOVED lines=9> */
.L_x_144:
        /* <DEDUP_REMOVED lines=10> */
.L_x_145:
        /* <DEDUP_REMOVED lines=9> */
.L_x_146:
        /* <DEDUP_REMOVED lines=10> */
.L_x_147:
[----:B------:R-:W-:Y:S01]  /*ca30*/  @!PT LDS RZ, [RZ] ;  /* 0x00000000fffff984 */ /* 0x000fe20000000800 */
[----:B------:R-:W-:Y:S01]  /*ca40*/  @!PT LDS RZ, [RZ] ;  /* 0x00000000fffff984 */ /* 0x000fe20000000800 */
[----:B------:R-:W-:Y:S01]  /*ca50*/  @!PT LDS RZ, [RZ] ;  /* 0x00000000fffff984 */ /* 0x000fe20000000800 */
[----:B------:R0:W-:Y:S01]  /*ca60*/  LDGSTS.E.BYPASS.LTC128B.128 [R9+0x11400], desc[UR38][R2.64], !P2 ;  /* 0x1140000002097fae */ /* 0x0001e2000d101d66 */
[----:B------:R-:W-:Y:S02]  /*ca70*/  IMAD.MOV.U32 R13, RZ, RZ, R10 ;  /* 0x000000ffff0d7224 */ /* 0x000fe400078e000a */
[----:B------:R-:W-:-:S07]  /*ca80*/  IMAD.MOV.U32 R19, RZ, RZ, R14 ;  /* 0x000000ffff137224 */ /* 0x000fce00078e000e */
[----:B0-----:R-:W-:Y:S05]  /*ca90*/  WARPSYNC.COLLECTIVE R15, `(.L_x_148) ;  /* 0x000000000f087348 */ /* 0x001fea0003c00000 */
[----:B------:R1:W2:Y:S02]  /*caa0*/  SHFL.IDX P6, R14, R13, R12, R11 ;  /* 0x0000000c0d0e7389 */ /* 0x0002a400000c000b */
[----:B012---:R-:W-:Y:S01]  /*cab0*/  ENDCOLLECTIVE ;  /* 0x000000000000791b */ /* 0x007fe20003800000 */
.L_x_148:
[----:B------:R-:W-:Y:S05]  /*cac0*/  BRA `(.L_x_149) ;  /* 0xffffffc800907947 */ /* 0x000fea000383ffff */
.L_x_62:
[----:B0-----:R0:W1:Y:S02]  /*cad0*/  SYNCS.PHASECHK.TRANS64.TRYWAIT P0, [R7+URZ+0x16860], R2 ;  /* 0x01686002070075a7 */ /* 0x001064000800017f */
[----:B-1----:R-:W-:Y:S05]  /*cae0*/  @!P0 NANOSLEEP.SYNCS 0x989680 ;  /* 0x009896800000895d */ /* 0x002fea0003900000 */
[----:B------:R-:W1:Y:S02]  /*caf0*/  @!P0 SYNCS.PHASECHK.TRANS64 P0, [R7+URZ+0x16860], R2 ;  /* 0x01686002070085a7 */ /* 0x000e64000800007f */
[----:B-1----:R-:W-:Y:S05]  /*cb00*/  @!P0 BRA `(.L_x_62) ;  /* 0xfffffffc00f08947 */ /* 0x002fea000383ffff */
[----:B------:R-:W-:Y:S05]  /*cb10*/  BRA `(.L_x_150) ;  /* 0xffffffc800f07947 */ /* 0x000fea000383ffff */
.L_x_63:
[----:B------:R-:W-:Y:S01]  /*cb20*/  BSSY B1, `(.L_x_151) ;  /* 0x0000008000017945 */ /* 0x000fe20003800000 */
[----:B------:R-:W-:Y:S01]  /*cb30*/  MOV R13, R18 ;  /* 0x00000012000d7202 */ /* 0x000fe20000000f00 */
[----:B------:R-:W-:Y:S02]  /*cb40*/  IMAD.MOV.U32 R12, RZ, RZ, RZ ;  /* 0x000000ffff0c7224 */ /* 0x000fe400078e00ff */
[----:B------:R-:W-:Y:S02]  /*cb50*/  IMAD.MOV.U32 R11, RZ, RZ, 0x181f ;  /* 0x0000181fff0b7424 */ /* 0x000fe400078e00ff */
[----:B------:R-:W-:-:S07]  /*cb60*/  IMAD.MOV.U32 R15, RZ, RZ, -0x1 ;  /* 0xffffffffff0f7424 */ /* 0x000fce00078e00ff */
[----:B0-----:R-:W-:Y:S05]  /*cb70*/  WARPSYNC.COLLECTIVE R15, `(.L_x_152) ;  /* 0x000000000f087348 */ /* 0x001fea0003c00000 */
[----:B------:R1:W2:Y:S02]  /*cb80*/  SHFL.IDX P6, R14, R13, R12, R11 ;  /* 0x0000000c0d0e7389 */ /* 0x0002a400000c000b */
[----:B012---:R-:W-:Y:S01]  /*cb90*/  ENDCOLLECTIVE ;  /* 0x000000000000791b */ /* 0x007fe20003800000 */
.L_x_152:
[----:B------:R-:W-:Y:S05]  /*cba0*/  BSYNC B1 ;  /* 0x0000000000017941 */ /* 0x000fea0003800000 */
.L_x_151:
[----:B------:R-:W-:Y:S01]  /*cbb0*/  MOV R13, R17 ;  /* 0x00000011000d7202 */ /* 0x000fe20000000f00 */
[----:B------:R-:W-:Y:S01]  /*cbc0*/  IMAD.MOV.U32 R12, RZ, RZ, RZ ;  /* 0x000000ffff0c7224 */ /* 0x000fe200078e00ff */
[----:B------:R-:W-:Y:S01]  /*cbd0*/  ISETP.LT.OR P2, PT, R4, 0x1, P1 ;  /* 0x000000010400780c */ /* 0x000fe20000f41670 */
[----:B------:R-:W-:Y:S01]  /*cbe0*/  IMAD.MOV.U32 R11, RZ, RZ, 0x181f ;  /* 0x0000181fff0b7424 */ /* 0x000fe200078e00ff */
[----:B------:R-:W-:Y:S01]  /*cbf0*/  LEA R8, R8, UR45, 0x1 ;  /* 0x0000002d08087c11 */ /* 0x000fe2000f8e08ff */
[----:B------:R-:W-:Y:S02]  /*cc00*/  IMAD.MOV.U32 R15, RZ, RZ, -0x1 ;  /* 0xffffffffff0f7424 */ /* 0x000fe400078e00ff */
[----:B------:R-:W-:-:S08]  /*cc10*/  IMAD.MOV.U32 R3, RZ, RZ, R14 ;  /* 0x000000ffff037224 */ /* 0x000fd000078e000e */
[----:B------:R-:W-:Y:S05]  /*cc20*/  WARPSYNC.COLLECTIVE R15, `(.L_x_153) ;  /* 0x000000000f087348 */ /* 0x000fea0003c00000 */
[----:B------:R0:W1:Y:S02]  /*cc30*/  SHFL.IDX P6, R14, R13, R12, R11 ;  /* 0x0000000c0d0e7389 */ /* 0x00006400000c000b */
[----:B01----:R-:W-:Y:S01]  /*cc40*/  ENDCOLLECTIVE ;  /* 0x000000000000791b */ /* 0x003fe20003800000 */
.L_x_153:
[----:B------:R-:W-:Y:S01]  /*cc50*/  MOV R13, R18 ;  /* 0x00000012000d7202 */ /* 0x000fe20000000f00 */
[----:B------:R-:W-:Y:S01]  /*cc60*/  IMAD.MOV.U32 R12, RZ, RZ, 0x1 ;  /* 0x00000001ff0c7424 */ /* 0x000fe200078e00ff */
[----:B------:R-:W-:-:S13]  /*cc70*/  IADD3 R2, P0, R14, R19, RZ ;  /* 0x000000130e027210 */ /* 0x000fda0007f1e0ff */
[----:B------:R-:W-:Y:S05]  /*cc80*/  WARPSYNC.COLLECTIVE R15, `(.L_x_154) ;  /* 0x000000000f087348 */ /* 0x000fea0003c00000 */
[----:B------:R0:W1:Y:S02]  /*cc90*/  SHFL.IDX P6, R14, R13, R12, R11 ;  /* 0x0000000c0d0e7389 */ /* 0x00006400000c000b */
[----:B01----:R-:W-:Y:S01]  /*cca0*/  ENDCOLLECTIVE ;  /* 0x000000000000791b */ /* 0x003fe20003800000 */
.L_x_154:
[----:B------:R-:W-:-:S05]  /*ccb0*/  IMAD.X R3, RZ, RZ, R3, P0 ;  /* 0x000000ffff037224 */ /* 0x000fca00000e0603 */
[----:B------:R-:W-:Y:S01]  /*ccc0*/  @!PT LDS RZ, [RZ] ;  /* 0x00000000fffff984 */ /* 0x000fe20000000800 */
[----:B------:R-:W-:Y:S01]  /*ccd0*/  @!PT LDS RZ, [RZ] ;  /* 0x00000000fffff984 */ /* 0x000fe20000000800 */
[----:B------:R-:W-:Y:S01]  /*cce0*/  @!PT LDS RZ, [RZ] ;  /* 0x00000000fffff984 */ /* 0x000fe20000000800 */
[----:B------:R0:W-:Y:S01]  /*ccf0*/  LDGSTS.E.BYPASS.LTC128B.128 [R8+0x400], desc[UR38][R2.64], !P2 ;  /* 0x0040000002087fae */ /* 0x0001e2000d101d66 */
[----:B------:R-:W-:Y:S01]  /*cd00*/  ISETP.LT.OR P2, PT, R4, 0x11, P1 ;  /* 0x000000110400780c */ /* 0x000fe20000f41670 */
[----:B------:R-:W-:Y:S02]  /*cd10*/  IMAD.MOV.U32 R13, RZ, RZ, R17 ;  /* 0x000000ffff0d7224 */ /* 0x000fe400078e0011 */
[----:B------:R-:W-:-:S10]  /*cd20*/  IMAD.MOV.U32 R9, RZ, RZ, R14 ;  /* 0x000000ffff097224 */ /* 0x000fd400078e000e */
[----:B0-----:R-:W-:Y:S05]  /*cd30*/  WARPSYNC.COLLECTIVE R15, `(.L_x_155) ;  /* 0x000000000f087348 */ /* 0x001fea0003c00000 */
[----:B------:R1:W2:Y:S02]  /*cd40*/  SHFL.IDX P6, R14, R13, R12, R11 ;  /* 0x0000000c0d0e7389 */ /* 0x0002a400000c000b */
[----:B012---:R-:W-:Y:S01]  /*cd50*/  ENDCOLLECTIVE ;  /* 0x000000000000791b */ /* 0x007fe20003800000 */
.L_x_155:
[----:B------:R-:W-:Y:S02]  /*cd60*/  IMAD.MOV.U32 R13, RZ, RZ, R18 ;  /* 0x000000ffff0d7224 */ /* 0x000fe400078e0012 */
[----:B------:R-:W-:Y:S02]  /*cd70*/  IMAD.MOV.U32 R12, RZ, RZ, 0x2 ;  /* 0x00000002ff0c7424 */ /* 0x000fe400078e00ff */
[----:B------:R-:W-:-:S05]  /*cd80*/  IMAD.MOV.U32 R11, RZ, RZ, R14 ;  /* 0x000000ffff0b7224 */ /* 0x000fca00078e000e */
[----:B------:R-:W-:Y:S01]  /*cd90*/  IADD3 R2, P0, R11, R19, RZ ;  /* 0x000000130b027210 */ /* 0x000fe20007f1e0ff */
[----:B------:R-:W-:-:S03]  /*cda0*/  IMAD.MOV.U32 R11, RZ, RZ, 0x181f ;  /* 0x0000181fff0b7424 */ /* 0x000fc600078e00ff */
[----:B------:R-:W-:-:S09]  /*cdb0*/  IADD3.X R3, RZ, R9, RZ, P0, !PT ;  /* 0x00000009ff037210 */ /* 0x000fd200007fe4ff */
[----:B------:R-:W-:Y:S05]  /*cdc0*/  WARPSYNC.COLLECTIVE R15, `(.L_x_156) ;  /* 0x000000000f087348 */ /* 0x000fea0003c00000 */
[----:B------:R0:W1:Y:S02]  /*cdd0*/  SHFL.IDX P6, R14, R13, R12, R11 ;  /* 0x0000000c0d0e7389 */ /* 0x00006400000c000b */
[----:B01----:R-:W-:Y:S01]  /*cde0*/  ENDCOLLECTIVE ;  /* 0x000000000000791b */ /* 0x003fe20003800000 */
.L_x_156:
[----:B------:R-:W-:Y:S01]  /*cdf0*/  @!PT LDS RZ, [RZ] ;  /* 0x00000000fffff984 */ /* 0x000fe20000000800 */
[----:B------:R-:W-:Y:S01]  /*ce00*/  @!PT LDS RZ, [RZ] ;  /* 0x00000000fffff984 */ /* 0x000fe20000000800 */
[----:B------:R-:W-:Y:S01]  /*ce10*/  @!PT LDS RZ, [RZ] ;  /* 0x00000000fffff984 */ /* 0x000fe20000000800 */
[----:B------:R0:W-:Y:S01]  /*ce20*/  LDGSTS.E.BYPASS.LTC128B.128 [R8+0xc00], desc[UR38][R2.64], !P2 ;  /* 0x00c0000002087fae */ /* 0x0001e2000d101d66 */
[----:B------:R-:W-:Y:S02]  /*ce30*/  ISETP.LT.OR P2, PT, R4, 0x21, P1 ;  /* 0x000000210400780c */ /* 0x000fe40000f41670 */
[----:B------:R-:W-:Y:S01]  /*ce40*/  MOV R13, R17 ;  /* 0x00000011000d7202 */ /* 0x000fe20000000f00 */
[----:B------:R-:W-:-:S10]  /*ce50*/  IMAD.MOV.U32 R10, RZ, RZ, R14 ;  /* 0x000000ffff0a7224 */ /* 0x000fd400078e000e */
[----:B0-----:R-:W-:Y:S05]  /*ce60*/  WARPSYNC.COLLECTIVE R15, `(.L_x_157) ;  /* 0x000000000f087348 */ /* 0x001fea0003c00000 */
[----:B------:R1:W2:Y:S02]  /*ce70*/  SHFL.IDX P6, R14, R13, R12, R11 ;  /* 0x0000000c0d0e7389 */ /* 0x0002a400000c000b */
[----:B012---:R-:W-:Y:S01]  /*ce80*/  ENDCOLLECTIVE ;  /* 0x000000000000791b */ /* 0x007fe20003800000 */
.L_x_157:
[----:B------:R-:W-:Y:S02]  /*ce90*/  IMAD.MOV.U32 R13, RZ, RZ, R18 ;  /* 0x000000ffff0d7224 */ /* 0x000fe400078e0012 */
[----:B------:R-:W-:-:S05]  /*cea0*/  IMAD.MOV.U32 R12, RZ, RZ, R14 ;  /* 0x000000ffff0c7224 */ /* 0x000fca00078e000e */
[----:B------:R-:W-:Y:S01]  /*ceb0*/  IADD3 R2, P0, R12, R19, RZ ;  /* 0x000000130c027210 */ /* 0x000fe20007f1e0ff */
[----:B------:R-:W-:-:S04]  /*cec0*/  IMAD.MOV.U32 R12, RZ, RZ, 0x3 ;  /* 0x00000003ff0c7424 */ /* 0x000fc800078e00ff */
[----:B------:R-:W-:-:S08]  /*ced0*/  IMAD.X R3, RZ, RZ, R10, P0 ;  /* 0x000000ffff037224 */ /* 0x000fd000000e060a */
[----:B------:R-:W-:Y:S05]  /*cee0*/  WARPSYNC.COLLECTIVE R15, `(.L_x_158) ;  /* 0x000000000f087348 */ /* 0x000fea0003c00000 */
[----:B------:R0:W1:Y:S02]  /*cef0*/  SHFL.IDX P6, R14, R13, R12, R11 ;  /* 0x0000000c0d0e7389 */ /* 0x00006400000c000b */
[----:B01----:R-:W-:Y:S01]  /*cf00*/  ENDCOLLECTIVE ;  /* 0x000000000000791b */ /* 0x003fe20003800000 */
.L_x_158:
[----:B------:R-:W-:Y:S01]  /*cf10*/  @!PT LDS RZ, [RZ] ;  /* 0x00000000fffff984 */ /* 0x000fe20000000800 */
[----:B------:R-:W-:Y:S01]  /*cf20*/  @!PT LDS RZ, [RZ] ;  /* 0x00000000fffff984 */ /* 0x000fe20000000800 */
[----:B------:R-:W-:Y:S01]  /*cf30*/  @!PT LDS RZ, [RZ] ;  /* 0x00000000fffff984 */ /* 0x000fe20000000800 */
[----:B------:R0:W-:Y:S01]  /*cf40*/  LDGSTS.E.BYPASS.LTC128B.128 [R8+0x1400], desc[UR38][R2.64], !P2 ;  /* 0x0140000002087fae */ /* 0x0001e2000d101d66 */
[----:B------:R-:W-:Y:S01]  /*cf50*/  ISETP.LT.OR P2, PT, R4, 0x31, P1 ;  /* 0x000000310400780c */ /* 0x000fe20000f41670 */
[----:B------:R-:W-:Y:S01]  /*cf60*/  IMAD.MOV.U32 R13, RZ, RZ, R17 ;  /* 0x000000ffff0d7224 */ /* 0x000fe200078e0011 */
[----:B------:R-:W-:-:S11]  /*cf70*/  MOV R9, R14 ;  /* 0x0000000e00097202 */ /* 0x000fd60000000f00 */
[----:B0-----:R-:W-:Y:S05]  /*cf80*/  WARPSYNC.COLLECTIVE R15, `(.L_x_159) ;  /* 0x000000000f087348 */ /* 0x001fea0003c00000 */
[----:B------:R1:W2:Y:S02]  /*cf90*/  SHFL.IDX P6, R14, R13, R12, R11 ;  /* 0x0000000c0d0e7389 */ /* 0x0002a400000c000b */
[----:B012---:R-:W-:Y:S01]  /*cfa0*/  ENDCOLLECTIVE ;  /* 0x000000000000791b */ /* 0x007fe20003800000 */
.L_x_159:
[----:B------:R-:W-:Y:S01]  /*cfb0*/  IMAD.MOV.U32 R13, RZ, RZ, R18 ;  /* 0x000000ffff0d7224 */ /* 0x000fe200078e0012 */
[----:B------:R-:W-:Y:S01]  /*cfc0*/  MOV R12, 0x4 ;  /* 0x00000004000c7802 */ /* 0x000fe20000000f00 */
[----:B------:R-:W-:-:S05]  /*cfd0*/  IMAD.MOV.U32 R11, RZ, RZ, R14 ;  /* 0x000000ffff0b7224 */ /* 0x000fca00078e000e */
[----:B------:R-:W-:Y:S01]  /*cfe0*/  IADD3 R2, P0, R11, R19, RZ ;  /* 0x000000130b027210 */ /* 0x000fe20007f1e0ff */
[----:B------:R-:W-:-:S04]  /*cff0*/  IMAD.MOV.U32 R11, RZ, RZ, 0x181f ;  /* 0x0000181fff0b7424 */ /* 0x000fc800078e00ff */
[----:B------:R-:W-:-:S08]  /*d000*/  IMAD.X R3, RZ, RZ, R9, P0 ;  /* 0x000000ffff037224 */ /* 0x000fd000000e0609 */
[----:B------:R-:W-:Y:S05]  /*d010*/  WARPSYNC.COLLECTIVE R15, `(.L_x_160) ;  /* 0x000000000f087348 */ /* 0x000fea0003c00000 */
[----:B------:R0:W1:Y:S02]  /*d020*/  SHFL.IDX P6, R14, R13, R12, R11 ;  /* 0x0000000c0d0e7389 */ /* 0x00006400000c000b */
[----:B01----:R-:W-:Y:S01]  /*d030*/  ENDCOLLECTIVE ;  /* 0x000000000000791b */ /* 0x003fe20003800000 */
.L_x_160:
        /* <DEDUP_REMOVED lines=10> */
.L_x_161:
[----:B------:R-:W-:Y:S02]  /*d0e0*/  IMAD.MOV.U32 R13, RZ, RZ, R18 ;  /* 0x000000ffff0d7224 */ /* 0x000fe400078e0012 */
[----:B------:R-:W-:-:S05]  /*d0f0*/  IMAD.MOV.U32 R12, RZ, RZ, R14 ;  /* 0x000000ffff0c7224 */ /* 0x000fca00078e000e */
[----:B------:R-:W-:Y:S01]  /*d100*/  IADD3 R2, P0, R12, R19, RZ ;  /* 0x000000130c027210 */ /* 0x000fe20007f1e0ff */
[----:B------:R-:W-:-:S03]  /*d110*/  IMAD.MOV.U32 R12, RZ, RZ, 0x5 ;  /* 0x00000005ff0c7424 */ /* 0x000fc600078e00ff */
[----:B------:R-:W-:-:S09]  /*d120*/  IADD3.X R3, RZ, R10, RZ, P0, !PT ;  /* 0x0000000aff037210 */ /* 0x000fd200007fe4ff */
[----:B------:R-:W-:Y:S05]  /*d130*/  WARPSYNC.COLLECTIVE R15, `(.L_x_162) ;  /* 0x000000000f087348 */ /* 0x000fea0003c00000 */
[----:B------:R0:W1:Y:S02]  /*d140*/  SHFL.IDX P6, R14, R13, R12, R11 ;  /* 0x0000000c0d0e7389 */ /* 0x00006400000c000b */
[----:B01----:R-:W-:Y:S01]  /*d150*/  ENDCOLLECTIVE ;  /* 0x000000000000791b */ /* 0x003fe20003800000 */
.L_x_162:
        /* <DEDUP_REMOVED lines=10> */
.L_x_163:
[----:B------:R-:W-:Y:S02]  /*d200*/  IMAD.MOV.U32 R13, RZ, RZ, R18 ;  /* 0x000000ffff0d7224 */ /* 0x000fe400078e0012 */
[----:B------:R-:W-:Y:S01]  /*d210*/  IMAD.MOV.U32 R12, RZ, RZ, 0x6 ;  /* 0x00000006ff0c7424 */ /* 0x000fe200078e00ff */
[----:B------:R-:W-:-:S04]  /*d220*/  MOV R11, R14 ;  /* 0x0000000e000b7202 */ /* 0x000fc80000000f00 */
[----:B------:R-:W-:Y:S01]  /*d230*/  IADD3 R2, P0, R11, R19, RZ ;  /* 0x000000130b027210 */ /* 0x000fe20007f1e0ff */
[----:B------:R-:W-:-:S04]  /*d240*/  IMAD.MOV.U32 R11, RZ, RZ, 0x181f ;  /* 0x0000181fff0b7424 */ /* 0x000fc800078e00ff */
[----:B------:R-:W-:-:S08]  /*d250*/  IMAD.X R3, RZ, RZ, R9, P0 ;  /* 0x000000ffff037224 */ /* 0x000fd000000e0609 */
[----:B------:R-:W-:Y:S05]  /*d260*/  WARPSYNC.COLLECTIVE R15, `(.L_x_164) ;  /* 0x000000000f087348 */ /* 0x000fea0003c00000 */
[----:B------:R0:W1:Y:S02]  /*d270*/  SHFL.IDX P6, R14, R13, R12, R11 ;  /* 0x0000000c0d0e7389 */ /* 0x00006400000c000b */
[----:B01----:R-:W-:Y:S01]  /*d280*/  ENDCOLLECTIVE ;  /* 0x000000000000791b */ /* 0x003fe20003800000 */
.L_x_164:
        /* <DEDUP_REMOVED lines=10> */
.L_x_165:
[----:B------:R-:W-:Y:S02]  /*d330*/  IMAD.MOV.U32 R13, RZ, RZ, R18 ;  /* 0x000000ffff0d7224 */ /* 0x000fe400078e0012 */
[----:B------:R-:W-:-:S05]  /*d340*/  IMAD.MOV.U32 R12, RZ, RZ, R14 ;  /* 0x000000ffff0c7224 */ /* 0x000fca00078e000e */
[----:B------:R-:W-:Y:S02]  /*d350*/  IADD3 R2, P0, R12, R19, RZ ;  /* 0x000000130c027210 */ /* 0x000fe40007f1e0ff */
[----:B------:R-:W-:-:S03]  /*d360*/  MOV R12, 0x7 ;  /* 0x00000007000c7802 */ /* 0x000fc60000000f00 */
[----:B------:R-:W-:-:S08]  /*d370*/  IMAD.X R3, RZ, RZ, R10, P0 ;  /* 0x000000ffff037224 */ /* 0x000fd000000e060a */
[----:B------:R-:W-:Y:S05]  /*d380*/  WARPSYNC.COLLECTIVE R15, `(.L_x_166) ;  /* 0x000000000f087348 */ /* 0x000fea0003c00000 */
[----:B------:R0:W1:Y:S02]  /*d390*/  SHFL.IDX P6, R14, R13, R12, R11 ;  /* 0x0000000c0d0e7389 */ /* 0x00006400000c000b */
[----:B01----:R-:W-:Y:S01]  /*d3a0*/  ENDCOLLECTIVE ;  /* 0x000000000000791b */ /* 0x003fe20003800000 */
.L_x_166:
        /* <DEDUP_REMOVED lines=9> */
.L_x_167:
[----:B------:R-:W-:Y:S05]  /*d440*/  BRA `(.L_x_168) ;  /* 0xffffffc4006c7947 */ /* 0x000fea000383ffff */
.L_x_69:
[----:B0-----:R0:W1:Y:S02]  /*d450*/  SYNCS.PHASECHK.TRANS64.TRYWAIT P0, [R0+URZ+0x16860], R3 ;  /* 0x01686003000075a7 */ /* 0x001064000800017f */
[----:B-1----:R-:W-:Y:S05]  /*d460*/  @!P0 NANOSLEEP.SYNCS 0x989680 ;  /* 0x009896800000895d */ /* 0x002fea0003900000 */
[----:B------:R-:W1:Y:S02]  /*d470*/  @!P0 SYNCS.PHASECHK.TRANS64 P0, [R0+URZ+0x16860], R3 ;  /* 0x01686003000085a7 */ /* 0x000e64000800007f */
[----:B-1----:R-:W-:Y:S05]  /*d480*/  @!P0 BRA `(.L_x_69) ;  /* 0xfffffffc00f08947 */ /* 0x002fea000383ffff */
[----:B------:R-:W-:Y:S05]  /*d490*/  BRA `(.L_x_169) ;  /* 0xffffffc800687947 */ /* 0x000fea000383ffff */
.L_x_70:
[----:B------:R-:W-:Y:S01]  /*d4a0*/  BSSY B0, `(.L_x_170) ;  /* 0x0000008000007945 */ /* 0x000fe20003800000 */
[----:B------:R-:W-:Y:S01]  /*d4b0*/  IMAD.MOV.U32 R13, RZ, RZ, R18 ;  /* 0x000000ffff0d7224 */ /* 0x000fe200078e0012 */
[----:B------:R-:W-:Y:S01]  /*d4c0*/  MOV R11, 0x181f ;  /* 0x0000181f000b7802 */ /* 0x000fe20000000f00 */
[----:B------:R-:W-:Y:S02]  /*d4d0*/  IMAD.MOV.U32 R12, RZ, RZ, RZ ;  /* 0x000000ffff0c7224 */ /* 0x000fe400078e00ff */
[----:B------:R-:W-:-:S07]  /*d4e0*/  IMAD.MOV.U32 R15, RZ, RZ, -0x1 ;  /* 0xffffffffff0f7424 */ /* 0x000fce00078e00ff */
[----:B0-----:R-:W-:Y:S05]  /*d4f0*/  WARPSYNC.COLLECTIVE R15, `(.L_x_171) ;  /* 0x000000000f087348 */ /* 0x001fea0003c00000 */
[----:B------:R1:W2:Y:S02]  /*d500*/  SHFL.IDX P6, R14, R13, R12, R11 ;  /* 0x0000000c0d0e7389 */ /* 0x0002a400000c000b */
[----:B012---:R-:W-:Y:S01]  /*d510*/  ENDCOLLECTIVE ;  /* 0x000000000000791b */ /* 0x007fe20003800000 */
.L_x_171:
[----:B------:R-:W-:Y:S05]  /*d520*/  BSYNC B0 ;  /* 0x0000000000007941 */ /* 0x000fea0003800000 */
.L_x_170:
[----:B------:R-:W-:Y:S01]  /*d530*/  IMAD.MOV.U32 R13, RZ, RZ, R17 ;  /* 0x000000ffff0d7224 */ /* 0x000fe200078e0011 */
[----:B------:R-:W-:Y:S01]  /*d540*/  MOV R11, 0x181f ;  /* 0x0000181f000b7802 */ /* 0x000fe20000000f00 */
[----:B------:R-:W-:Y:S01]  /*d550*/  IMAD.MOV.U32 R12, RZ, RZ, RZ ;  /* 0x000000ffff0c7224 */ /* 0x000fe200078e00ff */
[----:B------:R-:W-:Y:S01]  /*d560*/  ISETP.LT.OR P2, PT, R5, 0x1, P0 ;  /* 0x000000010500780c */ /* 0x000fe20000741670 */
[----:B------:R-:W-:Y:S01]  /*d570*/  IMAD.MOV.U32 R15, RZ, RZ, -0x1 ;  /* 0xffffffffff0f7424 */ /* 0x000fe200078e00ff */
[----:B------:R-:W-:Y:S01]  /*d580*/  LEA R4, R4, UR45, 0x1 ;  /* 0x0000002d04047c11 */ /* 0x000fe2000f8e08ff */
[----:B------:R-:W-:Y:S02]  /*d590*/  IMAD.MOV.U32 R3, RZ, RZ, R14 ;  /* 0x000000ffff037224 */ /* 0x000fe400078e000e */
[----:B------:R-:W-:-:S08]  /*d5a0*/  IMAD.SHL.U32 R16, R16, 0x2, RZ ;  /* 0x0000000210107824 */ /* 0x000fd000078e00ff */
[----:B------:R-:W-:Y:S05]  /*d5b0*/  WARPSYNC.COLLECTIVE R15, `(.L_x_172) ;  /* 0x000000000f087348 */ /* 0x000fea0003c00000 */
[----:B------:R0:W1:Y:S02]  /*d5c0*/  SHFL.IDX P6, R14, R13, R12, R11 ;  /* 0x0000000c0d0e7389 */ /* 0x00006400000c000b */
[----:B01----:R-:W-:Y:S01]  /*d5d0*/  ENDCOLLECTIVE ;  /* 0x000000000000791b */ /* 0x003fe20003800000 */
.L_x_172:
[----:B------:R-:W-:Y:S01]  /*d5e0*/  IMAD.MOV.U32 R13, RZ, RZ, R18 ;  /* 0x000000ffff0d7224 */ /* 0x000fe200078e0012 */
[----:B------:R-:W-:Y:S02]  /*d5f0*/  MOV R12, 0x1 ;  /* 0x00000001000c7802 */ /* 0x000fe40000000f00 */
[----:B------:R-:W-:-:S13]  /*d600*/  IADD3 R2, P1, R14, R16, RZ ;  /* 0x000000100e027210 */ /* 0x000fda0007f3e0ff */
[----:B------:R-:W-:Y:S05]  /*d610*/  WARPSYNC.COLLECTIVE R15, `(.L_x_173) ;  /* 0x000000000f087348 */ /* 0x000fea0003c00000 */
[----:B------:R0:W1:Y:S02]  /*d620*/  SHFL.IDX P6, R14, R13, R12, R11 ;  /* 0x0000000c0d0e7389 */ /* 0x00006400000c000b */
[----:B01----:R-:W-:Y:S01]  /*d630*/  ENDCOLLECTIVE ;  /* 0x000000000000791b */ /* 0x003fe20003800000 */
.L_x_173:
        /* <DEDUP_REMOVED lines=11> */
.L_x_174:
[----:B------:R-:W-:Y:S01]  /*d6f0*/  MOV R13, R18 ;  /* 0x00000012000d7202 */ /* 0x000fe20000000f00 */
[----:B------:R-:W-:Y:S02]  /*d700*/  IMAD.MOV.U32 R12, RZ, RZ, 0x2 ;  /* 0x00000002ff0c7424 */ /* 0x000fe400078e00ff */
[----:B------:R-:W-:-:S07]  /*d710*/  IMAD.MOV.U32 R9, RZ, RZ, R14 ;  /* 0x000000ffff097224 */ /* 0x000fce00078e000e */
[----:B------:R-:W-:Y:S05]  /*d720*/  WARPSYNC.COLLECTIVE R15, `(.L_x_175) ;  /* 0x000000000f087348 */ /* 0x000fea0003c00000 */
[----:B------:R0:W1:Y:S02]  /*d730*/  SHFL.IDX P6, R14, R13, R12, R11 ;  /* 0x0000000c0d0e7389 */ /* 0x00006400000c000b */
[----:B01----:R-:W-:Y:S01]  /*d740*/  ENDCOLLECTIVE ;  /* 0x000000000000791b */ /* 0x003fe20003800000 */
.L_x_175:
[----:B------:R-:W-:-:S05]  /*d750*/  IADD3 R2, P1, R9, R16, RZ ;  /* 0x0000001009027210 */ /* 0x000fca0007f3e0ff */
[----:B------:R-:W-:-:S05]  /*d760*/  IMAD.X R3, RZ, RZ, R7, P1 ;  /* 0x000000ffff037224 */ /* 0x000fca00008e0607 */
[----:B------:R-:W-:Y:S01]  /*d770*/  @!PT LDS RZ, [RZ] ;  /* 0x00000000fffff984 */ /* 0x000fe20000000800 */
[----:B------:R-:W-:Y:S01]  /*d780*/  @!PT LDS RZ, [RZ] ;  /* 0x00000000fffff984 */ /* 0x000fe20000000800 */
[----:B------:R-:W-:Y:S01]  /*d790*/  @!PT LDS RZ, [RZ] ;  /* 0x00000000fffff984 */ /* 0x000fe20000000800 */
[----:B------:R0:W-:Y:S01]  /*d7a0*/  LDGSTS.E.BYPASS.LTC128B.128 [R4+0xc00], desc[UR38][R2.64], !P2 ;  /* 0x00c0000002047fae */ /* 0x0001e2000d101d66 */
[----:B------:R-:W-:Y:S01]  /*d7b0*/  IMAD.MOV.U32 R13, RZ, RZ, R17 ;  /* 0x000000ffff0d7224 */ /* 0x000fe200078e0011 */
[----:B------:R-:W-:Y:S01]  /*d7c0*/  ISETP.LT.OR P2, PT, R5, 0x21, P0 ;  /* 0x000000210500780c */ /* 0x000fe20000741670 */
[----:B------:R-:W-:-:S12]  /*d7d0*/  IMAD.MOV.U32 R19, RZ, RZ, R14 ;  /* 0x000000ffff137224 */ /* 0x000fd800078e000e */
[----:B0-----:R-:W-:Y:S05]  /*d7e0*/  WARPSYNC.COLLECTIVE R15, `(.L_x_176) ;  /* 0x000000000f087348 */ /* 0x001fea0003c00000 */
[----:B------:R1:W2:Y:S02]  /*d7f0*/  SHFL.IDX P6, R14, R13, R12, R11 ;  /* 0x0000000c0d0e7389 */ /* 0x0002a400000c000b */
[----:B012---:R-:W-:Y:S01]  /*d800*/  ENDCOLLECTIVE ;  /* 0x000000000000791b */ /* 0x007fe20003800000 */
.L_x_176:
[----:B------:R-:W-:Y:S02]  /*d810*/  IMAD.MOV.U32 R13, RZ, RZ, R18 ;  /* 0x000000ffff0d7224 */ /* 0x000fe400078e0012 */
[----:B------:R-:W-:Y:S02]  /*d820*/  IMAD.MOV.U32 R12, RZ, RZ, 0x3 ;  /* 0x00000003ff0c7424 */ /* 0x000fe400078e00ff */
[----:B------:R-:W-:-:S07]  /*d830*/  IMAD.MOV.U32 R21, RZ, RZ, R14 ;  /* 0x000000ffff157224 */ /* 0x000fce00078e000e */
[----:B------:R-:W-:Y:S05]  /*d840*/  WARPSYNC.COLLECTIVE R15, `(.L_x_177) ;  /* 0x000000000f087348 */ /* 0x000fea0003c00000 */
[----:B------:R0:W1:Y:S02]  /*d850*/  SHFL.IDX P6, R14, R13, R12, R11 ;  /* 0x0000000c0d0e7389 */ /* 0x00006400000c000b */
[----:B01----:R-:W-:Y:S01]  /*d860*/  ENDCOLLECTIVE ;  /* 0x000000000000791b */ /* 0x003fe20003800000 */
.L_x_177:
[----:B------:R-:W-:-:S04]  /*d870*/  IADD3 R2, P1, R21, R16, RZ ;  /* 0x0000001015027210 */ /* 0x000fc80007f3e0ff */
[----:B------:R-:W-:-:S05]  /*d880*/  IADD3.X R3, RZ, R19, RZ, P1, !PT ;  /* 0x00000013ff037210 */ /* 0x000fca0000ffe4ff */
        /* <DEDUP_REMOVED lines=10> */
.L_x_178:
[----:B------:R-:W-:Y:S02]  /*d930*/  IMAD.MOV.U32 R13, RZ, RZ, R18 ;  /* 0x000000ffff0d7224 */ /* 0x000fe400078e0012 */
[----:B------:R-:W-:Y:S01]  /*d940*/  IMAD.MOV.U32 R12, RZ, RZ, 0x4 ;  /* 0x00000004ff0c7424 */ /* 0x000fe200078e00ff */
[----:B------:R-:W-:-:S13]  /*d950*/  IADD3 R2, P1, R14, R16, RZ ;  /* 0x000000100e027210 */ /* 0x000fda0007f3e0ff */
[----:B------:R-:W-:Y:S05]  /*d960*/  WARPSYNC.COLLECTIVE R15, `(.L_x_179) ;  /* 0x000000000f087348 */ /* 0x000fea0003c00000 */
[----:B------:R0:W1:Y:S02]  /*d970*/  SHFL.IDX P6, R14, R13, R12, R11 ;  /* 0x0000000c0d0e7389 */ /* 0x00006400000c000b */
[----:B01----:R-:W-:Y:S01]  /*d980*/  ENDCOLLECTIVE ;  /* 0x000000000000791b */ /* 0x003fe20003800000 */
.L_x_179:
[----:B------:R-:W-:Y:S01]  /*d990*/  IADD3.X R3, RZ, R10, RZ, P1, !PT ;  /* 0x0000000aff037210 */ /* 0x000fe20000ffe4ff */
[----:B------:R-:W-:-:S04]  /*d9a0*/  IMAD.MOV.U32 R10, RZ, RZ, RZ ;  /* 0x000000ffff0a7224 */ /* 0x000fc800078e00ff */
        /* <DEDUP_REMOVED lines=10> */
.L_x_180:
[----:B------:R-:W-:Y:S02]  /*da50*/  IMAD.MOV.U32 R13, RZ, RZ, R18 ;  /* 0x000000ffff0d7224 */ /* 0x000fe400078e0012 */
[----:B------:R-:W-:Y:S01]  /*da60*/  IMAD.MOV.U32 R12, RZ, RZ, 0x5 ;  /* 0x00000005ff0c7424 */ /* 0x000fe200078e00ff */
[----:B------:R-:W-:-:S07]  /*da70*/  MOV R23, R14 ;  /* 0x0000000e00177202 */ /* 0x000fce0000000f00 */
[----:B------:R-:W-:Y:S05]  /*da80*/  WARPSYNC.COLLECTIVE R15, `(.L_x_181) ;  /* 0x000000000f087348 */ /* 0x000fea0003c00000 */
[----:B------:R0:W1:Y:S02]  /*da90*/  SHFL.IDX P6, R14, R13, R12, R11 ;  /* 0x0000000c0d0e7389 */ /* 0x00006400000c000b */
[----:B01----:R-:W-:Y:S01]  /*daa0*/  ENDCOLLECTIVE ;  /* 0x000000000000791b */ /* 0x003fe20003800000 */
.L_x_181:
[----:B------:R-:W-:-:S05]  /*dab0*/  IADD3 R2, P1, R23, R16, RZ ;  /* 0x0000001017027210 */ /* 0x000fca0007f3e0ff */
[----:B------:R-:W-:-:S05]  /*dac0*/  IMAD.X R3, RZ, RZ, R22, P1 ;  /* 0x000000ffff037224 */ /* 0x000fca00008e0616 */
        /* <DEDUP_REMOVED lines=10> */
.L_x_182:
[----:B------:R-:W-:Y:S02]  /*db70*/  IMAD.MOV.U32 R13, RZ, RZ, R18 ;  /* 0x000000ffff0d7224 */ /* 0x000fe400078e0012 */
[----:B------:R-:W-:Y:S02]  /*db80*/  IMAD.MOV.U32 R12, RZ, RZ, 0x6 ;  /* 0x00000006ff0c7424 */ /* 0x000fe400078e00ff */
[----:B------:R-:W-:-:S07]  /*db90*/  IMAD.MOV.U32 R25, RZ, RZ, R14 ;  /* 0x000000ffff197224 */ /* 0x000fce00078e000e */
[----:B------:R-:W-:Y:S05]  /*dba0*/  WARPSYNC.COLLECTIVE R15, `(.L_x_183) ;  /* 0x000000000f087348 */ /* 0x000fea0003c00000 */
[----:B------:R0:W1:Y:S02]  /*dbb0*/  SHFL.IDX P6, R14, R13, R12, R11 ;  /* 0x0000000c0d0e7389 */ /* 0x00006400000c000b */
[----:B01----:R-:W-:Y:S01]  /*dbc0*/  ENDCOLLECTIVE ;  /* 0x000000000000791b */ /* 0x003fe20003800000 */
.L_x_183:
[----:B------:R-:W-:-:S05]  /*dbd0*/  IADD3 R2, P1, R25, R16, RZ ;  /* 0x0000001019027210 */ /* 0x000fca0007f3e0ff */
[----:B------:R-:W-:-:S05]  /*dbe0*/  IMAD.X R3, RZ, RZ, R19, P1 ;  /* 0x000000ffff037224 */ /* 0x000fca00008e0613 */
[----:B------:R-:W-:Y:S01]  /*dbf0*/  @!PT LDS RZ, [RZ] ;  /* 0x00000000fffff984 */ /* 0x000fe20000000800 */
[----:B------:R-:W-:Y:S01]  /*dc00*/  @!PT LDS RZ, [RZ] ;  /* 0x00000000fffff984 */ /* 0x000fe20000000800 */
[----:B------:R-:W-:Y:S01]  /*dc10*/  @!PT LDS RZ, [RZ] ;  /* 0x00000000fffff984 */ /* 0x000fe20000000800 */
[----:B------:R0:W-:Y:S01]  /*dc20*/  LDGSTS.E.BYPASS.LTC128B.128 [R4+0x2c00], desc[UR38][R2.64], !P2 ;  /* 0x02c0000002047fae */ /* 0x0001e2000d101d66 */
[----:B------:R-:W-:Y:S01]  /*dc30*/  IMAD.MOV.U32 R13, RZ, RZ, R17 ;  /* 0x000000ffff0d7224 */ /* 0x000fe200078e0011 */
[----:B------:R-:W-:Y:S02]  /*dc40*/  ISETP.LT.OR P2, PT, R5, 0x61, P0 ;  /* 0x000000610500780c */ /* 0x000fe40000741670 */
[----:B------:R-:W-:-:S11]  /*dc50*/  MOV R21, R14 ;  /* 0x0000000e00157202 */ /* 0x000fd60000000f00 */
[----:B0-----:R-:W-:Y:S05]  /*dc60*/  WARPSYNC.COLLECTIVE R15, `(.L_x_184) ;  /* 0x000000000f087348 */ /* 0x001fea0003c00000 */
[----:B------:R1:W2:Y:S02]  /*dc70*/  SHFL.IDX P6, R14, R13, R12, R11 ;  /* 0x0000000c0d0e7389 */ /* 0x0002a400000c000b */
[----:B012---:R-:W-:Y:S01]  /*dc80*/  ENDCOLLECTIVE ;  /* 0x000000000000791b */ /* 0x007fe20003800000 */
.L_x_184:
[----:B------:R-:W-:Y:S01]  /*dc90*/  IMAD.MOV.U32 R13, RZ, RZ, R18 ;  /* 0x000000ffff0d7224 */ /* 0x000fe200078e0012 */
[----:B------:R-:W-:Y:S01]  /*dca0*/  MOV R12, 0x7 ;  /* 0x00000007000c7802 */ /* 0x000fe20000000f00 */
[----:B------:R-:W-:-:S07]  /*dcb0*/  IMAD.MOV.U32 R27, RZ, RZ, R14 ;  /* 0x000000ffff1b7224 */ /* 0x000fce00078e000e */
[----:B------:R-:W-:Y:S05]  /*dcc0*/  WARPSYNC.COLLECTIVE R15, `(.L_x_185) ;  /* 0x000000000f087348 */ /* 0x000fea0003c00000 */
[----:B------:R0:W1:Y:S02]  /*dcd0*/  SHFL.IDX P6, R14, R13, R12, R11 ;  /* 0x0000000c0d0e7389 */ /* 0x00006400000c000b */
[----:B01----:R-:W-:Y:S01]  /*dce0*/  ENDCOLLECTIVE ;  /* 0x000000000000791b */ /* 0x003fe20003800000 */
.L_x_185:
[----:B------:R-:W-:-:S05]  /*dcf0*/  IADD3 R2, P1, R27, R16, RZ ;  /* 0x000000101b027210 */ /* 0x000fca0007f3e0ff */
[----:B------:R-:W-:-:S05]  /*dd00*/  IMAD.X R3, RZ, RZ, R21, P1 ;  /* 0x000000ffff037224 */ /* 0x000fca00008e0615 */
        /* <DEDUP_REMOVED lines=9> */
.L_x_186:
[----:B------:R-:W-:Y:S05]  /*dda0*/  BRA `(.L_x_187) ;  /* 0xffffffc000f47947 */ /* 0x000fea000383ffff */
.L_x_73:
[----:B0-----:R0:W1:Y:S02]  /*ddb0*/  SYNCS.PHASECHK.TRANS64.TRYWAIT P0, [R7+URZ+0x16820], R10 ;  /* 0x0168200a070075a7 */ /* 0x001064000800017f */
[----:B-1----:R-:W-:Y:S05]  /*ddc0*/  @!P0 NANOSLEEP.SYNCS 0x989680 ;  /* 0x009896800000895d */ /* 0x002fea0003900000 */
[----:B------:R-:W1:Y:S02]  /*ddd0*/  @!P0 SYNCS.PHASECHK.TRANS64 P0, [R7+URZ+0x16820], R10 ;  /* 0x0168200a070085a7 */ /* 0x000e64000800007f */
[----:B-1----:R-:W-:Y:S05]  /*dde0*/  @!P0 BRA `(.L_x_73) ;  /* 0xfffffffc00f08947 */ /* 0x002fea000383ffff */
[----:B------:R-:W-:Y:S05]  /*ddf0*/  BRA `(.L_x_188) ;  /* 0xffffffc400647947 */ /* 0x000fea000383ffff */
.L_x_74:
[----:B------:R-:W1:Y:S01]  /*de00*/  S2R R3, SR_TID.X ;  /* 0x0000000000037919 */ /* 0x000e620000002100 */
[----:B------:R-:W-:Y:S01]  /*de10*/  BSSY B0, `(.L_x_189) ;  /* 0x000000a000007945 */ /* 0x000fe20003800000 */
[----:B------:R-:W-:Y:S01]  /*de20*/  MOV R12, RZ ;  /* 0x000000ff000c7202 */ /* 0x000fe20000000f00 */
[----:B------:R-:W-:Y:S02]  /*de30*/  IMAD.MOV.U32 R11, RZ, RZ, 0x1f ;  /* 0x0000001fff0b7424 */ /* 0x000fe400078e00ff */
[----:B------:R-:W-:Y:S01]  /*de40*/  IMAD.MOV.U32 R15, RZ, RZ, -0x1 ;  /* 0xffffffffff0f7424 */ /* 0x000fe200078e00ff */
[----:B-1----:R-:W-:-:S04]  /*de50*/  SHF.R.U32.HI R3, RZ, 0x5, R3 ;  /* 0x00000005ff037819 */ /* 0x002fc80000011603 */
[----:B------:R-:W-:-:S05]  /*de60*/  LOP3.LUT R3, R3, 0x3, RZ, 0xc0, !PT ;  /* 0x0000000303037812 */ /* 0x000fca00078ec0ff */
[----:B------:R-:W-:-:S07]  /*de70*/  IMAD.MOV.U32 R13, RZ, RZ, R3 ;  /* 0x000000ffff0d7224 */ /* 0x000fce00078e0003 */
[----:B0----5:R-:W-:Y:S05]  /*de80*/  WARPSYNC.COLLECTIVE R15, `(.L_x_190) ;  /* 0x000000000f087348 */ /* 0x021fea0003c00000 */
[----:B------:R1:W2:Y:S02]  /*de90*/  SHFL.IDX P6, R14, R13, R12, R11 ;  /* 0x0000000c0d0e7389 */ /* 0x0002a400000c000b */
[----:B012--5:R-:W-:Y:S01]  /*dea0*/  ENDCOLLECTIVE ;  /* 0x000000000000791b */ /* 0x027fe20003800000 */
.L_x_190:
[----:B------:R-:W-:Y:S05]  /*deb0*/  BSYNC B0 ;  /* 0x0000000000007941 */ /* 0x000fea0003800000 */
.L_x_189:
[----:B------:R-:W-:Y:S05]  /*dec0*/  BRA `(.L_x_191) ;  /* 0xffffffc400487947 */ /* 0x000fea000383ffff */
.L_x_75:
[----:B------:R-:W-:Y:S01]  /*ded0*/  BSSY B0, `(.L_x_192) ;  /* 0x0000006000007945 */ /* 0x000fe20003800000 */
[----:B------:R-:W-:-:S07]  /*dee0*/  IMAD.MOV.U32 R15, RZ, RZ, -0x1 ;  /* 0xffffffffff0f7424 */ /* 0x000fce00078e00ff */
[----:B01---5:R-:W-:Y:S05]  /*def0*/  WARPSYNC.COLLECTIVE R15, `(.L_x_193) ;  /* 0x000000000f0c7348 */ /* 0x023fea0003c00000 */
[----:B------:R-:W-:Y:S02]  /*df00*/  ELECT P6, UR62, PT ;  /* 0x00000000003e782f */ /* 0x000fe400038c0000 */
[----:B------:R-:W-:Y:S01]  /*df10*/  MOV R14, UR62 ;  /* 0x0000003e000e7c02 */ /* 0x000fe20008000f00 */
[----:B01---5:R-:W-:Y:S10]  /*df20*/  ENDCOLLECTIVE ;  /* 0x000000000000791b */ /* 0x023ff40003800000 */
.L_x_193:
[----:B------:R-:W-:Y:S05]  /*df30*/  BSYNC B0 ;  /* 0x0000000000007941 */ /* 0x000fea0003800000 */
.L_x_192:
[----:B------:R-:W-:Y:S05]  /*df40*/  BRA `(.L_x_194) ;  /* 0xffffffc4003c7947 */ /* 0x000fea000383ffff */
.L_x_77:
[----:B-1----:R1:W2:Y:S02]  /*df50*/  SYNCS.PHASECHK.TRANS64.TRYWAIT P1, [R5+URZ+0x16840], R4 ;  /* 0x01684004050075a7 */ /* 0x0022a4000802017f */
[----:B--2---:R-:W-:Y:S05]  /*df60*/  @!P1 NANOSLEEP.SYNCS 0x989680 ;  /* 0x009896800000995d */ /* 0x004fea0003900000 */
[----:B------:R-:W2:Y:S02]  /*df70*/  @!P1 SYNCS.PHASECHK.TRANS64 P1, [R5+URZ+0x16840], R4 ;  /* 0x01684004050095a7 */ /* 0x000ea4000802007f */
[----:B--2---:R-:W-:Y:S05]  /*df80*/  @!P1 BRA `(.L_x_77) ;  /* 0xfffffffc00f09947 */ /* 0x004fea000383ffff */
[----:B------:R-:W-:Y:S05]  /*df90*/  BRA `(.L_x_195) ;  /* 0xffffffc4005c7947 */ /* 0x000fea000383ffff */
.L_x_79:
[----:B--2---:R2:W3:Y:S02]  /*dfa0*/  SYNCS.PHASECHK.TRANS64.TRYWAIT P1, [R3+URZ+0x16840], R0 ;  /* 0x01684000030075a7 */ /* 0x0044e4000802017f */
[----:B---3--:R-:W-:Y:S05]  /*dfb0*/  @!P1 NANOSLEEP.SYNCS 0x989680 ;  /* 0x009896800000995d */ /* 0x008fea0003900000 */
[----:B------:R-:W3:Y:S02]  /*dfc0*/  @!P1 SYNCS.PHASECHK.TRANS64 P1, [R3+URZ+0x16840], R0 ;  /* 0x01684000030095a7 */ /* 0x000ee4000802007f */
[----:B---3--:R-:W-:Y:S05]  /*dfd0*/  @!P1 BRA `(.L_x_79) ;  /* 0xfffffffc00f09947 */ /* 0x008fea000383ffff */
[----:B------:R-:W-:Y:S05]  /*dfe0*/  BRA `(.L_x_196) ;  /* 0xffffffc400687947 */ /* 0x000fea000383ffff */
.L_x_81:
[----:B---3--:R3:W4:Y:S02]  /*dff0*/  SYNCS.PHASECHK.TRANS64.TRYWAIT P1, [R5+URZ+0x16860], R4 ;  /* 0x01686004050075a7 */ /* 0x008724000802017f */
[----:B----4-:R-:W-:Y:S05]  /*e000*/  @!P1 NANOSLEEP.SYNCS 0x989680 ;  /* 0x009896800000995d */ /* 0x010fea0003900000 */
[----:B------:R-:W4:Y:S02]  /*e010*/  @!P1 SYNCS.PHASECHK.TRANS64 P1, [R5+URZ+0x16860], R4 ;  /* 0x01686004050095a7 */ /* 0x000f24000802007f */
[----:B----4-:R-:W-:Y:S05]  /*e020*/  @!P1 BRA `(.L_x_81) ;  /* 0xfffffffc00f09947 */ /* 0x010fea000383ffff */
[----:B------:R-:W-:Y:S05]  /*e030*/  BRA `(.L_x_197) ;  /* 0xffffffc400647947 */ /* 0x000fea000383ffff */
.L_x_198:
[----:B------:R-:W-:-:S00]  /*e040*/  BRA `(.L_x_198) ;  /* 0xfffffffc00fc7947 */ /* 0x000fc0000383ffff */
[----:B------:R-:W-:-:S00]  /*e050*/  NOP ;  /* 0x0000000000007918 */ /* 0x000fc00000000000 */
        /* <DEDUP_REMOVED lines=10> */
.L_x_3166:


//--------------------- .text._ZN7cutlass13device_kernelIN5flash11enable_sm90INS1_16FlashAttnFwdSm90INS1_25CollectiveMainloopFwdSm90ILi2EN4cute5tupleIJNS5_1CILi1EEES8_S8_EEENS6_IJNS7_ILi192EEENS7_ILi128EEENS7_ILi64EEEEEELi64ENS_10bfloat16_tEfNS_4arch4Sm90ELb0ELb0ELb0ELb1ELb1ELb0ELb0ELb1ELb1ELb1ELb1ELb0EEENS1_21CollectiveEpilogueFwdINS6_IJSA_SC_SB_EEES9_SE_SG_Li384ELb1ELb1ELb1ELb0EEENS1_36VarlenDynamicPersistentTileSchedulerILi192ELi128ELi384ELi128ELb1ELb1ELb1ELb0ELb1ELb1EEEEEEEEEvNT_6ParamsE --------------------------
	.section	.text._ZN7cutlass13device_kernelIN5flash11enable_sm90INS1_16FlashAttnFwdSm90INS1_25CollectiveMainloopFwdSm90ILi2EN4cute5tupleIJNS5_1CILi1EEES8_S8_EEENS6_IJNS7_ILi192EEENS7_ILi128EEENS7_ILi64EEEEEELi64ENS_10bfloat16_tEfNS_4arch4Sm90ELb0ELb0ELb0ELb1ELb1ELb0ELb0ELb1ELb1ELb1ELb1ELb0EEENS1_21CollectiveEpilogueFwdINS6_IJSA_SC_SB_EEES9_SE_SG_Li384ELb1ELb1ELb1ELb0EEENS1_36VarlenDynamicPersistentTileSchedulerILi192ELi128ELi384ELi128ELb1ELb1ELb1ELb0ELb1ELb1EEEEEEEEEvNT_6ParamsE,"ax",@progbits
	.align	128
.text._ZN7cutlass13device_kernelIN5flash11enable_sm90INS1_16FlashAttnFwdSm90INS1_25CollectiveMainloopFwdSm90ILi2EN4cute5tupleIJNS5_1CILi1EEES8_S8_EEENS6_IJNS7_ILi192EEENS7_ILi128EEENS7_ILi64EEEEEELi64ENS_10bfloat16_tEfNS_4arch4Sm90ELb0ELb0ELb0ELb1ELb1ELb0ELb0ELb1ELb1ELb1ELb1ELb0EEENS1_21CollectiveEpilogueFwdINS6_IJSA_SC_SB_EEES9_SE_SG_Li384ELb1ELb1ELb1ELb0EEENS1_36VarlenDynamicPersistentTileSchedulerILi192ELi128ELi384ELi128ELb1ELb1ELb1ELb0ELb1ELb1EEEEEEEEEvNT_6ParamsE:
        .type           _ZN7cutlass13device_kernelIN5flash11enable_sm90INS1_16FlashAttnFwdSm90INS1_25CollectiveMainloopFwdSm90ILi2EN4cute5tupleIJNS5_1CILi1EEES8_S8_EEENS6_IJNS7_ILi192EEENS7_ILi128EEENS7_ILi64EEEEEELi64ENS_10bfloat16_tEfNS_4arch4Sm90ELb0ELb0ELb0ELb1ELb1ELb0ELb0ELb1ELb1ELb1ELb1ELb0EEENS1_21CollectiveEpilogueFwdINS6_IJSA_SC_SB_EEES9_SE_SG_Li384ELb1ELb1ELb1ELb0EEENS1_36VarlenDynamicPersistentTileSchedulerILi192ELi128ELi384ELi128ELb1ELb1ELb1ELb0ELb1ELb1EEEEEEEEEvNT_6ParamsE,@function
        .size           _ZN7cutlass13device_kernelIN5flash11enable_sm90INS1_16FlashAttnFwdSm90INS1_25CollectiveMainloopFwdSm90ILi2EN4cute5tupleIJNS5_1CILi1EEES8_S8_EEENS6_IJNS7_ILi192EEENS7_ILi128EEENS7_ILi64EEEEEELi64ENS_10bfloat16_tEfNS_4arch4Sm90ELb0ELb0ELb0ELb1ELb1ELb0ELb0ELb1ELb1ELb1ELb1ELb0EEENS1_21CollectiveEpilogueFwdINS6_IJSA_SC_SB_EEES9_SE_SG_Li384ELb1ELb1ELb1ELb0EEENS1_36VarlenDynamicPersistentTileSchedulerILi192ELi128ELi384ELi128ELb1ELb1ELb1ELb0ELb1ELb1EEEEEEEEEvNT_6ParamsE,(.L_x_3167 - _ZN7cutlass13device_kernelIN5flash11enable_sm90INS1_16FlashAttnFwdSm90INS1_25CollectiveMainloopFwdSm90ILi2EN4cute5tupleIJNS5_1CILi1EEES8_S8_EEENS6_IJNS7_ILi192EEENS7_ILi128EEENS7_ILi64EEEEEELi64ENS_10bfloat16_tEfNS_4arch4Sm90ELb0ELb0ELb0ELb1ELb1ELb0ELb0ELb1ELb1ELb1ELb1ELb0EEENS1_21CollectiveEpilogueFwdINS6_IJSA_SC_SB_EEES9_SE_SG_Li384ELb1ELb1ELb1ELb0EEENS1_36VarlenDynamicPersistentTileSchedulerILi192ELi128ELi384ELi128ELb1ELb1ELb1ELb0ELb1ELb1EEEEEEEEEvNT_6ParamsE)
        .other          _ZN7cutlass13device_kernelIN5flash11enable_sm90INS1_16FlashAttnFwdSm90INS1_25CollectiveMainloopFwdSm90ILi2EN4cute5tupleIJNS5_1CILi1EEES8_S8_EEENS6_IJNS7_ILi192EEENS7_ILi128EEENS7_ILi64EEEEEELi64ENS_10bfloat16_tEfNS_4arch4Sm90ELb0ELb0ELb0ELb1ELb1ELb0ELb0ELb1ELb1ELb1ELb1ELb0EEENS1_21CollectiveEpilogueFwdINS6_IJSA_SC_SB_EEES9_SE_SG_Li384ELb1ELb1ELb1ELb0EEENS1_36VarlenDynamicPersistentTileSchedulerILi192ELi128ELi384ELi128ELb1ELb1ELb1ELb0ELb1ELb1EEEEEEEEEvNT_6ParamsE,@"STO_CUDA_ENTRY STV_DEFAULT"
_ZN7cutlass13device_kernelIN5flash11enable_sm90INS1_16FlashAttnFwdSm90INS1_25CollectiveMainloopFwdSm90ILi2EN4cute5tupleIJNS5_1CILi1EEES8_S8_EEENS6_IJNS7_ILi192EEENS7_ILi128EEENS7_ILi64EEEEEELi64ENS_10bfloat16_tEfNS_4arch4Sm90ELb0ELb0ELb0ELb1ELb1ELb0ELb0ELb1ELb1ELb1ELb1ELb0EEENS1_21CollectiveEpilogueFwdINS6_IJSA_SC_SB_EEES9_SE_SG_Li384ELb1ELb1ELb1ELb0EEENS1_36VarlenDynamicPersistentTileSchedulerILi192ELi128ELi384ELi128ELb1ELb1ELb1ELb0ELb1ELb1EEEEEEEEEvNT_6ParamsE:
        /* <DEDUP_REMOVED lines=8> */
[----:B------:R-:W0:Y:S02]  /*0080*/  SHFL.IDX PT, R2, R0, RZ, 0x1f ;  /* 0x00001fff00027589 */ /* 0x000e2400000e0000 */
[C---:B0-----:R-:W-:Y:S02]  /*0090*/  ISETP.NE.OR P0, PT, R2.reuse, RZ, !P0 ;  /* 0x000000ff0200720c */ /* 0x041fe40004705670 */
[----:B------:R-:W-:Y:S02]  /*00a0*/  ISETP.NE.AND P1, PT, R2, RZ, PT ;  /* 0x000000ff0200720c */ /* 0x000fe40003f25270 */
[----:B------:R0:W1:Y:S09]  /*00b0*/  SHFL.IDX PT, R2, R3, RZ, 0x1f ;  /* 0x00001fff03027589 */ /* 0x00007200000e0000 */
[----:B------:R-:W-:Y:S01]  /*00c0*/  VOTEU.ALL UP0, P0 ;  /* 0x00000000003f7886 */ /* 0x000fe20000000000 */
[----:B------:R-:W-:-:S04]  /*00d0*/  VOTEU.ALL UP1, P0 ;  /* 0x00000000003f7886 */ /* 0x000fc80000020000 */
[----:B------:R-:W2:Y:S01]  /*00e0*/  @!UP0 S2UR UR8, SR_CgaCtaId ;  /* 0x00000000000889c3 */ /* 0x000ea20000008800 */
[----:B------:R-:W-:Y:S01]  /*00f0*/  @!UP0 UMOV UR6, 0x400 ;  /* 0x0000040000068882 */ /* 0x000fe20000000000 */
[----:B------:R-:W-:-:S04]  /*0100*/  @!UP0 UIADD3 UR4, -UR4, 0x100000, URZ ;  /* 0x0010000004048890 */ /* 0x000fc8000fffe13f */
[----:B------:R-:W-:Y:S02]  /*0110*/  @!UP0 USHF.L.U32 UR5, UR4, 0xb, URZ ;  /* 0x0000000b04058899 */ /* 0x000fe4000800063f */
[----:B------:R-:W-:Y:S02]  /*0120*/  @!UP0 USHF.L.U32 UR4, UR4, 0x1, URZ ;  /* 0x0000000104048899 */ /* 0x000fe4000800063f */
[----:B--2---:R-:W-:Y:S02]  /*0130*/  @!UP0 ULEA UR8, UR8, UR6, 0x18 ;  /* 0x0000000608088291 */ /* 0x004fe4000f8ec03f */
[----:B------:R-:W-:-:S04]  /*0140*/  @!UP0 UIADD3 UR6, -UR7, 0x100000, URZ ;  /* 0x0010000007068890 */ /* 0x000fc8000fffe13f */
[----:B------:R-:W-:Y:S02]  /*0150*/  @!UP0 USHF.L.U32 UR7, UR6, 0xb, URZ ;  /* 0x0000000b06078899 */ /* 0x000fe4000800063f */
[----:B------:R-:W-:Y:S01]  /*0160*/  @!UP0 USHF.L.U32 UR6, UR6, 0x1, URZ ;  /* 0x0000000106068899 */ /* 0x000fe2000800063f */
[----:B------:R-:W-:-:S05]  /*0170*/  VOTEU.ALL UP0, P0 ;  /* 0x00000000003f7886 */ /* 0x000fca0000000000 */
[----:B------:R0:W2:Y:S06]  /*0180*/  @!UP0 SYNCS.EXCH.64 URZ, [UR8+0x16800], UR4 ;  /* 0x01680004083f85b2 */ /* 0x0000ac0008000100 */
[----:B------:R0:W3:Y:S02]  /*0190*/  @!UP1 SYNCS.EXCH.64 URZ, [UR8+0x16820], UR6 ;  /* 0x01682006083f95b2 */ /* 0x0000e40008000100 */
[----:B01----:R-:W-:Y:S05]  /*01a0*/  @P1 BRA `(.L_x_199) ;  /* 0x0000000000481947 */ /* 0x003fea0003800000 */
[----:B------:R-:W0:Y:S01]  /*01b0*/  S2UR UR5, SR_CgaCtaId ;  /* 0x00000000000579c3 */ /* 0x000e220000008800 */
[----:B------:R-:W-:Y:S01]  /*01c0*/  UMOV UR4, 0x400 ;  /* 0x0000040000047882 */ /* 0x000fe20000000000 */
[----:B------:R-:W-:Y:S01]  /*01d0*/  UMOV UR6, 0x80 ;  /* 0x0000008000067882 */ /* 0x000fe20000000000 */
[----:B------:R-:W-:Y:S01]  /*01e0*/  UMOV UR7, 0x180 ;  /* 0x0000018000077882 */ /* 0x000fe20000000000 */
[----:B------:R-:W-:Y:S01]  /*01f0*/  ELECT P0, URZ, PT ;  /* 0x00000000003f782f */ /* 0x000fe20003800000 */
[----:B0-----:R-:W-:Y:S02]  /*0200*/  ULEA UR8, UR5, UR4, 0x18 ;  /* 0x0000000405087291 */ /* 0x001fe4000f8ec03f */
[----:B------:R-:W-:-:S04]  /*0210*/  UIADD3 UR4, -UR6, 0x100000, URZ ;  /* 0x0010000006047890 */ /* 0x000fc8000fffe13f */
[----:B------:R-:W-:Y:S02]  /*0220*/  USHF.L.U32 UR5, UR4, 0xb, URZ ;  /* 0x0000000b04057899 */ /* 0x000fe4000800063f */
[----:B------:R-:W-:Y:S02]  /*0230*/  USHF.L.U32 UR4, UR4, 0x1, URZ ;  /* 0x0000000104047899 */ /* 0x000fe4000800063f */
[----:B------:R-:W-:-:S04]  /*0240*/  UIADD3 UR6, -UR7, 0x100000, URZ ;  /* 0x0010000007067890 */ /* 0x000fc8000fffe13f */
[----:B------:R-:W-:Y:S02]  /*0250*/  USHF.L.U32 UR7, UR6, 0xb, URZ ;  /* 0x0000000b06077899 */ /* 0x000fe4000800063f */
[----:B------:R-:W-:Y:S01]  /*0260*/  USHF.L.U32 UR6, UR6, 0x1, URZ ;  /* 0x0000000106067899 */ /* 0x000fe2000800063f */
[----:B------:R-:W0:Y:S03]  /*0270*/  FENCE.VIEW.ASYNC.S ;  /* 0x00000000000073c6 */ /* 0x000e260000000000 */
[----:B0-----:R0:W1:Y:S08]  /*0280*/  SYNCS.EXCH.64 URZ, [UR8+0x16830], UR4 ;  /* 0x01683004083f75b2 */ /* 0x0010700008000100 */
[----:B------:R0:W4:Y:S01]  /*0290*/  SYNCS.EXCH.64 URZ, [UR8+0x16840], UR6 ;  /* 0x01684006083f75b2 */ /* 0x0001220008000100 */
[----:B------:R0:W0:Y:S01]  /*02a0*/  SYNCS.EXCH.64 URZ, [UR8+0x16838], UR4 ;  /* 0x01683804083f75b2 */ /* 0x0000220008000100 */
[----:B------:R0:W0:Y:S01]  /*02b0*/  SYNCS.EXCH.64 URZ, [UR8+0x16848], UR6 ;  /* 0x01684806083f75b2 */ /* 0x0000220008000100 */
[----:B------:R-:W-:Y:S01]  /*02c0*/  NOP ;  /* 0x0000000000007918 */ /* 0x000fe20000000000 */
.L_x_199:
[----:B------:R-:W5:Y:S01]  /*02d0*/  SHFL.IDX PT, R3, R0, RZ, 0x1f ;  /* 0x00001fff00037589 */ /* 0x000f6200000e0000 */
[----:B------:R-:W-:Y:S01]  /*02e0*/  NOP ;  /* 0x0000000000007918 */ /* 0x000fe20000000000 */
[----:B-----5:R-:W-:-:S13]  /*02f0*/  ISETP.NE.AND P0, PT, R3, RZ, PT ;  /* 0x000000ff0300720c */ /* 0x020fda0003f05270 */
[----:B------:R-:W-:Y:S05]  /*0300*/  @P0 BRA `(.L_x_200) ;  /* 0x0000000000480947 */ /* 0x000fea0003800000 */
[----:B0-----:R-:W0:Y:S01]  /*0310*/  S2UR UR5, SR_CgaCtaId ;  /* 0x00000000000579c3 */ /* 0x001e220000008800 */
        /* <DEDUP_REMOVED lines=12> */
[----:B0-----:R0:W0:Y:S08]  /*03e0*/  SYNCS.EXCH.64 URZ, [UR8+0x16850], UR4 ;  /* 0x01685004083f75b2 */ /* 0x0010300008000100 */
[----:B------:R0:W0:Y:S01]  /*03f0*/  SYNCS.EXCH.64 URZ, [UR8+0x16860], UR6 ;  /* 0x01686006083f75b2 */ /* 0x0000220008000100 */
[----:B------:R0:W0:Y:S01]  /*0400*/  SYNCS.EXCH.64 URZ, [UR8+0x16858], UR4 ;  /* 0x01685804083f75b2 */ /* 0x0000220008000100 */
[----:B------:R0:W0:Y:S01]  /*0410*/  SYNCS.EXCH.64 URZ, [UR8+0x16868], UR6 ;  /* 0x01686806083f75b2 */ /* 0x0000220008000100 */
[----:B------:R-:W-:Y:S01]  /*0420*/  NOP ;  /* 0x0000000000007918 */ /* 0x000fe20000000000 */
.L_x_200:
[----:B------:R-:W5:Y:S01]  /*0430*/  SHFL.IDX PT, R3, R0, RZ, 0x1f ;  /* 0x00001fff00037589 */ /* 0x000f6200000e0000 */
[----:B------:R-:W-:Y:S01]  /*0440*/  NOP ;  /* 0x0000000000007918 */ /* 0x000fe20000000000 */
[----:B-----5:R-:W-:-:S13]  /*0450*/  ISETP.NE.AND P0, PT, R3, RZ, PT ;  /* 0x000000ff0300720c */ /* 0x020fda0003f05270 */
[----:B------:R-:W-:Y:S05]  /*0460*/  @P0 BRA `(.L_x_201) ;  /* 0x0000000000380947 */ /* 0x000fea0003800000 */
[----:B0-----:R-:W0:Y:S01]  /*0470*/  S2UR UR5, SR_CgaCtaId ;  /* 0x00000000000579c3 */ /* 0x001e220000008800 */
[----:B------:R-:W-:Y:S01]  /*0480*/  UMOV UR4, 0x400 ;  /* 0x0000040000047882 */ /* 0x000fe20000000000 */
[----:B------:R-:W-:Y:S01]  /*0490*/  UMOV UR7, 0x80 ;  /* 0x0000008000077882 */ /* 0x000fe20000000000 */
[----:B------:R-:W-:Y:S01]  /*04a0*/  ELECT P0, URZ, PT ;  /* 0x00000000003f782f */ /* 0x000fe20003800000 */
[----:B0-----:R-:W-:Y:S02]  /*04b0*/  ULEA UR6, UR5, UR4, 0x18 ;  /* 0x0000000405067291 */ /* 0x001fe4000f8ec03f */
[----:B------:R-:W-:-:S04]  /*04c0*/  UIADD3 UR4, -UR7, 0x100000, URZ ;  /* 0x0010000007047890 */ /* 0x000fc8000fffe13f */
[----:B------:R-:W-:Y:S02]  /*04d0*/  USHF.L.U32 UR5, UR4, 0xb, URZ ;  /* 0x0000000b04057899 */ /* 0x000fe4000800063f */
[----:B------:R-:W-:Y:S01]  /*04e0*/  USHF.L.U32 UR4, UR4, 0x1, URZ ;  /* 0x0000000104047899 */ /* 0x000fe2000800063f */
[----:B------:R-:W0:Y:S11]  /*04f0*/  FENCE.VIEW.ASYNC.S ;  /* 0x00000000000073c6 */ /* 0x000e360000000000 */
[----:B0-----:R0:W0:Y:S01]  /*0500*/  SYNCS.EXCH.64 URZ, [UR6+0x16870], UR4 ;  /* 0x01687004063f75b2 */ /* 0x0010220008000100 */
[----:B------:R0:W0:Y:S01]  /*0510*/  SYNCS.EXCH.64 URZ, [UR6+0x16880], UR4 ;  /* 0x01688004063f75b2 */ /* 0x0000220008000100 */
[----:B------:R0:W0:Y:S01]  /*0520*/  SYNCS.EXCH.64 URZ, [UR6+0x16878], UR4 ;  /* 0x01687804063f75b2 */ /* 0x0000220008000100 */
[----:B------:R0:W0:Y:S01]  /*0530*/  SYNCS.EXCH.64 URZ, [UR6+0x16888], UR4 ;  /* 0x01688804063f75b2 */ /* 0x0000220008000100 */
[----:B------:R-:W-:Y:S01]  /*0540*/  NOP ;  /* 0x0000000000007918 */ /* 0x000fe20000000000 */
.L_x_201:
        /* <DEDUP_REMOVED lines=22> */
.L_x_202:
        /* <DEDUP_REMOVED lines=22> */
.L_x_203:
[----:B------:R-:W-:Y:S01]  /*0810*/  ISETP.NE.AND P0, PT, R2, RZ, PT ;  /* 0x000000ff0200720c */ /* 0x000fe20003f05270 */
[----:B------:R-:W-:Y:S01]  /*0820*/  IMAD.MOV.U32 R2, RZ, RZ, 0x1 ;  /* 0x00000001ff027424 */ /* 0x000fe200078e00ff */
[----:B------:R-:W-:Y:S01]  /*0830*/  NOP ;  /* 0x0000000000007918 */ /* 0x000fe20000000000 */
[----:B------:R-:W-:-:S03]  /*0840*/  ULDC.64 UR36, c[0x0][0x208] ;  /* 0x0000820000247ab9 */ /* 0x000fc60000000a00 */
[----:B------:R-:W-:-:S05]  /*0850*/  SEL R2, R2, 0x2, !P0 ;  /* 0x0000000202027807 */ /* 0x000fca0004000000 */
[----:B------:R0:W-:Y:S02]  /*0860*/  STL [R1+0x28], R2 ;  /* 0x0000280201007387 */ /* 0x0001e40000100800 */
[----:B01234-:R-:W-:Y:S06]  /*0870*/  BAR.SYNC.DEFER_BLOCKING 0x0 ;  /* 0x0000000000007b1d */ /* 0x01ffec0000010000 */
[----:B------:R-:W-:Y:S05]  /*0880*/  @!P0 BRA `(.L_x_204) ;  /* 0x0000007800348947 */ /* 0x000fea0003800000 */
.L_x_205:
[----:B------:R-:W-:-:S08]  /*0890*/  NOP ;  /* 0x0000000000007918 */ /* 0x000fd00000000000 */
[----:B------:R-:W0:Y:S02]  /*08a0*/  USETMAXREG.TRY_ALLOC.CTAPOOL UP0, 0xa0 ;  /* 0x000000a0000079c8 */ /* 0x000e240008000600 */
[----:B0-----:R-:W-:-:S13]  /*08b0*/  PLOP3.LUT P0, PT, PT, PT, UP0, 0x80, 0x0 ;  /* 0x000000000000781c */ /* 0x001fda0003f0f008 */
[----:B------:R-:W-:Y:S05]  /*08c0*/  @!P0 BRA `(.L_x_205) ;  /* 0xfffffffc00f08947 */ /* 0x000fea000383ffff */
[----:B------:R-:W0:Y:S01]  /*08d0*/  S2R R2, SR_TID.X ;  /* 0x0000000000027919 */ /* 0x000e220000002100 */
[----:B------:R-:W1:Y:S01]  /*08e0*/  S2UR UR5, SR_CgaCtaId ;  /* 0x00000000000579c3 */ /* 0x000e620000008800 */
[----:B------:R-:W-:-:S07]  /*08f0*/  UMOV UR4, 0x400 ;  /* 0x0000040000047882 */ /* 0x000fce0000000000 */
[----:B------:R-:W-:Y:S06]  /*0900*/  BAR.ARV 0x8, 0x200 ;  /* 0x0208000000007b1d */ /* 0x000fec0000002000 */
[----:B-1----:R-:W-:Y:S01]  /*0910*/  ULEA UR4, UR5, UR4, 0x18 ;  /* 0x0000000405047291 */ /* 0x002fe2000f8ec03f */
[----:B0-----:R-:W-:-:S04]  /*0920*/  LOP3.LUT R0, R2, 0xffffff80, RZ, 0xc0, !PT ;  /* 0xffffff8002007812 */ /* 0x001fc800078ec0ff */
[----:B------:R-:W-:-:S13]  /*0930*/  ISETP.NE.AND P0, PT, R0, 0x80, PT ;  /* 0x000000800000780c */ /* 0x000fda0003f05270 */
[----:B------:R-:W-:Y:S08]  /*0940*/  @!P0 BAR.ARV 0x9, 0x100 ;  /* 0x0244000000008b1d */ /* 0x000ff00000002000 */
[----:B------:R-:W-:Y:S06]  /*0950*/  BAR.SYNC.DEFER_BLOCKING 0x5, 0x200 ;  /* 0x0148000000007b1d */ /* 0x000fec0000010000 */
[----:B------:R-:W0:Y:S01]  /*0960*/  LDS.128 R12, [UR4+0x168d0] ;  /* 0x0168d004ff0c7984 */ /* 0x000e220008000c00 */
[----:B------:R-:W-:Y:S01]  /*0970*/  ULDC UR4, c[0x0][0xc3c] ;  /* 0x00030f0000047ab9 */ /* 0x000fe20000000800 */
[----:B------:R-:W-:Y:S06]  /*0980*/  BAR.ARV 0x4, 0x200 ;  /* 0x0108000000007b1d */ /* 0x000fec0000002000 */
[----:B0-----:R-:W-:-:S13]  /*0990*/  ISETP.GE.AND P0, PT, R15, UR4, PT ;  /* 0x000000040f007c0c */ /* 0x001fda000bf06270 */
[----:B------:R-:W-:Y:S05]  /*09a0*/  @P0 EXIT ;  /* 0x000000000000094d */ /* 0x000fea0003800000 */
[----:B------:R-:W2:Y:S01]  /*09b0*/  LDL R12, [R1+0x28] ;  /* 0x00002800010c7983 */ /* 0x000ea20000100800 */
[----:B------:R-:W-:-:S05]  /*09c0*/  VIADD R17, R2, 0xffffff80 ;  /* 0xffffff8002117836 */ /* 0x000fca0000000000 */
[----:B------:R-:W-:-:S04]  /*09d0*/  SHF.R.S32.HI R0, RZ, 0x1f, R17 ;  /* 0x0000001fff007819 */ /* 0x000fc80000011411 */
[----:B------:R-:W-:-:S04]  /*09e0*/  LEA.HI R2, R0, R17, RZ, 0x7 ;  /* 0x0000001100027211 */ /* 0x000fc800078f38ff */
[----:B------:R-:W-:-:S05]  /*09f0*/  LOP3.LUT R3, R2, 0xffffff80, RZ, 0xc0, !PT ;  /* 0xffffff8002037812 */ /* 0x000fca00078ec0ff */
[----:B------:R-:W-:Y:S01]  /*0a00*/  IMAD.IADD R16, R17, 0x1, -R3 ;  /* 0x0000000111107824 */ /* 0x000fe200078e0a03 */
[----:B------:R-:W-:-:S04]  /*0a10*/  LEA.HI R4, R0, R17, RZ, 0x5 ;  /* 0x0000001100047211 */ /* 0x000fc800078f28ff */
[----:B------:R-:W-:Y:S02]  /*0a20*/  SHF.R.S32.HI R6, RZ, 0x1f, R16 ;  /* 0x0000001fff067819 */ /* 0x000fe40000011410 */
[----:B------:R-:W-:Y:S02]  /*0a30*/  LEA.HI R3, R0, R17, RZ, 0x4 ;  /* 0x0000001100037211 */ /* 0x000fe400078f20ff */
[----:B------:R-:W-:Y:S01]  /*0a40*/  LEA.HI R7, R6, R16, RZ, 0x2 ;  /* 0x0000001006077211 */ /* 0x000fe200078f10ff */
[----:B------:R-:W-:Y:S01]  /*0a50*/  IMAD.SHL.U32 R5, R4, 0x20, RZ ;  /* 0x0000002004057824 */ /* 0x000fe200078e00ff */
[----:B------:R-:W-:Y:S02]  /*0a60*/  SHF.R.S32.HI R11, RZ, 0x7, R2 ;  /* 0x00000007ff0b7819 */ /* 0x000fe40000011402 */
[----:B------:R-:W-:Y:S02]  /*0a70*/  LOP3.LUT R4, R3, 0x3fffff0, RZ, 0xc0, !PT ;  /* 0x03fffff003047812 */ /* 0x000fe400078ec0ff */
[----:B------:R-:W-:-:S02]  /*0a80*/  SHF.R.S32.HI R2, RZ, 0x4, R3 ;  /* 0x00000004ff027819 */ /* 0x000fc40000011403 */
[--C-:B------:R-:W-:Y:S02]  /*0a90*/  SHF.R.S32.HI R8, RZ, 0x2, R7.reuse ;  /* 0x00000002ff087819 */ /* 0x100fe40000011407 */
[----:B------:R-:W-:Y:S01]  /*0aa0*/  SHF.R.S32.HI R9, RZ, 0x1f, R7 ;  /* 0x0000001fff097819 */ /* 0x000fe20000011407 */
[----:B------:R-:W-:Y:S01]  /*0ab0*/  IMAD.IADD R4, R17, 0x1, -R4 ;  /* 0x0000000111047824 */ /* 0x000fe200078e0a04 */
[----:B------:R-:W-:Y:S02]  /*0ac0*/  LOP3.LUT R5, R5, 0xfffffc00, RZ, 0xc0, !PT ;  /* 0xfffffc0005057812 */ /* 0x000fe400078ec0ff */
[----:B------:R-:W-:Y:S02]  /*0ad0*/  LEA.HI R3, R3, R2, RZ, 0x1 ;  /* 0x0000000203037211 */ /* 0x000fe400078f08ff */
[----:B------:R-:W-:Y:S02]  /*0ae0*/  LEA.HI R10, R0, R17, RZ, 0x2 ;  /* 0x00000011000a7211 */ /* 0x000fe400078f10ff */
[----:B------:R-:W-:Y:S01]  /*0af0*/  LEA.HI R9, R9, R8, RZ, 0x3 ;  /* 0x0000000809097211 */ /* 0x000fe200078f18ff */
[----:B------:R-:W-:Y:S01]  /*0b00*/  IMAD R4, R4, 0x40, R5 ;  /* 0x0000004004047824 */ /* 0x000fe200078e0205 */
[----:B------:R-:W-:Y:S01]  /*0b10*/  LOP3.LUT R3, R3, 0x1ffffffe, RZ, 0xc0, !PT ;  /* 0x1ffffffe03037812 */ /* 0x000fe200078ec0ff */
[----:B------:R-:W-:Y:S01]  /*0b20*/  IMAD.HI R5, R11, 0x55555556, RZ ;  /* 0x555555560b057827 */ /* 0x000fe200078e02ff */
[----:B------:R-:W-:-:S02]  /*0b30*/  LOP3.LUT R10, R10, 0xfffffffc, RZ, 0xc0, !PT ;  /* 0xfffffffc0a0a7812 */ /* 0x000fc400078ec0ff */
[----:B------:R-:W-:Y:S02]  /*0b40*/  LOP3.LUT R9, R9, 0xfffffff8, RZ, 0xc0, !PT ;  /* 0xfffffff809097812 */ /* 0x000fe400078ec0ff */
[----:B------:R-:W-:Y:S02]  /*0b50*/  LEA.HI R0, R0, R17, RZ, 0x3 ;  /* 0x0000001100007211 */ /* 0x000fe400078f18ff */
[----:B------:R-:W-:Y:S01]  /*0b60*/  LEA.HI R6, R6, R16, RZ, 0x5 ;  /* 0x0000001006067211 */ /* 0x000fe200078f28ff */
[----:B------:R-:W-:Y:S01]  /*0b70*/  IMAD.IADD R3, R2, 0x1, -R3 ;  /* 0x0000000102037824 */ /* 0x000fe200078e0a03 */
[----:B------:R-:W-:Y:S01]  /*0b80*/  LOP3.LUT R22, R0, 0xfffffff8, RZ, 0xc0, !PT ;  /* 0xfffffff800167812 */ /* 0x000fe200078ec0ff */
[----:B------:R-:W-:Y:S01]  /*0b90*/  IMAD.IADD R10, R17, 0x1, -R10 ;  /* 0x00000001110a7824 */ /* 0x000fe200078e0a0a */
[----:B------:R-:W-:Y:S01]  /*0ba0*/  LOP3.LUT R7, R7, 0x7ffffffc, RZ, 0xc0, !PT ;  /* 0x7ffffffc07077812 */ /* 0x000fe200078ec0ff */
[----:B------:R-:W-:Y:S01]  /*0bb0*/  IMAD.IADD R9, R8, 0x1, -R9 ;  /* 0x0000000108097824 */ /* 0x000fe200078e0a09 */
[----:B------:R-:W-:-:S02]  /*0bc0*/  LEA.HI R5, R5, R5, RZ, 0x1 ;  /* 0x0000000505057211 */ /* 0x000fc400078f08ff */
[----:B------:R-:W-:Y:S01]  /*0bd0*/  SHF.R.S32.HI R6, RZ, 0x5, R6 ;  /* 0x00000005ff067819 */ /* 0x000fe20000011406 */
[----:B------:R-:W-:Y:S01]  /*0be0*/  IMAD R2, R3, 0x8, R4 ;  /* 0x0000000803027824 */ /* 0x000fe200078e0204 */
[----:B------:R-:W-:Y:S01]  /*0bf0*/  LEA.HI R8, R10, R10, RZ, 0x1 ;  /* 0x0000000a0a087211 */ /* 0x000fe200078f08ff */
[----:B------:R-:W-:Y:S01]  /*0c00*/  IMAD.IADD R22, R17, 0x1, -R22 ;  /* 0x0000000111167824 */ /* 0x000fe200078e0a16 */
[----:B------:R-:W-:Y:S01]  /*0c10*/  LEA R6, R6, R9, 0x4 ;  /* 0x0000000906067211 */ /* 0x000fe200078e20ff */
[----:B------:R-:W-:Y:S02]  /*0c20*/  IMAD.IADD R3, R16, 0x1, -R7 ;  /* 0x0000000110037824 */ /* 0x000fe400078e0a07 */
[----:B------:R-:W-:Y:S01]  /*0c30*/  IMAD R5, R5, -0x3, R11 ;  /* 0xfffffffd05057824 */ /* 0x000fe200078e020b */
[----:B------:R-:W-:Y:S01]  /*0c40*/  LOP3.LUT R11, R8, 0x1ffffffe, RZ, 0xc0, !PT ;  /* 0x1ffffffe080b7812 */ /* 0x000fe200078ec0ff */
[----:B------:R-:W-:Y:S02]  /*0c50*/  IMAD.SHL.U32 R152, R22, 0x8, RZ ;  /* 0x0000000816987824 */ /* 0x000fe400078e00ff */
[----:B------:R-:W-:-:S02]  /*0c60*/  IMAD.SHL.U32 R4, R3, 0x2, RZ ;  /* 0x0000000203047824 */ /* 0x000fc400078e00ff */
[----:B------:R-:W-:Y:S01]  /*0c70*/  IMAD R8, R5, 0x40, R6 ;  /* 0x0000004005087824 */ /* 0x000fe200078e0206 */
[----:B------:R-:W-:Y:S01]  /*0c80*/  SHF.R.S32.HI R3, RZ, 0x3, R0 ;  /* 0x00000003ff037819 */ /* 0x000fe20000011400 */
[----:B------:R-:W-:Y:S01]  /*0c90*/  STL [R1+0x48], R2 ;  /* 0x0000480201007387 */ /* 0x000fe20000100800 */
[----:B------:R-:W-:Y:S01]  /*0ca0*/  SHF.R.S32.HI R0, RZ, 0x1f, R152 ;  /* 0x0000001fff007819 */ /* 0x000fe20000011498 */
[C---:B------:R-:W-:Y:S01]  /*0cb0*/  VIADD R0, R4.reuse, 0x10 ;  /* 0x0000001004007836 */ /* 0x040fe20000000000 */
[C---:B------:R-:W-:Y:S01]  /*0cc0*/  IADD3 R3, R4.reuse, 0x8, RZ ;  /* 0x0000000804037810 */ /* 0x040fe20007ffe0ff */
[----:B------:R-:W-:Y:S04]  /*0cd0*/  STL [R1+0x40], R8 ;  /* 0x0000400801007387 */ /* 0x000fe80000100800 */
[----:B------:R-:W-:Y:S04]  /*0ce0*/  STL [R1+0x18], RZ ;  /* 0x000018ff01007387 */ /* 0x000fe80000100800 */
[----:B------:R-:W-:Y:S01]  /*0cf0*/  STL [R1+0x10], R4 ;  /* 0x0000100401007387 */ /* 0x000fe20000100800 */
[----:B------:R-:W-:-:S03]  /*0d00*/  VIADD R155, R4, 0x28 ;  /* 0x00000028049b7836 */ /* 0x000fc60000000000 */
[----:B------:R0:W-:Y:S04]  /*0d10*/  STL [R1+0x4], R3 ;  /* 0x0000040301007387 */ /* 0x0001e80000100800 */
[----:B------:R1:W-:Y:S01]  /*0d20*/  STL [R1], R0 ;  /* 0x0000000001007387 */ /* 0x0003e20000100800 */
[----:B------:R-:W-:Y:S01]  /*0d30*/  IMAD.IADD R11, R10, 0x1, -R11 ;  /* 0x000000010a0b7824 */ /* 0x000fe200078e0a0b */
[----:B0-----:R-:W-:Y:S02]  /*0d40*/  SHF.R.S32.HI R3, RZ, 0x1f, R3 ;  /* 0x0000001fff037819 */ /* 0x001fe40000011403 */
[----:B-1----:R-:W-:-:S03]  /*0d50*/  SHF.R.S32.HI R0, RZ, 0x1f, R0 ;  /* 0x0000001fff007819 */ /* 0x002fc60000011400 */
[----:B------:R-:W-:Y:S04]  /*0d60*/  STL [R1+0x38], R3 ;  /* 0x0000380301007387 */ /* 0x000fe80000100800 */
[----:B------:R0:W-:Y:S02]  /*0d70*/  STL [R1+0x34], R0 ;  /* 0x0000340001007387 */ /* 0x0001e40000100800 */
[----:B0-----:R-:W-:Y:S01]  /*0d80*/  SHF.R.S32.HI R0, RZ, 0x1f, R155 ;  /* 0x0000001fff007819 */ /* 0x001fe2000001149b */
[----:B------:R-:W-:-:S05]  /*0d90*/  IMAD R0, R11, 0x8, R8 ;  /* 0x000000080b007824 */ /* 0x000fca00078e0208 */
[----:B------:R0:W-:Y:S01]  /*0da0*/  STL [R1+0x44], R0 ;  /* 0x0000440001007387 */ /* 0x0001e20000100800 */
[C---:B------:R-:W-:Y:S02]  /*0db0*/  VIADD R157, R4.reuse, 0x18 ;  /* 0x00000018049d7836 */ /* 0x040fe40000000000 */
[C---:B------:R-:W-:Y:S02]  /*0dc0*/  VIADD R156, R4.reuse, 0x20 ;  /* 0x00000020049c7836 */ /* 0x040fe40000000000 */
[C---:B------:R-:W-:Y:S02]  /*0dd0*/  VIADD R154, R4.reuse, 0x30 ;  /* 0x00000030049a7836 */ /* 0x040fe40000000000 */
[----:B------:R-:W-:Y:S01]  /*0de0*/  VIADD R153, R4, 0x38 ;  /* 0x0000003804997836 */ /* 0x000fe20000000000 */
[----:B------:R-:W-:Y:S01]  /*0df0*/  SHF.R.S32.HI R4, RZ, 0x1f, R157 ;  /* 0x0000001fff047819 */ /* 0x000fe2000001149d */
[----:B------:R-:W-:Y:S01]  /*0e00*/  IMAD.MOV.U32 R5, RZ, RZ, R13 ;  /* 0x000000ffff057224 */ /* 0x000fe200078e000d */
[----:B------:R-:W-:Y:S01]  /*0e10*/  SHF.R.S32.HI R3, RZ, 0x1f, R156 ;  /* 0x0000001fff037819 */ /* 0x000fe2000001149c */
[----:B------:R-:W-:Y:S01]  /*0e20*/  IMAD.MOV.U32 R6, RZ, RZ, R14 ;  /* 0x000000ffff067224 */ /* 0x000fe200078e000e */
[----:B------:R-:W-:Y:S01]  /*0e30*/  SHF.R.S32.HI R4, RZ, 0x1f, R154 ;  /* 0x0000001fff047819 */ /* 0x000fe2000001149a */
[----:B------:R-:W-:Y:S01]  /*0e40*/  IMAD.MOV.U32 R7, RZ, RZ, R15 ;  /* 0x000000ffff077224 */ /* 0x000fe200078e000f */
[----:B------:R-:W-:Y:S01]  /*0e50*/  SHF.R.S32.HI R3, RZ, 0x1f, R153 ;  /* 0x0000001fff037819 */ /* 0x000fe20000011499 */
[----:B------:R-:W-:Y:S01]  /*0e60*/  UMOV UR38, URZ ;  /* 0x0000003f00267c82 */ /* 0x000fe20008000000 */
[----:B------:R-:W-:Y:S01]  /*0e70*/  UMOV UR39, URZ ;  /* 0x0000003f00277c82 */ /* 0x000fe20008000000 */
[----:B0-2---:R-:W-:-:S07]  /*0e80*/  LOP3.LUT R2, R12, 0x1, RZ, 0xfc, !PT ;  /* 0x000000010c027812 */ /* 0x005fce00078efcff */
.L_x_243:
[----:B01-345:R-:W0:Y:S01]  /*0e90*/  LDC.64 R8, c[0x0][0xc88] ;  /* 0x00032200ff087b82 */ /* 0x03be220000000a00 */
[----:B------:R-:W-:-:S07]  /*0ea0*/  ULDC.64 UR4, c[0x0][0xa28] ;  /* 0x00028a0000047ab9 */ /* 0x000fce0000000a00 */
[----:B------:R-:W1:Y:S08]  /*0eb0*/  LDC.64 R12, c[0x0][0x418] ;  /* 0x00010600ff0c7b82 */ /* 0x000e700000000a00 */
[----:B--2---:R-:W2:Y:S01]  /*0ec0*/  LDC R0, c[0x0][0x424] ;  /* 0x00010900ff007b82 */ /* 0x004ea20000000800 */
[----:B0-----:R-:W-:Y:S01]  /*0ed0*/  IMAD.WIDE R8, R7, 0x4, R8 ;  /* 0x0000000407087825 */ /* 0x001fe200078e0208 */
[----:B------:R-:W-:-:S06]  /*0ee0*/  ISETP.NE.U32.AND P0, PT, RZ, UR4, PT ;  /* 0x00000004ff007c0c */ /* 0x000fcc000bf05070 */
[----:B------:R-:W0:Y:S01]  /*0ef0*/  LDC R7, c[0x0][0x2f0] ;  /* 0x0000bc00ff077b82 */ /* 0x000e220000000800 */
[----:B------:R-:W3:Y:S01]  /*0f00*/  LDG.E R17, desc[UR36][R8.64] ;  /* 0x0000002408117981 */ /* 0x000ee2000c1e1900 */
[----:B------:R-:W-:Y:S01]  /*0f10*/  ISETP.NE.AND.EX P0, PT, RZ, UR5, PT, P0 ;  /* 0x00000005ff007c0c */ /* 0x000fe2000bf05300 */
[----:B------:R-:W-:Y:S01]  /*0f20*/  IMAD.MOV.U32 R3, RZ, RZ, RZ ;  /* 0x000000ffff037224 */ /* 0x000fe200078e00ff */
[----:B---3--:R-:W-:-:S11]  /*0f30*/  SHF.R.S32.HI R4, RZ, 0x1f, R17 ;  /* 0x0000001fff047819 */ /* 0x008fd60000011411 */
[C---:B------:R-:W-:Y:S01]  /*0f40*/  @P0 LEA R10, P1, R17.reuse, UR4, 0x2 ;  /* 0x00000004110a0c11 */ /* 0x040fe2000f8210ff */
[----:B------:R3:W-:Y:S03]  /*0f50*/  STL [R1+0xc], R4 ;  /* 0x00000c0401007387 */ /* 0x0007e60000100800 */
[----:B------:R-:W-:Y:S01]  /*0f60*/  @P0 LEA.HI.X R11, R17, UR5, R4, 0x2, P1 ;  /* 0x00000005110b0c11 */ /* 0x000fe200088f1404 */
[----:B------:R-:W-:Y:S02]  /*0f70*/  ULDC.64 UR4, c[0x0][0xa20] ;  /* 0x0002880000047ab9 */ /* 0x000fe40000000a00 */
[----:B------:R-:W-:Y:S02]  /*0f80*/  ISETP.NE.U32.AND P1, PT, RZ, UR4, PT ;  /* 0x00000004ff007c0c */ /* 0x000fe4000bf25070 */
[----:B------:R3:W5:Y:S01]  /*0f90*/  @P0 LDG.E R3, desc[UR36][R10.64] ;  /* 0x000000240a030981 */ /* 0x000762000c1e1900 */
[----:B-1----:R-:W-:-:S02]  /*0fa0*/  ISETP.NE.U32.AND P0, PT, R12, RZ, PT ;  /* 0x000000ff0c00720c */ /* 0x002fc40003f05070 */
[----:B------:R-:W-:Y:S02]  /*0fb0*/  ISETP.NE.AND.EX P1, PT, RZ, UR5, PT, P1 ;  /* 0x00000005ff007c0c */ /* 0x000fe4000bf25310 */
[----:B------:R-:W-:-:S04]  /*0fc0*/  ISETP.NE.AND.EX P0, PT, R13, RZ, PT, P0 ;  /* 0x000000ff0d00720c */ /* 0x000fc80003f05300 */
[----:B--2---:R-:W-:-:S05]  /*0fd0*/  SEL R0, R0, 0x1, P0 ;  /* 0x0000000100007807 */ /* 0x004fca0000000000 */
[----:B0-----:R-:W-:Y:S02]  /*0fe0*/  IMAD R88, R0, R7, RZ ;  /* 0x0000000700587224 */ /* 0x001fe400078e02ff */
[----:B------:R-:W-:-:S04]  /*0ff0*/  @P1 LEA R8, P2, R17, UR4, 0x2 ;  /* 0x0000000411081c11 */ /* 0x000fc8000f8410ff */
[----:B------:R-:W-:-:S05]  /*1000*/  @P1 LEA.HI.X R9, R17, UR5, R4, 0x2, P2 ;  /* 0x0000000511091c11 */ /* 0x000fca00090f1404 */
[----:B------:R3:W5:Y:S01]  /*1010*/  @P1 LDG.E R88, desc[UR36][R8.64] ;  /* 0x0000002408581981 */ /* 0x000762000c1e1900 */
[----:B------:R-:W-:Y:S05]  /*1020*/  @P1 BRA `(.L_x_206) ;  /* 0x0000000000241947 */ /* 0x000fea0003800000 */
[----:B------:R-:W-:Y:S02]  /*1030*/  ULDC.64 UR4, c[0x0][0xa08] ;  /* 0x0002820000047ab9 */ /* 0x000fe40000000a00 */
[----:B------:R-:W-:-:S04]  /*1040*/  ISETP.NE.U32.AND P0, PT, RZ, UR4, PT ;  /* 0x00000004ff007c0c */ /* 0x000fc8000bf05070 */
[----:B------:R-:W-:-:S13]  /*1050*/  ISETP.NE.AND.EX P0, PT, RZ, UR5, PT, P0 ;  /* 0x00000005ff007c0c */ /* 0x000fda000bf05300 */
[----:B------:R-:W-:Y:S05]  /*1060*/  @!P0 BRA `(.L_x_206) ;  /* 0x0000000000148947 */ /* 0x000fea0003800000 */
[----:B---3--:R-:W0:Y:S02]  /*1070*/  LDC.64 R8, c[0x0][0xa08] ;  /* 0x00028200ff087b82 */ /* 0x008e240000000a00 */
[----:B0-----:R-:W-:-:S05]  /*1080*/  IMAD.WIDE R8, R17, 0x4, R8 ;  /* 0x0000000411087825 */ /* 0x001fca00078e0208 */
[----:B-----5:R-:W2:Y:S04]  /*1090*/  LDG.E R88, desc[UR36][R8.64] ;  /* 0x0000002408587981 */ /* 0x020ea8000c1e1900 */
[----:B------:R-:W2:Y:S02]  /*10a0*/  LDG.E R7, desc[UR36][R8.64+0x4] ;  /* 0x0000042408077981 */ /* 0x000ea4000c1e1900 */
[----:B--2---:R-:W-:-:S07]  /*10b0*/  IMAD.IADD R88, R7, 0x1, -R88 ;  /* 0x0000000107587824 */ /* 0x004fce00078e0a58 */
.L_x_206:
[----:B-----5:R-:W-:Y:S01]  /*10c0*/  IMAD.IADD R88, R88, 0x1, -R3 ;  /* 0x0000000158587824 */ /* 0x020fe200078e0a03 */
[C---:B------:R-:W-:Y:S01]  /*10d0*/  LOP3.LUT R3, R6.reuse, 0xff000000, RZ, 0xc0, !PT ;  /* 0xff00000006037812 */ /* 0x040fe200078ec0ff */
[----:B------:R-:W-:Y:S01]  /*10e0*/  IMAD.MOV.U32 R89, RZ, RZ, RZ ;  /* 0x000000ffff597224 */ /* 0x000fe200078e00ff */
[----:B------:R-:W-:Y:S02]  /*10f0*/  LOP3.LUT R0, R6, 0xff0000, RZ, 0xc0, !PT ;  /* 0x00ff000006007812 */ /* 0x000fe400078ec0ff */
[----:B------:R-:W-:Y:S02]  /*1100*/  SHF.R.U32.HI R3, RZ, 0x8, R3 ;  /* 0x00000008ff037819 */ /* 0x000fe40000011603 */
[----:B------:R-:W-:Y:S02]  /*1110*/  ISETP.GE.AND P0, PT, R88, 0x1, PT ;  /* 0x000000015800780c */ /* 0x000fe40003f06270 */
[----:B------:R-:W-:Y:S02]  /*1120*/  LEA.HI R0, R0, R3, RZ, 0x10 ;  /* 0x0000000300007211 */ /* 0x000fe400078f80ff */
[----:B---3--:R-:W-:-:S02]  /*1130*/  IADD3 R4, R88, 0x7f, RZ ;  /* 0x0000007f58047810 */ /* 0x008fc40007ffe0ff */
[----:B------:R-:W-:Y:S02]  /*1140*/  LOP3.LUT R14, R0, 0xff, RZ, 0xc0, !PT ;  /* 0x000000ff000e7812 */ /* 0x000fe400078ec0ff */
[----:B------:R-:W-:Y:S02]  /*1150*/  SHF.R.S32.HI R7, RZ, 0x1f, R4 ;  /* 0x0000001fff077819 */ /* 0x000fe40000011404 */
[----:B------:R-:W-:Y:S01]  /*1160*/  SHF.R.U32.HI R19, RZ, 0x10, R0 ;  /* 0x00000010ff137819 */ /* 0x000fe20000011600 */
[----:B------:R0:W-:Y:S01]  /*1170*/  STL [R1+0x8], R14 ;  /* 0x0000080e01007387 */ /* 0x0001e20000100800 */
[----:B------:R-:W-:-:S04]  /*1180*/  LEA.HI R7, R7, R4, RZ, 0x7 ;  /* 0x0000000407077211 */ /* 0x000fc800078f38ff */
[----:B------:R-:W-:Y:S01]  /*1190*/  SHF.R.S32.HI R11, RZ, 0x7, R7 ;  /* 0x00000007ff0b7819 */ /* 0x000fe20000011407 */
[----:B------:R-:W-:Y:S06]  /*11a0*/  @!P0 BRA `(.L_x_207) ;  /* 0x0000000000748947 */ /* 0x000fec0003800000 */
[----:B------:R-:W1:Y:S01]  /*11b0*/  LDC R0, c[0x0][0x9f0] ;  /* 0x00027c00ff007b82 */ /* 0x000e620000000800 */
[----:B------:R-:W-:-:S04]  /*11c0*/  ISETP.NE.AND P0, PT, R19, RZ, PT ;  /* 0x000000ff1300720c */ /* 0x000fc80003f05270 */
[----:B-1----:R-:W-:-:S04]  /*11d0*/  SEL R12, R19, R0, P0 ;  /* 0x00000000130c7207 */ /* 0x002fc80000000000 */
[-C--:B------:R-:W-:Y:S02]  /*11e0*/  IABS R4, R12.reuse ;  /* 0x0000000c00047213 */ /* 0x080fe40000000000 */
[----:B------:R-:W-:Y:S02]  /*11f0*/  IADD3 R0, R11, -0x1, R12 ;  /* 0xffffffff0b007810 */ /* 0x000fe40007ffe00c */
[----:B------:R-:W1:Y:S01]  /*1200*/  I2F.RP R3, R4 ;  /* 0x0000000400037306 */ /* 0x000e620000209400 */
[----:B------:R-:W-:Y:S02]  /*1210*/  IABS R13, R12 ;  /* 0x0000000c000d7213 */ /* 0x000fe40000000000 */
[----:B------:R-:W-:Y:S02]  /*1220*/  IABS R10, R0 ;  /* 0x00000000000a7213 */ /* 0x000fe40000000000 */
[----:B------:R-:W-:-:S04]  /*1230*/  LOP3.LUT R0, R0, R12, RZ, 0x3c, !PT ;  /* 0x0000000c00007212 */ /* 0x000fc800078e3cff */
[----:B------:R-:W-:Y:S01]  /*1240*/  ISETP.GE.AND P2, PT, R0, RZ, PT ;  /* 0x000000ff0000720c */ /* 0x000fe20003f46270 */
[----:B-1----:R-:W1:Y:S02]  /*1250*/  MUFU.RCP R3, R3 ;  /* 0x0000000300037308 */ /* 0x002e640000001000 */
[----:B-1----:R-:W-:Y:S02]  /*1260*/  VIADD R8, R3, 0xffffffe ;  /* 0x0ffffffe03087836 */ /* 0x002fe40000000000 */
[----:B------:R-:W-:-:S04]  /*1270*/  IMAD.MOV R3, RZ, RZ, -R13 ;  /* 0x000000ffff037224 */ /* 0x000fc800078e0a0d */
[----:B------:R1:W2:Y:S02]  /*1280*/  F2I.FTZ.U32.TRUNC.NTZ R9, R8 ;  /* 0x0000000800097305 */ /* 0x0002a4000021f000 */
[----:B-1----:R-:W-:Y:S02]  /*1290*/  IMAD.MOV.U32 R8, RZ, RZ, RZ ;  /* 0x000000ffff087224 */ /* 0x002fe400078e00ff */
[----:B--2---:R-:W-:-:S04]  /*12a0*/  IMAD.MOV R7, RZ, RZ, -R9 ;  /* 0x000000ffff077224 */ /* 0x004fc800078e0a09 */
[----:B------:R-:W-:-:S04]  /*12b0*/  IMAD R7, R7, R4, RZ ;  /* 0x0000000407077224 */ /* 0x000fc800078e02ff */
[----:B------:R-:W-:-:S06]  /*12c0*/  IMAD.HI.U32 R9, R9, R7, R8 ;  /* 0x0000000709097227 */ /* 0x000fcc00078e0008 */
[----:B------:R-:W-:-:S04]  /*12d0*/  IMAD.HI.U32 R9, R9, R10, RZ ;  /* 0x0000000a09097227 */ /* 0x000fc800078e00ff */
[----:B------:R-:W-:-:S05]  /*12e0*/  IMAD R3, R9, R3, R10 ;  /* 0x0000000309037224 */ /* 0x000fca00078e020a */
[----:B------:R-:W-:-:S13]  /*12f0*/  ISETP.GT.U32.AND P1, PT, R4, R3, PT ;  /* 0x000000030400720c */ /* 0x000fda0003f24070 */
[----:B------:R-:W-:Y:S02]  /*1300*/  @!P1 IMAD.IADD R3, R3, 0x1, -R4 ;  /* 0x0000000103039824 */ /* 0x000fe400078e0a04 */
[----:B------:R-:W-:Y:S01]  /*1310*/  @!P1 VIADD R9, R9, 0x1 ;  /* 0x0000000109099836 */ /* 0x000fe20000000000 */
[----:B------:R-:W-:Y:S02]  /*1320*/  ISETP.NE.AND P1, PT, R12, RZ, PT ;  /* 0x000000ff0c00720c */ /* 0x000fe40003f25270 */
[----:B------:R-:W-:-:S13]  /*1330*/  ISETP.GE.U32.AND P0, PT, R3, R4, PT ;  /* 0x000000040300720c */ /* 0x000fda0003f06070 */
[----:B------:R-:W-:-:S04]  /*1340*/  @P0 VIADD R9, R9, 0x1 ;  /* 0x0000000109090836 */ /* 0x000fc80000000000 */
[----:B------:R-:W-:Y:S01]  /*1350*/  @!P2 IMAD.MOV R9, RZ, RZ, -R9 ;  /* 0x000000ffff09a224 */ /* 0x000fe200078e0a09 */
[----:B------:R-:W-:-:S05]  /*1360*/  @!P1 LOP3.LUT R9, RZ, R12, RZ, 0x33, !PT ;  /* 0x0000000cff099212 */ /* 0x000fca00078e33ff */
[----:B------:R-:W-:-:S07]  /*1370*/  IMAD.MOV.U32 R89, RZ, RZ, R9 ;  /* 0x000000ffff597224 */ /* 0x000fce00078e0009 */
.L_x_207:
[----:B------:R-:W-:Y:S01]  /*1380*/  IMAD R16, R14, R89, RZ ;  /* 0x000000590e107224 */ /* 0x000fe200078e02ff */
[----:B------:R-:W-:Y:S02]  /*1390*/  MOV R23, R5 ;  /* 0x0000000500177202 */ /* 0x000fe40000000f00 */
[----:B------:R-:W-:Y:S02]  /*13a0*/  CS2R R58, SRZ ;  /* 0x00000000003a7805 */ /* 0x000fe4000001ff00 */
[----:B------:R-:W-:Y:S02]  /*13b0*/  LOP3.LUT R18, R6, 0xffff, RZ, 0xc0, !PT ;  /* 0x0000ffff06127812 */ /* 0x000fe400078ec0ff */
[----:B------:R-:W-:Y:S02]  /*13c0*/  CS2R R118, SRZ ;  /* 0x0000000000767805 */ /* 0x000fe4000001ff00 */
[----:B------:R-:W-:Y:S02]  /*13d0*/  VIADDMNMX R89, R16, R89, R11, PT ;  /* 0x0000005910597246 */ /* 0x000fe4000380010b */
[----:B------:R-:W-:-:S02]  /*13e0*/  CS2R R40, SRZ ;  /* 0x0000000000287805 */ /* 0x000fc4000001ff00 */
[----:B------:R-:W-:Y:S02]  /*13f0*/  PLOP3.LUT P0, PT, PT, PT, PT, 0x80, 0x0 ;  /* 0x000000000000781c */ /* 0x000fe40003f0f070 */
[----:B------:R-:W-:Y:S02]  /*1400*/  CS2R R54, SRZ ;  /* 0x0000000000367805 */ /* 0x000fe4000001ff00 */
[----:B------:R-:W-:Y:S02]  /*1410*/  ISETP.GT.AND P1, PT, R89, R16, PT ;  /* 0x000000105900720c */ /* 0x000fe40003f24270 */
        /* <DEDUP_REMOVED lines=13> */
[----:B------:R-:W-:Y:S06]  /*14f0*/  @!P1 BRA `(.L_x_208) ;  /* 0x0000004800709947 */ /* 0x000fec0003800000 */
[----:B------:R-:W1:Y:S01]  /*1500*/  S2R R0, SR_TID.X ;  /* 0x0000000000007919 */ /* 0x000e620000002100 */
[----:B------:R-:W2:Y:S01]  /*1510*/  S2UR UR40, SR_CgaCtaId ;  /* 0x00000000002879c3 */ /* 0x000ea20000008800 */
[----:B------:R-:W-:Y:S02]  /*1520*/  UMOV UR6, 0x400 ;  /* 0x0000040000067882 */ /* 0x000fe40000000000 */
[----:B--2---:R-:W-:Y:S01]  /*1530*/  ULEA UR43, UR40, UR6, 0x18 ;  /* 0x00000006282b7291 */ /* 0x004fe2000f8ec03f */
[----:B-1----:R-:W-:-:S05]  /*1540*/  VIADD R3, R0, 0xffffff80 ;  /* 0xffffff8000037836 */ /* 0x002fca0000000000 */
[----:B------:R-:W-:-:S04]  /*1550*/  SHF.R.S32.HI R0, RZ, 0x1f, R3 ;  /* 0x0000001fff007819 */ /* 0x000fc80000011403 */
[----:B------:R-:W-:-:S04]  /*1560*/  LEA.HI R0, R0, R3, RZ, 0x7 ;  /* 0x0000000300007211 */ /* 0x000fc800078f38ff */
[----:B------:R-:W-:-:S06]  /*1570*/  SHF.R.S32.HI R0, RZ, 0x7, R0 ;  /* 0x00000007ff007819 */ /* 0x000fcc0000011400 */
[----:B------:R-:W1:Y:S02]  /*1580*/  SHFL.IDX PT, R0, R0, RZ, 0x1f ;  /* 0x00001fff00007589 */ /* 0x000e6400000e0000 */
        /* <DEDUP_REMOVED lines=14> */
[----:B------:R-:W-:Y:S01]  /*1670*/  IMAD.U32 R4, RZ, RZ, UR4 ;  /* 0x00000004ff047e24 */ /* 0x000fe2000f8e00ff */
[----:B0-----:R0:W1:Y:S01]  /*1680*/  LDC.64 R14, c[0x4][R0] ;  /* 0x01000000000e7b82 */ /* 0x0010620000000a00 */
[----:B------:R-:W-:Y:S01]  /*1690*/  IMAD.U32 R5, RZ, RZ, UR5 ;  /* 0x00000005ff057e24 */ /* 0x000fe2000f8e00ff */
[----:B------:R-:W-:Y:S01]  /*16a0*/  ULDC.64 UR4, c[0x4][0x90] ;  /* 0x0100240000047ab9 */ /* 0x000fe20000000a00 */
[----:B------:R-:W-:Y:S02]  /*16b0*/  IMAD.U32 R10, RZ, RZ, UR6 ;  /* 0x00000006ff0a7e24 */ /* 0x000fe4000f8e00ff */
[----:B------:R-:W-:Y:S02]  /*16c0*/  IMAD.U32 R6, RZ, RZ, UR4 ;  /* 0x00000004ff067e24 */ /* 0x000fe4000f8e00ff */
[----:B------:R-:W-:-:S02]  /*16d0*/  IMAD.U32 R7, RZ, RZ, UR5 ;  /* 0x00000005ff077e24 */ /* 0x000fc4000f8e00ff */
[----:B------:R-:W-:Y:S02]  /*16e0*/  IMAD.U32 R11, RZ, RZ, UR7 ;  /* 0x00000007ff0b7e24 */ /* 0x000fe4000f8e00ff */
[----:B------:R-:W-:Y:S02]  /*16f0*/  IMAD.MOV.U32 R8, RZ, RZ, 0x70 ;  /* 0x00000070ff087424 */ /* 0x000fe400078e00ff */
[----:B------:R-:W-:Y:S02]  /*1700*/  IMAD.MOV.U32 R12, RZ, RZ, 0x1 ;  /* 0x00000001ff0c7424 */ /* 0x000fe400078e00ff */
[----:B0-----:R-:W-:-:S07]  /*1710*/  IMAD.MOV.U32 R13, RZ, RZ, RZ ;  /* 0x000000ffff0d7224 */ /* 0x001fce00078e00ff */
[----:B------:R-:W-:-:S07]  /*1720*/  LEPC R20, `(.L_x_209) ;  /* 0x000000001014794e */ /* 0x000fce0000000000 */
[----:B-1----:R-:W-:Y:S05]  /*1730*/  CALL.ABS.NOINC R14 ;  /* 0x000000000e007343 */ /* 0x002fea0003c00000 */
.L_x_209:
[----:B------:R-:W2:Y:S01]  /*1740*/  LDL R20, [R1+0x18] ;  /* 0x0000180001147983 */ /* 0x000ea20000100800 */
[----:B------:R-:W-:Y:S02]  /*1750*/  ISETP.NE.AND P0, PT, R2, 0x3, PT ;  /* 0x000000030200780c */ /* 0x000fe40003f05270 */
[----:B--2---:R-:W-:-:S04]  /*1760*/  LEA.HI R0, R20, R20, RZ, 0x1 ;  /* 0x0000001414007211 */ /* 0x004fc800078f08ff */
[----:B------:R-:W-:-:S04]  /*1770*/  LOP3.LUT R0, R0, 0xfffffffe, RZ, 0xc0, !PT ;  /* 0xfffffffe00007812 */ /* 0x000fc800078ec0ff */
[----:B------:R-:W-:-:S04]  /*1780*/  IADD3 R0, R20, -R0, RZ ;  /* 0x8000000014007210 */ /* 0x000fc80007ffe0ff */
[----:B------:R-:W-:-:S04]  /*1790*/  SHF.L.U32 R0, R0, 0x1f, RZ ;  /* 0x0000001f00007819 */ /* 0x000fc800000006ff */
[----:B------:R-:W1:Y:S02]  /*17a0*/  SYNCS.PHASECHK.TRANS64.TRYWAIT P1, [UR43+0x16800], R0 ;  /* 0x01680000ff0075a7 */ /* 0x000e64000802016b */
[----:B-1----:R-:W-:Y:S05]  /*17b0*/  @!P1 BRA `(.L_x_210) ;  /* 0x000000c400dc9947 */ /* 0x002fea0003800000 */
.L_x_326:
[----:B------:R-:W-:Y:S05]  /*17c0*/  @!P0 BRA `(.L_x_211) ;  /* 0x0000000000048947 */ /* 0x000fea0003800000 */
[----:B------:R-:W-:Y:S01]  /*17d0*/  BPT.TRAP 0x1 ;  /* 0x000000040000795c */ /* 0x000fe20000300000 */
.L_x_211:
[----:B------:R-:W-:Y:S02]  /*17e0*/  IMAD.U32 R4, RZ, RZ, UR39 ;  /* 0x00000027ff047e24 */ /* 0x000fe4000f8e00ff */
[----:B-1----:R-:W-:-:S03]  /*17f0*/  IMAD.U32 R3, RZ, RZ, UR38 ;  /* 0x00000026ff037e24 */ /* 0x002fc6000f8e00ff */
[----:B------:R-:W-:Y:S02]  /*1800*/  LEA R4, R4, UR43, 0x3 ;  /* 0x0000002b04047c11 */ /* 0x000fe4000f8e18ff */
[----:B------:R-:W-:-:S04]  /*1810*/  SHF.L.U32 R3, R3, 0x1f, RZ ;  /* 0x0000001f03037819 */ /* 0x000fc800000006ff */
[----:B------:R1:W2:Y:S01]  /*1820*/  SYNCS.PHASECHK.TRANS64.TRYWAIT P1, [R4+URZ+0x16830], R3 ;  /* 0x01683003040075a7 */ /* 0x0002a2000802017f */
[----:B------:R-:W-:Y:S05]  /*1830*/  @!P0 BRA `(.L_x_212) ;  /* 0x0000000000048947 */ /* 0x000fea0003800000 */
[----:B------:R-:W-:Y:S01]  /*1840*/  BPT.TRAP 0x1 ;  /* 0x000000040000795c */ /* 0x000fe20000300000 */
.L_x_212:
[----:B------:R-:W-:Y:S01]  /*1850*/  IMAD.MOV.U32 R119, RZ, RZ, RZ ;  /* 0x000000ffff777224 */ /* 0x000fe200078e00ff */
[----:B--2---:R-:W-:Y:S06]  /*1860*/  @P1 BRA `(.L_x_213) ;  /* 0x0000000000081947 */ /* 0x004fec0003800000 */
[----:B------:R-:W2:Y:S02]  /*1870*/  SYNCS.PHASECHK.TRANS64.TRYWAIT P1, [R4+URZ+0x16830], R3 ;  /* 0x01683003040075a7 */ /* 0x000ea4000802017f */
[----:B--2---:R-:W-:Y:S05]  /*1880*/  @!P1 BRA `(.L_x_214) ;  /* 0x000000c400c09947 */ /* 0x004fea0003800000 */
.L_x_213:
[----:B------:R-:W-:Y:S05]  /*1890*/  WARPSYNC.ALL ;  /* 0x0000000000007948 */ /* 0x000fea0003800000 */
[----:B------:R-:W-:Y:S01]  /*18a0*/  UIADD3 UR4, UR43, 0xe400, URZ ;  /* 0x0000e4002b047890 */ /* 0x000fe2000fffe03f */
[----:B------:R-:W-:Y:S01]  /*18b0*/  WARPGROUP.ARRIVE ;  /* 0x00000000000079c5 */ /* 0x000fe20000000000 */
[----:B------:R-:W-:Y:S01]  /*18c0*/  UMOV UR5, 0x40000040 ;  /* 0x4000004000057882 */ /* 0x000fe20000000000 */
[----:B------:R-:W-:Y:S01]  /*18d0*/  UMOV UR7, 0x40000040 ;  /* 0x4000004000077882 */ /* 0x000fe20000000000 */
[----:B------:R-:W-:Y:S01]  /*18e0*/  USHF.R.U32.HI UR4, URZ, 0x4, UR4 ;  /* 0x000000043f047899 */ /* 0x000fe20008011604 */
[----:B------:R-:W-:Y:S01]  /*18f0*/  UMOV UR9, 0x40000040 ;  /* 0x4000004000097882 */ /* 0x000fe20000000000 */
[----:B------:R-:W-:-:S02]  /*1900*/  UMOV UR11, 0x40000040 ;  /* 0x40000040000b7882 */ /* 0x000fc40000000000 */
[----:B------:R-:W-:Y:S01]  /*1910*/  ULOP3.LUT UR4, UR4, 0x3fff, URZ, 0xc0, !UPT ;  /* 0x00003fff04047892 */ /* 0x000fe2000f8ec03f */
[----:B------:R-:W-:Y:S01]  /*1920*/  UMOV UR13, 0x40000040 ;  /* 0x40000040000d7882 */ /* 0x000fe20000000000 */
[----:B------:R-:W-:Y:S02]  /*1930*/  UMOV UR15, 0x40000040 ;  /* 0x40000040000f7882 */ /* 0x000fe40000000000 */
[----:B------:R-:W-:Y:S02]  /*1940*/  ULOP3.LUT UR20, UR4, 0x10000, URZ, 0xfc, !UPT ;  /* 0x0001000004147892 */ /* 0x000fe4000f8efc3f */
[----:B------:R-:W-:Y:S02]  /*1950*/  ULOP3.LUT UR4, UR42, 0x10000, URZ, 0xfc, !UPT ;  /* 0x000100002a047892 */ /* 0x000fe4000f8efc3f */
[----:B------:R-:W-:Y:S02]  /*1960*/  ULEA UR6, UR39, UR20, 0xa ;  /* 0x0000001427067291 */ /* 0x000fe4000f8e503f */
[----:B------:R-:W-:-:S02]  /*1970*/  UIADD3 UR8, UR4, 0x2, URZ ;  /* 0x0000000204087890 */ /* 0x000fc4000fffe03f */
[----:B------:R-:W-:Y:S02]  /*1980*/  UIADD3 UR10, UR6, 0x2, URZ ;  /* 0x00000002060a7890 */ /* 0x000fe4000fffe03f */
[----:B------:R-:W-:Y:S02]  /*1990*/  UIADD3 UR12, UR4, 0x4, URZ ;  /* 0x00000004040c7890 */ /* 0x000fe4000fffe03f */
[----:B------:R-:W-:Y:S02]  /*19a0*/  UIADD3 UR14, UR6, 0x4, URZ ;  /* 0x00000004060e7890 */ /* 0x000fe4000fffe03f */
[----:B------:R-:W-:Y:S01]  /*19b0*/  HGMMA.64x128x16.F32.BF16 R24, gdesc[UR4], RZ, !UPT, gsb0 ;  /* 0x01e00000041879f0 */ /* 0x000fe2000c0018ff */
[----:B------:R-:W-:Y:S02]  /*19c0*/  UIADD3 UR16, UR4, 0x6, URZ ;  /* 0x0000000604107890 */ /* 0x000fe4000fffe03f */
[----:B------:R-:W-:Y:S01]  /*19d0*/  UIADD3 UR18, UR6, 0x6, URZ ;  /* 0x0000000606127890 */ /* 0x000fe2000fffe03f */
[----:B------:R-:W-:Y:S01]  /*19e0*/  UMOV UR17, 0x40000040 ;  /* 0x4000004000117882 */ /* 0x000fe20000000000 */
[----:B------:R-:W-:Y:S01]  /*19f0*/  UMOV UR19, 0x40000040 ;  /* 0x4000004000137882 */ /* 0x000fe20000000000 */
        /* <DEDUP_REMOVED lines=10> */
[----:B------:R-:W-:Y:S05]  /*1aa0*/  @!P0 BRA `(.L_x_215) ;  /* 0x0000000000048947 */ /* 0x000fea0003800000 */
[----:B------:R-:W-:Y:S01]  /*1ab0*/  BPT.TRAP 0x1 ;  /* 0x000000040000795c */ /* 0x000fe20000300000 */
.L_x_215:
[----:B------:R-:W3:Y:S01]  /*1ac0*/  LDL R0, [R1+0x10] ;  /* 0x0000100001007983 */ /* 0x000ee20000100800 */
[----:B------:R-:W-:Y:S01]  /*1ad0*/  P2R R7, PR, RZ, 0x1 ;  /* 0x00000001ff077803 */ /* 0x000fe20000000000 */
[----:B------:R-:W-:Y:S01]  /*1ae0*/  ULDC UR6, c[0x0][0x988] ;  /* 0x0002620000067ab9 */ /* 0x000fe20000000800 */
[--C-:B------:R-:W-:Y:S01]  /*1af0*/  IMAD.MOV.U32 R117, RZ, RZ, R119.reuse ;  /* 0x000000ffff757224 */ /* 0x100fe200078e0077 */
[-C--:B------:R-:W-:Y:S01]  /*1b00*/  MOV R113, R119.reuse ;  /* 0x0000007700717202 */ /* 0x080fe20000000f00 */
[--C-:B------:R-:W-:Y:S01]  /*1b10*/  IMAD.MOV.U32 R115, RZ, RZ, R119.reuse ;  /* 0x000000ffff737224 */ /* 0x100fe200078e0077 */
[----:B------:R-:W-:Y:S01]  /*1b20*/  MOV R91, R119 ;  /* 0x00000077005b7202 */ /* 0x000fe20000000f00 */
[--C-:B------:R-:W-:Y:S02]  /*1b30*/  IMAD.MOV.U32 R111, RZ, RZ, R119.reuse ;  /* 0x000000ffff6f7224 */ /* 0x100fe400078e0077 */
[--C-:B------:R-:W-:Y:S02]  /*1b40*/  IMAD.MOV.U32 R109, RZ, RZ, R119.reuse ;  /* 0x000000ffff6d7224 */ /* 0x100fe400078e0077 */
[----:B------:R-:W-:-:S02]  /*1b50*/  IMAD.MOV.U32 R107, RZ, RZ, R119 ;  /* 0x000000ffff6b7224 */ /* 0x000fc400078e0077 */
[--C-:B------:R-:W-:Y:S02]  /*1b60*/  IMAD.MOV.U32 R105, RZ, RZ, R119.reuse ;  /* 0x000000ffff697224 */ /* 0x100fe400078e0077 */
[--C-:B------:R-:W-:Y:S02]  /*1b70*/  IMAD.MOV.U32 R103, RZ, RZ, R119.reuse ;  /* 0x000000ffff677224 */ /* 0x100fe400078e0077 */
[--C-:B------:R-:W-:Y:S02]  /*1b80*/  IMAD.MOV.U32 R101, RZ, RZ, R119.reuse ;  /* 0x000000ffff657224 */ /* 0x100fe400078e0077 */
[--C-:B------:R-:W-:Y:S02]  /*1b90*/  IMAD.MOV.U32 R99, RZ, RZ, R119.reuse ;  /* 0x000000ffff637224 */ /* 0x100fe400078e0077 */
[--C-:B------:R-:W-:Y:S02]  /*1ba0*/  IMAD.MOV.U32 R97, RZ, RZ, R119.reuse ;  /* 0x000000ffff617224 */ /* 0x100fe400078e0077 */
[----:B------:R-:W-:-:S02]  /*1bb0*/  IMAD.MOV.U32 R95, RZ, RZ, R119 ;  /* 0x000000ffff5f7224 */ /* 0x000fc400078e0077 */
[----:B------:R-:W-:Y:S01]  /*1bc0*/  IMAD.MOV.U32 R93, RZ, RZ, R119 ;  /* 0x000000ffff5d7224 */ /* 0x000fe200078e0077 */
[----:B---3--:R-:W-:-:S05]  /*1bd0*/  IADD3 R88, R88, 0x80, -R0 ;  /* 0x0000008058587810 */ /* 0x008fca0007ffe800 */
[----:B------:R-:W-:-:S05]  /*1be0*/  IMAD R5, R89, -0x80, R88 ;  /* 0xffffff8059057824 */ /* 0x000fca00078e0258 */
[C---:B------:R-:W-:Y:S02]  /*1bf0*/  ISETP.GT.AND P4, PT, R5.reuse, RZ, PT ;  /* 0x000000ff0500720c */ /* 0x040fe40003f84270 */
[C---:B------:R-:W-:Y:S02]  /*1c00*/  ISETP.GT.AND P3, PT, R5.reuse, 0x1, PT ;  /* 0x000000010500780c */ /* 0x040fe40003f64270 */
[----:B------:R-:W-:Y:S02]  /*1c10*/  ISETP.GT.AND P1, PT, R5, 0x8, PT ;  /* 0x000000080500780c */ /* 0x000fe40003f24270 */
[----:B------:R-:W-:Y:S02]  /*1c20*/  FSEL R24, R24, -INF , P4 ;  /* 0xff80000018187808 */ /* 0x000fe40002000000 */
[----:B------:R-:W-:Y:S02]  /*1c30*/  FSEL R10, R25, -INF , P3 ;  /* 0xff800000190a7808 */ /* 0x000fe40001800000 */
[----:B------:R-:W-:-:S02]  /*1c40*/  ISETP.GT.AND P2, PT, R5, 0x9, PT ;  /* 0x000000090500780c */ /* 0x000fc40003f44270 */
[----:B------:R-:W-:Y:S02]  /*1c50*/  FSEL R28, R28, -INF , P1 ;  /* 0xff8000001c1c7808 */ /* 0x000fe40000800000 */
[----:B-12---:R-:W-:Y:S02]  /*1c60*/  FMNMX.FTZ R3, R24, R10, !PT ;  /* 0x0000000a18037209 */ /* 0x006fe40007810000 */
[----:B------:R-:W-:Y:S02]  /*1c70*/  ISETP.GT.AND P6, PT, R5, 0x10, PT ;  /* 0x000000100500780c */ /* 0x000fe40003fc4270 */
[----:B------:R-:W-:Y:S02]  /*1c80*/  FSEL R12, R29, -INF , P2 ;  /* 0xff8000001d0c7808 */ /* 0x000fe40001000000 */
[----:B------:R-:W-:Y:S02]  /*1c90*/  FMNMX.FTZ R3, R28, R3, !PT ;  /* 0x000000031c037209 */ /* 0x000fe40007810000 */
[----:B------:R-:W-:-:S02]  /*1ca0*/  ISETP.GT.AND P5, PT, R5, 0x11, PT ;  /* 0x000000110500780c */ /* 0x000fc40003fa4270 */
[----:B------:R-:W-:Y:S02]  /*1cb0*/  FSEL R32, R32, -INF , P6 ;  /* 0xff80000020207808 */ /* 0x000fe40003000000 */
[----:B------:R-:W-:Y:S02]  /*1cc0*/  FMNMX.FTZ R3, R12, R3, !PT ;  /* 0x000000030c037209 */ /* 0x000fe40007810000 */
[----:B------:R-:W-:Y:S02]  /*1cd0*/  FSEL R26, R26, -INF , P4 ;  /* 0xff8000001a1a7808 */ /* 0x000fe40002000000 */
[----:B------:R-:W-:Y:S02]  /*1ce0*/  ISETP.GT.AND P4, PT, R5, 0x18, PT ;  /* 0x000000180500780c */ /* 0x000fe40003f84270 */
[----:B0-----:R-:W-:Y:S02]  /*1cf0*/  FSEL R14, R33, -INF , P5 ;  /* 0xff800000210e7808 */ /* 0x001fe40002800000 */
        /* <DEDUP_REMOVED lines=61> */
[C---:B------:R-:W-:Y:S02]  /*20d0*/  ISETP.GT.AND P0, PT, R5.reuse, 0x59, PT ;  /* 0x000000590500780c */ /* 0x040fe40003f04270 */
[----:B------:R-:W-:Y:S02]  /*20e0*/  FSEL R58, R58, -INF , P6 ;  /* 0xff8000003a3a7808 */ /* 0x000fe40003000000 */
[----:B------:R-:W-:Y:S02]  /*20f0*/  ISETP.GT.AND P6, PT, R5, 0x58, PT ;  /* 0x000000580500780c */ /* 0x000fe40003fc4270 */
[----:B------:R-:W-:Y:S02]  /*2100*/  FSEL R114, R65, -INF , P2 ;  /* 0xff80000041727808 */ /* 0x000fe40001000000 */
[----:B------:R-:W-:Y:S02]  /*2110*/  FMNMX.FTZ R3, R108, R3, !PT ;  /* 0x000000036c037209 */ /* 0x000fe40007810000 */
[----:B------:R-:W-:-:S02]  /*2120*/  FSEL R118, R69, -INF , P0 ;  /* 0xff80000045767808 */ /* 0x000fc40000000000 */
[----:B------:R-:W-:Y:S02]  /*2130*/  ISETP.GT.AND P0, PT, R5, 0x61, PT ;  /* 0x000000610500780c */ /* 0x000fe40003f04270 */
[----:B------:R-:W-:Y:S02]  /*2140*/  FSEL R116, R68, -INF , P6 ;  /* 0xff80000044747808 */ /* 0x000fe40003000000 */
[----:B------:R-:W-:Y:S02]  /*2150*/  FMNMX.FTZ R3, R114, R3, !PT ;  /* 0x0000000372037209 */ /* 0x000fe40007810000 */
[----:B------:R-:W-:Y:S02]  /*2160*/  FSEL R140, R73, -INF , P0 ;  /* 0xff800000498c7808 */ /* 0x000fe40000000000 */
[----:B------:R-:W-:Y:S02]  /*2170*/  P2R R25, PR, RZ, 0x1 ;  /* 0x00000001ff197803 */ /* 0x000fe40000000000 */
[----:B------:R-:W-:-:S02]  /*2180*/  FSEL R60, R59, -INF , P5 ;  /* 0xff8000003b3c7808 */ /* 0x000fc40002800000 */
[C---:B------:R-:W-:Y:S02]  /*2190*/  ISETP.GT.AND P0, PT, R5.reuse, 0x60, PT ;  /* 0x000000600500780c */ /* 0x040fe40003f04270 */
[C---:B------:R-:W-:Y:S02]  /*21a0*/  ISETP.GT.AND P5, PT, R5.reuse, 0x60, PT ;  /* 0x000000600500780c */ /* 0x040fe40003fa4270 */
[----:B------:R-:W-:Y:S02]  /*21b0*/  FMNMX.FTZ R3, R116, R3, !PT ;  /* 0x0000000374037209 */ /* 0x000fe40007810000 */
[----:B------:R-:W-:Y:S02]  /*21c0*/  FSEL R66, R66, -INF , P1 ;  /* 0xff80000042427808 */ /* 0x000fe40000800000 */
[----:B------:R-:W-:Y:S02]  /*21d0*/  ISETP.GT.AND P1, PT, R5, 0x68, PT ;  /* 0x000000680500780c */ /* 0x000fe40003f24270 */
[----:B------:R-:W-:-:S02]  /*21e0*/  FSEL R74, R74, -INF , P0 ;  /* 0xff8000004a4a7808 */ /* 0x000fc40000000000 */
[----:B------:R-:W-:Y:S02]  /*21f0*/  FSEL R138, R72, -INF , P5 ;  /* 0xff800000488a7808 */ /* 0x000fe40002800000 */
[----:B------:R-:W-:Y:S02]  /*2200*/  FMNMX.FTZ R3, R118, R3, !PT ;  /* 0x0000000376037209 */ /* 0x000fe40007810000 */
[----:B------:R-:W-:Y:S02]  /*2210*/  ISETP.NE.AND P0, PT, R25, RZ, PT ;  /* 0x000000ff1900720c */ /* 0x000fe40003f05270 */
[----:B------:R-:W-:Y:S02]  /*2220*/  FSEL R144, R76, -INF , P1 ;  /* 0xff8000004c907808 */ /* 0x000fe40000800000 */
[----:B------:R-:W-:Y:S02]  /*2230*/  FMNMX.FTZ R3, R138, R3, !PT ;  /* 0x000000038a037209 */ /* 0x000fe40007810000 */
[----:B------:R-:W-:-:S02]  /*2240*/  FSEL R76, R75, -INF , P0 ;  /* 0xff8000004b4c7808 */ /* 0x000fc40000000000 */
[----:B------:R-:W-:Y:S02]  /*2250*/  ISETP.NE.AND P0, PT, R7, RZ, PT ;  /* 0x000000ff0700720c */ /* 0x000fe40003f05270 */
[----:B------:R-:W-:Y:S02]  /*2260*/  FMNMX.FTZ R7, R26, R27, !PT ;  /* 0x0000001b1a077209 */ /* 0x000fe40007810000 */
[----:B------:R-:W-:Y:S02]  /*2270*/  FSEL R68, R67, -INF , P2 ;  /* 0xff80000043447808 */ /* 0x000fe40001000000 */
[----:B------:R-:W-:Y:S02]  /*2280*/  ISETP.GT.AND P2, PT, R5, 0x69, PT ;  /* 0x000000690500780c */ /* 0x000fe40003f44270 */
[----:B------:R-:W-:Y:S02]  /*2290*/  FMNMX.FTZ R3, R140, R3, !PT ;  /* 0x000000038c037209 */ /* 0x000fe40007810000 */
[----:B------:R-:W-:-:S02]  /*22a0*/  FMNMX.FTZ R7, R30, R7, !PT ;  /* 0x000000071e077209 */ /* 0x000fc40007810000 */
[----:B------:R-:W-:Y:S02]  /*22b0*/  FSEL R64, R63, -INF , P3 ;  /* 0xff8000003f407808 */ /* 0x000fe40001800000 */
[----:B------:R-:W-:Y:S02]  /*22c0*/  FSEL R148, R77, -INF , P2 ;  /* 0xff8000004d947808 */ /* 0x000fe40001000000 */
[----:B------:R-:W-:Y:S02]  /*22d0*/  FMNMX.FTZ R3, R144, R3, !PT ;  /* 0x0000000390037209 */ /* 0x000fe40007810000 */
[----:B------:R-:W-:Y:S02]  /*22e0*/  ISETP.GT.AND P3, PT, R5, 0x70, PT ;  /* 0x000000700500780c */ /* 0x000fe40003f64270 */
[----:B------:R-:W-:Y:S02]  /*22f0*/  FMNMX.FTZ R7, R6, R7, !PT ;  /* 0x0000000706077209 */ /* 0x000fe40007810000 */
[----:B------:R-:W-:-:S02]  /*2300*/  FSEL R62, R62, -INF , P4 ;  /* 0xff8000003e3e7808 */ /* 0x000fc40002000000 */
[----:B------:R-:W-:Y:S02]  /*2310*/  FSEL R142, R80, -INF , P3 ;  /* 0xff800000508e7808 */ /* 0x000fe40001800000 */
[----:B------:R-:W-:Y:S02]  /*2320*/  FMNMX.FTZ R3, R148, R3, !PT ;  /* 0x0000000394037209 */ /* 0x000fe40007810000 */
[----:B------:R-:W-:Y:S02]  /*2330*/  ISETP.GT.AND P4, PT, R5, 0x71, PT ;  /* 0x000000710500780c */ /* 0x000fe40003f84270 */
[----:B------:R-:W-:Y:S02]  /*2340*/  FMNMX.FTZ R7, R34, R7, !PT ;  /* 0x0000000722077209 */ /* 0x000fe40007810000 */
[----:B------:R-:W-:Y:S02]  /*2350*/  FSEL R146, R81, -INF , P4 ;  /* 0xff80000051927808 */ /* 0x000fe40002000000 */
[----:B------:R-:W-:-:S02]  /*2360*/  FMNMX.FTZ R3, R142, R3, !PT ;  /* 0x000000038e037209 */ /* 0x000fc40007810000 */
[C---:B------:R-:W-:Y:S02]  /*2370*/  ISETP.GT.AND P5, PT, R5.reuse, 0x78, PT ;  /* 0x000000780500780c */ /* 0x040fe40003fa4270 */
[----:B------:R-:W-:Y:S02]  /*2380*/  FMNMX.FTZ R7, R8, R7, !PT ;  /* 0x0000000708077209 */ /* 0x000fe40007810000 */
[----:B------:R-:W-:Y:S02]  /*2390*/  FSEL R84, R84, -INF , P5 ;  /* 0xff80000054547808 */ /* 0x000fe40002800000 */
[----:B------:R-:W-:Y:S02]  /*23a0*/  FMNMX.FTZ R3, R146, R3, !PT ;  /* 0x0000000392037209 */ /* 0x000fe40007810000 */
[----:B------:R-:W-:Y:S02]  /*23b0*/  ISETP.GT.AND P6, PT, R5, 0x79, PT ;  /* 0x000000790500780c */ /* 0x000fe40003fc4270 */
[----:B------:R-:W-:-:S02]  /*23c0*/  FMNMX.FTZ R7, R38, R7, !PT ;  /* 0x0000000726077209 */ /* 0x000fc40007810000 */
[----:B------:R-:W-:Y:S02]  /*23d0*/  FSEL R80, R85, -INF , P6 ;  /* 0xff80000055507808 */ /* 0x000fe40003000000 */
[----:B------:R-:W-:Y:S02]  /*23e0*/  FMNMX.FTZ R3, R84, R3, !PT ;  /* 0x0000000354037209 */ /* 0x000fe40007810000 */
[----:B------:R-:W-:Y:S02]  /*23f0*/  FMNMX.FTZ R7, R20, R7, !PT ;  /* 0x0000000714077209 */ /* 0x000fe40007810000 */
[----:B------:R-:W-:Y:S01]  /*2400*/  FMNMX.FTZ R9, R80, R3, !PT ;  /* 0x0000000350097209 */ /* 0x000fe20007810000 */
[----:B------:R-:W-:Y:S01]  /*2410*/  IMAD.U32 R3, RZ, RZ, UR6 ;  /* 0x00000006ff037e24 */ /* 0x000fe2000f8e00ff */
[----:B------:R-:W-:Y:S02]  /*2420*/  FMNMX.FTZ R7, R42, R7, !PT ;  /* 0x000000072a077209 */ /* 0x000fe40007810000 */
[----:B------:R-:W-:Y:S01]  /*2430*/  P2R R15, PR, RZ, 0x4 ;  /* 0x00000004ff0f7803 */ /* 0x000fe20000000000 */
[----:B------:R-:W0:Y:S01]  /*2440*/  SHFL.BFLY PT, R0, R9, 0x2, 0x1f ;  /* 0x0c401f0009007f89 */ /* 0x000e2200000e0000 */
[----:B------:R-:W-:-:S02]  /*2450*/  FMNMX.FTZ R7, R44, R7, !PT ;  /* 0x000000072c077209 */ /* 0x000fc40007810000 */
[C---:B------:R-:W-:Y:S02]  /*2460*/  ISETP.GT.AND P2, PT, R5.reuse, 0x58, PT ;  /* 0x000000580500780c */ /* 0x040fe40003f44270 */
[----:B------:R-:W-:Y:S02]  /*2470*/  FMNMX.FTZ R7, R46, R7, !PT ;  /* 0x000000072e077209 */ /* 0x000fe40007810000 */
[----:B------:R-:W-:Y:S02]  /*2480*/  P2R R21, PR, RZ, 0x2 ;  /* 0x00000002ff157803 */ /* 0x000fe40000000000 */
[----:B------:R-:W-:Y:S02]  /*2490*/  FMNMX.FTZ R7, R48, R7, !PT ;  /* 0x0000000730077209 */ /* 0x000fe40007810000 */
[----:B------:R-:W-:Y:S02]  /*24a0*/  ISETP.GT.AND P1, PT, R5, 0x59, PT ;  /* 0x000000590500780c */ /* 0x000fe40003f24270 */
[----:B------:R-:W-:-:S02]  /*24b0*/  FMNMX.FTZ R7, R50, R7, !PT ;  /* 0x0000000732077209 */ /* 0x000fc40007810000 */
[----:B------:R-:W-:Y:S02]  /*24c0*/  FSEL R70, R70, -INF , P2 ;  /* 0xff80000046467808 */ /* 0x000fe40001000000 */
[----:B------:R-:W-:Y:S02]  /*24d0*/  FMNMX.FTZ R7, R52, R7, !PT ;  /* 0x0000000734077209 */ /* 0x000fe40007810000 */
[----:B------:R-:W-:Y:S02]  /*24e0*/  FSEL R72, R71, -INF , P1 ;  /* 0xff80000047487808 */ /* 0x000fe40000800000 */
[----:B------:R-:W-:Y:S02]  /*24f0*/  FMNMX.FTZ R7, R54, R7, !PT ;  /* 0x0000000736077209 */ /* 0x000fe40007810000 */
[----:B------:R-:W-:Y:S02]  /*2500*/  P2R R13, PR, RZ, 0x8 ;  /* 0x00000008ff0d7803 */ /* 0x000fe40000000000 */
[----:B0-----:R-:W-:-:S02]  /*2510*/  FMNMX.FTZ R11, R9, R0, !PT ;  /* 0x00000000090b7209 */ /* 0x001fc40007810000 */
[----:B------:R-:W-:Y:S02]  /*2520*/  FMNMX.FTZ R7, R56, R7, !PT ;  /* 0x0000000738077209 */ /* 0x000fe40007810000 */
[----:B------:R-:W-:Y:S01]  /*2530*/  ISETP.NE.AND P1, PT, R21, RZ, PT ;  /* 0x000000ff1500720c */ /* 0x000fe20003f25270 */
[----:B------:R-:W0:Y:S01]  /*2540*/  SHFL.BFLY PT, R0, R11, 0x1, 0x1f ;  /* 0x0c201f000b007f89 */ /* 0x000e2200000e0000 */
[----:B------:R-:W-:Y:S02]  /*2550*/  FMNMX.FTZ R7, R58, R7, !PT ;  /* 0x000000073a077209 */ /* 0x000fe40007810000 */
[----:B------:R-:W-:Y:S02]  /*2560*/  ISETP.NE.AND P2, PT, R15, RZ, PT ;  /* 0x000000ff0f00720c */ /* 0x000fe40003f45270 */
[----:B------:R-:W-:Y:S02]  /*2570*/  FMNMX.FTZ R7, R60, R7, !PT ;  /* 0x000000073c077209 */ /* 0x000fe40007810000 */
[----:B------:R-:W-:-:S02]  /*2580*/  FSEL R78, R78, -INF , P1 ;  /* 0xff8000004e4e7808 */ /* 0x000fc40000800000 */
[----:B------:R-:W-:Y:S02]  /*2590*/  FMNMX.FTZ R7, R62, R7, !PT ;  /* 0x000000073e077209 */ /* 0x000fe40007810000 */
[----:B------:R-:W-:Y:S02]  /*25a0*/  FSEL R86, R86, -INF , P5 ;  /* 0xff80000056567808 */ /* 0x000fe40002800000 */
[----:B------:R-:W-:Y:S02]  /*25b0*/  FMNMX.FTZ R7, R64, R7, !PT ;  /* 0x0000000740077209 */ /* 0x000fe40007810000 */
[----:B------:R-:W-:Y:S02]  /*25c0*/  R2UR UR6, R4 ;  /* 0x00000000040672ca */ /* 0x000fe400000e0000 */
[----:B------:R-:W-:-:S04]  /*25d0*/  FMNMX.FTZ R7, R66, R7, !PT ;  /* 0x0000000742077209 */ /* 0x000fc80007810000 */
[----:B------:R-:W-:Y:S02]  /*25e0*/  FMNMX.FTZ R7, R68, R7, !PT ;  /* 0x0000000744077209 */ /* 0x000fe40007810000 */
[----:B0-----:R-:W-:Y:S02]  /*25f0*/  FMNMX.FTZ R0, R11, R0, !PT ;  /* 0x000000000b007209 */ /* 0x001fe40007810000 */
[----:B------:R-:W-:Y:S02]  /*2600*/  FMNMX.FTZ R7, R70, R7, !PT ;  /* 0x0000000746077209 */ /* 0x000fe40007810000 */
[C---:B------:R-:W-:Y:S01]  /*2610*/  FSETP.NEU.FTZ.AND P3, PT, R0.reuse, -INF , PT ;  /* 0xff8000000000780b */ /* 0x040fe20003f7d000 */
[----:B------:R-:W-:Y:S01]  /*2620*/  FMUL.FTZ R31, R0, R3 ;  /* 0x00000003001f7220 */ /* 0x000fe20000410000 */
[----:B------:R-:W-:Y:S01]  /*2630*/  FMNMX.FTZ R7, R72, R7, !PT ;  /* 0x0000000748077209 */ /* 0x000fe20007810000 */
[----:B------:R-:W-:-:S03]  /*2640*/  UIADD3 UR6, UR6, 0x16840, URZ ;  /* 0x0001684006067890 */ /* 0x000fc6000fffe03f */
[----:B------:R-:W-:Y:S01]  /*2650*/  FMNMX.FTZ R7, R74, R7, !PT ;  /* 0x000000074a077209 */ /* 0x000fe20007810000 */
[----:B------:R-:W-:Y:S01]  /*2660*/  UPRMT UR6, UR40, 0x654, UR6 ;  /* 0x0000065428067896 */ /* 0x000fe20008000006 */
[----:B------:R-:W-:Y:S02]  /*2670*/  FSEL R31, R31, RZ, P3 ;  /* 0x000000ff1f1f7208 */ /* 0x000fe40001800000 */
[----:B------:R-:W-:Y:S02]  /*2680*/  FMNMX.FTZ R7, R76, R7, !PT ;  /* 0x000000074c077209 */ /* 0x000fe40007810000 */
[----:B------:R-:W-:Y:S01]  /*2690*/  ISETP.NE.AND P3, PT, R13, RZ, PT ;  /* 0x000000ff0d00720c */ /* 0x000fe20003f65270 */
[-CC-:B------:R-:W-:Y:S01]  /*26a0*/  FFMA.FTZ R5, R10, R3.reuse, -R31.reuse ;  /* 0x000000030a057223 */ /* 0x180fe2000001081f */
[----:B------:R-:W-:Y:S01]  /*26b0*/  FSEL R10, R79, -INF , P2 ;  /* 0xff8000004f0a7808 */ /* 0x000fe20001000000 */
[--C-:B------:R-:W-:Y:S01]  /*26c0*/  FFMA.FTZ R122, R28, R3, -R31.reuse ;  /* 0x000000031c7a7223 */ /* 0x100fe2000001081f */
[----:B------:R-:W-:Y:S01]  /*26d0*/  FMNMX.FTZ R7, R78, R7, !PT ;  /* 0x000000074e077209 */ /* 0x000fe20007810000 */
        /* <DEDUP_REMOVED lines=8> */
[----:B------:R-:W-:Y:S01]  /*2760*/  MUFU.EX2 R5, R5 ;  /* 0x0000000500057308 */ /* 0x000fe20000000800 */
        /* <DEDUP_REMOVED lines=13> */
[-CC-:B------:R-:W-:Y:S01]  /*2840*/  FFMA.FTZ R134, R112, R3.reuse, -R31.reuse ;  /* 0x0000000370867223 */ /* 0x180fe2000001081f */
[-CC-:B------:R-:W-:Y:S01]  /*2850*/  FFMA.FTZ R29, R110, R3.reuse, -R31.reuse ;  /* 0x000000036e1d7223 */ /* 0x180fe2000001081f */
[----:B------:R-:W1:Y:S01]  /*2860*/  SHFL.BFLY PT, R36, R7, 0x2, 0x1f ;  /* 0x0c401f0007247f89 */ /* 0x000e6200000e0000 */
[----:B------:R-:W2:Y:S01]  /*2870*/  MUFU.EX2 R122, R122 ;  /* 0x0000007a007a7308 */ /* 0x000ea20000000800 */
[-CC-:B------:R-:W-:Y:S01]  /*2880*/  FFMA.FTZ R136, R102, R3.reuse, -R31.reuse ;  /* 0x0000000366887223 */ /* 0x180fe2000001081f */
[-CC-:B------:R-:W-:Y:S01]  /*2890*/  FFMA.FTZ R33, R96, R3.reuse, -R31.reuse ;  /* 0x0000000360217223 */ /* 0x180fe2000001081f */
[-CC-:B------:R-:W-:Y:S01]  /*28a0*/  FFMA.FTZ R12, R98, R3.reuse, -R31.reuse ;  /* 0x00000003620c7223 */ /* 0x180fe2000001081f */
[-CC-:B------:R-:W-:Y:S01]  /*28b0*/  FFMA.FTZ R35, R106, R3.reuse, -R31.reuse ;  /* 0x000000036a237223 */ /* 0x180fe2000001081f */
[-CC-:B------:R-:W-:Y:S01]  /*28c0*/  FFMA.FTZ R14, R108, R3.reuse, -R31.reuse ;  /* 0x000000036c0e7223 */ /* 0x180fe2000001081f */
[-CC-:B------:R-:W-:Y:S01]  /*28d0*/  FFMA.FTZ R37, R114, R3.reuse, -R31.reuse ;  /* 0x0000000372257223 */ /* 0x180fe2000001081f */
[-CC-:B------:R-:W-:Y:S01]  /*28e0*/  FFMA.FTZ R24, R116, R3.reuse, -R31.reuse ;  /* 0x0000000374187223 */ /* 0x180fe2000001081f */
[----:B------:R-:W3:Y:S01]  /*28f0*/  MUFU.EX2 R9, R9 ;  /* 0x0000000900097308 */ /* 0x000ee20000000800 */
[-CC-:B------:R-:W-:Y:S01]  /*2900*/  FFMA.FTZ R39, R118, R3.reuse, -R31.reuse ;  /* 0x0000000376277223 */ /* 0x180fe2000001081f */
[-CC-:B------:R-:W-:Y:S01]  /*2910*/  FFMA.FTZ R41, R140, R3.reuse, -R31.reuse ;  /* 0x000000038c297223 */ /* 0x180fe2000001081f */
[-CC-:B------:R-:W-:Y:S01]  /*2920*/  FFMA.FTZ R40, R144, R3.reuse, -R31.reuse ;  /* 0x0000000390287223 */ /* 0x180fe2000001081f */
[-CC-:B------:R-:W-:Y:S01]  /*2930*/  FFMA.FTZ R43, R148, R3.reuse, -R31.reuse ;  /* 0x00000003942b7223 */ /* 0x180fe2000001081f */
[-CC-:B------:R-:W-:Y:S01]  /*2940*/  FFMA.FTZ R148, R142, R3.reuse, -R31.reuse ;  /* 0x000000038e947223 */ /* 0x180fe2000001081f */
[-CC-:B------:R-:W-:Y:S01]  /*2950*/  FFMA.FTZ R146, R146, R3.reuse, -R31.reuse ;  /* 0x0000000392927223 */ /* 0x180fe2000001081f */
[----:B------:R-:W-:Y:S01]  /*2960*/  FFMA.FTZ R150, R84, R3, -R31 ;  /* 0x0000000354967223 */ /* 0x000fe2000001081f */
[----:B------:R-:W4:Y:S01]  /*2970*/  MUFU.EX2 R124, R124 ;  /* 0x0000007c007c7308 */ /* 0x000f220000000800 */
[----:B------:R-:W-:Y:S01]  /*2980*/  SYNCS.ARRIVE.TRANS64.RED.A1T0 RZ, [UR6], RZ ;  /* 0x000000ffffff79a7 */ /* 0x000fe20008100406 */
[--C-:B------:R-:W-:Y:S01]  /*2990*/  IMAD.MOV.U32 R118, RZ, RZ, R119.reuse ;  /* 0x000000ffff767224 */ /* 0x100fe200078e0077 */
[----:B------:R-:W-:Y:S01]  /*29a0*/  MOV R102, R119 ;  /* 0x0000007700667202 */ /* 0x000fe20000000f00 */
[----:B------:R-:W-:-:S02]  /*29b0*/  IMAD.MOV.U32 R116, RZ, RZ, R119 ;  /* 0x000000ffff747224 */ /* 0x000fc400078e0077 */
[----:B------:R-:W-:Y:S01]  /*29c0*/  IMAD.MOV.U32 R114, RZ, RZ, R119 ;  /* 0x000000ffff727224 */ /* 0x000fe200078e0077 */
[----:B-1----:R-:W-:Y:S01]  /*29d0*/  FMNMX.FTZ R45, R7, R36, !PT ;  /* 0x00000024072d7209 */ /* 0x002fe20007810000 */
[----:B------:R-:W1:Y:S01]  /*29e0*/  MUFU.EX2 R11, R11 ;  /* 0x0000000b000b7308 */ /* 0x000e620000000800 */
[-CC-:B------:R-:W-:Y:S01]  /*29f0*/  FFMA.FTZ R36, R138, R3.reuse, -R31.reuse ;  /* 0x000000038a247223 */ /* 0x180fe2000001081f */
[----:B------:R-:W-:Y:S01]  /*2a00*/  FFMA.FTZ R31, R80, R3, -R31 ;  /* 0x00000003501f7223 */ /* 0x000fe2000001081f */
[--C-:B------:R-:W-:Y:S01]  /*2a10*/  IMAD.MOV.U32 R112, RZ, RZ, R119.reuse ;  /* 0x000000ffff707224 */ /* 0x100fe200078e0077 */
[----:B------:R-:W5:Y:S01]  /*2a20*/  SHFL.BFLY PT, R88, R45, 0x1, 0x1f ;  /* 0x0c201f002d587f89 */ /* 0x000f6200000e0000 */
[--C-:B------:R-:W-:Y:S02]  /*2a30*/  IMAD.MOV.U32 R110, RZ, RZ, R119.reuse ;  /* 0x000000ffff6e7224 */ /* 0x100fe400078e0077 */
[--C-:B------:R-:W-:Y:S01]  /*2a40*/  IMAD.MOV.U32 R108, RZ, RZ, R119.reuse ;  /* 0x000000ffff6c7224 */ /* 0x100fe200078e0077 */
[----:B------:R-:W1:Y:S01]  /*2a50*/  MUFU.EX2 R126, R126 ;  /* 0x0000007e007e7308 */ /* 0x000e620000000800 */
[----:B------:R-:W-:-:S02]  /*2a60*/  IMAD.MOV.U32 R106, RZ, RZ, R119 ;  /* 0x000000ffff6a7224 */ /* 0x000fc400078e0077 */
[--C-:B------:R-:W-:Y:S02]  /*2a70*/  IMAD.MOV.U32 R104, RZ, RZ, R119.reuse ;  /* 0x000000ffff687224 */ /* 0x100fe400078e0077 */
[--C-:B------:R-:W-:Y:S02]  /*2a80*/  IMAD.MOV.U32 R100, RZ, RZ, R119.reuse ;  /* 0x000000ffff647224 */ /* 0x100fe400078e0077 */
[--C-:B------:R-:W-:Y:S01]  /*2a90*/  IMAD.MOV.U32 R98, RZ, RZ, R119.reuse ;  /* 0x000000ffff627224 */ /* 0x100fe200078e0077 */
[----:B------:R-:W1:Y:S01]  /*2aa0*/  MUFU.EX2 R13, R13 ;  /* 0x0000000d000d7308 */ /* 0x000e620000000800 */
[--C-:B------:R-:W-:Y:S02]  /*2ab0*/  IMAD.MOV.U32 R96, RZ, RZ, R119.reuse ;  /* 0x000000ffff607224 */ /* 0x100fe400078e0077 */
[--C-:B------:R-:W-:Y:S02]  /*2ac0*/  IMAD.MOV.U32 R94, RZ, RZ, R119.reuse ;  /* 0x000000ffff5e7224 */ /* 0x100fe400078e0077 */
[----:B------:R-:W-:-:S02]  /*2ad0*/  IMAD.MOV.U32 R92, RZ, RZ, R119 ;  /* 0x000000ffff5c7224 */ /* 0x000fc400078e0077 */
[--C-:B------:R-:W-:Y:S01]  /*2ae0*/  IMAD.MOV.U32 R90, RZ, RZ, R119.reuse ;  /* 0x000000ffff5a7224 */ /* 0x100fe200078e0077 */
[----:B------:R-:W-:Y:S01]  /*2af0*/  MUFU.EX2 R128, R128 ;  /* 0x0000008000807308 */ /* 0x000fe20000000800 */
[----:B-----5:R-:W-:Y:S01]  /*2b00*/  FMNMX.FTZ R7, R45, R88, !PT ;  /* 0x000000582d077209 */ /* 0x020fe20007810000 */
[----:B------:R-:W-:-:S03]  /*2b10*/  IMAD.MOV.U32 R88, RZ, RZ, R119 ;  /* 0x000000ffff587224 */ /* 0x000fc600078e0077 */
[C---:B------:R-:W-:Y:S01]  /*2b20*/  FSETP.NEU.FTZ.AND P1, PT, R7.reuse, -INF , PT ;  /* 0xff8000000700780b */ /* 0x040fe20003f3d000 */
[----:B------:R-:W-:Y:S02]  /*2b30*/  FMUL.FTZ R47, R7, R3 ;  /* 0x00000003072f7220 */ /* 0x000fe40000410000 */
[----:B------:R-:W-:Y:S03]  /*2b40*/  MUFU.EX2 R15, R15 ;  /* 0x0000000f000f7308 */ /* 0x000fe60000000800 */
[----:B------:R-:W-:-:S05]  /*2b50*/  FSEL R47, R47, RZ, P1 ;  /* 0x000000ff2f2f7208 */ /* 0x000fca0000800000 */
[----:B------:R-:W-:Y:S01]  /*2b60*/  MUFU.EX2 R130, R130 ;  /* 0x0000008200827308 */ /* 0x000fe20000000800 */
[-CC-:B------:R-:W-:Y:S01]  /*2b70*/  FFMA.FTZ R121, R26, R3.reuse, -R47.reuse ;  /* 0x000000031a797223 */ /* 0x180fe2000001082f */
[-CC-:B------:R-:W-:Y:S01]  /*2b80*/  FFMA.FTZ R26, R27, R3.reuse, -R47.reuse ;  /* 0x000000031b1a7223 */ /* 0x180fe2000001082f */
[-C--:B------:R-:W-:Y:S01]  /*2b90*/  FFMA.FTZ R123, R30, R3.reuse, -R47 ;  /* 0x000000031e7b7223 */ /* 0x080fe2000001082f */
[----:B0-----:R-:W-:Y:S01]  /*2ba0*/  FADD.FTZ R27, R120, R5 ;  /* 0x00000005781b7221 */ /* 0x001fe20000010000 */
[-CC-:B------:R-:W-:Y:S01]  /*2bb0*/  FFMA.FTZ R30, R6, R3.reuse, -R47.reuse ;  /* 0x00000003061e7223 */ /* 0x180fe2000001082f */
[-CC-:B------:R-:W-:Y:S01]  /*2bc0*/  FFMA.FTZ R125, R34, R3.reuse, -R47.reuse ;  /* 0x00000003227d7223 */ /* 0x180fe2000001082f */
[-C--:B------:R-:W-:Y:S01]  /*2bd0*/  FFMA.FTZ R8, R8, R3.reuse, -R47 ;  /* 0x0000000308087223 */ /* 0x080fe2000001082f */
[----:B------:R-:W-:Y:S01]  /*2be0*/  MUFU.EX2 R121, R121 ;  /* 0x0000007900797308 */ /* 0x000fe20000000800 */
[----:B--2---:R-:W-:Y:S01]  /*2bf0*/  FADD.FTZ R6, R122, R27 ;  /* 0x0000001b7a067221 */ /* 0x004fe20000010000 */
[-CC-:B------:R-:W-:Y:S01]  /*2c00*/  FFMA.FTZ R127, R38, R3.reuse, -R47.reuse ;  /* 0x00000003267f7223 */ /* 0x180fe2000001082f */
[-CC-:B------:R-:W-:Y:S01]  /*2c10*/  FFMA.FTZ R20, R20, R3.reuse, -R47.reuse ;  /* 0x0000000314147223 */ /* 0x180fe2000001082f */
[-CC-:B------:R-:W-:Y:S01]  /*2c20*/  FFMA.FTZ R38, R48, R3.reuse, -R47.reuse ;  /* 0x0000000330267223 */ /* 0x180fe2000001082f */
[----:B---3--:R-:W-:Y:S01]  /*2c30*/  FADD.FTZ R27, R9, R6 ;  /* 0x00000006091b7221 */ /* 0x008fe20000010000 */
[-CC-:B------:R-:W-:Y:S01]  /*2c40*/  FFMA.FTZ R129, R42, R3.reuse, -R47.reuse ;  /* 0x000000032a817223 */ /* 0x180fe2000001082f */
[-C--:B------:R-:W-:Y:S01]  /*2c50*/  FFMA.FTZ R34, R44, R3.reuse, -R47 ;  /* 0x000000032c227223 */ /* 0x080fe2000001082f */
[----:B------:R-:W0:Y:S01]  /*2c60*/  MUFU.EX2 R26, R26 ;  /* 0x0000001a001a7308 */ /* 0x000e220000000800 */
[----:B----4-:R-:W-:Y:S01]  /*2c70*/  FADD.FTZ R6, R124, R27 ;  /* 0x0000001b7c067221 */ /* 0x010fe20000010000 */
[-CC-:B------:R-:W-:Y:S01]  /*2c80*/  FFMA.FTZ R133, R50, R3.reuse, -R47.reuse ;  /* 0x0000000332857223 */ /* 0x180fe2000001082f */
[-CC-:B------:R-:W-:Y:S01]  /*2c90*/  FFMA.FTZ R131, R46, R3.reuse, -R47.reuse ;  /* 0x000000032e837223 */ /* 0x180fe2000001082f */
[-CC-:B------:R-:W-:Y:S01]  /*2ca0*/  FFMA.FTZ R42, R52, R3.reuse, -R47.reuse ;  /* 0x00000003342a7223 */ /* 0x180fe2000001082f */
[----:B-1----:R-:W-:Y:S01]  /*2cb0*/  FADD.FTZ R27, R11, R6 ;  /* 0x000000060b1b7221 */ /* 0x002fe20000010000 */
        /* <DEDUP_REMOVED lines=13> */
[----:B------:R-:W-:Y:S01]  /*2d90*/  F2FP.BF16.F32.PACK_AB R120, R5, R120 ;  /* 0x000000780578723e */ /* 0x000fe200000010ff */
[-CC-:B------:R-:W-:Y:S01]  /*2da0*/  FFMA.FTZ R143, R70, R3.reuse, -R47.reuse ;  /* 0x00000003468f7223 */ /* 0x180fe2000001082f */
[-CC-:B------:R-:W-:Y:S01]  /*2db0*/  FFMA.FTZ R4, R72, R3.reuse, -R47.reuse ;  /* 0x0000000348047223 */ /* 0x180fe2000001082f */
        /* <DEDUP_REMOVED lines=8> */
[-CC-:B------:R-:W-:Y:S01]  /*2e40*/  FFMA.FTZ R86, R86, R3.reuse, -R47.reuse ;  /* 0x0000000356567223 */ /* 0x180fe2000001082f */
[----:B------:R-:W-:Y:S01]  /*2e50*/  FFMA.FTZ R32, R32, R3, -R47 ;  /* 0x0000000320207223 */ /* 0x000fe2000001082f */
[----:B------:R-:W1:Y:S01]  /*2e60*/  MUFU.EX2 R8, R8 ;  /* 0x0000000800087308 */ /* 0x000e620000000800 */
[----:B--2---:R-:W-:Y:S01]  /*2e70*/  FADD.FTZ R6, R30, R27 ;  /* 0x0000001b1e067221 */ /* 0x004fe20000010000 */
[----:B------:R-:W-:-:S02]  /*2e80*/  F2FP.BF16.F32.PACK_AB R122, R9, R122 ;  /* 0x0000007a097a723e */ /* 0x000fc400000010ff */
[----:B------:R-:W-:Y:S02]  /*2e90*/  F2FP.BF16.F32.PACK_AB R124, R11, R124 ;  /* 0x0000007c0b7c723e */ /* 0x000fe400000010ff */
[----:B------:R-:W-:Y:S02]  /*2ea0*/  F2FP.BF16.F32.PACK_AB R126, R13, R126 ;  /* 0x0000007e0d7e723e */ /* 0x000fe400000010ff */
[----:B------:R-:W2:Y:S01]  /*2eb0*/  MUFU.EX2 R127, R127 ;  /* 0x0000007f007f7308 */ /* 0x000ea20000000800 */
[----:B0-----:R-:W-:Y:S01]  /*2ec0*/  FADD.FTZ R27, R125, R6 ;  /* 0x000000067d1b7221 */ /* 0x001fe20000010000 */
[----:B------:R-:W-:Y:S02]  /*2ed0*/  F2FP.BF16.F32.PACK_AB R128, R15, R128 ;  /* 0x000000800f80723e */ /* 0x000fe400000010ff */
[----:B------:R-:W-:Y:S02]  /*2ee0*/  F2FP.BF16.F32.PACK_AB R121, R26, R121 ;  /* 0x000000791a79723e */ /* 0x000fe400000010ff */
[----:B------:R-:W-:-:S02]  /*2ef0*/  F2FP.BF16.F32.PACK_AB R123, R30, R123 ;  /* 0x0000007b1e7b723e */ /* 0x000fc400000010ff */
[----:B------:R-:W0:Y:S01]  /*2f00*/  MUFU.EX2 R21, R21 ;  /* 0x0000001500157308 */ /* 0x000e220000000800 */
[C---:B-1----:R-:W-:Y:S01]  /*2f10*/  FADD.FTZ R6, R8.reuse, R27 ;  /* 0x0000001b08067221 */ /* 0x042fe20000010000 */
[----:B------:R-:W-:-:S06]  /*2f20*/  F2FP.BF16.F32.PACK_AB R125, R8, R125 ;  /* 0x0000007d087d723e */ /* 0x000fcc00000010ff */
[----:B------:R-:W1:Y:S01]  /*2f30*/  MUFU.EX2 R20, R20 ;  /* 0x0000001400147308 */ /* 0x000e620000000800 */
[----:B--2---:R-:W-:-:S07]  /*2f40*/  FADD.FTZ R27, R127, R6 ;  /* 0x000000067f1b7221 */ /* 0x004fce0000010000 */
[----:B------:R-:W2:Y:S01]  /*2f50*/  MUFU.EX2 R132, R132 ;  /* 0x0000008400847308 */ /* 0x000ea20000000800 */
[C---:B0-----:R-:W-:Y:S01]  /*2f60*/  FADD.FTZ R49, R21.reuse, R50 ;  /* 0x0000003215317221 */ /* 0x041fe20000010000 */
[----:B------:R-:W-:Y:S01]  /*2f70*/  FFMA.FTZ R50, R68, R3, -R47 ;  /* 0x0000000344327223 */ /* 0x000fe2000001082f */
[----:B------:R-:W-:-:S05]  /*2f80*/  F2FP.BF16.F32.PACK_AB R130, R21, R130 ;  /* 0x000000821582723e */ /* 0x000fca00000010ff */
        /* <DEDUP_REMOVED lines=29> */
[----:B------:R-:W-:Y:S01]  /*3160*/  FFMA.FTZ R6, R10, R3, -R47 ;  /* 0x000000030a067223 */ /* 0x000fe2000001082f */
[----:B------:R-:W-:-:S05]  /*3170*/  F2FP.BF16.F32.PACK_AB R136, R33, R136 ;  /* 0x000000882188723e */ /* 0x000fca00000010ff */
[----:B------:R-:W0:Y:S01]  /*3180*/  MUFU.EX2 R135, R135 ;  /* 0x0000008700877308 */ /* 0x000e220000000800 */
[----:B-1----:R-:W-:Y:S01]  /*3190*/  FADD.FTZ R10, R42, R27 ;  /* 0x0000001b2a0a7221 */ /* 0x002fe20000010000 */
[----:B------:R-:W-:Y:S01]  /*31a0*/  FFMA.FTZ R27, R28, R3, -R47 ;  /* 0x000000031c1b7223 */ /* 0x000fe2000001082f */
[----:B------:R-:W-:-:S05]  /*31b0*/  F2FP.BF16.F32.PACK_AB R133, R42, R133 ;  /* 0x000000852a85723e */ /* 0x000fca00000010ff */
        /* <DEDUP_REMOVED lines=45> */
[----:B--2---:R-:W-:-:S07]  /*3490*/  FADD.FTZ R9, R43, R54 ;  /* 0x000000362b097221 */ /* 0x004fce0000010000 */
[----:B------:R-:W-:Y:S01]  /*34a0*/  MUFU.EX2 R145, R145 ;  /* 0x0000009100917308 */ /* 0x000fe20000000800 */
[----:B0-----:R-:W-:-:S07]  /*34b0*/  F2FP.BF16.F32.PACK_AB R143, R4, R143 ;  /* 0x0000008f048f723e */ /* 0x001fce00000010ff */
[----:B------:R0:W2:Y:S01]  /*34c0*/  MUFU.EX2 R45, R146 ;  /* 0x00000092002d7308 */ /* 0x0000a20000000800 */
[----:B-1----:R-:W-:-:S07]  /*34d0*/  FADD.FTZ R12, R148, R9 ;  /* 0x00000009940c7221 */ /* 0x002fce0000010000 */
[----:B------:R-:W1:Y:S01]  /*34e0*/  MUFU.EX2 R10, R76 ;  /* 0x0000004c000a7308 */ /* 0x000e620000000800 */
[----:B0-----:R-:W-:-:S07]  /*34f0*/  F2FP.BF16.F32.PACK_AB R146, R43, R40 ;  /* 0x000000282b92723e */ /* 0x001fce00000010ff */
[----:B------:R-:W0:Y:S01]  /*3500*/  MUFU.EX2 R147, R147 ;  /* 0x0000009300937308 */ /* 0x000e220000000800 */
[C---:B--2---:R-:W-:Y:S01]  /*3510*/  FADD.FTZ R9, R45.reuse, R12 ;  /* 0x0000000c2d097221 */ /* 0x044fe20000010000 */
[----:B------:R-:W-:-:S06]  /*3520*/  F2FP.BF16.F32.PACK_AB R148, R45, R148 ;  /* 0x000000942d94723e */ /* 0x000fcc00000010ff */
[----:B------:R2:W3:Y:S08]  /*3530*/  MUFU.EX2 R28, R6 ;  /* 0x00000006001c7308 */ /* 0x0004f00000000800 */
[----:B------:R-:W4:Y:S01]  /*3540*/  MUFU.EX2 R82, R82 ;  /* 0x0000005200527308 */ /* 0x000f220000000800 */
[----:B--2---:R-:W-:-:S04]  /*3550*/  FADD.FTZ R6, R4, R5 ;  /* 0x0000000504067221 */ /* 0x004fc80000010000 */
[----:B------:R-:W-:Y:S01]  /*3560*/  FADD.FTZ R5, R145, R6 ;  /* 0x0000000691057221 */ /* 0x000fe20000010000 */
[C---:B-1----:R-:W-:Y:S02]  /*3570*/  F2FP.BF16.F32.PACK_AB R145, R10.reuse, R145 ;  /* 0x000000910a91723e */ /* 0x042fe400000010ff */
[----:B------:R-:W1:Y:S01]  /*3580*/  MUFU.EX2 R27, R27 ;  /* 0x0000001b001b7308 */ /* 0x000e620000000800 */
[----:B------:R-:W-:-:S04]  /*3590*/  FADD.FTZ R12, R10, R5 ;  /* 0x000000050a0c7221 */ /* 0x000fc80000010000 */
[----:B0-----:R-:W-:Y:S01]  /*35a0*/  FADD.FTZ R5, R147, R12 ;  /* 0x0000000c93057221 */ /* 0x001fe20000010000 */
[C---:B---3--:R-:W-:Y:S02]  /*35b0*/  F2FP.BF16.F32.PACK_AB R147, R28.reuse, R147 ;  /* 0x000000931c93723e */ /* 0x048fe400000010ff */
[----:B------:R-:W0:Y:S01]  /*35c0*/  MUFU.EX2 R86, R86 ;  /* 0x0000005600567308 */ /* 0x000e220000000800 */
[----:B------:R-:W-:-:S04]  /*35d0*/  FADD.FTZ R5, R28, R5 ;  /* 0x000000051c057221 */ /* 0x000fc80000010000 */
[----:B----4-:R-:W-:-:S03]  /*35e0*/  FADD.FTZ R8, R82, R5 ;  /* 0x0000000552087221 */ /* 0x010fc60000010000 */
[----:B------:R-:W2:Y:S01]  /*35f0*/  MUFU.EX2 R151, R32 ;  /* 0x0000002000977308 */ /* 0x000ea20000000800 */
[C---:B-1----:R-:W-:Y:S01]  /*3600*/  FADD.FTZ R5, R27.reuse, R8 ;  /* 0x000000081b057221 */ /* 0x042fe20000010000 */
[----:B------:R-:W-:-:S06]  /*3610*/  F2FP.BF16.F32.PACK_AB R149, R27, R82 ;  /* 0x000000521b95723e */ /* 0x000fcc00000010ff */
[----:B------:R-:W1:Y:S01]  /*3620*/  MUFU.EX2 R150, R150 ;  /* 0x0000009600967308 */ /* 0x000e620000000800 */
[----:B0-----:R-:W-:-:S07]  /*3630*/  FADD.FTZ R4, R86, R5 ;  /* 0x0000000556047221 */ /* 0x001fce0000010000 */
[----:B------:R-:W0:Y:S01]  /*3640*/  MUFU.EX2 R31, R31 ;  /* 0x0000001f001f7308 */ /* 0x000e220000000800 */
[----:B--2---:R-:W-:Y:S01]  /*3650*/  FADD.FTZ R5, R151, R4 ;  /* 0x0000000497057221 */ /* 0x004fe20000010000 */
[----:B------:R-:W-:Y:S01]  /*3660*/  VIADD R4, R89, 0xfffffffe ;  /* 0xfffffffe59047836 */ /* 0x000fe20000000000 */
[----:B------:R-:W-:Y:S01]  /*3670*/  F2FP.BF16.F32.PACK_AB R151, R151, R86 ;  /* 0x000000569797723e */ /* 0x000fe200000010ff */
[----:B------:R-:W-:-:S03]  /*3680*/  IMAD.MOV.U32 R89, RZ, RZ, R119 ;  /* 0x000000ffff597224 */ /* 0x000fc600078e0077 */
[----:B------:R-:W-:Y:S01]  /*3690*/  ISETP.GE.AND P1, PT, R4, R16, PT ;  /* 0x000000100400720c */ /* 0x000fe20003f26270 */
[----:B-1----:R-:W-:-:S04]  /*36a0*/  FADD.FTZ R6, R150, R9 ;  /* 0x0000000996067221 */ /* 0x002fc80000010000 */
[C---:B0-----:R-:W-:Y:S01]  /*36b0*/  FADD.FTZ R6, R31.reuse, R6 ;  /* 0x000000061f067221 */ /* 0x041fe20000010000 */
[----:B------:R-:W-:-:S07]  /*36c0*/  F2FP.BF16.F32.PACK_AB R150, R31, R150 ;  /* 0x000000961f96723e */ /* 0x000fce00000010ff */
[----:B------:R-:W-:Y:S05]  /*36d0*/  @!P1 BRA `(.L_x_216) ;  /* 0x0000001c00d89947 */ /* 0x000fea0003800000 */
        /* <DEDUP_REMOVED lines=18> */
[----:B------:R-:W-:Y:S01]  /*3800*/  UMOV UR7, UR38 ;  /* 0x0000002600077c82 */ /* 0x000fe20008000000 */
[----:B------:R-:W-:-:S05]  /*3810*/  UMOV UR6, UR39 ;  /* 0x0000002700067c82 */ /* 0x000fca0008000000 */
.L_x_227:
[----:B------:R-:W-:Y:S01]  /*3820*/  ISETP.NE.AND P2, PT, RZ, UR41, PT ;  /* 0x00000029ff007c0c */ /* 0x000fe2000bf45270 */
[----:B------:R-:W-:-:S04]  /*3830*/  UISETP.NE.AND UP0, UPT, UR6, 0x1, UPT ;  /* 0x000000010600788c */ /* 0x000fc8000bf05270 */
[----:B------:R-:W-:-:S04]  /*3840*/  USEL UR38, URZ, 0x1, UP0 ;  /* 0x000000013f267887 */ /* 0x000fc80008000000 */
[----:B------:R-:W-:-:S04]  /*3850*/  ULOP3.LUT UR38, UR7, UR38, URZ, 0x3c, !UPT ;  /* 0x0000002607267292 */ /* 0x000fc8000f8e3c3f */
[----:B------:R-:W-:Y:S08]  /*3860*/  @P2 BRA `(.L_x_217) ;  /* 0x0000000000442947 */ /* 0x000ff00003800000 */
[----:B------:R-:W-:Y:S05]  /*3870*/  @!P0 BRA `(.L_x_218) ;  /* 0x0000000000048947 */ /* 0x000fea0003800000 */
[----:B------:R-:W-:Y:S01]  /*3880*/  BPT.TRAP 0x1 ;  /* 0x000000040000795c */ /* 0x000fe20000300000 */
.L_x_218:
[----:B------:R-:W0:Y:S01]  /*3890*/  S2UR UR14, SR_CgaCtaId ;  /* 0x00000000000e79c3 */ /* 0x000e220000008800 */
[----:B------:R-:W-:Y:S01]  /*38a0*/  UIADD3 UR10, UR6, 0x1, URZ ;  /* 0x00000001060a7890 */ /* 0x000fe2000fffe03f */
[----:B------:R-:W-:Y:S01]  /*38b0*/  IMAD.U32 R0, RZ, RZ, UR38 ;  /* 0x00000026ff007e24 */ /* 0x000fe2000f8e00ff */
[----:B------:R-:W-:Y:S02]  /*38c0*/  UMOV UR11, 0x400 ;  /* 0x00000400000b7882 */ /* 0x000fe40000000000 */
[----:B------:R-:W-:Y:S02]  /*38d0*/  UISETP.NE.AND UP0, UPT, UR10, 0x2, UPT ;  /* 0x000000020a00788c */ /* 0x000fe4000bf05270 */
[----:B------:R-:W-:Y:S02]  /*38e0*/  SHF.L.U32 R0, R0, 0x1f, RZ ;  /* 0x0000001f00007819 */ /* 0x000fe400000006ff */
[----:B------:R-:W-:Y:S02]  /*38f0*/  USEL UR10, UR10, URZ, UP0 ;  /* 0x0000003f0a0a7287 */ /* 0x000fe40008000000 */
[----:B0-----:R-:W-:-:S04]  /*3900*/  ULEA UR11, UR14, UR11, 0x18 ;  /* 0x0000000b0e0b7291 */ /* 0x001fc8000f8ec03f */
[----:B------:R-:W-:-:S09]  /*3910*/  ULEA UR10, UR10, UR11, 0x3 ;  /* 0x0000000b0a0a7291 */ /* 0x000fd2000f8e183f */
[----:B------:R0:W1:Y:S01]  /*3920*/  SYNCS.PHASECHK.TRANS64.TRYWAIT P1, [UR10+0x16830], R0 ;  /* 0x01683000ff0075a7 */ /* 0x000062000802014a */
[----:B------:R-:W-:Y:S05]  /*3930*/  @!P0 BRA `(.L_x_219) ;  /* 0x0000000000048947 */ /* 0x000fea0003800000 */
[----:B------:R-:W-:Y:S01]  /*3940*/  BPT.TRAP 0x1 ;  /* 0x000000040000795c */ /* 0x000fe20000300000 */
.L_x_219:
[----:B-1----:R-:W-:Y:S05]  /*3950*/  @P1 BRA `(.L_x_217) ;  /* 0x0000000000081947 */ /* 0x002fea0003800000 */
[----:B------:R-:W1:Y:S02]  /*3960*/  SYNCS.PHASECHK.TRANS64.TRYWAIT P1, [UR10+0x16830], R0 ;  /* 0x01683000ff0075a7 */ /* 0x000e64000802014a */
[----:B-1----:R-:W-:Y:S05]  /*3970*/  @!P1 BRA `(.L_x_220) ;  /* 0x000000a400989947 */ /* 0x002fea0003800000 */
.L_x_217:
[----:B-1----:R-:W1:Y:S01]  /*3980*/  S2R R3, SR_TID.X ;  /* 0x0000000000037919 */ /* 0x002e620000002100 */
[----:B------:R-:W-:Y:S01]  /*3990*/  UIADD3 UR39, UR6, 0x1, URZ ;  /* 0x0000000106277890 */ /* 0x000fe2000fffe03f */
[----:B------:R-:W-:Y:S01]  /*39a0*/  UMOV UR24, UR4 ;  /* 0x0000000400187c82 */ /* 0x000fe20008000000 */
[----:B------:R-:W-:Y:S02]  /*39b0*/  UMOV UR25, UR5 ;  /* 0x0000000500197c82 */ /* 0x000fe40008000000 */
[----:B------:R-:W-:Y:S01]  /*39c0*/  UISETP.NE.AND UP0, UPT, UR39, 0x2, UPT ;  /* 0x000000022700788c */ /* 0x000fe2000bf05270 */
[----:B------:R-:W-:Y:S01]  /*39d0*/  UMOV UR27, 0x40000040 ;  /* 0x40000040001b7882 */ /* 0x000fe20000000000 */
[----:B------:R-:W-:Y:S02]  /*39e0*/  UMOV UR11, 0x40000040 ;  /* 0x40000040000b7882 */ /* 0x000fe40000000000 */
[----:B------:R-:W-:Y:S01]  /*39f0*/  USEL UR39, UR39, URZ, UP0 ;  /* 0x0000003f27277287 */ /* 0x000fe20008000000 */
[----:B------:R-:W-:Y:S01]  /*3a00*/  UMOV UR15, 0x40000040 ;  /* 0x40000040000f7882 */ /* 0x000fe20000000000 */
[----:B------:R-:W-:-:S02]  /*3a10*/  UMOV UR19, 0x40000040 ;  /* 0x4000004000137882 */ /* 0x000fc40000000000 */
[----:B------:R-:W-:-:S04]  /*3a20*/  ULEA UR26, UR39, UR20, 0xa ;  /* 0x00000014271a7291 */ /* 0x000fc8000f8e503f */
[----:B------:R-:W-:Y:S02]  /*3a30*/  UIADD3 UR10, UR26, 0x2, URZ ;  /* 0x000000021a0a7890 */ /* 0x000fe4000fffe03f */
[----:B------:R-:W-:Y:S02]  /*3a40*/  UIADD3 UR14, UR26, 0x4, URZ ;  /* 0x000000041a0e7890 */ /* 0x000fe4000fffe03f */
[----:B------:R-:W-:Y:S01]  /*3a50*/  UIADD3 UR18, UR26, 0x6, URZ ;  /* 0x000000061a127890 */ /* 0x000fe2000fffe03f */
[----:B-1----:R-:W-:-:S05]  /*3a60*/  SHF.R.U32.HI R3, RZ, 0x7, R3 ;  /* 0x00000007ff037819 */ /* 0x002fca0000011603 */
[----:B0-----:R-:W-:-:S05]  /*3a70*/  VIADD R0, R3, 0x8 ;  /* 0x0000000803007836 */ /* 0x001fca0000000000 */
[----:B------:R0:W-:Y:S06]  /*3a80*/  BAR.SYNC.DEFER_BLOCKING R0, 0x100 ;  /* 0x000400000000751d */ /* 0x0001ec0000010000 */
        /* <DEDUP_REMOVED lines=12> */
[----:B0-----:R-:W-:Y:S05]  /*3b50*/  @P2 BRA `(.L_x_221) ;  /* 0x0000000000382947 */ /* 0x001fea0003800000 */
[----:B------:R-:W-:Y:S05]  /*3b60*/  @!P0 BRA `(.L_x_222) ;  /* 0x0000000000048947 */ /* 0x000fea0003800000 */
[----:B------:R-:W-:Y:S01]  /*3b70*/  BPT.TRAP 0x1 ;  /* 0x000000040000795c */ /* 0x000fe20000300000 */
.L_x_222:
[----:B------:R-:W0:Y:S01]  /*3b80*/  S2UR UR11, SR_CgaCtaId ;  /* 0x00000000000b79c3 */ /* 0x000e220000008800 */
[----:B------:R-:W-:Y:S01]  /*3b90*/  UMOV UR10, 0x400 ;  /* 0x00000400000a7882 */ /* 0x000fe20000000000 */
[----:B------:R-:W-:-:S05]  /*3ba0*/  IMAD.U32 R0, RZ, RZ, UR7 ;  /* 0x00000007ff007e24 */ /* 0x000fca000f8e00ff */
[----:B------:R-:W-:Y:S01]  /*3bb0*/  SHF.L.U32 R0, R0, 0x1f, RZ ;  /* 0x0000001f00007819 */ /* 0x000fe200000006ff */
[----:B0-----:R-:W-:-:S04]  /*3bc0*/  ULEA UR10, UR11, UR10, 0x18 ;  /* 0x0000000a0b0a7291 */ /* 0x001fc8000f8ec03f */
[----:B------:R-:W-:-:S09]  /*3bd0*/  ULEA UR10, UR6, UR10, 0x3 ;  /* 0x0000000a060a7291 */ /* 0x000fd2000f8e183f */
[----:B------:R0:W1:Y:S01]  /*3be0*/  SYNCS.PHASECHK.TRANS64.TRYWAIT P1, [UR10+0x16850], R0 ;  /* 0x01685000ff0075a7 */ /* 0x000062000802014a */
[----:B------:R-:W-:Y:S05]  /*3bf0*/  @!P0 BRA `(.L_x_223) ;  /* 0x0000000000048947 */ /* 0x000fea0003800000 */
[----:B------:R-:W-:Y:S01]  /*3c00*/  BPT.TRAP 0x1 ;  /* 0x000000040000795c */ /* 0x000fe20000300000 */
.L_x_223:
[----:B-1----:R-:W-:Y:S05]  /*3c10*/  @P1 BRA `(.L_x_221) ;  /* 0x0000000000081947 */ /* 0x002fea0003800000 */
[----:B------:R-:W1:Y:S02]  /*3c20*/  SYNCS.PHASECHK.TRANS64.TRYWAIT P1, [UR10+0x16850], R0 ;  /* 0x01685000ff0075a7 */ /* 0x000e64000802014a */
[----:B-1----:R-:W-:Y:S05]  /*3c30*/  @!P1 BRA `(.L_x_224) ;  /* 0x000000a400009947 */ /* 0x002fea0003800000 */
.L_x_221:
[----:B------:R-:W2:Y:S01]  /*3c40*/  S2UR UR11, SR_CgaCtaId ;  /* 0x00000000000b79c3 */ /* 0x000ea20000008800 */
[----:B------:R-:W-:Y:S01]  /*3c50*/  UMOV UR7, 0x400 ;  /* 0x0000040000077882 */ /* 0x000fe20000000000 */
[----:B------:R-:W-:Y:S01]  /*3c60*/  WARPGROUP.ARRIVE ;  /* 0x00000000000079c5 */ /* 0x000fe20000000000 */
[----:B------:R-:W-:-:S05]  /*3c70*/  UMOV UR19, 0x40000040 ;  /* 0x4000004000137882 */ /* 0x000fca0000000000 */
[----:B------:R-:W1:Y:S01]  /*3c80*/  S2R R7, SR_TID.X ;  /* 0x0000000000077919 */ /* 0x000e620000002100 */
[----:B--2---:R-:W-:-:S04]  /*3c90*/  ULEA UR15, UR11, UR7, 0x18 ;  /* 0x000000070b0f7291 */ /* 0x004fc8000f8ec03f */
[----:B------:R-:W-:-:S04]  /*3ca0*/  UIADD3 UR7, UR15, 0x400, URZ ;  /* 0x000004000f077890 */ /* 0x000fc8000fffe03f */
[----:B------:R-:W-:-:S04]  /*3cb0*/  USHF.R.U32.HI UR7, URZ, 0x4, UR7 ;  /* 0x000000043f077899 */ /* 0x000fc80008011607 */
[----:B------:R-:W-:Y:S01]  /*3cc0*/  ULOP3.LUT UR7, UR7, 0x3fff, URZ, 0xc0, !UPT ;  /* 0x00003fff07077892 */ /* 0x000fe2000f8ec03f */
[----:B-1----:R-:W-:Y:S02]  /*3cd0*/  SHF.R.U32.HI R3, RZ, 0x7, R7 ;  /* 0x00000007ff037819 */ /* 0x002fe40000011607 */
[----:B------:R-:W-:Y:S01]  /*3ce0*/  ISETP.GE.U32.AND P1, PT, R7, 0x180, PT ;  /* 0x000001800700780c */ /* 0x000fe20003f26070 */
[----:B------:R-:W-:Y:S02]  /*3cf0*/  ULEA UR10, UR6, UR7, 0xa ;  /* 0x00000007060a7291 */ /* 0x000fe4000f8e503f */
[----:B0-----:R-:W-:Y:S02]  /*3d00*/  VIADD R0, R3, 0x9 ;  /* 0x0000000903007836 */ /* 0x001fe40000000000 */
[----:B------:R-:W-:-:S03]  /*3d10*/  UIADD3 UR14, UR10, 0x80, URZ ;  /* 0x000000800a0e7890 */ /* 0x000fc6000fffe03f */
[----:B------:R-:W-:Y:S01]  /*3d20*/  UMOV UR18, UR10 ;  /* 0x0000000a00127c82 */ /* 0x000fe20008000000 */
[----:B------:R-:W-:Y:S01]  /*3d30*/  SEL R0, R0, 0x9, !P1 ;  /* 0x0000000900007807 */ /* 0x000fe20004800000 */
[----:B------:R-:W-:Y:S01]  /*3d40*/  HGMMA.64x64x16.F32.BF16 R88, R120, gdesc[UR16].tnspB, R88, gsb0 ;  /* 0x40e0001078587df0 */ /* 0x000fe20008001858 */
[----:B------:R-:W-:Y:S01]  /*3d50*/  UMOV UR19, 0x40000040 ;  /* 0x4000004000137882 */ /* 0x000fe20000000000 */
[----:B------:R-:W-:Y:S01]  /*3d60*/  UMOV UR18, UR14 ;  /* 0x0000000e00127c82 */ /* 0x000fe20008000000 */
        /* <DEDUP_REMOVED lines=43> */
.L_x_225:
[----:B0-----:R-:W-:Y:S01]  /*4020*/  FMNMX.FTZ R0, R24, R9, !PT ;  /* 0x0000000918007209 */ /* 0x001fe20007810000 */
[----:B------:R-:W-:Y:S01]  /*4030*/  ULEA UR7, UR39, UR15, 0x3 ;  /* 0x0000000f27077291 */ /* 0x000fe2000f8e183f */
[----:B------:R-:W-:Y:S02]  /*4040*/  FMNMX.FTZ R10, R26, R8, !PT ;  /* 0x000000081a0a7209 */ /* 0x000fe40007810000 */
[----:B------:R-:W-:Y:S01]  /*4050*/  FMNMX.FTZ R3, R25, R0, !PT ;  /* 0x0000000019037209 */ /* 0x000fe20007810000 */
[----:B------:R-:W-:Y:S01]  /*4060*/  UIADD3 UR7, UR7, 0x16840, URZ ;  /* 0x0001684007077890 */ /* 0x000fe2000fffe03f */
[----:B------:R-:W-:Y:S02]  /*4070*/  FMNMX.FTZ R7, R27, R10, !PT ;  /* 0x0000000a1b077209 */ /* 0x000fe40007810000 */
[----:B------:R-:W-:Y:S01]  /*4080*/  FMNMX.FTZ R0, R28, R3, !PT ;  /* 0x000000031c007209 */ /* 0x000fe20007810000 */
[----:B------:R-:W-:Y:S01]  /*4090*/  UPRMT UR7, UR11, 0x654, UR7 ;  /* 0x000006540b077896 */ /* 0x000fe20008000007 */
[----:B------:R-:W-:-:S02]  /*40a0*/  FMNMX.FTZ R10, R30, R7, !PT ;  /* 0x000000071e0a7209 */ /* 0x000fc40007810000 */
[----:B------:R-:W-:Y:S02]  /*40b0*/  FMNMX.FTZ R3, R29, R0, !PT ;  /* 0x000000001d037209 */ /* 0x000fe40007810000 */
[----:B------:R-:W-:Y:S02]  /*40c0*/  FMNMX.FTZ R7, R31, R10, !PT ;  /* 0x0000000a1f077209 */ /* 0x000fe40007810000 */
[----:B------:R-:W-:Y:S02]  /*40d0*/  FMNMX.FTZ R0, R32, R3, !PT ;  /* 0x0000000320007209 */ /* 0x000fe40007810000 */
[----:B------:R-:W-:Y:S01]  /*40e0*/  FMNMX.FTZ R10, R34, R7, !PT ;  /* 0x00000007220a7209 */ /* 0x000fe20007810000 */
[----:B------:R-:W-:Y:S01]  /*40f0*/  SYNCS.ARRIVE.TRANS64.RED.A1T0 RZ, [UR7], RZ ;  /* 0x000000ffffff79a7 */ /* 0x000fe20008100407 */
        /* <DEDUP_REMOVED lines=53> */
[----:B------:R-:W-:-:S03]  /*4450*/  FMNMX.FTZ R10, R87, R10, !PT ;  /* 0x0000000a570a7209 */ /* 0x000fc60007810000 */
[----:B------:R-:W0:Y:S04]  /*4460*/  SHFL.BFLY PT, R0, R11, 0x2, 0x1f ;  /* 0x0c401f000b007f89 */ /* 0x000e2800000e0000 */
[----:B------:R-:W1:Y:S01]  /*4470*/  SHFL.BFLY PT, R3, R10, 0x2, 0x1f ;  /* 0x0c401f000a037f89 */ /* 0x000e6200000e0000 */
[----:B0-----:R-:W-:Y:S02]  /*4480*/  FMNMX.FTZ R12, R11, R0, !PT ;  /* 0x000000000b0c7209 */ /* 0x001fe40007810000 */
[----:B-1----:R-:W-:-:S03]  /*4490*/  FMNMX.FTZ R13, R10, R3, !PT ;  /* 0x000000030a0d7209 */ /* 0x002fc60007810000 */
[----:B------:R-:W0:Y:S01]  /*44a0*/  SHFL.BFLY PT, R7, R12, 0x1, 0x1f ;  /* 0x0c201f000c077f89 */ /* 0x000e2200000e0000 */
[----:B------:R-:W1:Y:S03]  /*44b0*/  LDC R3, c[0x0][0x988] ;  /* 0x00026200ff037b82 */ /* 0x000e660000000800 */
[----:B------:R-:W2:Y:S01]  /*44c0*/  SHFL.BFLY PT, R14, R13, 0x1, 0x1f ;  /* 0x0c201f000d0e7f89 */ /* 0x000ea200000e0000 */
[----:B0-----:R-:W-:Y:S02]  /*44d0*/  FMNMX.FTZ R0, R12, R7, !PT ;  /* 0x000000070c007209 */ /* 0x001fe40007810000 */
[----:B--2---:R-:W-:-:S03]  /*44e0*/  FMNMX.FTZ R7, R13, R14, !PT ;  /* 0x0000000e0d077209 */ /* 0x004fc60007810000 */
[C---:B-1----:R-:W-:Y:S01]  /*44f0*/  FMUL.FTZ R10, R0.reuse, R3 ;  /* 0x00000003000a7220 */ /* 0x042fe20000410000 */
[----:B------:R-:W-:-:S03]  /*4500*/  FADD.FTZ R14, -R0, R9 ;  /* 0x00000009000e7221 */ /* 0x000fc60000010100 */
[-C--:B------:R-:W-:Y:S01]  /*4510*/  FFMA.FTZ R126, R36, R3.reuse, -R10 ;  /* 0x00000003247e7223 */ /* 0x080fe2000001080a */
[C---:B------:R-:W-:Y:S01]  /*4520*/  FADD.FTZ R20, -R7.reuse, R8 ;  /* 0x0000000807147221 */ /* 0x040fe20000010100 */
[-C--:B------:R-:W-:Y:S01]  /*4530*/  FMUL.FTZ R36, R7, R3.reuse ;  /* 0x0000000307247220 */ /* 0x080fe20000410000 */
[-C--:B------:R-:W-:Y:S01]  /*4540*/  FFMA.FTZ R120, R24, R3.reuse, -R10 ;  /* 0x0000000318787223 */ /* 0x080fe2000001080a */
[-C--:B------:R-:W-:Y:S01]  /*4550*/  FMUL.FTZ R14, R14, R3.reuse ;  /* 0x000000030e0e7220 */ /* 0x080fe20000410000 */
[-C--:B------:R-:W-:Y:S01]  /*4560*/  FMUL.FTZ R9, R20, R3.reuse ;  /* 0x0000000314097220 */ /* 0x080fe20000410000 */
[-C--:B------:R-:W-:Y:S01]  /*4570*/  FFMA.FTZ R26, R26, R3.reuse, -R36 ;  /* 0x000000031a1a7223 */ /* 0x080fe20000010824 */
[-CC-:B------:R-:W-:Y:S01]  /*4580*/  FFMA.FTZ R121, R25, R3.reuse, -R10.reuse ;  /* 0x0000000319797223 */ /* 0x180fe2000001080a */
[-C--:B------:R-:W-:Y:S01]  /*4590*/  FFMA.FTZ R25, R49, R3.reuse, -R10 ;  /* 0x0000000331197223 */ /* 0x080fe2000001080a */
[-C--:B------:R-:W-:Y:S01]  /*45a0*/  FFMA.FTZ R49, R27, R3.reuse, -R36 ;  /* 0x000000031b317223 */ /* 0x080fe20000010824 */
[----:B------:R-:W-:Y:S01]  /*45b0*/  MUFU.EX2 R8, R14 ;  /* 0x0000000e00087308 */ /* 0x000fe20000000800 */
[-C--:B------:R-:W-:Y:S01]  /*45c0*/  FFMA.FTZ R122, R28, R3.reuse, -R10 ;  /* 0x000000031c7a7223 */ /* 0x080fe2000001080a */
[-C--:B------:R-:W-:Y:S01]  /*45d0*/  FFMA.FTZ R27, R30, R3.reuse, -R36 ;  /* 0x000000031e1b7223 */ /* 0x080fe20000010824 */
[-CC-:B------:R-:W-:Y:S01]  /*45e0*/  FFMA.FTZ R123, R29, R3.reuse, -R10.reuse ;  /* 0x000000031d7b7223 */ /* 0x180fe2000001080a */
[-C--:B------:R-:W-:Y:S01]  /*45f0*/  FFMA.FTZ R132, R48, R3.reuse, -R10 ;  /* 0x0000000330847223 */ /* 0x080fe2000001080a */
[-C--:B------:R-:W-:Y:S01]  /*4600*/  FFMA.FTZ R48, R31, R3.reuse, -R36 ;  /* 0x000000031f307223 */ /* 0x080fe20000010824 */
[-C--:B------:R-:W-:Y:S01]  /*4610*/  FFMA.FTZ R124, R32, R3.reuse, -R10 ;  /* 0x00000003207c7223 */ /* 0x080fe2000001080a */
[-C--:B------:R-:W-:Y:S01]  /*4620*/  FFMA.FTZ R125, R34, R3.reuse, -R36 ;  /* 0x00000003227d7223 */ /* 0x080fe20000010824 */
[----:B------:R-:W0:Y:S01]  /*4630*/  MUFU.EX2 R120, R120 ;  /* 0x0000007800787308 */ /* 0x000e220000000800 */
[-CC-:B------:R-:W-:Y:S01]  /*4640*/  FFMA.FTZ R33, R33, R3.reuse, -R10.reuse ;  /* 0x0000000321217223 */ /* 0x180fe2000001080a */
[-C--:B------:R-:W-:Y:S01]  /*4650*/  FFMA.FTZ R28, R45, R3.reuse, -R10 ;  /* 0x000000032d1c7223 */ /* 0x080fe2000001080a */
[-CC-:B------:R-:W-:Y:S01]  /*4660*/  FFMA.FTZ R45, R35, R3.reuse, -R36.reuse ;  /* 0x00000003232d7223 */ /* 0x180fe20000010824 */
[-C--:B------:R-:W-:Y:S01]  /*4670*/  FFMA.FTZ R127, R38, R3.reuse, -R36 ;  /* 0x00000003267f7223 */ /* 0x080fe20000010824 */
[-CC-:B------:R-:W-:Y:S01]  /*4680*/  FFMA.FTZ R32, R37, R3.reuse, -R10.reuse ;  /* 0x0000000325207223 */ /* 0x180fe2000001080a */
[-C--:B------:R-:W-:Y:S01]  /*4690*/  FFMA.FTZ R130, R44, R3.reuse, -R10 ;  /* 0x000000032c827223 */ /* 0x080fe2000001080a */
[-C--:B------:R-:W-:Y:S01]  /*46a0*/  FFMA.FTZ R44, R39, R3.reuse, -R36 ;  /* 0x00000003272c7223 */ /* 0x080fe20000010824 */
[----:B------:R-:W-:Y:S01]  /*46b0*/  MUFU.EX2 R9, R9 ;  /* 0x0000000900097308 */ /* 0x000fe20000000800 */
[-C--:B------:R-:W-:Y:S01]  /*46c0*/  FFMA.FTZ R128, R40, R3.reuse, -R10 ;  /* 0x0000000328807223 */ /* 0x080fe2000001080a */
[-C--:B------:R-:W-:Y:S01]  /*46d0*/  FFMA.FTZ R129, R42, R3.reuse, -R36 ;  /* 0x000000032a817223 */ /* 0x080fe20000010824 */
[-C--:B------:R-:W-:Y:S01]  /*46e0*/  FFMA.FTZ R29, R41, R3.reuse, -R10 ;  /* 0x00000003291d7223 */ /* 0x080fe2000001080a */
[-CC-:B------:R-:W-:Y:S01]  /*46f0*/  FFMA.FTZ R43, R43, R3.reuse, -R36.reuse ;  /* 0x000000032b2b7223 */ /* 0x180fe20000010824 */
[-CC-:B------:R-:W-:Y:S01]  /*4700*/  FFMA.FTZ R131, R46, R3.reuse, -R36.reuse ;  /* 0x000000032e837223 */ /* 0x180fe20000010824 */
[-CC-:B------:R-:W-:Y:S01]  /*4710*/  FFMA.FTZ R42, R47, R3.reuse, -R36.reuse ;  /* 0x000000032f2a7223 */ /* 0x180fe20000010824 */
[-C--:B------:R-:W-:Y:S01]  /*4720*/  FFMA.FTZ R133, R50, R3.reuse, -R36 ;  /* 0x0000000332857223 */ /* 0x080fe20000010824 */
[----:B------:R-:W1:Y:S01]  /*4730*/  MUFU.EX2 R26, R26 ;  /* 0x0000001a001a7308 */ /* 0x000e620000000800 */
[----:B0-----:R-:W-:Y:S01]  /*4740*/  FFMA.FTZ R6, R8, R6, R120 ;  /* 0x0000000608067223 */ /* 0x001fe20000010078 */
[-C--:B------:R-:W-:Y:S01]  /*4750*/  FFMA.FTZ R41, R51, R3.reuse, -R36 ;  /* 0x0000000333297223 */ /* 0x080fe20000010824 */
[-C--:B------:R-:W-:Y:S01]  /*4760*/  FFMA.FTZ R134, R52, R3.reuse, -R10 ;  /* 0x0000000334867223 */ /* 0x080fe2000001080a */
[-C--:B------:R-:W-:Y:S01]  /*4770*/  FFMA.FTZ R135, R54, R3.reuse, -R36 ;  /* 0x0000000336877223 */ /* 0x080fe20000010824 */
[-C--:B------:R-:W-:Y:S01]  /*4780*/  FFMA.FTZ R24, R53, R3.reuse, -R10 ;  /* 0x0000000335187223 */ /* 0x080fe2000001080a */
[-C--:B------:R-:W-:Y:S01]  /*4790*/  FFMA.FTZ R40, R55, R3.reuse, -R36 ;  /* 0x0000000337287223 */ /* 0x080fe20000010824 */
[-C--:B------:R-:W-:Y:S01]  /*47a0*/  FFMA.FTZ R136, R56, R3.reuse, -R10 ;  /* 0x0000000338887223 */ /* 0x080fe2000001080a */
[----:B------:R-:W0:Y:S01]  /*47b0*/  MUFU.EX2 R121, R121 ;  /* 0x0000007900797308 */ /* 0x000e220000000800 */
[-C--:B------:R-:W-:Y:S01]  /*47c0*/  FFMA.FTZ R137, R58, R3.reuse, -R36 ;  /* 0x000000033a897223 */ /* 0x080fe20000010824 */
[-C--:B------:R-:W-:Y:S01]  /*47d0*/  FFMA.FTZ R21, R57, R3.reuse, -R10 ;  /* 0x0000000339157223 */ /* 0x080fe2000001080a */
[-C--:B------:R-:W-:Y:S01]  /*47e0*/  FFMA.FTZ R39, R59, R3.reuse, -R36 ;  /* 0x000000033b277223 */ /* 0x080fe20000010824 */
[-C--:B------:R-:W-:Y:S01]  /*47f0*/  FFMA.FTZ R138, R60, R3.reuse, -R10 ;  /* 0x000000033c8a7223 */ /* 0x080fe2000001080a */
[-C--:B------:R-:W-:Y:S01]  /*4800*/  FFMA.FTZ R139, R62, R3.reuse, -R36 ;  /* 0x000000033e8b7223 */ /* 0x080fe20000010824 */
[-C--:B------:R-:W-:Y:S01]  /*4810*/  FFMA.FTZ R20, R61, R3.reuse, -R10 ;  /* 0x000000033d147223 */ /* 0x080fe2000001080a */
[----:B------:R-:W-:Y:S01]  /*4820*/  FFMA.FTZ R38, R63, R3, -R36 ;  /* 0x000000033f267223 */ /* 0x000fe20000010824 */
[----:B------:R-:W2:Y:S01]  /*4830*/  MUFU.EX2 R49, R49 ;  /* 0x0000003100317308 */ /* 0x000ea20000000800 */
[----:B-1----:R-:W-:Y:S01]  /*4840*/  FFMA.FTZ R30, R9, R5, R26 ;  /* 0x00000005091e7223 */ /* 0x002fe2000001001a */
[-C--:B------:R-:W-:Y:S01]  /*4850*/  FFMA.FTZ R140, R64, R3.reuse, -R10 ;  /* 0x00000003408c7223 */ /* 0x080fe2000001080a */
[-C--:B------:R-:W-:Y:S01]  /*4860*/  FFMA.FTZ R141, R66, R3.reuse, -R36 ;  /* 0x00000003428d7223 */ /* 0x080fe20000010824 */
[-C--:B------:R-:W-:Y:S01]  /*4870*/  FFMA.FTZ R15, R65, R3.reuse, -R10 ;  /* 0x00000003410f7223 */ /* 0x080fe2000001080a */
[-C--:B------:R-:W-:Y:S01]  /*4880*/  FFMA.FTZ R37, R67, R3.reuse, -R36 ;  /* 0x0000000343257223 */ /* 0x080fe20000010824 */
[-C--:B------:R-:W-:Y:S01]  /*4890*/  FFMA.FTZ R142, R68, R3.reuse, -R10 ;  /* 0x00000003448e7223 */ /* 0x080fe2000001080a */
[-C--:B------:R-:W-:Y:S01]  /*48a0*/  FFMA.FTZ R143, R70, R3.reuse, -R36 ;  /* 0x00000003468f7223 */ /* 0x080fe20000010824 */
[----:B------:R-:W1:Y:S01]  /*48b0*/  MUFU.EX2 R122, R122 ;  /* 0x0000007a007a7308 */ /* 0x000e620000000800 */
[----:B0-----:R-:W-:Y:S01]  /*48c0*/  FADD.FTZ R5, R121, R6 ;  /* 0x0000000679057221 */ /* 0x001fe20000010000 */
[-C--:B------:R-:W-:Y:S01]  /*48d0*/  FFMA.FTZ R14, R69, R3.reuse, -R10 ;  /* 0x00000003450e7223 */ /* 0x080fe2000001080a */
[-C--:B------:R-:W-:Y:S01]  /*48e0*/  FFMA.FTZ R35, R71, R3.reuse, -R36 ;  /* 0x0000000347237223 */ /* 0x080fe20000010824 */
[-C--:B------:R-:W-:Y:S01]  /*48f0*/  FFMA.FTZ R144, R72, R3.reuse, -R10 ;  /* 0x0000000348907223 */ /* 0x080fe2000001080a */
[-C--:B------:R-:W-:Y:S01]  /*4900*/  FFMA.FTZ R145, R74, R3.reuse, -R36 ;  /* 0x000000034a917223 */ /* 0x080fe20000010824 */
[-C--:B------:R-:W-:Y:S01]  /*4910*/  FFMA.FTZ R13, R73, R3.reuse, -R10 ;  /* 0x00000003490d7223 */ /* 0x080fe2000001080a */
[-C--:B------:R-:W-:Y:S01]  /*4920*/  FFMA.FTZ R34, R75, R3.reuse, -R36 ;  /* 0x000000034b227223 */ /* 0x080fe20000010824 */
[----:B------:R-:W0:Y:S01]  /*4930*/  MUFU.EX2 R27, R27 ;  /* 0x0000001b001b7308 */ /* 0x000e220000000800 */
[----:B--2---:R-:W-:Y:S01]  /*4940*/  FADD.FTZ R30, R49, R30 ;  /* 0x0000001e311e7221 */ /* 0x004fe20000010000 */
[-C--:B------:R-:W-:Y:S01]  /*4950*/  FFMA.FTZ R146, R76, R3.reuse, -R10 ;  /* 0x000000034c927223 */ /* 0x080fe2000001080a */
[-C--:B------:R-:W-:Y:S01]  /*4960*/  FFMA.FTZ R147, R78, R3.reuse, -R36 ;  /* 0x000000034e937223 */ /* 0x080fe20000010824 */
[-CC-:B------:R-:W-:Y:S01]  /*4970*/  FFMA.FTZ R12, R77, R3.reuse, -R10.reuse ;  /* 0x000000034d0c7223 */ /* 0x180fe2000001080a */
[-C--:B------:R-:W-:Y:S01]  /*4980*/  FFMA.FTZ R148, R80, R3.reuse, -R10 ;  /* 0x0000000350947223 */ /* 0x080fe2000001080a */
[-C--:B------:R-:W-:Y:S01]  /*4990*/  FFMA.FTZ R149, R82, R3.reuse, -R36 ;  /* 0x0000000352957223 */ /* 0x080fe20000010824 */
[-CC-:B------:R-:W-:Y:S01]  /*49a0*/  FFMA.FTZ R11, R81, R3.reuse, -R10.reuse ;  /* 0x00000003510b7223 */ /* 0x180fe2000001080a */
[----:B------:R-:W2:Y:S01]  /*49b0*/  MUFU.EX2 R123, R123 ;  /* 0x0000007b007b7308 */ /* 0x000ea20000000800 */
[----:B-1----:R-:W-:Y:S01]  /*49c0*/  FADD.FTZ R6, R122, R5 ;  /* 0x000000057a067221 */ /* 0x002fe20000010000 */
[-C--:B------:R-:W-:Y:S01]  /*49d0*/  FFMA.FTZ R150, R84, R3.reuse, -R10 ;  /* 0x0000000354967223 */ /* 0x080fe2000001080a */
[-C--:B------:R-:W-:Y:S01]  /*49e0*/  FFMA.FTZ R151, R86, R3.reuse, -R36 ;  /* 0x0000000356977223 */ /* 0x080fe20000010824 */
[----:B------:R-:W-:-:S04]  /*49f0*/  FFMA.FTZ R10, R85, R3, -R10 ;  /* 0x00000003550a7223 */ /* 0x000fc8000001080a */
        /* <DEDUP_REMOVED lines=77> */
[-CC-:B------:R-:W-:Y:S01]  /*4ed0*/  FFMA.FTZ R30, R83, R3.reuse, -R36.reuse ;  /* 0x00000003531e7223 */ /* 0x180fe20000010824 */
[----:B------:R-:W-:-:S05]  /*4ee0*/  FFMA.FTZ R36, R87, R3, -R36 ;  /* 0x0000000357247223 */ /* 0x000fca0000010824 */
        /* <DEDUP_REMOVED lines=42> */
.L_x_226:
[----:B------:R-:W-:Y:S01]  /*5190*/  ULEA UR6, UR6, UR15, 0x3 ;  /* 0x0000000f06067291 */ /* 0x000fe2000f8e183f */
[----:B------:R-:W-:Y:S01]  /*51a0*/  ISETP.GT.AND P1, PT, R4, R16, PT ;  /* 0x000000100400720c */ /* 0x000fe20003f24270 */
[----:B------:R-:W-:Y:S01]  /*51b0*/  UMOV UR7, UR38 ;  /* 0x0000002600077c82 */ /* 0x000fe20008000000 */
[----:B------:R-:W-:Y:S01]  /*51c0*/  F2FP.BF16.F32.PACK_AB R120, R121, R120 ;  /* 0x000000787978723e */ /* 0x000fe200000010ff */
[----:B------:R-:W-:Y:S01]  /*51d0*/  UIADD3 UR6, UR6, 0x16860, URZ ;  /* 0x0001686006067890 */ /* 0x000fe2000fffe03f */
[----:B------:R-:W-:Y:S01]  /*51e0*/  F2FP.BF16.F32.PACK_AB R122, R123, R122 ;  /* 0x0000007a7b7a723e */ /* 0x000fe200000010ff */
        /* <DEDUP_REMOVED lines=12> */
[----:B------:R-:W-:Y:S01]  /*52b0*/  UMOV UR6, UR39 ;  /* 0x0000002700067c82 */ /* 0x000fe20008000000 */
        /* <DEDUP_REMOVED lines=23> */
[----:B------:R-:W-:Y:S01]  /*5430*/  VIADD R4, R4, 0xffffffff ;  /* 0xffffffff04047836 */ /* 0x000fe20000000000 */
        /* <DEDUP_REMOVED lines=30> */
[----:B------:R-:W-:Y:S01]  /*5620*/  MOV R8, R7 ;  /* 0x0000000700087202 */ /* 0x000fe20000000f00 */
[----:B------:R-:W-:Y:S06]  /*5630*/  @P1 BRA `(.L_x_227) ;  /* 0xffffffe000781947 */ /* 0x000fec000383ffff */
.L_x_216:
[----:B------:R-:W-:Y:S06]  /*5640*/  BAR.ARV 0x8, 0x200 ;  /* 0x0208000000007b1d */ /* 0x000fec0000002000 */
[----:B------:R-:W-:Y:S05]  /*5650*/  @!P0 BRA `(.L_x_228) ;  /* 0x0000000000048947 */ /* 0x000fea0003800000 */
[----:B------:R-:W-:Y:S01]  /*5660*/  BPT.TRAP 0x1 ;  /* 0x000000040000795c */ /* 0x000fe20000300000 */
.L_x_228:
        /* <DEDUP_REMOVED lines=9> */
.L_x_229:
[----:B-1----:R-:W-:Y:S05]  /*5700*/  @P1 BRA `(.L_x_230) ;  /* 0x0000000000081947 */ /* 0x002fea0003800000 */
[----:B------:R-:W1:Y:S02]  /*5710*/  SYNCS.PHASECHK.TRANS64.TRYWAIT P1, [UR5+0x16850], R4 ;  /* 0x01685004ff0075a7 */ /* 0x000e640008020145 */
[----:B-1----:R-:W-:Y:S05]  /*5720*/  @!P1 BRA `(.L_x_231) ;  /* 0x00000088005c9947 */ /* 0x002fea0003800000 */
.L_x_230:
[----:B------:R-:W-:Y:S01]  /*5730*/  UIADD3 UR4, UR4, 0x400, URZ ;  /* 0x0000040004047890 */ /* 0x000fe2000fffe03f */
[----:B------:R-:W-:Y:S01]  /*5740*/  WARPGROUP.ARRIVE ;  /* 0x00000000000079c5 */ /* 0x000fe20000000000 */
[----:B------:R-:W-:Y:S01]  /*5750*/  UMOV UR11, 0x40000040 ;  /* 0x40000040000b7882 */ /* 0x000fe20000000000 */
[----:B-1----:R-:W1:Y:S01]  /*5760*/  SHFL.BFLY PT, R9, R6, 0x2, 0x1f ;  /* 0x0c401f0006097f89 */ /* 0x002e6200000e0000 */
[----:B------:R-:W-:Y:S01]  /*5770*/  USHF.R.U32.HI UR4, URZ, 0x4, UR4 ;  /* 0x000000043f047899 */ /* 0x000fe20008011604 */
[----:B------:R-:W-:Y:S02]  /*5780*/  IMAD.MOV.U32 R41, RZ, RZ, RZ ;  /* 0x000000ffff297224 */ /* 0x000fe400078e00ff */
[----:B0-----:R-:W0:Y:S01]  /*5790*/  SHFL.BFLY PT, R4, R5, 0x2, 0x1f ;  /* 0x0c401f0005047f89 */ /* 0x001e2200000e0000 */
[----:B------:R-:W-:Y:S01]  /*57a0*/  ULOP3.LUT UR4, UR4, 0x3fff, URZ, 0xc0, !UPT ;  /* 0x00003fff04047892 */ /* 0x000fe2000f8ec03f */
[----:B------:R-:W-:Y:S02]  /*57b0*/  IMAD.MOV.U32 R59, RZ, RZ, -0x800000 ;  /* 0xff800000ff3b7424 */ /* 0x000fe400078e00ff */
[----:B------:R-:W-:Y:S01]  /*57c0*/  IMAD.MOV.U32 R58, RZ, RZ, -0x800000 ;  /* 0xff800000ff3a7424 */ /* 0x000fe200078e00ff */
[----:B------:R-:W-:-:S04]  /*57d0*/  ULEA UR4, UR39, UR4, 0xa ;  /* 0x0000000427047291 */ /* 0x000fc8000f8e503f */
[----:B------:R-:W-:-:S03]  /*57e0*/  UIADD3 UR6, UR4, 0x80, URZ ;  /* 0x0000008004067890 */ /* 0x000fc6000fffe03f */
[----:B------:R-:W-:Y:S02]  /*57f0*/  UMOV UR10, UR4 ;  /* 0x00000004000a7c82 */ /* 0x000fe40008000000 */
[----:B------:R-:W-:Y:S01]  /*5800*/  HGMMA.64x64x16.F32.BF16 R88, R120, gdesc[UR8].tnspB, R88, gsb0 ;  /* 0x40e0000878587df0 */ /* 0x000fe20008001858 */
[----:B------:R-:W-:Y:S01]  /*5810*/  UMOV UR11, 0x40000040 ;  /* 0x40000040000b7882 */ /* 0x000fe20000000000 */
[----:B------:R-:W-:Y:S01]  /*5820*/  UMOV UR10, UR6 ;  /* 0x00000006000a7c82 */ /* 0x000fe20008000000 */
[----:B------:R-:W-:Y:S01]  /*5830*/  UIADD3 UR6, UR4, 0x100, URZ ;  /* 0x0000010004067890 */ /* 0x000fe2000fffe03f */
[----:B-1----:R-:W-:Y:S01]  /*5840*/  FADD.FTZ R9, R9, R6 ;  /* 0x0000000609097221 */ /* 0x002fe20000010000 */
[----:B------:R-:W-:Y:S02]  /*5850*/  IMAD.MOV.U32 R6, RZ, RZ, RZ ;  /* 0x000000ffff067224 */ /* 0x000fe400078e00ff */
[----:B0-----:R-:W-:Y:S02]  /*5860*/  FADD.FTZ R8, R4, R5 ;  /* 0x0000000504087221 */ /* 0x001fe40000010000 */
[----:B------:R-:W0:Y:S04]  /*5870*/  SHFL.BFLY PT, R4, R9, 0x1, 0x1f ;  /* 0x0c201f0009047f89 */ /* 0x000e2800000e0000 */
[----:B------:R-:W1:Y:S01]  /*5880*/  SHFL.BFLY PT, R11, R8, 0x1, 0x1f ;  /* 0x0c201f00080b7f89 */ /* 0x000e6200000e0000 */
[----:B0-----:R-:W-:Y:S01]  /*5890*/  FADD.FTZ R12, R9, R4 ;  /* 0x00000004090c7221 */ /* 0x001fe20000010000 */
[----:B-1----:R-:W-:-:S04]  /*58a0*/  FADD.FTZ R11, R8, R11 ;  /* 0x0000000b080b7221 */ /* 0x002fc80000010000 */
[----:B------:R-:W-:Y:S02]  /*58b0*/  FSETP.NE.FTZ.AND P1, PT, R12, RZ, PT ;  /* 0x000000ff0c00720b */ /* 0x000fe40003f35000 */
[----:B------:R-:W-:-:S11]  /*58c0*/  FSETP.NE.FTZ.AND P2, PT, R11, RZ, PT ;  /* 0x000000ff0b00720b */ /* 0x000fd60003f55000 */
[----:B------:R-:W0:Y:S01]  /*58d0*/  @P1 MUFU.LG2 R4, R12 ;  /* 0x0000000c00041308 */ /* 0x000e220000000c00 */
[C---:B------:R-:W-:Y:S01]  /*58e0*/  @P1 FMUL.FTZ R5, R3.reuse, 0.69314718246459960938 ;  /* 0x3f31721803051820 */ /* 0x040fe20000410000 */
[----:B------:R-:W-:-:S06]  /*58f0*/  @P2 FMUL.FTZ R3, R3, 0.69314718246459960938 ;  /* 0x3f31721803032820 */ /* 0x000fcc0000410000 */
[----:B------:R-:W1:Y:S08]  /*5900*/  @P2 MUFU.LG2 R10, R11 ;  /* 0x0000000b000a2308 */ /* 0x000e700000000c00 */
[----:B------:R2:W3:Y:S01]  /*5910*/  @P1 MUFU.RCP R41, R12 ;  /* 0x0000000c00291308 */ /* 0x0004e20000001000 */
[----:B0-----:R-:W-:-:S04]  /*5920*/  @P1 FMUL.FTZ R4, R4, 0.69314718246459960938 ;  /* 0x3f31721804041820 */ /* 0x001fc80000410000 */
[----:B------:R-:W-:Y:S01]  /*5930*/  @P1 FFMA.FTZ R59, R5, R0, R4 ;  /* 0x00000000053b1223 */ /* 0x000fe20000010004 */
[----:B------:R-:W-:Y:S02]  /*5940*/  WARPGROUP.DEPBAR.LE gsb0, 0x0 ;  /* 0x00008000000079c5 */ /* 0x000fe40000010000 */
[----:B------:R-:W-:Y:S01]  /*5950*/  WARPGROUP.ARRIVE ;  /* 0x00000000000079c5 */ /* 0x000fe20000000000 */
[----:B------:R2:W0:Y:S01]  /*5960*/  @P2 MUFU.RCP R6, R11 ;  /* 0x0000000b00062308 */ /* 0x0004220000001000 */
[----:B-1----:R-:W-:-:S04]  /*5970*/  @P2 FMUL.FTZ R10, R10, 0.69314718246459960938 ;  /* 0x3f3172180a0a2820 */ /* 0x002fc80000410000 */
[----:B------:R-:W-:Y:S01]  /*5980*/  HGMMA.64x64x16.F32.BF16 R88, R124, gdesc[UR8].tnspB, R88, gsb0 ;  /* 0x40e000087c587df0 */ /* 0x000fe20008001858 */
[----:B------:R-:W-:Y:S01]  /*5990*/  UMOV UR10, UR6 ;  /* 0x00000006000a7c82 */ /* 0x000fe20008000000 */
[----:B------:R-:W-:Y:S01]  /*59a0*/  UMOV UR11, 0x40000040 ;  /* 0x40000040000b7882 */ /* 0x000fe20000000000 */
[----:B------:R-:W-:Y:S01]  /*59b0*/  UIADD3 UR6, UR4, 0x180, URZ ;  /* 0x0000018004067890 */ /* 0x000fe2000fffe03f */
[----:B------:R-:W-:Y:S01]  /*59c0*/  @P2 FFMA.FTZ R58, R3, R7, R10 ;  /* 0x00000007033a2223 */ /* 0x000fe2000001000a */
        /* <DEDUP_REMOVED lines=35> */
.L_x_232:
[----:B------:R-:W2:Y:S01]  /*5c00*/  LDL.LU R0, [R1+0x18] ;  /* 0x0000180001007983 */ /* 0x000ea20000300800 */
[----:B------:R-:W-:Y:S01]  /*5c10*/  UIADD3 UR4, UR5, 0x16860, URZ ;  /* 0x0001686005047890 */ /* 0x000fe2000fffe03f */
[-C--:B------:R-:W-:Y:S01]  /*5c20*/  FMUL.FTZ R20, R88, R41.reuse ;  /* 0x0000002958147220 */ /* 0x080fe20000410000 */
[----:B------:R-:W-:Y:S01]  /*5c30*/  UIADD3 UR39, UR39, 0x1, URZ ;  /* 0x0000000127277890 */ /* 0x000fe2000fffe03f */
[-C--:B------:R-:W-:Y:S01]  /*5c40*/  FMUL.FTZ R21, R89, R41.reuse ;  /* 0x0000002959157220 */ /* 0x080fe20000410000 */
[----:B------:R-:W-:Y:S01]  /*5c50*/  UPRMT UR4, UR7, 0x654, UR4 ;  /* 0x0000065407047896 */ /* 0x000fe20008000004 */
[-C--:B------:R-:W-:Y:S01]  /*5c60*/  FMUL.FTZ R28, R92, R41.reuse ;  /* 0x000000295c1c7220 */ /* 0x080fe20000410000 */
[----:B------:R-:W-:Y:S01]  /*5c70*/  UISETP.NE.AND UP0, UPT, UR39, 0x2, UPT ;  /* 0x000000022700788c */ /* 0x000fe2000bf05270 */
        /* <DEDUP_REMOVED lines=11> */
[-C--:B------:R-:W-:Y:S01]  /*5d30*/  FMUL.FTZ R39, R113, R41.reuse ;  /* 0x0000002971277220 */ /* 0x080fe20000410000 */
[-C--:B------:R-:W-:Y:S01]  /*5d40*/  FMUL.FTZ R40, R116, R41.reuse ;  /* 0x0000002974287220 */ /* 0x080fe20000410000 */
[----:B------:R-:W-:Y:S01]  /*5d50*/  USEL UR4, URZ, 0x1, UP0 ;  /* 0x000000013f047887 */ /* 0x000fe20008000000 */
        /* <DEDUP_REMOVED lines=18> */
[----:B------:R-:W-:-:S02]  /*5e80*/  USEL UR39, UR39, URZ, UP0 ;  /* 0x0000003f27277287 */ /* 0x000fc40008000000 */
[----:B------:R-:W-:Y:S01]  /*5e90*/  ULOP3.LUT UR38, UR38, UR4, URZ, 0x3c, !UPT ;  /* 0x0000000426267292 */ /* 0x000fe2000f8e3c3f */
[----:B--2---:R-:W-:-:S05]  /*5ea0*/  VIADD R0, R0, 0x1 ;  /* 0x0000000100007836 */ /* 0x004fca0000000000 */
[----:B------:R1:W-:Y:S06]  /*5eb0*/  STL [R1+0x18], R0 ;  /* 0x0000180001007387 */ /* 0x0003ec0000100800 */
.L_x_208:
[----:B------:R-:W2:Y:S01]  /*5ec0*/  S2R R3, SR_CgaCtaId ;  /* 0x0000000000037919 */ /* 0x000ea20000008800 */
[----:B-1----:R-:W-:Y:S01]  /*5ed0*/  MOV R0, 0x400 ;  /* 0x0000040000007802 */ /* 0x002fe20000000f00 */
[----:B------:R-:W-:Y:S01]  /*5ee0*/  BSSY B0, `(.L_x_233) ;  /* 0x0000223000007945 */ /* 0x000fe20003800000 */
[----:B------:R-:W-:Y:S02]  /*5ef0*/  BAR.SYNC.DEFER_BLOCKING 0x5, 0x200 ;  /* 0x0148000000007b1d */ /* 0x000fe40000010000 */
[----:B--2---:R-:W-:-:S05]  /*5f00*/  LEA R0, R3, R0, 0x18 ;  /* 0x0000000003007211 */ /* 0x004fca00078ec0ff */
[----:B------:R1:W2:Y:S01]  /*5f10*/  LDS.128 R4, [R0+0x168d0] ;  /* 0x0168d00000047984 */ /* 0x0002a20000000c00 */
[----:B------:R-:W-:Y:S06]  /*5f20*/  BAR.ARV 0x4, 0x200 ;  /* 0x0108000000007b1d */ /* 0x000fec0000002000 */
[----:B------:R-:W-:Y:S05]  /*5f30*/  @P0 BRA `(.L_x_234) ;  /* 0x0000001400fc0947 */ /* 0x000fea0003800000 */
[----:B------:R-:W3:Y:S01]  /*5f40*/  LDL R8, [R1+0x48] ;  /* 0x0000480001087983 */ /* 0x000ee20000100800 */
[----:B------:R-:W4:Y:S01]  /*5f50*/  LDC.64 R62, c[0x0][0xc00] ;  /* 0x00030000ff3e7b82 */ /* 0x000f220000000a00 */
[----:B------:R-:W0:Y:S01]  /*5f60*/  S2R R3, SR_SWINHI ;  /* 0x0000000000037919 */ /* 0x000e220000002f00 */
[----:B------:R-:W-:Y:S01]  /*5f70*/  F2FP.BF16.F32.PACK_AB R24, R21, R20 ;  /* 0x000000141518723e */ /* 0x000fe200000010ff */
[----:B------:R-:W-:Y:S01]  /*5f80*/  ULDC.64 UR4, c[0x0][0xc08] ;  /* 0x0003020000047ab9 */ /* 0x000fe20000000a00 */
[----:B------:R-:W4:Y:S01]  /*5f90*/  LDL.LU R70, [R1+0xc] ;  /* 0x00000c0001467983 */ /* 0x000f220000300800 */
[----:B------:R-:W-:Y:S02]  /*5fa0*/  F2FP.BF16.F32.PACK_AB R25, R43, R42 ;  /* 0x0000002a2b19723e */ /* 0x000fe400000010ff */
[----:B------:R-:W-:Y:S01]  /*5fb0*/  F2FP.BF16.F32.PACK_AB R26, R29, R28 ;  /* 0x0000001c1d1a723e */ /* 0x000fe200000010ff */
[----:B------:R-:W4:Y:S01]  /*5fc0*/  LDL R67, [R1+0x44] ;  /* 0x0000440001437983 */ /* 0x000f220000100800 */
[----:B------:R-:W-:-:S02]  /*5fd0*/  F2FP.BF16.F32.PACK_AB R27, R45, R44 ;  /* 0x0000002c2d1b723e */ /* 0x000fc400000010ff */
[----:B------:R-:W-:Y:S01]  /*5fe0*/  SHF.L.U32 R65, R17, 0x2, RZ ;  /* 0x0000000211417819 */ /* 0x000fe200000006ff */
[----:B------:R-:W4:Y:S01]  /*5ff0*/  LDL R69, [R1+0x8] ;  /* 0x0000080001457983 */ /* 0x000f220000100800 */
[----:B------:R-:W-:Y:S02]  /*6000*/  MOV R56, R0 ;  /* 0x0000000000387202 */ /* 0x000fe40000000f00 */
[----:B0-----:R-:W-:Y:S01]  /*6010*/  MOV R57, R3 ;  /* 0x0000000300397202 */ /* 0x001fe20000000f00 */
[----:B------:R-:W-:Y:S02]  /*6020*/  BAR.SYNC.DEFER_BLOCKING 0x1, 0x180 ;  /* 0x0046000000007b1d */ /* 0x000fe40000010000 */
[----:B---3--:R-:W-:-:S03]  /*6030*/  IMAD.WIDE R8, R8, 0x2, R56 ;  /* 0x0000000208087825 */ /* 0x008fc600078e0238 */
[----:B------:R-:W-:-:S04]  /*6040*/  LOP3.LUT R3, R8, 0x380, RZ, 0xc0, !PT ;  /* 0x0000038008037812 */ /* 0x000fc800078ec0ff */
[----:B------:R-:W-:Y:S02]  /*6050*/  SHF.R.U64 R3, R3, 0x3, RZ ;  /* 0x0000000303037819 */ /* 0x000fe400000012ff */
[C---:B------:R-:W-:Y:S02]  /*6060*/  IADD3 R10, P0, R8.reuse, 0x60, RZ ;  /* 0x00000060080a7810 */ /* 0x040fe40007f1e0ff */
[C---:B------:R-:W-:Y:S02]  /*6070*/  IADD3 R61, P1, R8.reuse, 0x40, RZ ;  /* 0x00000040083d7810 */ /* 0x040fe40007f3e0ff */
[----:B------:R-:W-:Y:S02]  /*6080*/  IADD3 R14, P2, R8, 0x20, RZ ;  /* 0x00000020080e7810 */ /* 0x000fe40007f5e0ff */
[----:B------:R-:W-:Y:S01]  /*6090*/  LOP3.LUT R8, R3, R8, RZ, 0x3c, !PT ;  /* 0x0000000803087212 */ /* 0x000fe200078e3cff */
[--C-:B------:R-:W-:Y:S02]  /*60a0*/  IMAD.X R11, RZ, RZ, R9.reuse, P0 ;  /* 0x000000ffff0b7224 */ /* 0x100fe400000e0609 */
[--C-:B------:R-:W-:Y:S01]  /*60b0*/  IMAD.X R13, RZ, RZ, R9.reuse, P1 ;  /* 0x000000ffff0d7224 */ /* 0x100fe200008e0609 */
[----:B--2---:R-:W-:Y:S01]  /*60c0*/  MOV R4, R8 ;  /* 0x0000000800047202 */ /* 0x004fe20000000f00 */
[----:B------:R-:W-:Y:S01]  /*60d0*/  IMAD.X R15, RZ, RZ, R9, P2 ;  /* 0x000000ffff0f7224 */ /* 0x000fe200010e0609 */
[----:B------:R-:W-:-:S02]  /*60e0*/  LOP3.LUT R9, R10, 0x380, RZ, 0xc0, !PT ;  /* 0x000003800a097812 */ /* 0x000fc400078ec0ff */
[----:B------:R-:W-:Y:S02]  /*60f0*/  LOP3.LUT R8, R61, 0x380, RZ, 0xc0, !PT ;  /* 0x000003803d087812 */ /* 0x000fe400078ec0ff */
[----:B------:R-:W-:Y:S02]  /*6100*/  LOP3.LUT R3, R14, 0x380, RZ, 0xc0, !PT ;  /* 0x000003800e037812 */ /* 0x000fe400078ec0ff */
[----:B------:R-:W-:Y:S02]  /*6110*/  SHF.R.U64 R9, R9, 0x3, RZ ;  /* 0x0000000309097819 */ /* 0x000fe400000012ff */
[----:B------:R-:W-:Y:S02]  /*6120*/  SHF.R.U64 R8, R8, 0x3, RZ ;  /* 0x0000000308087819 */ /* 0x000fe400000012ff */
[----:B------:R-:W-:Y:S02]  /*6130*/  SHF.R.U64 R3, R3, 0x3, RZ ;  /* 0x0000000303037819 */ /* 0x000fe400000012ff */
[----:B------:R-:W-:-:S02]  /*6140*/  LOP3.LUT R10, R9, R10, RZ, 0x3c, !PT ;  /* 0x0000000a090a7212 */ /* 0x000fc400078e3cff */
[----:B------:R-:W-:Y:S02]  /*6150*/  LOP3.LUT R12, R8, R61, RZ, 0x3c, !PT ;  /* 0x0000003d080c7212 */ /* 0x000fe400078e3cff */
[----:B------:R-:W-:Y:S02]  /*6160*/  LOP3.LUT R14, R3, R14, RZ, 0x3c, !PT ;  /* 0x0000000e030e7212 */ /* 0x000fe400078e3cff */
[----:B------:R-:W-:Y:S01]  /*6170*/  MOV R3, R10 ;  /* 0x0000000a00037202 */ /* 0x000fe20000000f00 */
[----:B------:R0:W-:Y:S01]  /*6180*/  STSM.16.M88.4 [R4], R24 ;  /* 0x0000001804007844 */ /* 0x0001e20000000200 */
[----:B------:R-:W-:Y:S02]  /*6190*/  MOV R66, R12 ;  /* 0x0000000c00427202 */ /* 0x000fe40000000f00 */
[----:B------:R-:W-:Y:S02]  /*61a0*/  MOV R16, R14 ;  /* 0x0000000e00107202 */ /* 0x000fe40000000f00 */
        /* <DEDUP_REMOVED lines=8> */
[----:B0-----:R-:W-:Y:S02]  /*6230*/  F2FP.BF16.F32.PACK_AB R24, R39, R38 ;  /* 0x000000262718723e */ /* 0x001fe400000010ff */
[----:B------:R-:W-:Y:S02]  /*6240*/  F2FP.BF16.F32.PACK_AB R25, R55, R54 ;  /* 0x000000363719723e */ /* 0x000fe400000010ff */
[----:B------:R-:W-:Y:S02]  /*6250*/  F2FP.BF16.F32.PACK_AB R26, R41, R40 ;  /* 0x00000028291a723e */ /* 0x000fe400000010ff */
[----:B------:R-:W-:Y:S01]  /*6260*/  F2FP.BF16.F32.PACK_AB R27, R119, R118 ;  /* 0x00000076771b723e */ /* 0x000fe200000010ff */
[----:B------:R0:W-:Y:S04]  /*6270*/  STSM.16.M88.4 [R16], R8 ;  /* 0x0000000810007844 */ /* 0x0001e80000000200 */
[----:B------:R-:W-:Y:S04]  /*6280*/  STSM.16.M88.4 [R66], R12 ;  /* 0x0000000c42007844 */ /* 0x000fe80000000200 */
[----:B------:R2:W-:Y:S01]  /*6290*/  STSM.16.M88.4 [R3], R24 ;  /* 0x0000001803007844 */ /* 0x0005e20000000200 */
[----:B----4-:R-:W-:-:S04]  /*62a0*/  ISETP.NE.U32.AND P0, PT, R62, RZ, PT ;  /* 0x000000ff3e00720c */ /* 0x010fc80003f05070 */
[----:B------:R-:W-:Y:S02]  /*62b0*/  ISETP.NE.AND.EX P0, PT, R63, RZ, PT, P0 ;  /* 0x000000ff3f00720c */ /* 0x000fe40003f05300 */
[----:B------:R-:W-:Y:S01]  /*62c0*/  SHF.L.U64.HI R68, R17, 0x2, R70 ;  /* 0x0000000211447819 */ /* 0x000fe20000010246 */
[----:B------:R-:W-:Y:S01]  /*62d0*/  BAR.SYNC.DEFER_BLOCKING 0x1, 0x180 ;  /* 0x0046000000007b1d */ /* 0x000fe20000010000 */
[----:B------:R-:W-:Y:S01]  /*62e0*/  IADD3 R60, P1, R65, R62, RZ ;  /* 0x0000003e413c7210 */ /* 0x000fe20007f3e0ff */
[----:B------:R-:W-:-:S04]  /*62f0*/  IMAD.MOV.U32 R4, RZ, RZ, RZ ;  /* 0x000000ffff047224 */ /* 0x000fc800078e00ff */
[----:B------:R-:W-:Y:S02]  /*6300*/  IMAD.X R61, R68, 0x1, R63, P1 ;  /* 0x00000001443d7824 */ /* 0x000fe400008e063f */
[----:B0-----:R-:W0:Y:S08]  /*6310*/  LDC R8, c[0x0][0xad4] ;  /* 0x0002b500ff087b82 */ /* 0x001e300000000800 */
[----:B--2---:R-:W2:Y:S01]  /*6320*/  LDC R3, c[0x0][0xbe8] ;  /* 0x0002fa00ff037b82 */ /* 0x004ea20000000800 */
[----:B------:R-:W3:Y:S01]  /*6330*/  @P0 LDG.E R4, desc[UR36][R60.64] ;  /* 0x000000243c040981 */ /* 0x000ee2000c1e1900 */
[----:B------:R-:W-:-:S04]  /*6340*/  ISETP.NE.U32.AND P1, PT, RZ, UR4, PT ;  /* 0x00000004ff007c0c */ /* 0x000fc8000bf25070 */
[----:B------:R-:W-:Y:S01]  /*6350*/  ISETP.NE.AND.EX P1, PT, RZ, UR5, PT, P1 ;  /* 0x00000005ff007c0c */ /* 0x000fe2000bf25310 */
[----:B------:R-:W-:-:S12]  /*6360*/  IMAD.MOV.U32 R26, RZ, RZ, 0x9b8 ;  /* 0x000009b8ff1a7424 */ /* 0x000fd800078e00ff */
[----:B------:R-:W-:-:S04]  /*6370*/  @P1 IADD3 R64, P2, R65, UR4, RZ ;  /* 0x0000000441401c10 */ /* 0x000fc8000ff5e0ff */
[----:B------:R-:W-:Y:S02]  /*6380*/  @P1 IADD3.X R65, R68, UR5, RZ, P2, !PT ;  /* 0x0000000544411c10 */ /* 0x000fe400097fe4ff */
[----:B------:R-:W-:-:S04]  /*6390*/  ISETP.NE.AND P2, PT, R19, RZ, PT ;  /* 0x000000ff1300720c */ /* 0x000fc80003f45270 */
[----:B0-----:R-:W-:-:S04]  /*63a0*/  SEL R8, R19, R8, P2 ;  /* 0x0000000813087207 */ /* 0x001fc80001000000 */
[----:B------:R-:W-:Y:S02]  /*63b0*/  ISETP.GT.AND P3, PT, R8, 0x1, PT ;  /* 0x000000010800780c */ /* 0x000fe40003f64270 */
[----:B--2---:R-:W-:Y:S01]  /*63c0*/  ISETP.NE.AND P4, PT, R3, 0x1, PT ;  /* 0x000000010300780c */ /* 0x004fe20003f85270 */
[----:B------:R-:W-:Y:S01]  /*63d0*/  ULDC UR4, c[0x0][0xa88] ;  /* 0x0002a20000047ab9 */ /* 0x000fe20000000800 */
[----:B------:R-:W-:Y:S01]  /*63e0*/  SEL R26, R26, 0x978, P3 ;  /* 0x000009781a1a7807 */ /* 0x000fe20001800000 */
[----:B------:R-:W0:Y:S08]  /*63f0*/  LDC.64 R8, c[0x0][0xba8] ;  /* 0x0002ea00ff087b82 */ /* 0x000e300000000a00 */
[----:B------:R-:W2:Y:S01]  /*6400*/  LDC.64 R14, c[0x0][R26+0x220] ;  /* 0x000088001a0e7b82 */ /* 0x000ea20000000a00 */
[----:B------:R-:W-:Y:S01]  /*6410*/  IMAD.U32 R16, RZ, RZ, UR4 ;  /* 0x00000004ff107e24 */ /* 0x000fe2000f8e00ff */
[----:B------:R-:W-:-:S05]  /*6420*/  ISETP.NE.U32.AND P2, PT, R62, RZ, PT ;  /* 0x000000ff3e00720c */ /* 0x000fca0003f45070 */
[----:B------:R4:W5:Y:S01]  /*6430*/  @P1 LDG.E R16, desc[UR36][R64.64] ;  /* 0x0000002440101981 */ /* 0x000962000c1e1900 */
[----:B------:R-:W1:Y:S01]  /*6440*/  LDC.64 R12, c[0x0][R26+0x218] ;  /* 0x000086001a0c7b82 */ /* 0x000e620000000a00 */
[----:B------:R-:W-:-:S07]  /*6450*/  ISETP.NE.AND.EX P2, PT, R63, RZ, PT, P2 ;  /* 0x000000ff3f00720c */ /* 0x000fce0003f45320 */
[----:B------:R-:W3:Y:S01]  /*6460*/  @P4 LDC R62, c[0x0][0xbec] ;  /* 0x0002fb00ff3e4b82 */ /* 0x000ee20000000800 */
[----:B------:R-:W-:-:S07]  /*6470*/  SEL R17, R17, RZ, !P2 ;  /* 0x000000ff11117207 */ /* 0x000fce0005000000 */
[----:B----4-:R-:W4:Y:S01]  /*6480*/  @P4 LDC R65, c[0x0][0xbf0] ;  /* 0x0002fc00ff414b82 */ /* 0x010f220000000800 */
[----:B------:R-:W-:Y:S01]  /*6490*/  SEL R19, R70, RZ, !P2 ;  /* 0x000000ff46137207 */ /* 0x000fe20005000000 */
[----:B--2---:R-:W-:-:S06]  /*64a0*/  IMAD R15, R15, R17, RZ ;  /* 0x000000110f0f7224 */ /* 0x004fcc00078e02ff */
[----:B------:R-:W2:Y:S01]  /*64b0*/  LDC.64 R10, c[0x0][R26+0x228] ;  /* 0x00008a001a0a7b82 */ /* 0x000ea20000000a00 */
[----:B------:R-:W-:Y:S02]  /*64c0*/  IMAD R63, R14, R19, R15 ;  /* 0x000000130e3f7224 */ /* 0x000fe400078e020f */
[----:B-1----:R-:W-:-:S04]  /*64d0*/  IMAD.WIDE.U32 R24, R12, R18, RZ ;  /* 0x000000120c187225 */ /* 0x002fc800078e00ff */
[----:B------:R-:W-:-:S04]  /*64e0*/  IMAD.WIDE.U32 R14, R14, R17, RZ ;  /* 0x000000110e0e7225 */ /* 0x000fc800078e00ff */
[----:B------:R-:W-:Y:S01]  /*64f0*/  IMAD R67, R23, 0xc0, R67 ;  /* 0x000000c017437824 */ /* 0x000fe200078e0243 */
[----:B------:R-:W-:Y:S01]  /*6500*/  SEL R27, R69, RZ, P3 ;  /* 0x000000ff451b7207 */ /* 0x000fe20001800000 */
[----:B------:R-:W-:Y:S01]  /*6510*/  IMAD R19, R13, R18, RZ ;  /* 0x000000120d137224 */ /* 0x000fe200078e02ff */
[----:B0-----:R-:W0:Y:S01]  /*6520*/  @!P3 LDC R8, c[0x0][0xb50] ;  /* 0x0002d400ff08bb82 */ /* 0x001e220000000800 */
[----:B------:R-:W-:-:S07]  /*6530*/  IMAD.IADD R63, R15, 0x1, R63 ;  /* 0x000000010f3f7824 */ /* 0x000fce00078e023f */
[----:B------:R1:W0:Y:S01]  /*6540*/  LDC.64 R12, c[0x0][R26+0x210] ;  /* 0x000084001a0c7b82 */ /* 0x0002220000000a00 */
[----:B------:R-:W-:Y:S02]  /*6550*/  IMAD.MOV.U32 R15, RZ, RZ, R67 ;  /* 0x000000ffff0f7224 */ /* 0x000fe400078e0043 */
[----:B------:R-:W-:Y:S02]  /*6560*/  IMAD.IADD R64, R25, 0x1, R19 ;  /* 0x0000000119407824 */ /* 0x000fe400078e0213 */
[-C--:B--2---:R-:W-:Y:S02]  /*6570*/  IMAD R25, R11, R27.reuse, RZ ;  /* 0x0000001b0b197224 */ /* 0x084fe400078e02ff */
[----:B------:R-:W-:Y:S01]  /*6580*/  IMAD.WIDE.U32 R10, R10, R27, RZ ;  /* 0x0000001b0a0a7225 */ /* 0x000fe200078e00ff */
[----:B------:R-:W2:Y:S03]  /*6590*/  @!P3 LDC R9, c[0x0][0xb54] ;  /* 0x0002d500ff09bb82 */ /* 0x000ea60000000800 */
[----:B------:R-:W-:Y:S01]  /*65a0*/  IMAD.IADD R25, R11, 0x1, R25 ;  /* 0x000000010b197824 */ /* 0x000fe200078e0219 */
[--C-:B---3--:R-:W-:Y:S01]  /*65b0*/  IADD3 R24, P2, P5, R14, R24, R4.reuse ;  /* 0x000000180e187210 */ /* 0x108fe20007d5e004 */
[----:B------:R-:W-:Y:S01]  /*65c0*/  @P4 IMAD.HI.U32 R14, R67, R62, RZ ;  /* 0x0000003e430e4227 */ /* 0x000fe200078e00ff */
[----:B------:R-:W-:-:S04]  /*65d0*/  SHF.R.S32.HI R19, RZ, 0x1f, R4 ;  /* 0x0000001fff137819 */ /* 0x000fc80000011404 */
[----:B----4-:R-:W-:Y:S02]  /*65e0*/  @P4 SHF.R.U32.HI R15, RZ, R65, R14 ;  /* 0x00000041ff0f4219 */ /* 0x010fe4000001160e */
[----:B------:R-:W-:-:S03]  /*65f0*/  IADD3.X R14, R63, R64, R19, P2, P5 ;  /* 0x000000403f0e7210 */ /* 0x000fc600017ea413 */
[--C-:B-1----:R-:W-:Y:S01]  /*6600*/  IMAD.MOV R26, RZ, RZ, -R15.reuse ;  /* 0x000000ffff1a7224 */ /* 0x102fe200078e0a0f */
[----:B------:R-:W-:Y:S02]  /*6610*/  IADD3 R10, P2, P5, R15, R24, R10 ;  /* 0x000000180f0a7210 */ /* 0x000fe40007d5e00a */
[----:B------:R-:W-:Y:S01]  /*6620*/  SHF.R.S32.HI R11, RZ, 0x1f, R15 ;  /* 0x0000001fff0b7819 */ /* 0x000fe2000001140f */
[----:B------:R-:W-:-:S03]  /*6630*/  IMAD R15, R3, R26, R67 ;  /* 0x0000001a030f7224 */ /* 0x000fc600078e0243 */
[----:B------:R-:W-:Y:S01]  /*6640*/  IADD3.X R11, R11, R14, R25, P2, P5 ;  /* 0x0000000e0b0b7210 */ /* 0x000fe200017ea419 */
[----:B0-----:R-:W-:Y:S01]  /*6650*/  IMAD R13, R13, R15, RZ ;  /* 0x0000000f0d0d7224 */ /* 0x001fe200078e02ff */
[----:B------:R-:W-:-:S05]  /*6660*/  SHF.R.S32.HI R25, RZ, 0x1f, R15 ;  /* 0x0000001fff197819 */ /* 0x000fca000001140f */
[C---:B------:R-:W-:Y:S02]  /*6670*/  IMAD R25, R12.reuse, R25, R13 ;  /* 0x000000190c197224 */ /* 0x040fe400078e020d */
[----:B------:R-:W-:-:S04]  /*6680*/  IMAD.WIDE.U32 R12, R12, R15, R10 ;  /* 0x0000000f0c0c7225 */ /* 0x000fc800078e000a */
[----:B------:R-:W-:Y:S01]  /*6690*/  IMAD.IADD R10, R13, 0x1, R25 ;  /* 0x000000010d0a7824 */ /* 0x000fe200078e0219 */
[----:B------:R-:W-:-:S04]  /*66a0*/  LEA R14, P2, R12, R8, 0x2 ;  /* 0x000000080c0e7211 */ /* 0x000fc800078410ff */
[----:B--2---:R-:W-:Y:S01]  /*66b0*/  LEA.HI.X R12, R12, R9, R10, 0x2, P2 ;  /* 0x000000090c0c7211 */ /* 0x004fe200010f140a */
[----:B------:R-:W-:Y:S08]  /*66c0*/  @P1 BRA `(.L_x_235) ;  /* 0x0000000000101947 */ /* 0x000ff00003800000 */
[----:B------:R-:W-:Y:S05]  /*66d0*/  @!P0 BRA `(.L_x_235) ;  /* 0x00000000000c8947 */ /* 0x000fea0003800000 */
[----:B------:R-:W2:Y:S04]  /*66e0*/  LDG.E R9, desc[UR36][R60.64] ;  /* 0x000000243c097981 */ /* 0x000ea8000c1e1900 */
[----:B-----5:R-:W2:Y:S02]  /*66f0*/  LDG.E R16, desc[UR36][R60.64+0x4] ;  /* 0x000004243c107981 */ /* 0x020ea4000c1e1900 */
[----:B--2---:R-:W-:-:S07]  /*6700*/  IADD3 R16, -R9, R16, RZ ;  /* 0x0000001009107210 */ /* 0x004fce0007ffe1ff */
.L_x_235:
[----:B------:R-:W2:Y:S01]  /*6710*/  LDL R15, [R1+0x40] ;  /* 0x00004000010f7983 */ /* 0x000ea20000100800 */
[----:B------:R-:W0:Y:S03]  /*6720*/  S2R R8, SR_TID.X ;  /* 0x0000000000087919 */ /* 0x000e260000002100 */
[----:B------:R-:W-:Y:S04]  /*6730*/  SHFL.IDX PT, R9, R12, RZ, 0x1c1f ;  /* 0x001c1fff0c097589 */ /* 0x000fe800000e0000 */
[----:B------:R-:W-:Y:S04]  /*6740*/  SHFL.IDX PT, R10, R14, 0x1, 0x1c1f ;  /* 0x003c1f000e0a7f89 */ /* 0x000fe800000e0000 */
[----:B------:R-:W-:Y:S01]  /*6750*/  SHFL.IDX PT, R11, R12, 0x1, 0x1c1f ;  /* 0x003c1f000c0b7f89 */ /* 0x000fe200000e0000 */
[----:B0-----:R-:W-:-:S05]  /*6760*/  VIADD R24, R8, 0xffffff80 ;  /* 0xffffff8008187836 */ /* 0x001fca0000000000 */
[----:B------:R-:W-:-:S04]  /*6770*/  SHF.R.S32.HI R13, RZ, 0x1f, R24 ;  /* 0x0000001fff0d7819 */ /* 0x000fc80000011418 */
[----:B------:R-:W-:-:S04]  /*6780*/  LEA.HI R13, R13, R24, RZ, 0x7 ;  /* 0x000000180d0d7211 */ /* 0x000fc800078f38ff */
[----:B------:R-:W-:Y:S01]  /*6790*/  LOP3.LUT R13, R13, 0xffffff80, RZ, 0xc0, !PT ;  /* 0xffffff800d0d7812 */ /* 0x000fe200078ec0ff */
[----:B------:R-:W0:Y:S04]  /*67a0*/  SHFL.IDX PT, R8, R14, RZ, 0x1c1f ;  /* 0x001c1fff0e087589 */ /* 0x000e2800000e0000 */
[----:B------:R-:W-:Y:S02]  /*67b0*/  IMAD.IADD R13, R24, 0x1, -R13 ;  /* 0x00000001180d7824 */ /* 0x000fe400078e0a0d */
[----:B-----5:R-:W-:-:S03]  /*67c0*/  IMAD R16, R16, R3, RZ ;  /* 0x0000000310107224 */ /* 0x020fc600078e02ff */
[----:B------:R-:W-:Y:S01]  /*67d0*/  LOP3.LUT P0, RZ, R13, 0x3, RZ, 0xc0, !PT ;  /* 0x000000030dff7812 */ /* 0x000fe2000780c0ff */
[----:B--2---:R-:W-:-:S04]  /*67e0*/  IMAD R15, R23, 0xc0, R15 ;  /* 0x000000c0170f7824 */ /* 0x004fc800078e020f */
[C---:B------:R-:W-:Y:S01]  /*67f0*/  VIADD R13, R15.reuse, 0x8 ;  /* 0x000000080f0d7836 */ /* 0x040fe20000000000 */
[----:B------:R-:W-:-:S04]  /*6800*/  ISETP.GE.OR P1, PT, R15, R16, P0 ;  /* 0x000000100f00720c */ /* 0x000fc80000726670 */
[-C--:B------:R-:W-:Y:S02]  /*6810*/  ISETP.GE.OR P0, PT, R13, R16.reuse, P0 ;  /* 0x000000100d00720c */ /* 0x080fe40000706670 */
[----:B------:R-:W-:-:S07]  /*6820*/  ISETP.GE.AND P2, PT, R15, R16, PT ;  /* 0x000000100f00720c */ /* 0x000fce0003f46270 */
[----:B0-----:R0:W-:Y:S04]  /*6830*/  @!P1 ST.E desc[UR36][R8.64], R59 ;  /* 0x0000003b08009985 */ /* 0x0011e8000c101924 */
[----:B------:R0:W-:Y:S01]  /*6840*/  @!P0 ST.E desc[UR36][R10.64], R58 ;  /* 0x0000003a0a008985 */ /* 0x0001e2000c101924 */
[----:B------:R-:W-:Y:S01]  /*6850*/  ISETP.GE.AND P0, PT, R13, R16, PT ;  /* 0x000000100d00720c */ /* 0x000fe20003f06270 */
[----:B------:R-:W-:-:S12]  /*6860*/  @P3 BRA `(.L_x_236) ;  /* 0x0000000400b83947 */ /* 0x000fd80003800000 */
[----:B------:R-:W1:Y:S01]  /*6870*/  S2R R24, SR_TID.X ;  /* 0x0000000000187919 */ /* 0x000e620000002100 */
[----:B------:R-:W2:Y:S01]  /*6880*/  @P4 LDC R33, c[0x0][0xbec] ;  /* 0x0002fb00ff214b82 */ /* 0x000ea20000000800 */
[----:B------:R-:W-:-:S07]  /*6890*/  ULDC.64 UR4, c[0x0][0xaa0] ;  /* 0x0002a80000047ab9 */ /* 0x000fce0000000a00 */
[----:B------:R-:W3:Y:S01]  /*68a0*/  @P4 LDC R35, c[0x0][0xbf0] ;  /* 0x0002fc00ff234b82 */ /* 0x000ee20000000800 */
[----:B-1----:R-:W-:-:S05]  /*68b0*/  VIADD R24, R24, 0xffffff80 ;  /* 0xffffff8018187836 */ /* 0x002fca0000000000 */
[----:B------:R-:W-:-:S04]  /*68c0*/  SHF.R.S32.HI R60, RZ, 0x1f, R24 ;  /* 0x0000001fff3c7819 */ /* 0x000fc80000011418 */
[----:B------:R-:W-:-:S04]  /*68d0*/  LEA.HI R60, R60, R24, RZ, 0x3 ;  /* 0x000000183c3c7211 */ /* 0x000fc800078f18ff */
[----:B------:R-:W-:-:S05]  /*68e0*/  SHF.R.S32.HI R60, RZ, 0x3, R60 ;  /* 0x00000003ff3c7819 */ /* 0x000fca000001143c */
[----:B0-----:R-:W-:-:S04]  /*68f0*/  IMAD R9, R60, 0x40, R152 ;  /* 0x000000403c097824 */ /* 0x001fc800078e0298 */
[----:B------:R-:W-:-:S03]  /*6900*/  IMAD.WIDE R56, R9, 0x2, R56 ;  /* 0x0000000209387825 */ /* 0x000fc600078e0238 */
[C---:B------:R-:W-:Y:S02]  /*6910*/  IADD3 R25, P0, R56.reuse, 0x1800, RZ ;  /* 0x0000180038197810 */ /* 0x040fe40007f1e0ff */
[C---:B------:R-:W-:Y:S02]  /*6920*/  IADD3 R29, P1, R56.reuse, 0x3000, RZ ;  /* 0x00003000381d7810 */ /* 0x040fe40007f3e0ff */
[----:B------:R-:W-:Y:S02]  /*6930*/  LOP3.LUT R13, R56, 0x380, RZ, 0xc0, !PT ;  /* 0x00000380380d7812 */ /* 0x000fe400078ec0ff */
[----:B------:R-:W-:Y:S02]  /*6940*/  LOP3.LUT R24, R25, 0x380, RZ, 0xc0, !PT ;  /* 0x0000038019187812 */ /* 0x000fe400078ec0ff */
[----:B------:R-:W-:Y:S02]  /*6950*/  LOP3.LUT R28, R29, 0x380, RZ, 0xc0, !PT ;  /* 0x000003801d1c7812 */ /* 0x000fe400078ec0ff */
[----:B------:R-:W-:-:S02]  /*6960*/  SHF.R.U64 R13, R13, 0x3, RZ ;  /* 0x000000030d0d7819 */ /* 0x000fc400000012ff */
[----:B------:R-:W-:Y:S02]  /*6970*/  SHF.R.U64 R24, R24, 0x3, RZ ;  /* 0x0000000318187819 */ /* 0x000fe400000012ff */
[----:B------:R-:W-:Y:S02]  /*6980*/  SHF.R.U64 R28, R28, 0x3, RZ ;  /* 0x000000031c1c7819 */ /* 0x000fe400000012ff */
[----:B------:R-:W-:Y:S01]  /*6990*/  LOP3.LUT R12, R13, R56, RZ, 0x3c, !PT ;  /* 0x000000380d0c7212 */ /* 0x000fe200078e3cff */
[--C-:B------:R-:W-:Y:S01]  /*69a0*/  IMAD.MOV.U32 R13, RZ, RZ, R57.reuse ;  /* 0x000000ffff0d7224 */ /* 0x100fe200078e0039 */
[----:B------:R-:W-:Y:S01]  /*69b0*/  LOP3.LUT R24, R24, R25, RZ, 0x3c, !PT ;  /* 0x0000001918187212 */ /* 0x000fe200078e3cff */
[--C-:B------:R-:W-:Y:S01]  /*69c0*/  IMAD.X R25, RZ, RZ, R57.reuse, P0 ;  /* 0x000000ffff197224 */ /* 0x100fe200000e0639 */
[----:B------:R-:W-:Y:S01]  /*69d0*/  LOP3.LUT R28, R28, R29, RZ, 0x3c, !PT ;  /* 0x0000001d1c1c7212 */ /* 0x000fe200078e3cff */
[----:B------:R-:W-:Y:S02]  /*69e0*/  IMAD.X R29, RZ, RZ, R57, P1 ;  /* 0x000000ffff1d7224 */ /* 0x000fe400008e0639 */
[----:B------:R-:W4:Y:S04]  /*69f0*/  LD.E.128 R12, desc[UR36][R12.64] ;  /* 0x000000240c0c7980 */ /* 0x000f28000c101d00 */
[----:B------:R-:W4:Y:S04]  /*6a00*/  LD.E.128 R24, desc[UR36][R24.64] ;  /* 0x0000002418187980 */ /* 0x000f28000c101d00 */
[----:B------:R-:W4:Y:S01]  /*6a10*/  LD.E.128 R28, desc[UR36][R28.64] ;  /* 0x000000241c1c7980 */ /* 0x000f22000c101d00 */
[----:B------:R-:W-:Y:S01]  /*6a20*/  IMAD R19, R19, UR4, RZ ;  /* 0x0000000413137c24 */ /* 0x000fe2000f8e02ff */
[----:B------:R-:W-:Y:S01]  /*6a30*/  IADD3 R11, P0, R56, 0x4800, RZ ;  /* 0x00004800380b7810 */ /* 0x000fe20007f1e0ff */
[----:B------:R-:W-:-:S03]  /*6a40*/  IMAD.WIDE.U32 R20, R4, UR4, RZ ;  /* 0x0000000404147c25 */ /* 0x000fc6000f8e00ff */
[----:B------:R-:W-:Y:S01]  /*6a50*/  LOP3.LUT R8, R11, 0x380, RZ, 0xc0, !PT ;  /* 0x000003800b087812 */ /* 0x000fe200078ec0ff */
[----:B------:R-:W-:Y:S01]  /*6a60*/  IMAD R19, R4, UR5, R19 ;  /* 0x0000000504137c24 */ /* 0x000fe2000f8e0213 */
[----:B------:R-:W-:Y:S01]  /*6a70*/  ULDC.64 UR4, c[0x0][0xae8] ;  /* 0x0002ba0000047ab9 */ /* 0x000fe20000000a00 */
[----:B------:R-:W-:Y:S01]  /*6a80*/  IMAD R4, R22, 0x30, R60 ;  /* 0x0000003016047824 */ /* 0x000fe200078e023c */
[----:B------:R-:W-:Y:S01]  /*6a90*/  SHF.R.U64 R8, R8, 0x3, RZ ;  /* 0x0000000308087819 */ /* 0x000fe200000012ff */
[----:B------:R-:W-:Y:S02]  /*6aa0*/  IMAD.IADD R21, R21, 0x1, R19 ;  /* 0x0000000115157824 */ /* 0x000fe400078e0213 */
[----:B------:R-:W-:Y:S01]  /*6ab0*/  IMAD R32, R23, 0xc0, R4 ;  /* 0x000000c017207824 */ /* 0x000fe200078e0204 */
[----:B------:R-:W-:Y:S01]  /*6ac0*/  LOP3.LUT R8, R8, R11, RZ, 0x3c, !PT ;  /* 0x0000000b08087212 */ /* 0x000fe200078e3cff */
[----:B------:R-:W-:Y:S01]  /*6ad0*/  IMAD.WIDE.U32 R20, R18, UR4, R20 ;  /* 0x0000000412147c25 */ /* 0x000fe2000f8e0014 */
[----:B------:R-:W-:-:S03]  /*6ae0*/  SHF.R.S32.HI R19, RZ, 0x1f, R17 ;  /* 0x0000001fff137819 */ /* 0x000fc60000011411 */
[----:B--2---:R-:W-:Y:S01]  /*6af0*/  @P4 IMAD.HI.U32 R4, R32, R33, RZ ;  /* 0x0000002120044227 */ /* 0x004fe200078e00ff */
[----:B------:R-:W-:-:S03]  /*6b00*/  MOV R33, R32 ;  /* 0x0000002000217202 */ /* 0x000fc60000000f00 */
[----:B------:R-:W-:Y:S01]  /*6b10*/  IMAD R21, R18, UR5, R21 ;  /* 0x0000000512157c24 */ /* 0x000fe2000f8e0215 */
[----:B------:R-:W-:Y:S01]  /*6b20*/  ULDC.64 UR4, c[0x0][0xaf0] ;  /* 0x0002bc0000047ab9 */ /* 0x000fe20000000a00 */
[----:B---3--:R-:W-:Y:S01]  /*6b30*/  @P4 SHF.R.U32.HI R33, RZ, R35, R4 ;  /* 0x00000023ff214219 */ /* 0x008fe20000011604 */
[----:B------:R-:W-:Y:S02]  /*6b40*/  IMAD R18, R19, UR4, RZ ;  /* 0x0000000413127c24 */ /* 0x000fe4000f8e02ff */
[----:B------:R-:W-:Y:S01]  /*6b50*/  IMAD.X R9, RZ, RZ, R57, P0 ;  /* 0x000000ffff097224 */ /* 0x000fe200000e0639 */
[----:B------:R-:W-:Y:S01]  /*6b60*/  SHF.R.S32.HI R4, RZ, 0x1f, R33 ;  /* 0x0000001fff047819 */ /* 0x000fe20000011421 */
[C---:B------:R-:W-:Y:S02]  /*6b70*/  IMAD R35, R17.reuse, UR5, R18 ;  /* 0x0000000511237c24 */ /* 0x040fe4000f8e0212 */
[----:B------:R-:W-:Y:S01]  /*6b80*/  IMAD.WIDE.U32 R18, R17, UR4, R20 ;  /* 0x0000000411127c25 */ /* 0x000fe2000f8e0014 */
[----:B------:R-:W-:Y:S01]  /*6b90*/  ULDC.64 UR4, c[0x0][0xae0] ;  /* 0x0002b80000047ab9 */ /* 0x000fe20000000a00 */
[----:B------:R-:W5:Y:S02]  /*6ba0*/  LD.E.128 R8, desc[UR36][R8.64] ;  /* 0x0000002408087980 */ /* 0x000f64000c101d00 */
[----:B------:R-:W-:-:S02]  /*6bb0*/  IMAD.MOV R20, RZ, RZ, -R33 ;  /* 0x000000ffff147224 */ /* 0x000fc400078e0a21 */
[----:B------:R-:W-:Y:S01]  /*6bc0*/  IMAD R4, R4, UR4, RZ ;  /* 0x0000000404047c24 */ /* 0x000fe2000f8e02ff */
[----:B------:R-:W-:Y:S01]  /*6bd0*/  @!PT LDS RZ, [RZ] ;  /* 0x00000000fffff984 */ /* 0x000fe20000000800 */
[----:B------:R-:W-:Y:S01]  /*6be0*/  @!PT LDS RZ, [RZ] ;  /* 0x00000000fffff984 */ /* 0x000fe20000000800 */
[----:B------:R-:W-:Y:S01]  /*6bf0*/  @!PT LDS RZ, [RZ] ;  /* 0x00000000fffff984 */ /* 0x000fe20000000800 */
[----:B------:R-:W-:Y:S01]  /*6c00*/  @!PT LDS RZ, [RZ] ;  /* 0x00000000fffff984 */ /* 0x000fe20000000800 */
[----:B------:R0:W-:Y:S06]  /*6c10*/  MEMBAR.ALL.CTA ;  /* 0x0000000000007992 */ /* 0x0001ec0000008000 */
[----:B0-----:R-:W0:Y:S01]  /*6c20*/  FENCE.VIEW.ASYNC.S ;  /* 0x00000000000073c6 */ /* 0x001e220000000000 */
[----:B------:R-:W-:Y:S02]  /*6c30*/  IMAD R3, R3, R20, R32 ;  /* 0x0000001403037224 */ /* 0x000fe400078e0220 */
[----:B------:R-:W-:-:S02]  /*6c40*/  IMAD.IADD R19, R19, 0x1, R35 ;  /* 0x0000000113137824 */ /* 0x000fc400078e0223 */
[C---:B------:R-:W-:Y:S01]  /*6c50*/  IMAD R17, R33.reuse, UR5, R4 ;  /* 0x0000000521117c24 */ /* 0x040fe2000f8e0204 */
[----:B------:R-:W-:Y:S01]  /*6c60*/  SHF.R.S32.HI R4, RZ, 0x1f, R3 ;  /* 0x0000001fff047819 */ /* 0x000fe20000011403 */
[----:B------:R-:W-:Y:S01]  /*6c70*/  IMAD.WIDE.U32 R18, R33, UR4, R18 ;  /* 0x0000000421127c25 */ /* 0x000fe2000f8e0012 */
[----:B------:R-:W-:-:S03]  /*6c80*/  ULDC.64 UR4, c[0x0][0xad8] ;  /* 0x0002b60000047ab9 */ /* 0x000fc60000000a00 */
[----:B------:R-:W-:Y:S02]  /*6c90*/  IMAD.IADD R19, R19, 0x1, R17 ;  /* 0x0000000113137824 */ /* 0x000fe400078e0211 */
[----:B------:R-:W-:Y:S02]  /*6ca0*/  IMAD R4, R4, UR4, RZ ;  /* 0x0000000404047c24 */ /* 0x000fe4000f8e02ff */
[----:B------:R-:W-:-:S04]  /*6cb0*/  IMAD.WIDE.U32 R18, R3, UR4, R18 ;  /* 0x0000000403127c25 */ /* 0x000fc8000f8e0012 */
[----:B------:R-:W-:Y:S01]  /*6cc0*/  IMAD R17, R3, UR5, R4 ;  /* 0x0000000503117c24 */ /* 0x000fe2000f8e0204 */
[----:B------:R-:W-:Y:S01]  /*6cd0*/  ULDC.64 UR4, c[0x0][0xa80] ;  /* 0x0002a00000047ab9 */ /* 0x000fe20000000a00 */
[----:B------:R-:W-:Y:S01]  /*6ce0*/  IMAD R23, R23, 0xc0, R60 ;  /* 0x000000c017177824 */ /* 0x000fe200078e023c */
[C---:B------:R-:W-:Y:S01]  /*6cf0*/  LEA R4, P0, R18.reuse, UR4, 0x1 ;  /* 0x0000000412047c11 */ /* 0x040fe2000f8008ff */
[----:B------:R-:W-:Y:S01]  /*6d00*/  IMAD.IADD R3, R19, 0x1, R17 ;  /* 0x0000000113037824 */ /* 0x000fe200078e0211 */
[----:B------:R-:W-:Y:S01]  /*6d10*/  ULDC UR4, c[0x0][0xac8] ;  /* 0x0002b20000047ab9 */ /* 0x000fe20000000800 */
[C---:B------:R-:W-:Y:S01]  /*6d20*/  VIADD R17, R23.reuse, 0x60 ;  /* 0x0000006017117836 */ /* 0x040fe20000000000 */
[----:B------:R-:W-:Y:S01]  /*6d30*/  SHF.R.S32.HI R60, RZ, 0x1f, R152 ;  /* 0x0000001fff3c7819 */ /* 0x000fe20000011498 */
[----:B0-----:R-:W0:Y:S01]  /*6d40*/  SHFL.IDX PT, R21, R4, RZ, 0x181f ;  /* 0x00181fff04157589 */ /* 0x001e2200000e0000 */
[----:B------:R-:W-:Y:S01]  /*6d50*/  LEA.HI.X R34, R18, UR5, R3, 0x1, P0 ;  /* 0x0000000512227c11 */ /* 0x000fe200080f0c03 */
[----:B------:R-:W-:Y:S01]  /*6d60*/  VIADD R3, R23, 0x30 ;  /* 0x0000003017037836 */ /* 0x000fe20000000000 */
[----:B------:R-:W-:Y:S01]  /*6d70*/  ISETP.GE.AND P0, PT, R152, UR4, PT ;  /* 0x0000000498007c0c */ /* 0x000fe2000bf06270 */
[----:B------:R-:W1:Y:S01]  /*6d80*/  SHFL.IDX PT, R35, R4, 0x1, 0x181f ;  /* 0x00381f0004237f89 */ /* 0x000e6200000e0000 */
[----:B------:R-:W-:-:S02]  /*6d90*/  VIADD R0, R0, 0x16820 ;  /* 0x0001682000007836 */ /* 0x000fc40000000000 */
[-C--:B------:R-:W-:Y:S01]  /*6da0*/  ISETP.GE.OR P1, PT, R23, R16.reuse, P0 ;  /* 0x000000101700720c */ /* 0x080fe20000726670 */
[----:B------:R-:W2:Y:S01]  /*6db0*/  SHFL.IDX PT, R39, R4, 0x2, 0x181f ;  /* 0x00581f0004277f89 */ /* 0x000ea200000e0000 */
[-C--:B------:R-:W-:Y:S01]  /*6dc0*/  ISETP.GE.OR P2, PT, R3, R16.reuse, P0 ;  /* 0x000000100300720c */ /* 0x080fe20000746670 */
[----:B------:R-:W-:Y:S01]  /*6dd0*/  VIADD R3, R23, 0x90 ;  /* 0x0000009017037836 */ /* 0x000fe20000000000 */
[-C--:B------:R-:W-:Y:S01]  /*6de0*/  ISETP.GE.OR P3, PT, R17, R16.reuse, P0 ;  /* 0x000000101100720c */ /* 0x080fe20000766670 */
[----:B------:R-:W3:Y:S01]  /*6df0*/  SHFL.IDX PT, R19, R34, RZ, 0x181f ;  /* 0x00181fff22137589 */ /* 0x000ee200000e0000 */
[----:B------:R-:W-:Y:S02]  /*6e00*/  PRMT R0, RZ, 0x654, R0 ;  /* 0x00000654ff007816 */ /* 0x000fe40000000000 */
[----:B------:R-:W-:Y:S01]  /*6e10*/  ISETP.GE.OR P0, PT, R3, R16, P0 ;  /* 0x000000100300720c */ /* 0x000fe20000706670 */
[----:B------:R-:W3:Y:S01]  /*6e20*/  SHFL.IDX PT, R33, R34, 0x1, 0x181f ;  /* 0x00381f0022217f89 */ /* 0x000ee200000e0000 */
[----:B------:R1:W-:Y:S03]  /*6e30*/  SYNCS.ARRIVE.TRANS64.RED.A1T0 RZ, [R0+URZ], RZ ;  /* 0x000000ff00ff79a7 */ /* 0x0003e6000810043f */
[----:B------:R-:W3:Y:S01]  /*6e40*/  SHFL.IDX PT, R37, R34, 0x2, 0x181f ;  /* 0x00581f0022257f89 */ /* 0x000ee200000e0000 */
[----:B0-----:R-:W-:-:S03]  /*6e50*/  @!P1 LEA R18, P4, R152, R21, 0x1 ;  /* 0x0000001598129211 */ /* 0x001fc600078808ff */
[----:B------:R0:W0:Y:S01]  /*6e60*/  SHFL.IDX PT, R17, R34, 0x3, 0x181f ;  /* 0x00781f0022117f89 */ /* 0x00002200000e0000 */
[----:B-1----:R-:W-:-:S03]  /*6e70*/  @!P2 LEA R20, P5, R152, R35, 0x1 ;  /* 0x000000239814a211 */ /* 0x002fc600078a08ff */
[----:B------:R1:W0:Y:S01]  /*6e80*/  SHFL.IDX PT, R35, R4, 0x3, 0x181f ;  /* 0x00781f0004237f89 */ /* 0x00022200000e0000 */
[C---:B--2---:R-:W-:Y:S02]  /*6e90*/  @!P3 LEA R32, P6, R152.reuse, R39, 0x1 ;  /* 0x000000279820b211 */ /* 0x044fe400078c08ff */
[C-C-:B---3--:R-:W-:Y:S02]  /*6ea0*/  @!P1 LEA.HI.X R19, R152.reuse, R19, R60.reuse, 0x1, P4 ;  /* 0x0000001398139211 */ /* 0x148fe400020f0c3c */
[C-C-:B------:R-:W-:Y:S02]  /*6eb0*/  @!P2 LEA.HI.X R21, R152.reuse, R33, R60.reuse, 0x1, P5 ;  /* 0x000000219815a211 */ /* 0x140fe400028f0c3c */
[----:B------:R-:W-:Y:S01]  /*6ec0*/  @!P3 LEA.HI.X R33, R152, R37, R60, 0x1, P6 ;  /* 0x000000259821b211 */ /* 0x000fe200030f0c3c */
[----:B----4-:R1:W-:Y:S04]  /*6ed0*/  @!P1 ST.E.128 desc[UR36][R18.64], R12 ;  /* 0x0000000c12009985 */ /* 0x0103e8000c101d24 */
[----:B------:R1:W-:Y:S04]  /*6ee0*/  @!P2 ST.E.128 desc[UR36][R20.64], R24 ;  /* 0x000000181400a985 */ /* 0x0003e8000c101d24 */
[----:B------:R1:W-:Y:S01]  /*6ef0*/  @!P3 ST.E.128 desc[UR36][R32.64], R28 ;  /* 0x0000001c2000b985 */ /* 0x0003e2000c101d24 */
[----:B0-----:R-:W-:Y:S05]  /*6f00*/  @P0 BRA `(.L_x_237) ;  /* 0x0000001000800947 */ /* 0x001fea0003800000 */
[----:B-1----:R-:W-:-:S04]  /*6f10*/  LEA R12, P0, R152, R35, 0x1 ;  /* 0x00000023980c7211 */ /* 0x002fc800078008ff */
[----:B------:R-:W-:-:S05]  /*6f20*/  LEA.HI.X R13, R152, R17, R60, 0x1, P0 ;  /* 0x00000011980d7211 */ /* 0x000fca00000f0c3c */
[----:B-----5:R0:W-:Y:S01]  /*6f30*/  ST.E.128 desc[UR36][R12.64], R8 ;  /* 0x000000080c007985 */ /* 0x0201e2000c101d24 */
[----:B------:R-:W-:Y:S05]  /*6f40*/  BRA `(.L_x_237) ;  /* 0x0000001000707947 */ /* 0x000fea0003800000 */
.L_x_236:
[----:B------:R1:W5:Y:S01]  /*6f50*/  LDL R60, [R1+0x10] ;  /* 0x00001000013c7983 */ /* 0x0003620000100800 */
[----:B0-----:R-:W0:Y:S01]  /*6f60*/  @P4 LDC R10, c[0x0][0xbec] ;  /* 0x0002fb00ff0a4b82 */ /* 0x001e220000000800 */
[----:B------:R-:W-:Y:S01]  /*6f70*/  ULDC.64 UR4, c[0x0][0xb08] ;  /* 0x0002c20000047ab9 */ /* 0x000fe20000000a00 */
[----:B------:R-:W-:Y:S01]  /*6f80*/  IMAD.MOV.U32 R11, RZ, RZ, R67 ;  /* 0x000000ffff0b7224 */ /* 0x000fe200078e0043 */
[----:B------:R1:W5:Y:S01]  /*6f90*/  LDL R59, [R1+0x38] ;  /* 0x00003800013b7983 */ /* 0x0003620000100800 */
[----:B------:R-:W-:Y:S01]  /*6fa0*/  IMAD R19, R19, UR4, RZ ;  /* 0x0000000413137c24 */ /* 0x000fe2000f8e02ff */
[----:B------:R-:W-:Y:S01]  /*6fb0*/  ULDC.64 UR6, c[0x0][0xb30] ;  /* 0x0002cc0000067ab9 */ /* 0x000fe20000000a00 */
[C---:B------:R-:W-:Y:S01]  /*6fc0*/  IMAD.WIDE.U32 R8, R4.reuse, UR4, RZ ;  /* 0x0000000404087c25 */ /* 0x040fe2000f8e00ff */
[----:B------:R1:W5:Y:S01]  /*6fd0*/  LDL R58, [R1+0x4] ;  /* 0x00000400013a7983 */ /* 0x0003620000100800 */
[----:B------:R-:W2:Y:S02]  /*6fe0*/  @P4 LDC R15, c[0x0][0xbf0] ;  /* 0x0002fc00ff0f4b82 */ /* 0x000ea40000000800 */
[----:B------:R-:W-:Y:S01]  /*6ff0*/  IMAD R19, R4, UR5, R19 ;  /* 0x0000000504137c24 */ /* 0x000fe2000f8e0213 */
[----:B------:R1:W5:Y:S01]  /*7000*/  LDL R57, [R1+0x34] ;  /* 0x0000340001397983 */ /* 0x0003620000100800 */
[----:B------:R-:W-:Y:S01]  /*7010*/  ULDC.64 UR4, c[0x0][0xb38] ;  /* 0x0002ce0000047ab9 */ /* 0x000fe20000000a00 */
[----:B------:R-:W-:Y:S01]  /*7020*/  SHF.R.S32.HI R4, RZ, 0x1f, R17 ;  /* 0x0000001fff047819 */ /* 0x000fe20000011411 */
[----:B------:R-:W-:Y:S01]  /*7030*/  IMAD.IADD R9, R9, 0x1, R19 ;  /* 0x0000000109097824 */ /* 0x000fe200078e0213 */
[----:B------:R1:W5:Y:S01]  /*7040*/  LDL R56, [R1] ;  /* 0x0000000001387983 */ /* 0x0003620000100800 */
[----:B------:R-:W-:-:S04]  /*7050*/  IMAD.WIDE.U32 R8, R18, UR4, R8 ;  /* 0x0000000412087c25 */ /* 0x000fc8000f8e0008 */
[----:B------:R-:W-:Y:S01]  /*7060*/  IMAD R9, R18, UR5, R9 ;  /* 0x0000000512097c24 */ /* 0x000fe2000f8e0209 */
[----:B------:R-:W-:Y:S01]  /*7070*/  ULDC.64 UR4, c[0x0][0xb40] ;  /* 0x0002d00000047ab9 */ /* 0x000fe20000000a00 */
[----:B0-----:R-:W-:-:S04]  /*7080*/  @P4 IMAD.HI.U32 R10, R67, R10, RZ ;  /* 0x0000000a430a4227 */ /* 0x001fc800078e00ff */
[----:B------:R-:W-:Y:S02]  /*7090*/  IMAD R4, R4, UR4, RZ ;  /* 0x0000000404047c24 */ /* 0x000fe4000f8e02ff */
[----:B------:R-:W-:Y:S01]  /*70a0*/  IMAD.WIDE.U32 R8, R17, UR4, R8 ;  /* 0x0000000411087c25 */ /* 0x000fe2000f8e0008 */
[----:B--2---:R-:W-:-:S03]  /*70b0*/  @P4 SHF.R.U32.HI R11, RZ, R15, R10 ;  /* 0x0000000fff0b4219 */ /* 0x004fc6000001160a */
[----:B------:R-:W-:Y:S01]  /*70c0*/  IMAD R13, R17, UR5, R4 ;  /* 0x00000005110d7c24 */ /* 0x000fe2000f8e0204 */
[----:B------:R-:W-:Y:S01]  /*70d0*/  ULDC.64 UR4, c[0x0][0xb48] ;  /* 0x0002d20000047ab9 */ /* 0x000fe20000000a00 */
[--C-:B------:R-:W-:Y:S01]  /*70e0*/  SHF.R.S32.HI R4, RZ, 0x1f, R11.reuse ;  /* 0x0000001fff047819 */ /* 0x100fe2000001140b */
[----:B------:R-:W-:Y:S02]  /*70f0*/  IMAD.MOV R10, RZ, RZ, -R11 ;  /* 0x000000ffff0a7224 */ /* 0x000fe400078e0a0b */
[----:B------:R-:W-:Y:S02]  /*7100*/  IADD3 R9, R9, R13, RZ ;  /* 0x0000000d09097210 */ /* 0x000fe40007ffe0ff */
[----:B------:R-:W-:Y:S02]  /*7110*/  IMAD R3, R3, R10, R67 ;  /* 0x0000000a03037224 */ /* 0x000fe400078e0243 */
[----:B------:R-:W-:Y:S02]  /*7120*/  IMAD R4, R4, UR6, RZ ;  /* 0x0000000604047c24 */ /* 0x000fe4000f8e02ff */
[----:B------:R-:W-:-:S04]  /*7130*/  IMAD.WIDE.U32 R8, R69, UR4, R8 ;  /* 0x0000000445087c25 */ /* 0x000fc8000f8e0008 */
[----:B------:R-:W-:Y:S01]  /*7140*/  IMAD R9, R69, UR5, R9 ;  /* 0x0000000545097c24 */ /* 0x000fe2000f8e0209 */
[----:B------:R-:W-:Y:S01]  /*7150*/  ULDC.64 UR4, c[0x0][0xb28] ;  /* 0x0002ca0000047ab9 */ /* 0x000fe20000000a00 */
[C---:B------:R-:W-:Y:S01]  /*7160*/  IMAD R13, R11.reuse, UR7, R4 ;  /* 0x000000070b0d7c24 */ /* 0x040fe2000f8e0204 */
[----:B------:R-:W-:Y:S01]  /*7170*/  SHF.R.S32.HI R4, RZ, 0x1f, R3 ;  /* 0x0000001fff047819 */ /* 0x000fe20000011403 */
[----:B------:R-:W-:-:S04]  /*7180*/  IMAD.WIDE.U32 R8, R11, UR6, R8 ;  /* 0x000000060b087c25 */ /* 0x000fc8000f8e0008 */
[----:B------:R-:W-:Y:S02]  /*7190*/  IMAD R4, R4, UR4, RZ ;  /* 0x0000000404047c24 */ /* 0x000fe4000f8e02ff */
[----:B------:R-:W-:Y:S02]  /*71a0*/  IMAD.IADD R9, R9, 0x1, R13 ;  /* 0x0000000109097824 */ /* 0x000fe400078e020d */
[C---:B------:R-:W-:Y:S02]  /*71b0*/  IMAD R11, R3.reuse, UR5, R4 ;  /* 0x00000005030b7c24 */ /* 0x040fe4000f8e0204 */
[----:B------:R-:W-:Y:S01]  /*71c0*/  IMAD.WIDE.U32 R8, R3, UR4, R8 ;  /* 0x0000000403087c25 */ /* 0x000fe2000f8e0008 */
[----:B------:R-:W-:-:S03]  /*71d0*/  ULDC.64 UR4, c[0x0][0xb00] ;  /* 0x0002c00000047ab9 */ /* 0x000fc60000000a00 */
[----:B------:R-:W-:Y:S01]  /*71e0*/  VIADD R4, R0, 0x16820 ;  /* 0x0001682000047836 */ /* 0x000fe20000000000 */
[----:B------:R-:W-:Y:S01]  /*71f0*/  LEA R0, P1, R8, UR4, 0x2 ;  /* 0x0000000408007c11 */ /* 0x000fe2000f8210ff */
[----:B------:R-:W-:-:S03]  /*7200*/  IMAD.IADD R3, R9, 0x1, R11 ;  /* 0x0000000109037824 */ /* 0x000fc600078e020b */
[----:B------:R-:W-:Y:S02]  /*7210*/  PRMT R4, RZ, 0x654, R4 ;  /* 0x00000654ff047816 */ /* 0x000fe40000000004 */
[----:B------:R-:W-:Y:S01]  /*7220*/  LEA.HI.X R3, R8, UR5, R3, 0x2, P1 ;  /* 0x0000000508037c11 */ /* 0x000fe200088f1403 */
[----:B------:R1:W0:Y:S01]  /*7230*/  SHFL.IDX PT, R10, R0, RZ, 0x1c1f ;  /* 0x001c1fff000a7589 */ /* 0x00022200000e0000 */
[----:B------:R1:W-:Y:S01]  /*7240*/  SYNCS.ARRIVE.TRANS64.RED.A1T0 RZ, [R4+URZ], RZ ;  /* 0x000000ff04ff79a7 */ /* 0x0003e2000810043f */
[----:B------:R-:W-:Y:S02]  /*7250*/  BSSY B1, `(.L_x_238) ;  /* 0x0000028000017945 */ /* 0x000fe40003800000 */
[----:B------:R1:W2:Y:S01]  /*7260*/  SHFL.IDX PT, R11, R3, RZ, 0x1c1f ;  /* 0x001c1fff030b7589 */ /* 0x0002a200000e0000 */
[----:B------:R-:W-:Y:S02]  /*7270*/  SHF.R.S32.HI R23, RZ, 0x1f, R153 ;  /* 0x0000001fff177819 */ /* 0x000fe40000011499 */
[----:B------:R-:W-:-:S02]  /*7280*/  SHF.R.S32.HI R24, RZ, 0x1f, R154 ;  /* 0x0000001fff187819 */ /* 0x000fc4000001149a */
[----:B------:R-:W-:Y:S02]  /*7290*/  SHF.R.S32.HI R25, RZ, 0x1f, R155 ;  /* 0x0000001fff197819 */ /* 0x000fe4000001149b */
[----:B------:R-:W-:Y:S02]  /*72a0*/  SHF.R.S32.HI R26, RZ, 0x1f, R156 ;  /* 0x0000001fff1a7819 */ /* 0x000fe4000001149c */
[----:B------:R-:W-:Y:S01]  /*72b0*/  SHF.R.S32.HI R27, RZ, 0x1f, R157 ;  /* 0x0000001fff1b7819 */ /* 0x000fe2000001149d */
[----:B-1----:R-:W-:Y:S06]  /*72c0*/  @P2 BRA `(.L_x_239) ;  /* 0x0000000000802947 */ /* 0x002fec0003800000 */
[----:B------:R-:W-:Y:S02]  /*72d0*/  ULDC UR4, c[0x0][0xac8] ;  /* 0x0002b20000047ab9 */ /* 0x000fe40000000800 */
[----:B-----5:R-:W-:Y:S02]  /*72e0*/  ISETP.GE.AND P4, PT, R60, UR4, PT ;  /* 0x000000043c007c0c */ /* 0x020fe4000bf86270 */
[----:B------:R-:W-:Y:S02]  /*72f0*/  ISETP.GE.AND P2, PT, R58, UR4, PT ;  /* 0x000000043a007c0c */ /* 0x000fe4000bf46270 */
[----:B------:R-:W-:Y:S02]  /*7300*/  ISETP.GE.AND P1, PT, R56, UR4, PT ;  /* 0x0000000438007c0c */ /* 0x000fe4000bf26270 */
[----:B------:R-:W-:-:S07]  /*7310*/  ISETP.GE.AND P5, PT, R157, UR4, PT ;  /* 0x000000049d007c0c */ /* 0x000fce000bfa6270 */
[----:B0-2---:R-:W-:Y:S02]  /*7320*/  @!P4 IMAD.WIDE R8, R60, 0x4, R10 ;  /* 0x000000043c08c825 */ /* 0x005fe400078e020a */
[-C--:B------:R-:W-:Y:S02]  /*7330*/  @!P2 LEA R12, P6, R58, R10.reuse, 0x2 ;  /* 0x0000000a3a0ca211 */ /* 0x080fe400078c10ff */
[----:B------:R-:W-:Y:S01]  /*7340*/  @!P1 LEA R14, P3, R56, R10, 0x2 ;  /* 0x0000000a380e9211 */ /* 0x000fe200078610ff */
[----:B------:R0:W-:Y:S01]  /*7350*/  @!P4 ST.E.64 desc[UR36][R8.64], R20 ;  /* 0x000000140800c985 */ /* 0x0001e2000c101b24 */
[-C--:B------:R-:W-:Y:S02]  /*7360*/  @!P2 LEA.HI.X R13, R58, R11.reuse, R59, 0x2, P6 ;  /* 0x0000000b3a0da211 */ /* 0x080fe400030f143b */
[----:B------:R-:W-:Y:S02]  /*7370*/  ISETP.GE.AND P4, PT, R156, UR4, PT ;  /* 0x000000049c007c0c */ /* 0x000fe4000bf86270 */
[----:B------:R-:W-:Y:S01]  /*7380*/  @!P1 LEA.HI.X R15, R56, R11, R57, 0x2, P3 ;  /* 0x0000000b380f9211 */ /* 0x000fe200018f1439 */
[----:B------:R1:W-:Y:S01]  /*7390*/  @!P2 ST.E.64 desc[UR36][R12.64], R28 ;  /* 0x0000001c0c00a985 */ /* 0x0003e2000c101b24 */
[----:B------:R-:W-:-:S02]  /*73a0*/  ISETP.GE.AND P3, PT, R155, UR4, PT ;  /* 0x000000049b007c0c */ /* 0x000fc4000bf66270 */
[-C--:B------:R-:W-:Y:S01]  /*73b0*/  @!P5 LEA R16, P6, R157, R10.reuse, 0x2 ;  /* 0x0000000a9d10d211 */ /* 0x080fe200078c10ff */
[----:B------:R3:W-:Y:S01]  /*73c0*/  @!P1 ST.E.64 desc[UR36][R14.64], R30 ;  /* 0x0000001e0e009985 */ /* 0x0007e2000c101b24 */
[----:B------:R-:W-:Y:S02]  /*73d0*/  ISETP.GE.AND P2, PT, R154, UR4, PT ;  /* 0x000000049a007c0c */ /* 0x000fe4000bf46270 */
[----:B------:R-:W-:Y:S02]  /*73e0*/  ISETP.GE.AND P1, PT, R153, UR4, PT ;  /* 0x0000000499007c0c */ /* 0x000fe4000bf26270 */
[----:B------:R-:W-:Y:S02]  /*73f0*/  @!P5 LEA.HI.X R17, R157, R11, R27, 0x2, P6 ;  /* 0x0000000b9d11d211 */ /* 0x000fe400030f141b */
[----:B------:R-:W-:-:S03]  /*7400*/  @!P4 LEA R18, P6, R156, R10, 0x2 ;  /* 0x0000000a9c12c211 */ /* 0x000fc600078c10ff */
[----:B------:R3:W-:Y:S01]  /*7410*/  @!P5 ST.E.64 desc[UR36][R16.64], R32 ;  /* 0x000000201000d985 */ /* 0x0007e2000c101b24 */
[CC--:B0-----:R-:W-:Y:S02]  /*7420*/  @!P3 LEA R8, P5, R155.reuse, R10.reuse, 0x2 ;  /* 0x0000000a9b08b211 */ /* 0x0c1fe400078a10ff */
[-C--:B------:R-:W-:Y:S02]  /*7430*/  @!P4 LEA.HI.X R19, R156, R11.reuse, R26, 0x2, P6 ;  /* 0x0000000b9c13c211 */ /* 0x080fe400030f141a */
[CC--:B-1----:R-:W-:Y:S02]  /*7440*/  @!P2 LEA R12, P6, R154.reuse, R10.reuse, 0x2 ;  /* 0x0000000a9a0ca211 */ /* 0x0c2fe400078c10ff */
[-C--:B------:R-:W-:Y:S01]  /*7450*/  @!P3 LEA.HI.X R9, R155, R11.reuse, R25, 0x2, P5 ;  /* 0x0000000b9b09b211 */ /* 0x080fe200028f1419 */
[----:B------:R3:W-:Y:S01]  /*7460*/  @!P4 ST.E.64 desc[UR36][R18.64], R34 ;  /* 0x000000221200c985 */ /* 0x0007e2000c101b24 */
[C---:B------:R-:W-:Y:S02]  /*7470*/  @!P1 LEA R10, P5, R153.reuse, R10, 0x2 ;  /* 0x0000000a990a9211 */ /* 0x040fe400078a10ff */
[-C--:B------:R-:W-:Y:S01]  /*7480*/  @!P2 LEA.HI.X R13, R154, R11.reuse, R24, 0x2, P6 ;  /* 0x0000000b9a0da211 */ /* 0x080fe200030f1418 */
[----:B------:R3:W-:Y:S01]  /*7490*/  @!P3 ST.E.64 desc[UR36][R8.64], R36 ;  /* 0x000000240800b985 */ /* 0x0007e2000c101b24 */
[----:B------:R-:W-:-:S03]  /*74a0*/  @!P1 LEA.HI.X R11, R153, R11, R23, 0x2, P5 ;  /* 0x0000000b990b9211 */ /* 0x000fc600028f1417 */
[----:B------:R3:W-:Y:S04]  /*74b0*/  @!P2 ST.E.64 desc[UR36][R12.64], R38 ;  /* 0x000000260c00a985 */ /* 0x0007e8000c101b24 */
[----:B------:R3:W-:Y:S02]  /*74c0*/  @!P1 ST.E.64 desc[UR36][R10.64], R40 ;  /* 0x000000280a009985 */ /* 0x0007e4000c101b24 */
.L_x_239:
[----:B------:R-:W-:Y:S05]  /*74d0*/  BSYNC B1 ;  /* 0x0000000000017941 */ /* 0x000fea0003800000 */
.L_x_238:
[----:B--23--:R1:W2:Y:S04]  /*74e0*/  SHFL.IDX PT, R11, R3, 0x1, 0x1c1f ;  /* 0x003c1f00030b7f89 */ /* 0x00c2a800000e0000 */
[----:B0-----:R1:W0:Y:S01]  /*74f0*/  SHFL.IDX PT, R10, R0, 0x1, 0x1c1f ;  /* 0x003c1f00000a7f89 */ /* 0x00122200000e0000 */
[----:B------:R-:W-:Y:S05]  /*7500*/  @P0 BRA `(.L_x_237) ;  /* 0x0000000c00000947 */ /* 0x000fea0003800000 */
[----:B------:R-:W-:Y:S02]  /*7510*/  ULDC UR4, c[0x0][0xac8] ;  /* 0x0002b20000047ab9 */ /* 0x000fe40000000800 */
[----:B-----5:R-:W-:Y:S02]  /*7520*/  ISETP.GE.AND P0, PT, R60, UR4, PT ;  /* 0x000000043c007c0c */ /* 0x020fe4000bf06270 */
[----:B------:R-:W-:Y:S02]  /*7530*/  ISETP.GE.AND P5, PT, R58, UR4, PT ;  /* 0x000000043a007c0c */ /* 0x000fe4000bfa6270 */
[----:B------:R-:W-:Y:S02]  /*7540*/  ISETP.GE.AND P3, PT, R56, UR4, PT ;  /* 0x0000000438007c0c */ /* 0x000fe4000bf66270 */
[----:B------:R-:W-:Y:S02]  /*7550*/  ISETP.GE.AND P2, PT, R157, UR4, PT ;  /* 0x000000049d007c0c */ /* 0x000fe4000bf46270 */
[----:B------:R-:W-:-:S05]  /*7560*/  ISETP.GE.AND P1, PT, R156, UR4, PT ;  /* 0x000000049c007c0c */ /* 0x000fca000bf26270 */
[----:B0-2---:R-:W-:Y:S02]  /*7570*/  @!P0 IMAD.WIDE R8, R60, 0x4, R10 ;  /* 0x000000043c088825 */ /* 0x005fe400078e020a */
[-C--:B------:R-:W-:Y:S02]  /*7580*/  @!P5 LEA R12, P4, R58, R10.reuse, 0x2 ;  /* 0x0000000a3a0cd211 */ /* 0x080fe400078810ff */
[----:B------:R-:W-:Y:S01]  /*7590*/  @!P3 LEA R14, P6, R56, R10, 0x2 ;  /* 0x0000000a380eb211 */ /* 0x000fe200078c10ff */
[----:B------:R0:W-:Y:S01]  /*75a0*/  @!P0 ST.E.64 desc[UR36][R8.64], R42 ;  /* 0x0000002a08008985 */ /* 0x0001e2000c101b24 */
[----:B------:R-:W-:Y:S02]  /*75b0*/  ISETP.GE.AND P0, PT, R155, UR4, PT ;  /* 0x000000049b007c0c */ /* 0x000fe4000bf06270 */
[----:B------:R-:W-:Y:S02]  /*75c0*/  @!P5 LEA.HI.X R13, R58, R11, R59, 0x2, P4 ;  /* 0x0000000b3a0dd211 */ /* 0x000fe400020f143b */
[----:B------:R-:W-:-:S02]  /*75d0*/  ISETP.GE.AND P4, PT, R154, UR4, PT ;  /* 0x000000049a007c0c */ /* 0x000fc4000bf86270 */
[----:B------:R-:W-:Y:S01]  /*75e0*/  @!P3 LEA.HI.X R15, R56, R11, R57, 0x2, P6 ;  /* 0x0000000b380fb211 */ /* 0x000fe200030f1439 */
[----:B------:R3:W-:Y:S01]  /*75f0*/  @!P5 ST.E.64 desc[UR36][R12.64], R44 ;  /* 0x0000002c0c00d985 */ /* 0x0007e2000c101b24 */
[----:B------:R-:W-:-:S03]  /*7600*/  @!P2 LEA R16, P5, R157, R10, 0x2 ;  /* 0x0000000a9d10a211 */ /* 0x000fc600078a10ff */
[----:B------:R3:W-:Y:S01]  /*7610*/  @!P3 ST.E.64 desc[UR36][R14.64], R46 ;  /* 0x0000002e0e00b985 */ /* 0x0007e2000c101b24 */
[-C--:B------:R-:W-:Y:S02]  /*7620*/  @!P2 LEA.HI.X R17, R157, R11.reuse, R27, 0x2, P5 ;  /* 0x0000000b9d11a211 */ /* 0x080fe400028f141b */
[-C--:B0-----:R-:W-:Y:S02]  /*7630*/  @!P1 LEA R8, P6, R156, R10.reuse, 0x2 ;  /* 0x0000000a9c089211 */ /* 0x081fe400078c10ff */
[CC--:B------:R-:W-:Y:S01]  /*7640*/  @!P0 LEA R18, P3, R155.reuse, R10.reuse, 0x2 ;  /* 0x0000000a9b128211 */ /* 0x0c0fe200078610ff */
[----:B------:R3:W-:Y:S01]  /*7650*/  @!P2 ST.E.64 desc[UR36][R16.64], R48 ;  /* 0x000000301000a985 */ /* 0x0007e2000c101b24 */
[----:B------:R-:W-:Y:S02]  /*7660*/  @!P4 LEA R20, P5, R154, R10, 0x2 ;  /* 0x0000000a9a14c211 */ /* 0x000fe400078a10ff */
[-C--:B------:R-:W-:Y:S02]  /*7670*/  @!P1 LEA.HI.X R9, R156, R11.reuse, R26, 0x2, P6 ;  /* 0x0000000b9c099211 */ /* 0x080fe400030f141a */
[----:B------:R-:W-:-:S02]  /*7680*/  @!P0 LEA.HI.X R19, R155, R11, R25, 0x2, P3 ;  /* 0x0000000b9b138211 */ /* 0x000fc400018f1419 */
[----:B------:R-:W-:Y:S01]  /*7690*/  @!P4 LEA.HI.X R21, R154, R11, R24, 0x2, P5 ;  /* 0x0000000b9a15c211 */ /* 0x000fe200028f1418 */
[----:B------:R3:W-:Y:S04]  /*76a0*/  @!P1 ST.E.64 desc[UR36][R8.64], R50 ;  /* 0x0000003208009985 */ /* 0x0007e8000c101b24 */
[----:B------:R3:W-:Y:S01]  /*76b0*/  @!P0 ST.E.64 desc[UR36][R18.64], R52 ;  /* 0x0000003412008985 */ /* 0x0007e2000c101b24 */
[----:B------:R-:W-:-:S03]  /*76c0*/  ISETP.GE.AND P0, PT, R153, UR4, PT ;  /* 0x0000000499007c0c */ /* 0x000fc6000bf06270 */
[----:B------:R3:W-:Y:S10]  /*76d0*/  @!P4 ST.E.64 desc[UR36][R20.64], R54 ;  /* 0x000000361400c985 */ /* 0x0007f4000c101b24 */
[----:B------:R-:W-:Y:S05]  /*76e0*/  @P0 BRA `(.L_x_237) ;  /* 0x0000000800880947 */ /* 0x000fea0003800000 */
[----:B---3--:R-:W-:-:S04]  /*76f0*/  LEA R8, P0, R153, R10, 0x2 ;  /* 0x0000000a99087211 */ /* 0x008fc800078010ff */
[----:B------:R-:W-:-:S05]  /*7700*/  LEA.HI.X R9, R153, R11, R23, 0x2, P0 ;  /* 0x0000000b99097211 */ /* 0x000fca00000f1417 */
[----:B------:R4:W-:Y:S01]  /*7710*/  ST.E.64 desc[UR36][R8.64], R118 ;  /* 0x0000007608007985 */ /* 0x0009e2000c101b24 */
[----:B------:R-:W-:Y:S05]  /*7720*/  BRA `(.L_x_237) ;  /* 0x0000000800787947 */ /* 0x000fea0003800000 */
.L_x_234:
[----:B------:R-:W3:Y:S01]  /*7730*/  LDC.64 R10, c[0x0][0xc00] ;  /* 0x00030000ff0a7b82 */ /* 0x000ee20000000a00 */
[----:B------:R-:W-:Y:S01]  /*7740*/  ULDC.64 UR4, c[0x0][0xc08] ;  /* 0x0003020000047ab9 */ /* 0x000fe20000000a00 */
[----:B------:R-:W-:Y:S01]  /*7750*/  IMAD.MOV.U32 R3, RZ, RZ, RZ ;  /* 0x000000ffff037224 */ /* 0x000fe200078e00ff */
[----:B------:R-:W-:-:S04]  /*7760*/  ISETP.NE.U32.AND P0, PT, RZ, UR4, PT ;  /* 0x00000004ff007c0c */ /* 0x000fc8000bf05070 */
[----:B------:R-:W-:Y:S01]  /*7770*/  ISETP.NE.AND.EX P1, PT, RZ, UR5, PT, P0 ;  /* 0x00000005ff007c0c */ /* 0x000fe2000bf25300 */
[----:B------:R-:W4:Y:S01]  /*7780*/  LDC.64 R8, c[0x0][0xc00] ;  /* 0x00030000ff087b82 */ /* 0x000f220000000a00 */
[----:B---3--:R-:W-:-:S04]  /*7790*/  ISETP.NE.U32.AND P0, PT, R10, RZ, PT ;  /* 0x000000ff0a00720c */ /* 0x008fc80003f05070 */
[----:B------:R-:W-:-:S07]  /*77a0*/  ISETP.NE.AND.EX P0, PT, R11, RZ, PT, P0 ;  /* 0x000000ff0b00720c */ /* 0x000fce0003f05300 */
[----:B------:R-:W3:Y:S01]  /*77b0*/  @P1 LDC.64 R10, c[0x0][0xc08] ;  /* 0x00030200ff0a1b82 */ /* 0x000ee20000000a00 */
[----:B------:R-:W-:Y:S01]  /*77c0*/  ULDC UR4, c[0x0][0xa88] ;  /* 0x0002a20000047ab9 */ /* 0x000fe20000000800 */
[----:B----4-:R-:W-:-:S04]  /*77d0*/  IMAD.WIDE R12, R17, 0x4, R8 ;  /* 0x00000004110c7825 */ /* 0x010fc800078e0208 */
[----:B-1----:R-:W-:Y:S01]  /*77e0*/  IMAD.U32 R0, RZ, RZ, UR4 ;  /* 0x00000004ff007e24 */ /* 0x002fe2000f8e00ff */
[----:B------:R1:W5:Y:S01]  /*77f0*/  @P0 LDG.E R3, desc[UR36][R12.64] ;  /* 0x000000240c030981 */ /* 0x000362000c1e1900 */
[----:B--2---:R-:W2:Y:S01]  /*7800*/  S2R R4, SR_TID.X ;  /* 0x0000000000047919 */ /* 0x004ea20000002100 */
[----:B---3--:R-:W-:-:S05]  /*7810*/  @P1 IMAD.WIDE R8, R17, 0x4, R10 ;  /* 0x0000000411081825 */ /* 0x008fca00078e020a */
[----:B------:R1:W5:Y:S01]  /*7820*/  @P1 LDG.E R0, desc[UR36][R8.64] ;  /* 0x0000002408001981 */ /* 0x000362000c1e1900 */
[----:B------:R-:W-:-:S13]  /*7830*/  ISETP.NE.AND P2, PT, R19, RZ, PT ;  /* 0x000000ff1300720c */ /* 0x000fda0003f45270 */
[----:B------:R-:W3:Y:S01]  /*7840*/  @!P2 LDC R19, c[0x0][0xad4] ;  /* 0x0002b500ff13ab82 */ /* 0x000ee20000000800 */
[----:B--2---:R-:W-:-:S05]  /*7850*/  VIADD R28, R4, 0xffffff80 ;  /* 0xffffff80041c7836 */ /* 0x004fca0000000000 */
[----:B------:R-:W-:Y:S02]  /*7860*/  ISETP.GT.AND P3, PT, R28, 0xbf, PT ;  /* 0x000000bf1c00780c */ /* 0x000fe40003f64270 */
[----:B---3--:R-:W-:Y:S01]  /*7870*/  ISETP.GT.AND P2, PT, R19, 0x1, PT ;  /* 0x000000011300780c */ /* 0x008fe20003f44270 */
[----:B-1----:R-:W-:-:S12]  /*7880*/  @P1 BRA `(.L_x_240) ;  /* 0x0000000000101947 */ /* 0x002fd80003800000 */
[----:B------:R-:W-:Y:S05]  /*7890*/  @!P0 BRA `(.L_x_240) ;  /* 0x00000000000c8947 */ /* 0x000fea0003800000 */
[----:B------:R-:W2:Y:S04]  /*78a0*/  LDG.E R9, desc[UR36][R12.64] ;  /* 0x000000240c097981 */ /* 0x000ea8000c1e1900 */
[----:B-----5:R-:W2:Y:S02]  /*78b0*/  LDG.E R0, desc[UR36][R12.64+0x4] ;  /* 0x000004240c007981 */ /* 0x020ea4000c1e1900 */
[----:B--2---:R-:W-:-:S07]  /*78c0*/  IMAD.IADD R0, R0, 0x1, -R9 ;  /* 0x0000000100007824 */ /* 0x004fce00078e0a09 */
.L_x_240:
[----:B------:R-:W2:Y:S01]  /*78d0*/  LDL.LU R8, [R1+0xc] ;  /* 0x00000c0001087983 */ /* 0x000ea20000300800 */
[----:B------:R-:W-:Y:S01]  /*78e0*/  BSSY B1, `(.L_x_241) ;  /* 0x0000037000017945 */ /* 0x000fe20003800000 */
[----:B------:R-:W-:Y:S02]  /*78f0*/  SEL R27, R17, RZ, !P0 ;  /* 0x000000ff111b7207 */ /* 0x000fe40004000000 */
[----:B-----5:R-:W-:Y:S02]  /*7900*/  SHF.R.S32.HI R24, RZ, 0x1f, R3 ;  /* 0x0000001fff187819 */ /* 0x020fe40000011403 */
[----:B--2---:R-:W-:Y:S01]  /*7910*/  SEL R26, R8, RZ, !P0 ;  /* 0x000000ff081a7207 */ /* 0x004fe20004000000 */
[----:B------:R-:W-:Y:S06]  /*7920*/  @P3 BRA `(.L_x_242) ;  /* 0x0000000000c83947 */ /* 0x000fec0003800000 */
[----:B------:R-:W1:Y:S01]  /*7930*/  LDC R33, c[0x0][0xbe8] ;  /* 0x0002fa00ff217b82 */ /* 0x000e620000000800 */
[----:B------:R-:W-:-:S04]  /*7940*/  IMAD R4, R23, 0xc0, R4 ;  /* 0x000000c017047824 */ /* 0x000fc800078e0204 */
[----:B------:R-:W-:Y:S02]  /*7950*/  VIADD R29, R4, 0xffffff80 ;  /* 0xffffff80041d7836 */ /* 0x000fe40000000000 */
[----:B-1----:R-:W-:-:S05]  /*7960*/  IMAD R8, R0, R33, RZ ;  /* 0x0000002100087224 */ /* 0x002fca00078e02ff */
[----:B------:R-:W-:-:S13]  /*7970*/  ISETP.GE.AND P0, PT, R29, R8, PT ;  /* 0x000000081d00720c */ /* 0x000fda0003f06270 */
[----:B------:R-:W-:Y:S05]  /*7980*/  @P0 BRA `(.L_x_242) ;  /* 0x0000000000b00947 */ /* 0x000fea0003800000 */
[----:B------:R-:W2:Y:S01]  /*7990*/  LDL.LU R32, [R1+0x8] ;  /* 0x0000080001207983 */ /* 0x000ea20000300800 */
[----:B------:R-:W-:Y:S01]  /*79a0*/  ISETP.NE.AND P1, PT, R33, 0x1, PT ;  /* 0x000000012100780c */ /* 0x000fe20003f25270 */
[----:B------:R-:W-:Y:S01]  /*79b0*/  IMAD.MOV.U32 R20, RZ, RZ, 0x9b8 ;  /* 0x000009b8ff147424 */ /* 0x000fe200078e00ff */
[----:B------:R-:W-:Y:S01]  /*79c0*/  ISETP.GT.AND P0, PT, R19, 0x1, PT ;  /* 0x000000011300780c */ /* 0x000fe20003f04270 */
[----:B------:R-:W1:Y:S01]  /*79d0*/  LDC.64 R30, c[0x0][0xba8] ;  /* 0x0002ea00ff1e7b82 */ /* 0x000e620000000a00 */
[----:B------:R-:W-:Y:S02]  /*79e0*/  MOV R19, R29 ;  /* 0x0000001d00137202 */ /* 0x000fe40000000f00 */
[----:B------:R-:W-:-:S05]  /*79f0*/  SEL R20, R20, 0x978, P0 ;  /* 0x0000097814147807 */ /* 0x000fca0000000000 */
[----:B------:R-:W3:Y:S08]  /*7a00*/  LDC.64 R10, c[0x0][R20+0x220] ;  /* 0x00008800140a7b82 */ /* 0x000ef00000000a00 */
[----:B------:R-:W4:Y:S08]  /*7a10*/  @P1 LDC R4, c[0x0][0xbec] ;  /* 0x0002fb00ff041b82 */ /* 0x000f300000000800 */
[----:B------:R-:W5:Y:S08]  /*7a20*/  LDC.64 R8, c[0x0][R20+0x218] ;  /* 0x0000860014087b82 */ /* 0x000f700000000a00 */
[----:B------:R-:W1:Y:S01]  /*7a30*/  @P1 LDC R25, c[0x0][0xbf0] ;  /* 0x0002fc00ff191b82 */ /* 0x000e620000000800 */
[----:B---3--:R-:W-:-:S02]  /*7a40*/  IMAD R11, R11, R27, RZ ;  /* 0x0000001b0b0b7224 */ /* 0x008fc400078e02ff */
[----:B------:R-:W-:-:S05]  /*7a50*/  IMAD.WIDE.U32 R16, R10, R27, RZ ;  /* 0x0000001b0a107225 */ /* 0x000fca00078e00ff */
[----:B------:R-:W3:Y:S01]  /*7a60*/  LDC.64 R12, c[0x0][R20+0x228] ;  /* 0x00008a00140c7b82 */ /* 0x000ee20000000a00 */
[----:B----4-:R-:W-:-:S07]  /*7a70*/  @P1 IMAD.HI.U32 R4, R29, R4, RZ ;  /* 0x000000041d041227 */ /* 0x010fce00078e00ff */
[----:B0-----:R-:W0:Y:S01]  /*7a80*/  LDC.64 R14, c[0x0][R20+0x210] ;  /* 0x00008400140e7b82 */ /* 0x001e220000000a00 */
[-C--:B-----5:R-:W-:Y:S02]  /*7a90*/  IMAD R21, R9, R18.reuse, RZ ;  /* 0x0000001209157224 */ /* 0x0a0fe400078e02ff */
[----:B------:R-:W-:-:S04]  /*7aa0*/  IMAD.WIDE.U32 R8, R8, R18, RZ ;  /* 0x0000001208087225 */ /* 0x000fc800078e00ff */
[----:B------:R-:W-:Y:S01]  /*7ab0*/  IMAD.IADD R21, R9, 0x1, R21 ;  /* 0x0000000109157824 */ /* 0x000fe200078e0215 */
[----:B-1----:R-:W-:Y:S01]  /*7ac0*/  @P1 SHF.R.U32.HI R19, RZ, R25, R4 ;  /* 0x00000019ff131219 */ /* 0x002fe20000011604 */
[----:B------:R-:W-:Y:S01]  /*7ad0*/  IMAD R25, R10, R26, R11 ;  /* 0x0000001a0a197224 */ /* 0x000fe200078e020b */
[----:B------:R-:W1:Y:S01]  /*7ae0*/  @!P0 LDC R30, c[0x0][0xb50] ;  /* 0x0002d400ff1e8b82 */ /* 0x000e620000000800 */
[----:B------:R-:W-:Y:S02]  /*7af0*/  IADD3 R4, P1, P3, R16, R8, R3 ;  /* 0x0000000810047210 */ /* 0x000fe40007b3e003 */
[----:B------:R-:W-:Y:S02]  /*7b00*/  IMAD.MOV R10, RZ, RZ, -R19 ;  /* 0x000000ffff0a7224 */ /* 0x000fe400078e0a13 */
[----:B------:R-:W-:-:S03]  /*7b10*/  IMAD.IADD R25, R17, 0x1, R25 ;  /* 0x0000000111197824 */ /* 0x000fc600078e0219 */
[----:B------:R-:W4:Y:S01]  /*7b20*/  @!P0 LDC R31, c[0x0][0xb54] ;  /* 0x0002d500ff1f8b82 */ /* 0x000f220000000800 */
[----:B--2---:R-:W-:-:S05]  /*7b30*/  SEL R11, R32, RZ, P0 ;  /* 0x000000ff200b7207 */ /* 0x004fca0000000000 */
[----:B---3--:R-:W-:-:S04]  /*7b40*/  IMAD.WIDE.U32 R8, R12, R11, RZ ;  /* 0x0000000b0c087225 */ /* 0x008fc800078e00ff */
[----:B------:R-:W-:Y:S02]  /*7b50*/  IMAD R13, R13, R11, RZ ;  /* 0x0000000b0d0d7224 */ /* 0x000fe400078e02ff */
[----:B------:R-:W-:Y:S01]  /*7b60*/  IMAD R11, R33, R10, R29 ;  /* 0x0000000a210b7224 */ /* 0x000fe200078e021d */
[----:B------:R-:W-:Y:S01]  /*7b70*/  IADD3.X R10, R25, R21, R24, P1, P3 ;  /* 0x00000015190a7210 */ /* 0x000fe20000fe6418 */
[----:B------:R-:W-:Y:S01]  /*7b80*/  IMAD.IADD R13, R9, 0x1, R13 ;  /* 0x00000001090d7824 */ /* 0x000fe200078e020d */
[----:B------:R-:W-:Y:S01]  /*7b90*/  IADD3 R8, P0, P1, R19, R4, R8 ;  /* 0x0000000413087210 */ /* 0x000fe2000791e008 */
[----:B0-----:R-:W-:Y:S01]  /*7ba0*/  IMAD R4, R15, R11, RZ ;  /* 0x0000000b0f047224 */ /* 0x001fe200078e02ff */
[----:B------:R-:W-:-:S04]  /*7bb0*/  SHF.R.S32.HI R19, RZ, 0x1f, R19 ;  /* 0x0000001fff137819 */ /* 0x000fc80000011413 */
[----:B------:R-:W-:Y:S02]  /*7bc0*/  IADD3.X R9, R19, R10, R13, P0, P1 ;  /* 0x0000000a13097210 */ /* 0x000fe400007e240d */
[----:B------:R-:W-:Y:S01]  /*7bd0*/  SHF.R.S32.HI R13, RZ, 0x1f, R11 ;  /* 0x0000001fff0d7819 */ /* 0x000fe2000001140b */
[----:B------:R-:W-:-:S04]  /*7be0*/  IMAD.WIDE.U32 R8, R14, R11, R8 ;  /* 0x0000000b0e087225 */ /* 0x000fc800078e0008 */
[----:B------:R-:W-:Y:S01]  /*7bf0*/  IMAD R13, R14, R13, R4 ;  /* 0x0000000d0e0d7224 */ /* 0x000fe200078e0204 */
[----:B-1----:R-:W-:-:S03]  /*7c00*/  LEA R10, P0, R8, R30, 0x2 ;  /* 0x0000001e080a7211 */ /* 0x002fc600078010ff */
[----:B------:R-:W-:Y:S02]  /*7c10*/  IMAD.IADD R4, R9, 0x1, R13 ;  /* 0x0000000109047824 */ /* 0x000fe400078e020d */
[----:B------:R-:W-:-:S03]  /*7c20*/  IMAD.MOV.U32 R9, RZ, RZ, -0x800000 ;  /* 0xff800000ff097424 */ /* 0x000fc600078e00ff */
[----:B----4-:R-:W-:-:S05]  /*7c30*/  LEA.HI.X R11, R8, R31, R4, 0x2, P0 ;  /* 0x0000001f080b7211 */ /* 0x010fca00000f1404 */
[----:B------:R1:W-:Y:S02]  /*7c40*/  STG.E desc[UR36][R10.64], R9 ;  /* 0x000000090a007986 */ /* 0x0003e4000c101924 */
.L_x_242:
[----:B------:R-:W-:Y:S05]  /*7c50*/  BSYNC B1 ;  /* 0x0000000000017941 */ /* 0x000fea0003800000 */
.L_x_241:
[----:B------:R-:W-:Y:S05]  /*7c60*/  @P2 BRA `(.L_x_237) ;  /* 0x0000000400282947 */ /* 0x000fea0003800000 */
[----:B------:R-:W2:Y:S01]  /*7c70*/  LDC R15, c[0x0][0xbe8] ;  /* 0x0002fa00ff0f7b82 */ /* 0x000ea20000000800 */
[----:B------:R-:W-:Y:S01]  /*7c80*/  SHF.R.S32.HI R16, RZ, 0x1f, R28 ;  /* 0x0000001fff107819 */ /* 0x000fe2000001141c */
[----:B------:R-:W-:Y:S01]  /*7c90*/  ULDC.64 UR4, c[0x0][0xaa0] ;  /* 0x0002a80000047ab9 */ /* 0x000fe20000000a00 */
[----:B------:R-:W-:Y:S01]  /*7ca0*/  ULDC.64 UR6, c[0x0][0xaf0] ;  /* 0x0002bc0000067ab9 */ /* 0x000fe20000000a00 */
[----:B------:R-:W-:Y:S01]  /*7cb0*/  IMAD R4, R24, UR4, RZ ;  /* 0x0000000418047c24 */ /* 0x000fe2000f8e02ff */
[----:B------:R-:W-:Y:S01]  /*7cc0*/  LEA.HI R16, R16, R28, RZ, 0x3 ;  /* 0x0000001c10107211 */ /* 0x000fe200078f18ff */
[----:B-1----:R-:W-:-:S03]  /*7cd0*/  IMAD.WIDE.U32 R8, R3, UR4, RZ ;  /* 0x0000000403087c25 */ /* 0x002fc6000f8e00ff */
[----:B------:R-:W-:Y:S01]  /*7ce0*/  SHF.R.S32.HI R16, RZ, 0x3, R16 ;  /* 0x00000003ff107819 */ /* 0x000fe20000011410 */
[----:B------:R-:W-:Y:S01]  /*7cf0*/  IMAD R11, R3, UR5, R4 ;  /* 0x00000005030b7c24 */ /* 0x000fe2000f8e0204 */
[----:B------:R-:W-:Y:S01]  /*7d00*/  ULDC.64 UR4, c[0x0][0xae8] ;  /* 0x0002ba0000047ab9 */ /* 0x000fe20000000a00 */
[----:B------:R-:W-:Y:S02]  /*7d10*/  IMAD R10, R26, UR6, RZ ;  /* 0x000000061a0a7c24 */ /* 0x000fe4000f8e02ff */
[----:B------:R-:W-:Y:S02]  /*7d20*/  IMAD R4, R22, 0x30, R16 ;  /* 0x0000003016047824 */ /* 0x000fe400078e0210 */
[----:B------:R-:W-:Y:S02]  /*7d30*/  IMAD.IADD R9, R9, 0x1, R11 ;  /* 0x0000000109097824 */ /* 0x000fe400078e020b */
[----:B------:R-:W-:Y:S02]  /*7d40*/  IMAD R12, R23, 0xc0, R4 ;  /* 0x000000c0170c7824 */ /* 0x000fe400078e0204 */
[----:B------:R-:W-:Y:S01]  /*7d50*/  IMAD.WIDE.U32 R8, R18, UR4, R8 ;  /* 0x0000000412087c25 */ /* 0x000fe2000f8e0008 */
[----:B--2---:R-:W-:-:S03]  /*7d60*/  ISETP.NE.AND P0, PT, R15, 0x1, PT ;  /* 0x000000010f00780c */ /* 0x004fc60003f05270 */
[----:B------:R-:W-:Y:S02]  /*7d70*/  IMAD.MOV.U32 R3, RZ, RZ, R12 ;  /* 0x000000ffff037224 */ /* 0x000fe400078e000c */
[----:B------:R-:W-:Y:S01]  /*7d80*/  IMAD R9, R18, UR5, R9 ;  /* 0x0000000512097c24 */ /* 0x000fe2000f8e0209 */
[----:B------:R-:W-:Y:S01]  /*7d90*/  ULDC.64 UR4, c[0x0][0xae0] ;  /* 0x0002b80000047ab9 */ /* 0x000fe20000000a00 */
[----:B------:R-:W-:-:S06]  /*7da0*/  IMAD.WIDE.U32 R8, R27, UR6, R8 ;  /* 0x000000061b087c25 */ /* 0x000fcc000f8e0008 */
[----:B------:R-:W1:Y:S08]  /*7db0*/  @P0 LDC R13, c[0x0][0xbec] ;  /* 0x0002fb00ff0d0b82 */ /* 0x000e700000000800 */
[----:B------:R-:W2:Y:S01]  /*7dc0*/  @P0 LDC R17, c[0x0][0xbf0] ;  /* 0x0002fc00ff110b82 */ /* 0x000ea20000000800 */
[----:B-1----:R-:W-:-:S04]  /*7dd0*/  @P0 IMAD.HI.U32 R4, R12, R13, RZ ;  /* 0x0000000d0c040227 */ /* 0x002fc800078e00ff */
[----:B------:R-:W-:Y:S02]  /*7de0*/  IMAD R13, R27, UR7, R10 ;  /* 0x000000071b0d7c24 */ /* 0x000fe4000f8e020a */
[----:B------:R-:W-:Y:S01]  /*7df0*/  IMAD R27, R0, R15, RZ ;  /* 0x0000000f001b7224 */ /* 0x000fe200078e02ff */
[----:B--2---:R-:W-:Y:S01]  /*7e00*/  @P0 SHF.R.U32.HI R3, RZ, R17, R4 ;  /* 0x00000011ff030219 */ /* 0x004fe20000011604 */
[----:B------:R-:W-:-:S03]  /*7e10*/  IMAD.IADD R9, R9, 0x1, R13 ;  /* 0x0000000109097824 */ /* 0x000fc600078e020d */
[--C-:B------:R-:W-:Y:S01]  /*7e20*/  SHF.R.S32.HI R4, RZ, 0x1f, R3.reuse ;  /* 0x0000001fff047819 */ /* 0x100fe20000011403 */
[----:B------:R-:W-:Y:S02]  /*7e30*/  IMAD.MOV R11, RZ, RZ, -R3 ;  /* 0x000000ffff0b7224 */ /* 0x000fe400078e0a03 */
[----:B------:R-:W-:-:S04]  /*7e40*/  IMAD.WIDE.U32 R8, R3, UR4, R8 ;  /* 0x0000000403087c25 */ /* 0x000fc8000f8e0008 */
[----:B------:R-:W-:Y:S02]  /*7e50*/  IMAD R11, R15, R11, R12 ;  /* 0x0000000b0f0b7224 */ /* 0x000fe400078e020c */
[----:B------:R-:W-:-:S04]  /*7e60*/  IMAD R4, R4, UR4, RZ ;  /* 0x0000000404047c24 */ /* 0x000fc8000f8e02ff */
[----:B------:R-:W-:Y:S01]  /*7e70*/  IMAD R13, R3, UR5, R4 ;  /* 0x00000005030d7c24 */ /* 0x000fe2000f8e0204 */
[----:B------:R-:W-:Y:S01]  /*7e80*/  SHF.R.S32.HI R4, RZ, 0x1f, R11 ;  /* 0x0000001fff047819 */ /* 0x000fe2000001140b */
[----:B------:R-:W-:-:S03]  /*7e90*/  ULDC.64 UR4, c[0x0][0xad8] ;  /* 0x0002b60000047ab9 */ /* 0x000fc60000000a00 */
[----:B------:R-:W-:Y:S01]  /*7ea0*/  IADD3 R9, R9, R13, RZ ;  /* 0x0000000d09097210 */ /* 0x000fe20007ffe0ff */
[----:B------:R-:W-:-:S04]  /*7eb0*/  IMAD R4, R4, UR4, RZ ;  /* 0x0000000404047c24 */ /* 0x000fc8000f8e02ff */
[C---:B------:R-:W-:Y:S02]  /*7ec0*/  IMAD R3, R11.reuse, UR5, R4 ;  /* 0x000000050b037c24 */ /* 0x040fe4000f8e0204 */
[----:B------:R-:W-:Y:S01]  /*7ed0*/  IMAD.WIDE.U32 R8, R11, UR4, R8 ;  /* 0x000000040b087c25 */ /* 0x000fe2000f8e0008 */
[----:B------:R-:W-:-:S03]  /*7ee0*/  ULDC.64 UR4, c[0x0][0xa80] ;  /* 0x0002a00000047ab9 */ /* 0x000fc60000000a00 */
[----:B------:R-:W-:Y:S01]  /*7ef0*/  IMAD.IADD R3, R9, 0x1, R3 ;  /* 0x0000000109037824 */ /* 0x000fe200078e0203 */
[C---:B------:R-:W-:Y:S01]  /*7f00*/  LEA R9, P0, R8.reuse, UR4, 0x1 ;  /* 0x0000000408097c11 */ /* 0x040fe2000f8008ff */
[----:B------:R-:W-:Y:S01]  /*7f10*/  ULDC UR4, c[0x0][0xac8] ;  /* 0x0002b20000047ab9 */ /* 0x000fe20000000800 */
[----:B------:R-:W-:Y:S01]  /*7f20*/  IMAD R4, R23, 0xc0, R16 ;  /* 0x000000c017047824 */ /* 0x000fe200078e0210 */
[----:B------:R-:W-:Y:S02]  /*7f30*/  SHF.R.S32.HI R16, RZ, 0x1f, R152 ;  /* 0x0000001fff107819 */ /* 0x000fe40000011498 */
[----:B0-----:R-:W-:Y:S01]  /*7f40*/  LEA.HI.X R14, R8, UR5, R3, 0x1, P0 ;  /* 0x00000005080e7c11 */ /* 0x001fe200080f0c03 */
[----:B------:R-:W0:Y:S01]  /*7f50*/  SHFL.IDX PT, R13, R9, RZ, 0x181f ;  /* 0x00181fff090d7589 */ /* 0x000e2200000e0000 */
[----:B------:R-:W-:Y:S01]  /*7f60*/  ISETP.GE.AND P0, PT, R152, UR4, PT ;  /* 0x0000000498007c0c */ /* 0x000fe2000bf06270 */
[C---:B------:R-:W-:Y:S02]  /*7f70*/  VIADD R0, R4.reuse, 0x30 ;  /* 0x0000003004007836 */ /* 0x040fe40000000000 */
[----:B------:R-:W1:Y:S01]  /*7f80*/  SHFL.IDX PT, R17, R9, 0x1, 0x181f ;  /* 0x00381f0009117f89 */ /* 0x000e6200000e0000 */
[C---:B------:R-:W-:Y:S01]  /*7f90*/  VIADD R3, R4.reuse, 0x60 ;  /* 0x0000006004037836 */ /* 0x040fe20000000000 */
[CC--:B------:R-:W-:Y:S01]  /*7fa0*/  ISETP.GE.OR P3, PT, R4.reuse, R27.reuse, P0 ;  /* 0x0000001b0400720c */ /* 0x0c0fe20000766670 */
[----:B------:R-:W-:Y:S01]  /*7fb0*/  VIADD R4, R4, 0x90 ;  /* 0x0000009004047836 */ /* 0x000fe20000000000 */
[----:B------:R-:W2:Y:S01]  /*7fc0*/  SHFL.IDX PT, R21, R9, 0x2, 0x181f ;  /* 0x00581f0009157f89 */ /* 0x000ea200000e0000 */
[----:B------:R-:W-:-:S02]  /*7fd0*/  ISETP.GE.OR P2, PT, R0, R27, P0 ;  /* 0x0000001b0000720c */ /* 0x000fc40000746670 */
[-C--:B------:R-:W-:Y:S01]  /*7fe0*/  ISETP.GE.OR P1, PT, R3, R27.reuse, P0 ;  /* 0x0000001b0300720c */ /* 0x080fe20000726670 */
[----:B------:R-:W3:Y:S01]  /*7ff0*/  SHFL.IDX PT, R11, R14, RZ, 0x181f ;  /* 0x00181fff0e0b7589 */ /* 0x000ee200000e0000 */
[----:B------:R-:W-:-:S03]  /*8000*/  ISETP.GE.OR P0, PT, R4, R27, P0 ;  /* 0x0000001b0400720c */ /* 0x000fc60000706670 */
[----:B------:R3:W4:Y:S04]  /*8010*/  SHFL.IDX PT, R25, R9, 0x3, 0x181f ;  /* 0x00781f0009197f89 */ /* 0x00072800000e0000 */
[----:B------:R-:W5:Y:S04]  /*8020*/  SHFL.IDX PT, R15, R14, 0x1, 0x181f ;  /* 0x00381f000e0f7f89 */ /* 0x000f6800000e0000 */
[----:B------:R-:W5:Y:S01]  /*8030*/  SHFL.IDX PT, R19, R14, 0x2, 0x181f ;  /* 0x00581f000e137f89 */ /* 0x000f6200000e0000 */
[----:B0-----:R-:W-:-:S03]  /*8040*/  @!P3 LEA R8, P6, R152, R13, 0x1 ;  /* 0x0000000d9808b211 */ /* 0x001fc600078c08ff */
[----:B------:R4:W0:Y:S01]  /*8050*/  SHFL.IDX PT, R23, R14, 0x3, 0x181f ;  /* 0x00781f000e177f89 */ /* 0x00082200000e0000 */
[C---:B-1----:R-:W-:Y:S02]  /*8060*/  @!P2 LEA R10, P5, R152.reuse, R17, 0x1 ;  /* 0x00000011980aa211 */ /* 0x042fe400078a08ff */
[C---:B--2---:R-:W-:Y:S02]  /*8070*/  @!P1 LEA R12, P4, R152.reuse, R21, 0x1 ;  /* 0x00000015980c9211 */ /* 0x044fe400078808ff */
[C---:B---3--:R-:W-:Y:S02]  /*8080*/  @!P3 LEA.HI.X R9, R152.reuse, R11, R16, 0x1, P6 ;  /* 0x0000000b9809b211 */ /* 0x048fe400030f0c10 */
[----:B----4-:R-:W-:-:S03]  /*8090*/  @!P0 LEA R14, P6, R152, R25, 0x1 ;  /* 0x00000019980e8211 */ /* 0x010fc600078c08ff */
[----:B------:R1:W-:Y:S01]  /*80a0*/  @!P3 ST.E.128 desc[UR36][R8.64], RZ ;  /* 0x000000ff0800b985 */ /* 0x0003e2000c101d24 */
[C-C-:B-----5:R-:W-:Y:S02]  /*80b0*/  @!P2 LEA.HI.X R11, R152.reuse, R15, R16.reuse, 0x1, P5 ;  /* 0x0000000f980ba211 */ /* 0x160fe400028f0c10 */
[----:B------:R-:W-:-:S03]  /*80c0*/  @!P1 LEA.HI.X R13, R152, R19, R16, 0x1, P4 ;  /* 0x00000013980d9211 */ /* 0x000fc600020f0c10 */
[----:B------:R1:W-:Y:S01]  /*80d0*/  @!P2 ST.E.128 desc[UR36][R10.64], RZ ;  /* 0x000000ff0a00a985 */ /* 0x0003e2000c101d24 */
[----:B0-----:R-:W-:-:S03]  /*80e0*/  @!P0 LEA.HI.X R15, R152, R23, R16, 0x1, P6 ;  /* 0x00000017980f8211 */ /* 0x001fc600030f0c10 */
[----:B------:R1:W-:Y:S04]  /*80f0*/  @!P1 ST.E.128 desc[UR36][R12.64], RZ ;  /* 0x000000ff0c009985 */ /* 0x0003e8000c101d24 */
[----:B------:R1:W-:Y:S02]  /*8100*/  @!P0 ST.E.128 desc[UR36][R14.64], RZ ;  /* 0x000000ff0e008985 */ /* 0x0003e4000c101d24 */
.L_x_237:
[----:B------:R-:W-:Y:S05]  /*8110*/  BSYNC B0 ;  /* 0x0000000000007941 */ /* 0x000fea0003800000 */
.L_x_233:
[----:B------:R-:W-:Y:S02]  /*8120*/  ULDC UR4, c[0x0][0xc3c] ;  /* 0x00030f0000047ab9 */ /* 0x000fe40000000800 */
[----:B------:R-:W-:-:S13]  /*8130*/  ISETP.GE.AND P0, PT, R7, UR4, PT ;  /* 0x0000000407007c0c */ /* 0x000fda000bf06270 */
[----:B------:R-:W-:Y:S05]  /*8140*/  @!P0 BRA `(.L_x_243) ;  /* 0xffffff8c00508947 */ /* 0x000fea000383ffff */
[----:B------:R-:W-:Y:S05]  /*8150*/  EXIT ;  /* 0x000000000000794d */ /* 0x000fea0003800000 */
.L_x_204:
[----:B------:R-:W-:-:S08]  /*8160*/  NOP ;  /* 0x0000000000007918 */ /* 0x000fd00000000000 */
[----:B------:R-:W0:-:S00]  /*8170*/  USETMAXREG.DEALLOC.CTAPOOL 0x20 ;  /* 0x00000020000079c8 */ /* 0x000e0000080e0500 */
[----:B0-----:R-:W2:Y:S01]  /*8180*/  LDL.LU R2, [R1+0x4] ;  /* 0x0000040001027983 */ /* 0x001ea20000300800 */
[----:B------:R-:W-:-:S06]  /*8190*/  LOP3.LUT R0, R0, 0x3, RZ, 0xc0, !PT ;  /* 0x0000000300007812 */ /* 0x000fcc00078ec0ff */
[----:B------:R-:W0:Y:S02]  /*81a0*/  SHFL.IDX PT, R0, R0, RZ, 0x1f ;  /* 0x00001fff00007589 */ /* 0x000e2400000e0000 */
[----:B0-----:R-:W-:Y:S01]  /*81b0*/  ISETP.NE.AND P0, PT, R0, RZ, PT ;  /* 0x000000ff0000720c */ /* 0x001fe20003f05270 */
[----:B------:R-:W-:Y:S01]  /*81c0*/  IMAD.MOV.U32 R0, RZ, RZ, RZ ;  /* 0x000000ffff007224 */ /* 0x000fe200078e00ff */
[----:B--2---:R-:W-:-:S11]  /*81d0*/  LOP3.LUT R2, R2, 0xffffffef, RZ, 0xc0, !PT ;  /* 0xffffffef02027812 */ /* 0x004fd600078ec0ff */
[----:B------:R-:W-:-:S05]  /*81e0*/  @P0 LOP3.LUT R2, R2, 0x10, RZ, 0xfc, !PT ;  /* 0x0000001002020812 */ /* 0x000fca00078efcff */
[----:B------:R0:W-:Y:S01]  /*81f0*/  STL [R1+0x4], R2 ;  /* 0x0000040201007387 */ /* 0x0001e20000100800 */
[----:B------:R-:W-:Y:S05]  /*8200*/  @!P0 BRA `(.L_x_244) ;  /* 0x00000000001c8947 */ /* 0x000fea0003800000 */
[----:B------:R-:W1:Y:S08]  /*8210*/  S2UR UR5, SR_CgaCtaId ;  /* 0x00000000000579c3 */ /* 0x000e700000008800 */
[----:B------:R-:W-:Y:S06]  /*8220*/  BAR.SYNC.DEFER_BLOCKING 0x5, 0x200 ;  /* 0x0148000000007b1d */ /* 0x000fec0000010000 */
[----:B------:R-:W-:-:S02]  /*8230*/  UMOV UR4, 0x400 ;  /* 0x0000040000047882 */ /* 0x000fc40000000000 */
[----:B-1----:R-:W-:-:S09]  /*8240*/  ULEA UR4, UR5, UR4, 0x18 ;  /* 0x0000000405047291 */ /* 0x002fd2000f8ec03f */
[----:B------:R-:W1:Y:S01]  /*8250*/  LDS.128 R16, [UR4+0x168d0] ;  /* 0x0168d004ff107984 */ /* 0x000e620008000c00 */
[----:B------:R-:W-:Y:S06]  /*8260*/  BAR.ARV 0x4, 0x200 ;  /* 0x0108000000007b1d */ /* 0x000fec0000002000 */
[----:B------:R-:W-:Y:S05]  /*8270*/  BRA `(.L_x_245) ;  /* 0x0000000800907947 */ /* 0x000fea0003800000 */
.L_x_244:
[----:B0-----:R-:W0:Y:S01]  /*8280*/  S2R R2, SR_TID.X ;  /* 0x0000000000027919 */ /* 0x001e220000002100 */
[----:B------:R-:W-:Y:S01]  /*8290*/  ULDC UR4, c[0x0][0xc3c] ;  /* 0x00030f0000047ab9 */ /* 0x000fe20000000800 */
[----:B------:R-:W-:Y:S01]  /*82a0*/  IMAD.MOV.U32 R9, RZ, RZ, RZ ;  /* 0x000000ffff097224 */ /* 0x000fe200078e00ff */
[----:B------:R-:W1:Y:S01]  /*82b0*/  S2UR UR6, SR_CTAID.X ;  /* 0x00000000000679c3 */ /* 0x000e620000002500 */
[----:B------:R-:W-:Y:S01]  /*82c0*/  ULDC UR5, c[0x0][0xc38] ;  /* 0x00030e0000057ab9 */ /* 0x000fe20000000800 */
[----:B0-----:R-:W-:-:S04]  /*82d0*/  LOP3.LUT R7, R2, 0x1f, RZ, 0xc0, !PT ;  /* 0x0000001f02077812 */ /* 0x001fc800078ec0ff */
[----:B------:R-:W-:-:S04]  /*82e0*/  ISETP.NE.AND P0, PT, R7, 0x1f, PT ;  /* 0x0000001f0700780c */ /* 0x000fc80003f05270 */
[----:B------:R-:W-:-:S13]  /*82f0*/  ISETP.GE.OR P1, PT, R7, UR4, !P0 ;  /* 0x0000000407007c0c */ /* 0x000fda000c726670 */
[----:B------:R-:W0:Y:S08]  /*8300*/  @!P1 LDC.64 R4, c[0x0][0xc80] ;  /* 0x00032000ff049b82 */ /* 0x000e300000000a00 */
[----:B------:R-:W2:Y:S01]  /*8310*/  @!P1 LDC.64 R2, c[0x0][0xc78] ;  /* 0x00031e00ff029b82 */ /* 0x000ea20000000a00 */
[----:B0-----:R-:W-:-:S05]  /*8320*/  @!P1 IMAD.WIDE.U32 R4, R7, 0x4, R4 ;  /* 0x0000000407049825 */ /* 0x001fca00078e0004 */
[----:B------:R-:W3:Y:S01]  /*8330*/  @!P1 LDG.E R0, desc[UR36][R4.64] ;  /* 0x0000002404009981 */ /* 0x000ee2000c1e1900 */
[----:B--2---:R-:W-:-:S05]  /*8340*/  @!P1 IMAD.WIDE.U32 R2, R7, 0x4, R2 ;  /* 0x0000000407029825 */ /* 0x004fca00078e0002 */
[----:B------:R-:W3:Y:S01]  /*8350*/  @!P1 LDG.E R9, desc[UR36][R2.64] ;  /* 0x0000002402099981 */ /* 0x000ee2000c1e1900 */
[C---:B------:R-:W-:Y:S02]  /*8360*/  ISETP.NE.AND P1, PT, R7.reuse, RZ, PT ;  /* 0x000000ff0700720c */ /* 0x040fe40003f25270 */
[C---:B------:R-:W-:Y:S02]  /*8370*/  ISETP.GE.U32.AND P2, PT, R7.reuse, 0x2, PT ;  /* 0x000000020700780c */ /* 0x040fe40003f46070 */
[C---:B------:R-:W-:Y:S02]  /*8380*/  ISETP.GE.U32.AND P3, PT, R7.reuse, 0x4, PT ;  /* 0x000000040700780c */ /* 0x040fe40003f66070 */
[C---:B------:R-:W-:Y:S02]  /*8390*/  ISETP.GE.U32.AND P4, PT, R7.reuse, 0x8, PT ;  /* 0x000000080700780c */ /* 0x040fe40003f86070 */
[----:B------:R-:W-:Y:S01]  /*83a0*/  ISETP.GE.U32.AND P5, PT, R7, 0x10, PT ;  /* 0x000000100700780c */ /* 0x000fe20003fa6070 */
[----:B------:R-:W-:Y:S01]  /*83b0*/  UMOV UR4, URZ ;  /* 0x0000003f00047c82 */ /* 0x000fe20008000000 */
[----:B---3--:R-:W-:-:S05]  /*83c0*/  IMAD R6, R0, R9, RZ ;  /* 0x0000000900067224 */ /* 0x008fca00078e02ff */
[----:B------:R-:W0:Y:S02]  /*83d0*/  SHFL.UP PT, R8, R6, 0x1, RZ ;  /* 0x0420000006087989 */ /* 0x000e2400000e00ff */
[----:B0-----:R-:W-:-:S05]  /*83e0*/  SEL R11, R8, RZ, P1 ;  /* 0x000000ff080b7207 */ /* 0x001fca0000800000 */
[----:B------:R-:W-:-:S05]  /*83f0*/  IMAD.IADD R11, R6, 0x1, R11 ;  /* 0x00000001060b7824 */ /* 0x000fca00078e020b */
        /* <DEDUP_REMOVED lines=10> */
[----:B0-----:R-:W-:-:S04]  /*84a0*/  SEL R5, R2, RZ, P5 ;  /* 0x000000ff02057207 */ /* 0x001fc80002800000 */
[----:B------:R-:W-:-:S05]  /*84b0*/  IADD3 R2, R4, R5, RZ ;  /* 0x0000000504027210 */ /* 0x000fca0007ffe0ff */
[----:B------:R-:W0:Y:S02]  /*84c0*/  SHFL.IDX PT, R6, R2, 0x1f, 0x1f ;  /* 0x03e01f0002067f89 */ /* 0x000e2400000e0000 */
[----:B0-----:R-:W-:-:S05]  /*84d0*/  IMAD R6, R6, UR5, RZ ;  /* 0x0000000506067c24 */ /* 0x001fca000f8e02ff */
[----:B-1----:R-:W-:Y:S01]  /*84e0*/  ISETP.GT.AND P6, PT, R6, UR6, PT ;  /* 0x0000000606007c0c */ /* 0x002fe2000bfc4270 */
[----:B------:R-:W-:-:S12]  /*84f0*/  IMAD.MOV.U32 R3, RZ, RZ, R6 ;  /* 0x000000ffff037224 */ /* 0x000fd800078e0006 */
[----:B------:R-:W-:Y:S05]  /*8500*/  @P6 BRA `(.L_x_246) ;  /* 0x0000000000986947 */ /* 0x000fea0003800000 */
[----:B------:R-:W-:Y:S01]  /*8510*/  IMAD.MOV.U32 R6, RZ, RZ, R3 ;  /* 0x000000ffff067224 */ /* 0x000fe200078e0003 */
[----:B------:R-:W-:Y:S01]  /*8520*/  UMOV UR4, URZ ;  /* 0x0000003f00047c82 */ /* 0x000fe20008000000 */
[----:B------:R-:W-:-:S05]  /*8530*/  ULDC UR5, c[0x0][0xc38] ;  /* 0x00030e0000057ab9 */ /* 0x000fca0000000800 */
.L_x_248:
[----:B------:R-:W0:Y:S01]  /*8540*/  LDC R0, c[0x0][0xc3c] ;  /* 0x00030f00ff007b82 */ /* 0x000e220000000800 */
[----:B------:R-:W-:-:S06]  /*8550*/  UIADD3 UR4, UR4, 0x1f, URZ ;  /* 0x0000001f04047890 */ /* 0x000fcc000fffe03f */
[----:B0-----:R-:W-:-:S13]  /*8560*/  ISETP.LE.AND P6, PT, R0, UR4, PT ;  /* 0x0000000400007c0c */ /* 0x001fda000bfc3270 */
[----:B------:R-:W-:Y:S05]  /*8570*/  @P6 BRA `(.L_x_247) ;  /* 0x0000000400a46947 */ /* 0x000fea0003800000 */
[----:B------:R-:W-:-:S05]  /*8580*/  VIADD R9, R7, UR4 ;  /* 0x0000000407097c36 */ /* 0x000fca0008000000 */
[----:B------:R-:W-:Y:S01]  /*8590*/  ISETP.GE.OR P6, PT, R9, R0, !P0 ;  /* 0x000000000900720c */ /* 0x000fe200047c6670 */
[----:B------:R-:W-:-:S12]  /*85a0*/  IMAD.MOV.U32 R0, RZ, RZ, RZ ;  /* 0x000000ffff007224 */ /* 0x000fd800078e00ff */
[----:B------:R-:W0:Y:S08]  /*85b0*/  @!P6 LDC.64 R4, c[0x0][0xc80] ;  /* 0x00032000ff04eb82 */ /* 0x000e300000000a00 */
[----:B------:R-:W1:Y:S01]  /*85c0*/  @!P6 LDC.64 R2, c[0x0][0xc78] ;  /* 0x00031e00ff02eb82 */ /* 0x000e620000000a00 */
[----:B0-----:R-:W-:-:S05]  /*85d0*/  @!P6 IMAD.WIDE R4, R9, 0x4, R4 ;  /* 0x000000040904e825 */ /* 0x001fca00078e0204 */
[----:B------:R-:W2:Y:S01]  /*85e0*/  @!P6 LDG.E R0, desc[UR36][R4.64] ;  /* 0x000000240400e981 */ /* 0x000ea2000c1e1900 */
[----:B-1----:R-:W-:-:S04]  /*85f0*/  @!P6 IMAD.WIDE R2, R9, 0x4, R2 ;  /* 0x000000040902e825 */ /* 0x002fc800078e0202 */
[----:B------:R-:W-:-:S06]  /*8600*/  IMAD.MOV.U32 R9, RZ, RZ, RZ ;  /* 0x000000ffff097224 */ /* 0x000fcc00078e00ff */
[----:B------:R-:W2:Y:S02]  /*8610*/  @!P6 LDG.E R9, desc[UR36][R2.64] ;  /* 0x000000240209e981 */ /* 0x000ea4000c1e1900 */
[----:B--2---:R-:W-:-:S05]  /*8620*/  IMAD R13, R0, R9, RZ ;  /* 0x00000009000d7224 */ /* 0x004fca00078e02ff */
        /* <DEDUP_REMOVED lines=15> */
[----:B------:R-:W0:Y:S02]  /*8720*/  SHFL.IDX PT, R4, R2, 0x1f, 0x1f ;  /* 0x03e01f0002047f89 */ /* 0x000e2400000e0000 */
[----:B0-----:R-:W-:-:S05]  /*8730*/  IMAD R3, R4, UR5, RZ ;  /* 0x0000000504037c24 */ /* 0x001fca000f8e02ff */
[----:B------:R-:W-:-:S04]  /*8740*/  IADD3 R6, R3, R6, RZ ;  /* 0x0000000603067210 */ /* 0x000fc80007ffe0ff */
[----:B------:R-:W-:-:S13]  /*8750*/  ISETP.GT.AND P6, PT, R6, UR6, PT ;  /* 0x0000000606007c0c */ /* 0x000fda000bfc4270 */
[----:B------:R-:W-:Y:S05]  /*8760*/  @!P6 BRA `(.L_x_248) ;  /* 0xfffffffc0074e947 */ /* 0x000fea000383ffff */
.L_x_246:
[----:B------:R-:W-:Y:S02]  /*8770*/  IMAD.IADD R11, R6, 0x1, -R3 ;  /* 0x00000001060b7824 */ /* 0x000fe400078e0a03 */
[----:B------:R-:W-:Y:S02]  /*8780*/  IMAD.MOV.U32 R16, RZ, RZ, RZ ;  /* 0x000000ffff107224 */ /* 0x000fe400078e00ff */
[----:B------:R-:W-:-:S05]  /*8790*/  IMAD R3, R2, UR5, R11 ;  /* 0x0000000502037c24 */ /* 0x000fca000f8e020b */
[----:B------:R-:W-:-:S13]  /*87a0*/  ISETP.GT.AND P0, PT, R3, UR6, PT ;  /* 0x0000000603007c0c */ /* 0x000fda000bf04270 */
[----:B------:R-:W-:-:S04]  /*87b0*/  VOTE.ANY R5, PT, !P0 ;  /* 0x0000000000057806 */ /* 0x000fc800040e0100 */
[----:B------:R-:W0:Y:S01]  /*87c0*/  POPC R19, R5 ;  /* 0x0000000500137309 */ /* 0x000e220000000000 */
[----:B------:R-:W-:Y:S01]  /*87d0*/  ISETP.NE.AND P0, PT, R5, RZ, PT ;  /* 0x000000ff0500720c */ /* 0x000fe20003f05270 */
[----:B0-----:R-:W0:Y:S04]  /*87e0*/  SHFL.IDX PT, R0, R0, R19, 0x1f ;  /* 0x00001f1300007589 */ /* 0x001e2800000e0000 */
[----:B------:R-:W1:Y:S01]  /*87f0*/  SHFL.IDX PT, R9, R9, R19, 0x1f ;  /* 0x00001f1309097589 */ /* 0x000e6200000e0000 */
[----:B0-----:R-:W-:-:S04]  /*8800*/  IABS R4, R0 ;  /* 0x0000000000047213 */ /* 0x001fc80000000000 */
[----:B------:R-:W0:Y:S01]  /*8810*/  I2F.RP R6, R4 ;  /* 0x0000000400067306 */ /* 0x000e220000209400 */
[----:B-1----:R-:W-:-:S07]  /*8820*/  IABS R8, R9 ;  /* 0x0000000900087213 */ /* 0x002fce0000000000 */
[----:B0-----:R-:W0:Y:S02]  /*8830*/  MUFU.RCP R6, R6 ;  /* 0x0000000600067308 */ /* 0x001e240000001000 */
[----:B0-----:R-:W-:-:S06]  /*8840*/  VIADD R3, R6, 0xffffffe ;  /* 0x0ffffffe06037836 */ /* 0x001fcc0000000000 */
[----:B------:R-:W0:Y:S02]  /*8850*/  F2I.FTZ.U32.TRUNC.NTZ R3, R3 ;  /* 0x0000000300037305 */ /* 0x000e24000021f000 */
[----:B0-----:R-:W-:Y:S01]  /*8860*/  IMAD.MOV R13, RZ, RZ, -R3 ;  /* 0x000000ffff0d7224 */ /* 0x001fe200078e0a03 */
[----:B------:R-:W-:Y:S06]  /*8870*/  @!P0 BRA `(.L_x_249) ;  /* 0x0000000000088947 */ /* 0x000fec0003800000 */
[----:B------:R-:W-:-:S05]  /*8880*/  VIADD R5, R19, 0xffffffff ;  /* 0xffffffff13057836 */ /* 0x000fca0000000000 */
[----:B------:R0:W1:Y:S02]  /*8890*/  SHFL.IDX PT, R16, R2, R5, 0x1f ;  /* 0x00001f0502107589 */ /* 0x00006400000e0000 */
.L_x_249:
[----:B-1----:R-:W-:Y:S02]  /*88a0*/  IMAD R16, R16, UR5, R11 ;  /* 0x0000000510107c24 */ /* 0x002fe4000f8e020b */
[----:B------:R-:W-:Y:S02]  /*88b0*/  IMAD R11, R13, R4, RZ ;  /* 0x000000040d0b7224 */ /* 0x000fe400078e02ff */
[----:B0-----:R-:W-:Y:S01]  /*88c0*/  IMAD.MOV.U32 R2, RZ, RZ, RZ ;  /* 0x000000ffff027224 */ /* 0x001fe200078e00ff */
[----:B------:R-:W-:Y:S01]  /*88d0*/  IADD3 R17, -R16, UR6, RZ ;  /* 0x0000000610117c10 */ /* 0x000fe2000fffe1ff */
[----:B------:R-:W-:Y:S01]  /*88e0*/  IMAD.MOV.U32 R5, RZ, RZ, R8 ;  /* 0x000000ffff057224 */ /* 0x000fe200078e0008 */
[----:B------:R-:W-:Y:S01]  /*88f0*/  IABS R8, R0 ;  /* 0x0000000000087213 */ /* 0x000fe20000000000 */
[----:B------:R-:W-:Y:S01]  /*8900*/  IMAD.HI.U32 R2, R3, R11, R2 ;  /* 0x0000000b03027227 */ /* 0x000fe200078e0002 */
[----:B------:R-:W-:Y:S01]  /*8910*/  IABS R3, R17 ;  /* 0x0000001100037213 */ /* 0x000fe20000000000 */
[----:B------:R-:W0:Y:S02]  /*8920*/  I2F.RP R6, R5 ;  /* 0x0000000500067306 */ /* 0x000e240000209400 */
[----:B------:R-:W-:-:S02]  /*8930*/  IMAD.MOV R8, RZ, RZ, -R8 ;  /* 0x000000ffff087224 */ /* 0x000fc400078e0a08 */
[----:B------:R-:W-:-:S04]  /*8940*/  IMAD.HI.U32 R2, R2, R3, RZ ;  /* 0x0000000302027227 */ /* 0x000fc800078e00ff */
[----:B------:R-:W-:Y:S02]  /*8950*/  IMAD R3, R2, R8, R3 ;  /* 0x0000000802037224 */ /* 0x000fe400078e0203 */
[----:B------:R-:W-:-:S03]  /*8960*/  VIADD R19, R19, UR4 ;  /* 0x0000000413137c36 */ /* 0x000fc60008000000 */
[----:B------:R-:W-:Y:S01]  /*8970*/  ISETP.GT.U32.AND P1, PT, R4, R3, PT ;  /* 0x000000030400720c */ /* 0x000fe20003f24070 */
[----:B0-----:R-:W0:-:S12]  /*8980*/  MUFU.RCP R6, R6 ;  /* 0x0000000600067308 */ /* 0x001e180000001000 */
[----:B------:R-:W-:Y:S01]  /*8990*/  @!P1 IMAD.IADD R3, R3, 0x1, -R4 ;  /* 0x0000000103039824 */ /* 0x000fe200078e0a04 */
[----:B------:R-:W-:Y:S02]  /*89a0*/  @!P1 IADD3 R2, R2, 0x1, RZ ;  /* 0x0000000102029810 */ /* 0x000fe40007ffe0ff */
[----:B------:R-:W-:Y:S02]  /*89b0*/  ISETP.NE.AND P1, PT, R0, RZ, PT ;  /* 0x000000ff0000720c */ /* 0x000fe40003f25270 */
[----:B------:R-:W-:Y:S01]  /*89c0*/  ISETP.GE.U32.AND P0, PT, R3, R4, PT ;  /* 0x000000040300720c */ /* 0x000fe20003f06070 */
[----:B0-----:R-:W-:Y:S01]  /*89d0*/  VIADD R8, R6, 0xffffffe ;  /* 0x0ffffffe06087836 */ /* 0x001fe20000000000 */
[----:B------:R-:W-:-:S03]  /*89e0*/  LOP3.LUT R4, R17, R0, RZ, 0x3c, !PT ;  /* 0x0000000011047212 */ /* 0x000fc600078e3cff */
[----:B------:R0:W1:Y:S01]  /*89f0*/  F2I.FTZ.U32.TRUNC.NTZ R3, R8 ;  /* 0x0000000800037305 */ /* 0x000062000021f000 */
[----:B------:R-:W-:-:S07]  /*8a00*/  ISETP.GE.AND P2, PT, R4, RZ, PT ;  /* 0x000000ff0400720c */ /* 0x000fce0003f46270 */
[----:B------:R-:W-:Y:S01]  /*8a10*/  @P0 VIADD R2, R2, 0x1 ;  /* 0x0000000102020836 */ /* 0x000fe20000000000 */
[----:B0-----:R-:W-:-:S03]  /*8a20*/  IABS R8, R9 ;  /* 0x0000000900087213 */ /* 0x001fc60000000000 */
[----:B------:R-:W-:Y:S02]  /*8a30*/  IMAD.MOV.U32 R6, RZ, RZ, R2 ;  /* 0x000000ffff067224 */ /* 0x000fe400078e0002 */
[----:B------:R-:W-:Y:S02]  /*8a40*/  IMAD.MOV R8, RZ, RZ, -R8 ;  /* 0x000000ffff087224 */ /* 0x000fe400078e0a08 */
[----:B-1----:R-:W-:Y:S02]  /*8a50*/  IMAD.MOV R2, RZ, RZ, -R3 ;  /* 0x000000ffff027224 */ /* 0x002fe400078e0a03 */
[----:B------:R-:W-:Y:S01]  /*8a60*/  @!P2 IMAD.MOV R6, RZ, RZ, -R6 ;  /* 0x000000ffff06a224 */ /* 0x000fe200078e0a06 */
[----:B------:R-:W-:Y:S01]  /*8a70*/  @!P1 LOP3.LUT R6, RZ, R0, RZ, 0x33, !PT ;  /* 0x00000000ff069212 */ /* 0x000fe200078e33ff */
[----:B------:R-:W-:Y:S02]  /*8a80*/  IMAD R11, R2, R5, RZ ;  /* 0x00000005020b7224 */ /* 0x000fe400078e02ff */
[----:B------:R-:W-:Y:S01]  /*8a90*/  IMAD.MOV.U32 R2, RZ, RZ, RZ ;  /* 0x000000ffff027224 */ /* 0x000fe200078e00ff */
[-C--:B------:R-:W-:Y:S01]  /*8aa0*/  IABS R4, R6.reuse ;  /* 0x0000000600047213 */ /* 0x080fe20000000000 */
[----:B------:R-:W-:-:S02]  /*8ab0*/  IMAD R0, R0, R6, RZ ;  /* 0x0000000600007224 */ /* 0x000fc400078e02ff */
[----:B------:R-:W-:-:S04]  /*8ac0*/  IMAD.HI.U32 R2, R3, R11, R2 ;  /* 0x0000000b03027227 */ /* 0x000fc800078e0002 */
[----:B------:R-:W-:Y:S02]  /*8ad0*/  IMAD.MOV.U32 R3, RZ, RZ, R4 ;  /* 0x000000ffff037224 */ /* 0x000fe400078e0004 */
[----:B------:R-:W-:Y:S02]  /*8ae0*/  IMAD.MOV.U32 R4, RZ, RZ, R8 ;  /* 0x000000ffff047224 */ /* 0x000fe400078e0008 */
[----:B------:R-:W-:-:S04]  /*8af0*/  IMAD.HI.U32 R2, R2, R3, RZ ;  /* 0x0000000302027227 */ /* 0x000fc800078e00ff */
[----:B------:R-:W-:Y:S01]  /*8b00*/  IMAD R4, R2, R4, R3 ;  /* 0x0000000402047224 */ /* 0x000fe200078e0203 */
[----:B------:R-:W-:Y:S01]  /*8b10*/  LOP3.LUT R3, R6, R9, RZ, 0x3c, !PT ;  /* 0x0000000906037212 */ /* 0x000fe200078e3cff */
[----:B------:R-:W-:-:S03]  /*8b20*/  IMAD.IADD R17, R17, 0x1, -R0 ;  /* 0x0000000111117824 */ /* 0x000fc600078e0a00 */
[----:B------:R-:W-:Y:S02]  /*8b30*/  ISETP.GT.U32.AND P1, PT, R5, R4, PT ;  /* 0x000000040500720c */ /* 0x000fe40003f24070 */
[----:B------:R-:W-:-:S11]  /*8b40*/  ISETP.GE.AND P2, PT, R3, RZ, PT ;  /* 0x000000ff0300720c */ /* 0x000fd60003f46270 */
[----:B------:R-:W-:Y:S02]  /*8b50*/  @!P1 IMAD.IADD R4, R4, 0x1, -R5 ;  /* 0x0000000104049824 */ /* 0x000fe400078e0a05 */
[----:B------:R-:W-:Y:S01]  /*8b60*/  @!P1 VIADD R2, R2, 0x1 ;  /* 0x0000000102029836 */ /* 0x000fe20000000000 */
[----:B------:R-:W-:Y:S02]  /*8b70*/  ISETP.NE.AND P1, PT, R9, RZ, PT ;  /* 0x000000ff0900720c */ /* 0x000fe40003f25270 */
[----:B------:R-:W-:-:S13]  /*8b80*/  ISETP.GE.U32.AND P0, PT, R4, R5, PT ;  /* 0x000000050400720c */ /* 0x000fda0003f06070 */
[----:B------:R-:W-:-:S05]  /*8b90*/  @P0 IADD3 R2, R2, 0x1, RZ ;  /* 0x0000000102020810 */ /* 0x000fca0007ffe0ff */
[----:B------:R-:W-:Y:S01]  /*8ba0*/  @!P2 IMAD.MOV R2, RZ, RZ, -R2 ;  /* 0x000000ffff02a224 */ /* 0x000fe200078e0a02 */
[----:B------:R-:W-:-:S05]  /*8bb0*/  @!P1 LOP3.LUT R2, RZ, R9, RZ, 0x33, !PT ;  /* 0x00000009ff029212 */ /* 0x000fca00078e33ff */
[----:B------:R-:W-:-:S04]  /*8bc0*/  IMAD.MOV R18, RZ, RZ, -R2 ;  /* 0x000000ffff127224 */ /* 0x000fc800078e0a02 */
[C---:B------:R-:W-:Y:S02]  /*8bd0*/  IMAD R18, R9.reuse, R18, R6 ;  /* 0x0000001209127224 */ /* 0x040fe400078e0206 */
[----:B------:R-:W-:-:S04]  /*8be0*/  IMAD R9, R9, 0x1000000, R2 ;  /* 0x0100000009097824 */ /* 0x000fc800078e0202 */
[----:B------:R-:W-:Y:S01]  /*8bf0*/  IMAD R18, R18, 0x10000, R9 ;  /* 0x0001000012127824 */ /* 0x000fe200078e0209 */
[----:B------:R-:W-:Y:S06]  /*8c00*/  BRA `(.L_x_250) ;  /* 0x0000000000147947 */ /* 0x000fec0003800000 */
.L_x_247:
[----:B------:R-:W-:Y:S01]  /*8c10*/  ULDC UR4, c[0x0][0xc3c] ;  /* 0x00030f0000047ab9 */ /* 0x000fe20000000800 */
[----:B------:R-:W-:Y:S02]  /*8c20*/  IMAD.MOV.U32 R17, RZ, RZ, RZ ;  /* 0x000000ffff117224 */ /* 0x000fe400078e00ff */
[----:B------:R-:W-:Y:S02]  /*8c30*/  IMAD.U32 R16, RZ, RZ, UR6 ;  /* 0x00000006ff107e24 */ /* 0x000fe4000f8e00ff */
[----:B------:R-:W-:Y:S02]  /*8c40*/  IMAD.MOV.U32 R18, RZ, RZ, RZ ;  /* 0x000000ffff127224 */ /* 0x000fe400078e00ff */
[----:B------:R-:W-:-:S07]  /*8c50*/  IMAD.U32 R19, RZ, RZ, UR4 ;  /* 0x00000004ff137e24 */ /* 0x000fce000f8e00ff */
.L_x_250:
[----:B------:R-:W-:-:S13]  /*8c60*/  ISETP.NE.AND P0, PT, R7, RZ, PT ;  /* 0x000000ff0700720c */ /* 0x000fda0003f05270 */
[----:B------:R-:W0:Y:S01]  /*8c70*/  @!P0 S2R R3, SR_CgaCtaId ;  /* 0x0000000000038919 */ /* 0x000e220000008800 */
[----:B------:R-:W-:-:S04]  /*8c80*/  @!P0 MOV R0, 0x400 ;  /* 0x0000040000008802 */ /* 0x000fc80000000f00 */
[----:B0-----:R-:W-:-:S05]  /*8c90*/  @!P0 LEA R0, R3, R0, 0x18 ;  /* 0x0000000003008211 */ /* 0x001fca00078ec0ff */
[----:B------:R0:W-:Y:S01]  /*8ca0*/  @!P0 STS.128 [R0+0x168d0], R16 ;  /* 0x0168d01000008388 */ /* 0x0001e20000000c00 */
[----:B------:R-:W-:Y:S06]  /*8cb0*/  BAR.ARV 0x5, 0x200 ;  /* 0x0148000000007b1d */ /* 0x000fec0000002000 */
.L_x_245:
[----:B------:R2:W-:Y:S01]  /*8cc0*/  STL [R1+0x3c], RZ ;  /* 0x00003cff01007387 */ /* 0x0005e20000100800 */
[----:B------:R-:W-:Y:S01]  /*8cd0*/  ULDC UR4, c[0x0][0xc3c] ;  /* 0x00030f0000047ab9 */ /* 0x000fe20000000800 */
[----:B------:R-:W-:Y:S01]  /*8ce0*/  MOV R27, 0x1 ;  /* 0x00000001001b7802 */ /* 0x000fe20000000f00 */
[----:B------:R-:W-:Y:S01]  /*8cf0*/  IMAD.MOV.U32 R25, RZ, RZ, RZ ;  /* 0x000000ffff197224 */ /* 0x000fe200078e00ff */
[----:B-1----:R-:W-:-:S13]  /*8d00*/  ISETP.GE.AND P0, PT, R19, UR4, PT ;  /* 0x0000000413007c0c */ /* 0x002fda000bf06270 */
[----:B--2---:R-:W-:Y:S05]  /*8d10*/  @P0 BRA `(.L_x_251) ;  /* 0x0000004c009c0947 */ /* 0x004fea0003800000 */
[----:B------:R-:W2:Y:S01]  /*8d20*/  LDL R5, [R1+0x28] ;  /* 0x0000280001057983 */ /* 0x000ea20000100800 */
[----:B------:R-:W1:Y:S01]  /*8d30*/  S2R R3, SR_TID.X ;  /* 0x0000000000037919 */ /* 0x000e620000002100 */
[----:B------:R-:W3:Y:S01]  /*8d40*/  S2UR UR5, SR_CgaCtaId ;  /* 0x00000000000579c3 */ /* 0x000ee20000008800 */
[----:B------:R-:W-:Y:S01]  /*8d50*/  UMOV UR4, 0x400 ;  /* 0x0000040000047882 */ /* 0x000fe20000000000 */
[C---:B-1----:R-:W-:Y:S01]  /*8d60*/  IMAD.SHL.U32 R28, R3.reuse, 0x8, RZ ;  /* 0x00000008031c7824 */ /* 0x042fe200078e00ff */
[C---:B------:R-:W-:Y:S01]  /*8d70*/  LOP3.LUT R4, R3.reuse, 0x7f, RZ, 0xc0, !PT ;  /* 0x0000007f03047812 */ /* 0x040fe200078ec0ff */
[----:B0-----:R-:W-:-:S03]  /*8d80*/  IMAD.SHL.U32 R2, R3, 0x10, RZ ;  /* 0x0000001003027824 */ /* 0x001fc600078e00ff */
[----:B------:R-:W-:Y:S01]  /*8d90*/  LOP3.LUT R0, R28, 0x1f8, RZ, 0xc0, !PT ;  /* 0x000001f81c007812 */ /* 0x000fe200078ec0ff */
[----:B---3--:R-:W-:-:S03]  /*8da0*/  ULEA UR4, UR5, UR4, 0x18 ;  /* 0x0000000405047291 */ /* 0x008fc6000f8ec03f */
[----:B------:R-:W-:-:S03]  /*8db0*/  LOP3.LUT R3, R0, 0x38, R3, 0x78, !PT ;  /* 0x0000003800037812 */ /* 0x000fc600078e7803 */
[----:B------:R-:W-:Y:S01]  /*8dc0*/  IMAD.U32 R22, RZ, RZ, UR4 ;  /* 0x00000004ff167e24 */ /* 0x000fe2000f8e00ff */
[----:B------:R-:W-:Y:S02]  /*8dd0*/  LOP3.LUT R2, R2, 0x70, RZ, 0xc0, !PT ;  /* 0x0000007002027812 */ /* 0x000fe400078ec0ff */
[----:B------:R-:W-:Y:S01]  /*8de0*/  SHF.R.U32.HI R4, RZ, 0x3, R4 ;  /* 0x00000003ff047819 */ /* 0x000fe20000011604 */
[----:B------:R-:W-:Y:S01]  /*8df0*/  BSSY B8, `(.L_x_251) ;  /* 0x00004d9000087945 */ /* 0x000fe20003800000 */
[----:B------:R-:W-:Y:S02]  /*8e00*/  IMAD.MOV.U32 R27, RZ, RZ, 0x1 ;  /* 0x00000001ff1b7424 */ /* 0x000fe400078e00ff */
[----:B------:R-:W-:Y:S01]  /*8e10*/  IMAD.MOV.U32 R25, RZ, RZ, RZ ;  /* 0x000000ffff197224 */ /* 0x000fe200078e00ff */
[----:B------:R-:W-:Y:S01]  /*8e20*/  LOP3.LUT R2, R4, R2, RZ, 0xfc, !PT ;  /* 0x0000000204027212 */ /* 0x000fe200078efcff */
[----:B------:R-:W-:Y:S01]  /*8e30*/  ULDC UR38, c[0x0][0xc] ;  /* 0x0000030000267ab9 */ /* 0x000fe20000000800 */
[----:B--2---:R-:W-:-:S05]  /*8e40*/  LOP3.LUT R0, R5, 0x2, RZ, 0xfc, !PT ;  /* 0x0000000205007812 */ /* 0x004fca00078efcff */
[----:B------:R0:W-:Y:S02]  /*8e50*/  STL [R1+0x48], R0 ;  /* 0x0000480001007387 */ /* 0x0001e40000100800 */
[----:B0-----:R-:W-:Y:S02]  /*8e60*/  LOP3.LUT R0, R3, 0x200, R28, 0xf8, !PT ;  /* 0x0000020003007812 */ /* 0x001fe400078ef81c */
[----:B------:R0:W-:Y:S03]  /*8e70*/  STL [R1+0x3c], RZ ;  /* 0x00003cff01007387 */ /* 0x0001e60000100800 */
[----:B------:R-:W-:-:S05]  /*8e80*/  IMAD R0, R0, 0x2, R22 ;  /* 0x0000000200007824 */ /* 0x000fca00078e0216 */
[----:B------:R0:W-:Y:S01]  /*8e90*/  STL [R1+0x1c], R0 ;  /* 0x00001c0001007387 */ /* 0x0001e20000100800 */
[----:B------:R-:W-:-:S07]  /*8ea0*/  LOP3.LUT R28, R28, 0x38, RZ, 0xc0, !PT ;  /* 0x000000381c1c7812 */ /* 0x000fce00078ec0ff */
.L_x_312:
[----:B------:R-:W1:Y:S01]  /*8eb0*/  LDC.64 R2, c[0x0][0xc88] ;  /* 0x00032200ff027b82 */ /* 0x000e620000000a00 */
[----:B0-2---:R-:W2:Y:S01]  /*8ec0*/  LDL.LU R0, [R1+0x4] ;  /* 0x0000040001007983 */ /* 0x005ea20000300800 */
[----:B-1----:R-:W-:-:S05]  /*8ed0*/  IMAD.WIDE R2, R19, 0x4, R2 ;  /* 0x0000000413027825 */ /* 0x002fca00078e0202 */
[----:B------:R-:W3:Y:S01]  /*8ee0*/  LDG.E R29, desc[UR36][R2.64] ;  /* 0x00000024021d7981 */ /* 0x000ee2000c1e1900 */
[----:B------:R-:W-:Y:S05]  /*8ef0*/  YIELD ;  /* 0x0000000000007946 */ /* 0x000fea0003800000 */
[----:B------:R-:W-:Y:S01]  /*8f00*/  ULDC.64 UR4, c[0x0][0xa28] ;  /* 0x00028a0000047ab9 */ /* 0x000fe20000000a00 */
[----:B------:R-:W-:Y:S01]  /*8f10*/  IMAD.MOV.U32 R6, RZ, RZ, RZ ;  /* 0x000000ffff067224 */ /* 0x000fe200078e00ff */
[----:B------:R-:W-:Y:S01]  /*8f20*/  ISETP.NE.U32.AND P0, PT, RZ, UR4, PT ;  /* 0x00000004ff007c0c */ /* 0x000fe2000bf05070 */
[----:B------:R-:W-:-:S03]  /*8f30*/  ULDC.64 UR6, c[0x0][0xa18] ;  /* 0x0002860000067ab9 */ /* 0x000fc60000000a00 */
[----:B------:R-:W-:Y:S02]  /*8f40*/  ISETP.NE.AND.EX P0, PT, RZ, UR5, PT, P0 ;  /* 0x00000005ff007c0c */ /* 0x000fe4000bf05300 */
[----:B--2---:R-:W-:Y:S02]  /*8f50*/  LOP3.LUT R0, R0, 0xfffffff7, RZ, 0xc0, !PT ;  /* 0xfffffff700007812 */ /* 0x004fe400078ec0ff */
[----:B---3--:R-:W-:-:S09]  /*8f60*/  SHF.R.S32.HI R4, RZ, 0x1f, R29 ;  /* 0x0000001fff047819 */ /* 0x008fd2000001141d */
[C---:B------:R-:W-:Y:S01]  /*8f70*/  @P0 LEA R2, P1, R29.reuse, UR4, 0x2 ;  /* 0x000000041d020c11 */ /* 0x040fe2000f8210ff */
[C---:B------:R-:W-:Y:S01]  /*8f80*/  IMAD.SHL.U32 R23, R29.reuse, 0x4, RZ ;  /* 0x000000041d177824 */ /* 0x040fe200078e00ff */
[C-C-:B------:R-:W-:Y:S01]  /*8f90*/  SHF.L.U64.HI R24, R29.reuse, 0x2, R4.reuse ;  /* 0x000000021d187819 */ /* 0x140fe20000010204 */
[----:B------:R0:W-:Y:S01]  /*8fa0*/  STL [R1+0x2c], R4 ;  /* 0x00002c0401007387 */ /* 0x0001e20000100800 */
[----:B------:R-:W-:Y:S01]  /*8fb0*/  @P0 LEA.HI.X R3, R29, UR5, R4, 0x2, P1 ;  /* 0x000000051d030c11 */ /* 0x000fe200088f1404 */
[----:B------:R-:W-:-:S04]  /*8fc0*/  ULDC.64 UR4, c[0x0][0xa00] ;  /* 0x0002800000047ab9 */ /* 0x000fc80000000a00 */
[----:B------:R1:W2:Y:S01]  /*8fd0*/  @P0 LDG.E R6, desc[UR36][R2.64] ;  /* 0x0000002402060981 */ /* 0x0002a2000c1e1900 */
[----:B------:R-:W-:-:S04]  /*8fe0*/  ISETP.NE.U32.AND P0, PT, RZ, UR4, PT ;  /* 0x00000004ff007c0c */ /* 0x000fc8000bf05070 */
[----:B------:R-:W-:Y:S02]  /*8ff0*/  ISETP.NE.AND.EX P2, PT, RZ, UR5, PT, P0 ;  /* 0x00000005ff007c0c */ /* 0x000fe4000bf45300 */
[----:B------:R-:W-:Y:S02]  /*9000*/  ISETP.NE.U32.AND P0, PT, RZ, UR6, PT ;  /* 0x00000006ff007c0c */ /* 0x000fe4000bf05070 */
[----:B-1----:R-:W-:Y:S02]  /*9010*/  IADD3 R2, P1, R23, UR4, RZ ;  /* 0x0000000417027c10 */ /* 0x002fe4000ff3e0ff */
[----:B------:R-:W-:Y:S02]  /*9020*/  ISETP.NE.AND.EX P0, PT, RZ, UR7, PT, P0 ;  /* 0x00000007ff007c0c */ /* 0x000fe4000bf05300 */
[----:B------:R-:W-:Y:S01]  /*9030*/  IADD3.X R3, R24, UR5, RZ, P1, !PT ;  /* 0x0000000518037c10 */ /* 0x000fe20008ffe4ff */
[----:B------:R-:W-:-:S04]  /*9040*/  ULDC.64 UR4, c[0x0][0x418] ;  /* 0x0001060000047ab9 */ /* 0x000fc80000000a00 */
[----:B------:R-:W-:-:S05]  /*9050*/  @P2 LOP3.LUT R0, R0, 0x8, RZ, 0xfc, !PT ;  /* 0x0000000800002812 */ /* 0x000fca00078efcff */
[----:B------:R1:W-:Y:S01]  /*9060*/  STL [R1+0x4], R0 ;  /* 0x0000040001007387 */ /* 0x0003e20000100800 */
[----:B0-----:R-:W-:-:S04]  /*9070*/  @P0 IADD3 R4, P1, R23, UR6, RZ ;  /* 0x0000000617040c10 */ /* 0x001fc8000ff3e0ff */
[----:B------:R-:W-:Y:S01]  /*9080*/  @P0 IADD3.X R5, R24, UR7, RZ, P1, !PT ;  /* 0x0000000718050c10 */ /* 0x000fe20008ffe4ff */
[----:B-1----:R-:W-:-:S04]  /*9090*/  IMAD.MOV.U32 R0, RZ, RZ, RZ ;  /* 0x000000ffff007224 */ /* 0x002fc800078e00ff */
[----:B------:R-:W3:Y:S04]  /*90a0*/  @P0 LDG.E R4, desc[UR36][R4.64] ;  /* 0x0000002404040981 */ /* 0x000ee8000c1e1900 */
[----:B------:R-:W4:Y:S01]  /*90b0*/  @P2 LDG.E R0, desc[UR36][R2.64] ;  /* 0x0000002402002981 */ /* 0x000f22000c1e1900 */
[----:B------:R-:W-:-:S03]  /*90c0*/  UISETP.NE.U32.AND UP0, UPT, UR4, URZ, UPT ;  /* 0x0000003f0400728c */ /* 0x000fc6000bf05070 */
[----:B------:R-:W-:Y:S01]  /*90d0*/  ULDC UR4, c[0x0][0x424] ;  /* 0x0001090000047ab9 */ /* 0x000fe20000000800 */
[----:B------:R-:W-:-:S03]  /*90e0*/  UISETP.NE.AND.EX UP0, UPT, UR5, URZ, UPT, UP0 ;  /* 0x0000003f0500728c */ /* 0x000fc6000bf05300 */
[----:B------:R-:W-:Y:S01]  /*90f0*/  ULDC UR5, c[0x0][0x2f0] ;  /* 0x0000bc0000057ab9 */ /* 0x000fe20000000800 */
[----:B------:R-:W-:-:S04]  /*9100*/  USEL UR4, UR4, 0x1, UP0 ;  /* 0x0000000104047887 */ /* 0x000fc80008000000 */
[----:B------:R-:W-:Y:S01]  /*9110*/  UIMAD UR4, UR4, UR5, URZ ;  /* 0x00000005040472a4 */ /* 0x000fe2000f8e023f */
[----:B----4-:R0:W-:Y:S04]  /*9120*/  STL [R1+0x20], R0 ;  /* 0x0000200001007387 */ /* 0x0101e80000100800 */
[----:B--2---:R1:W-:Y:S04]  /*9130*/  STL [R1+0x14], R6 ;  /* 0x0000140601007387 */ /* 0x0043e80000100800 */
[----:B---3--:R1:W-:Y:S01]  /*9140*/  @P0 STL [R1+0x30], R4 ;  /* 0x0000300401000387 */ /* 0x0083e20000100800 */
[----:B0-----:R-:W-:Y:S01]  /*9150*/  MOV R0, UR4 ;  /* 0x0000000400007c02 */ /* 0x001fe20008000f00 */
[----:B------:R-:W-:Y:S06]  /*9160*/  @P0 BRA `(.L_x_252) ;  /* 0x0000000000200947 */ /* 0x000fec0003800000 */
[----:B------:R-:W-:Y:S02]  /*9170*/  ULDC UR4, c[0x0][0x288] ;  /* 0x0000a20000047ab9 */ /* 0x000fe40000000800 */
[----:B-1----:R-:W-:-:S05]  /*9180*/  IMAD.U32 R4, RZ, RZ, UR4 ;  /* 0x00000004ff047e24 */ /* 0x002fca000f8e00ff */
[----:B------:R0:W-:Y:S01]  /*9190*/  STL [R1+0x30], R4 ;  /* 0x0000300401007387 */ /* 0x0001e20000100800 */
[----:B------:R-:W-:Y:S05]  /*91a0*/  @!P2 BRA `(.L_x_252) ;  /* 0x000000000010a947 */ /* 0x000fea0003800000 */
[----:B0-----:R-:W2:Y:S04]  /*91b0*/  LDG.E R4, desc[UR36][R2.64] ;  /* 0x0000002402047981 */ /* 0x001ea8000c1e1900 */
[----:B------:R-:W2:Y:S02]  /*91c0*/  LDG.E R5, desc[UR36][R2.64+0x4] ;  /* 0x0000042402057981 */ /* 0x000ea4000c1e1900 */
[----:B--2---:R-:W-:-:S05]  /*91d0*/  IMAD.IADD R2, R5, 0x1, -R4 ;  /* 0x0000000105027824 */ /* 0x004fca00078e0a04 */
[----:B------:R2:W-:Y:S02]  /*91e0*/  STL [R1+0x30], R2 ;  /* 0x0000300201007387 */ /* 0x0005e40000100800 */
.L_x_252:
[----:B01----:R-:W-:Y:S01]  /*91f0*/  IMAD.MOV.U32 R4, RZ, RZ, R29 ;  /* 0x000000ffff047224 */ /* 0x003fe200078e001d */
[----:B------:R-:W-:Y:S02]  /*9200*/  ULDC.64 UR4, c[0x0][0xa20] ;  /* 0x0002880000047ab9 */ /* 0x000fe40000000a00 */
[----:B------:R-:W-:Y:S02]  /*9210*/  ISETP.NE.U32.AND P0, PT, RZ, UR4, PT ;  /* 0x00000004ff007c0c */ /* 0x000fe4000bf05070 */
[----:B------:R0:W-:Y:S02]  /*9220*/  STL [R1], R4 ;  /* 0x0000000401007387 */ /* 0x0001e40000100800 */
[----:B------:R-:W-:-:S13]  /*9230*/  ISETP.NE.AND.EX P0, PT, RZ, UR5, PT, P0 ;  /* 0x00000005ff007c0c */ /* 0x000fda000bf05300 */
[----:B0-----:R-:W-:Y:S05]  /*9240*/  @!P0 BRA `(.L_x_253) ;  /* 0x0000000000108947 */ /* 0x001fea0003800000 */
[----:B--2---:R-:W-:-:S04]  /*9250*/  IADD3 R2, P0, R23, UR4, RZ ;  /* 0x0000000417027c10 */ /* 0x004fc8000ff1e0ff */
[----:B------:R-:W-:-:S05]  /*9260*/  IADD3.X R3, R24, UR5, RZ, P0, !PT ;  /* 0x0000000518037c10 */ /* 0x000fca00087fe4ff */
[----:B------:R0:W5:Y:S01]  /*9270*/  LDG.E R0, desc[UR36][R2.64] ;  /* 0x0000002402007981 */ /* 0x000162000c1e1900 */
[----:B------:R-:W-:Y:S05]  /*9280*/  BRA `(.L_x_254) ;  /* 0x0000000000247947 */ /* 0x000fea0003800000 */
.L_x_253:
[----:B------:R-:W-:Y:S02]  /*9290*/  ULDC.64 UR4, c[0x0][0xa08] ;  /* 0x0002820000047ab9 */ /* 0x000fe40000000a00 */
[----:B------:R-:W-:-:S04]  /*92a0*/  ISETP.NE.U32.AND P0, PT, RZ, UR4, PT ;  /* 0x00000004ff007c0c */ /* 0x000fc8000bf05070 */
[----:B------:R-:W-:-:S13]  /*92b0*/  ISETP.NE.AND.EX P0, PT, RZ, UR5, PT, P0 ;  /* 0x00000005ff007c0c */ /* 0x000fda000bf05300 */
[----:B------:R-:W-:Y:S05]  /*92c0*/  @!P0 BRA `(.L_x_254) ;  /* 0x0000000000148947 */ /* 0x000fea0003800000 */
[----:B--2---:R-:W0:Y:S02]  /*92d0*/  LDC.64 R2, c[0x0][0xa08] ;  /* 0x00028200ff027b82 */ /* 0x004e240000000a00 */
[----:B0-----:R-:W-:-:S05]  /*92e0*/  IMAD.WIDE R2, R4, 0x4, R2 ;  /* 0x0000000404027825 */ /* 0x001fca00078e0202 */
[----:B------:R-:W2:Y:S04]  /*92f0*/  LDG.E R0, desc[UR36][R2.64] ;  /* 0x0000002402007981 */ /* 0x000ea8000c1e1900 */
[----:B------:R-:W2:Y:S02]  /*9300*/  LDG.E R2, desc[UR36][R2.64+0x4] ;  /* 0x0000042402027981 */ /* 0x000ea4000c1e1900 */
[----:B--2---:R-:W-:-:S07]  /*9310*/  IMAD.IADD R0, R2, 0x1, -R0 ;  /* 0x0000000102007824 */ /* 0x004fce00078e0a00 */
.L_x_254:
[----:B0----5:R-:W-:Y:S01]  /*9320*/  IMAD.IADD R3, R0, 0x1, -R6 ;  /* 0x0000000100037824 */ /* 0x021fe200078e0a06 */
[C---:B--2---:R-:W-:Y:S01]  /*9330*/  LOP3.LUT R2, R18.reuse, 0xff000000, RZ, 0xc0, !PT ;  /* 0xff00000012027812 */ /* 0x044fe200078ec0ff */
[----:B------:R-:W-:Y:S01]  /*9340*/  BSSY B0, `(.L_x_255) ;  /* 0x0000029000007945 */ /* 0x000fe20003800000 */
[----:B------:R-:W-:Y:S01]  /*9350*/  LOP3.LUT R4, R18, 0xff0000, RZ, 0xc0, !PT ;  /* 0x00ff000012047812 */ /* 0x000fe200078ec0ff */
[C---:B------:R-:W-:Y:S01]  /*9360*/  VIADD R0, R3.reuse, 0x7f ;  /* 0x0000007f03007836 */ /* 0x040fe20000000000 */
[----:B------:R0:W-:Y:S01]  /*9370*/  STL [R1+0xc], R3 ;  /* 0x00000c0301007387 */ /* 0x0001e20000100800 */
[----:B------:R-:W-:Y:S02]  /*9380*/  ISETP.GE.AND P0, PT, R3, 0x1, PT ;  /* 0x000000010300780c */ /* 0x000fe40003f06270 */
[----:B------:R-:W-:-:S04]  /*9390*/  SHF.R.U32.HI R2, RZ, 0x8, R2 ;  /* 0x00000008ff027819 */ /* 0x000fc80000011602 */
[----:B------:R-:W-:Y:S02]  /*93a0*/  LEA.HI R4, R4, R2, RZ, 0x10 ;  /* 0x0000000204047211 */ /* 0x000fe400078f80ff */
[----:B------:R-:W-:-:S04]  /*93b0*/  SHF.R.S32.HI R2, RZ, 0x1f, R0 ;  /* 0x0000001fff027819 */ /* 0x000fc80000011400 */
[----:B------:R-:W-:Y:S01]  /*93c0*/  LEA.HI R0, R2, R0, RZ, 0x7 ;  /* 0x0000000002007211 */ /* 0x000fe200078f38ff */
[----:B------:R-:W-:-:S03]  /*93d0*/  IMAD.MOV.U32 R2, RZ, RZ, RZ ;  /* 0x000000ffff027224 */ /* 0x000fc600078e00ff */
[----:B------:R-:W-:Y:S01]  /*93e0*/  SHF.R.S32.HI R0, RZ, 0x7, R0 ;  /* 0x00000007ff007819 */ /* 0x000fe20000011400 */
[----:B0-----:R-:W-:Y:S06]  /*93f0*/  @!P0 BRA `(.L_x_256) ;  /* 0x0000000000748947 */ /* 0x001fec0003800000 */
[----:B------:R-:W-:-:S04]  /*9400*/  SHF.R.U32.HI R5, RZ, 0x10, R4 ;  /* 0x00000010ff057819 */ /* 0x000fc80000011604 */
[----:B------:R-:W-:-:S13]  /*9410*/  ISETP.NE.AND P0, PT, R5, RZ, PT ;  /* 0x000000ff0500720c */ /* 0x000fda0003f05270 */
[----:B------:R-:W0:Y:S02]  /*9420*/  @!P0 LDC R5, c[0x0][0x9f0] ;  /* 0x00027c00ff058b82 */ /* 0x000e240000000800 */
[----:B0-----:R-:W-:Y:S02]  /*9430*/  IABS R7, R5 ;  /* 0x0000000500077213 */ /* 0x001fe40000000000 */
[----:B------:R-:W-:Y:S02]  /*9440*/  IADD3 R6, R5, -0x1, R0 ;  /* 0xffffffff05067810 */ /* 0x000fe40007ffe000 */
[----:B------:R-:W0:Y:S08]  /*9450*/  I2F.RP R2, R7 ;  /* 0x0000000700027306 */ /* 0x000e300000209400 */
[----:B0-----:R-:W0:Y:S02]  /*9460*/  MUFU.RCP R2, R2 ;  /* 0x0000000200027308 */ /* 0x001e240000001000 */
[----:B0-----:R-:W-:-:S06]  /*9470*/  VIADD R2, R2, 0xffffffe ;  /* 0x0ffffffe02027836 */ /* 0x001fcc0000000000 */
[----:B------:R0:W1:Y:S02]  /*9480*/  F2I.FTZ.U32.TRUNC.NTZ R3, R2 ;  /* 0x0000000200037305 */ /* 0x000064000021f000 */
[----:B0-----:R-:W-:-:S04]  /*9490*/  LOP3.LUT R2, R6, R5, RZ, 0x3c, !PT ;  /* 0x0000000506027212 */ /* 0x001fc800078e3cff */
[----:B------:R-:W-:Y:S01]  /*94a0*/  ISETP.GE.AND P2, PT, R2, RZ, PT ;  /* 0x000000ff0200720c */ /* 0x000fe20003f46270 */
[----:B-1----:R-:W-:-:S04]  /*94b0*/  IMAD.MOV R2, RZ, RZ, -R3 ;  /* 0x000000ffff027224 */ /* 0x002fc800078e0a03 */
[----:B------:R-:W-:Y:S02]  /*94c0*/  IMAD R8, R2, R7, RZ ;  /* 0x0000000702087224 */ /* 0x000fe400078e02ff */
[----:B------:R-:W-:-:S04]  /*94d0*/  IMAD.MOV.U32 R2, RZ, RZ, RZ ;  /* 0x000000ffff027224 */ /* 0x000fc800078e00ff */
[----:B------:R-:W-:Y:S01]  /*94e0*/  IMAD.HI.U32 R8, R3, R8, R2 ;  /* 0x0000000803087227 */ /* 0x000fe200078e0002 */
[----:B------:R-:W-:Y:S02]  /*94f0*/  IABS R2, R6 ;  /* 0x0000000600027213 */ /* 0x000fe40000000000 */
[----:B------:R-:W-:-:S03]  /*9500*/  IABS R3, R5 ;  /* 0x0000000500037213 */ /* 0x000fc60000000000 */
[----:B------:R-:W-:Y:S01]  /*9510*/  IMAD.HI.U32 R8, R8, R2, RZ ;  /* 0x0000000208087227 */ /* 0x000fe200078e00ff */
[----:B------:R-:W-:-:S05]  /*9520*/  IADD3 R3, RZ, -R3, RZ ;  /* 0x80000003ff037210 */ /* 0x000fca0007ffe0ff */
[----:B------:R-:W-:-:S05]  /*9530*/  IMAD R2, R8, R3, R2 ;  /* 0x0000000308027224 */ /* 0x000fca00078e0202 */
[----:B------:R-:W-:-:S13]  /*9540*/  ISETP.GT.U32.AND P1, PT, R7, R2, PT ;  /* 0x000000020700720c */ /* 0x000fda0003f24070 */
[----:B------:R-:W-:Y:S02]  /*9550*/  @!P1 IMAD.IADD R2, R2, 0x1, -R7 ;  /* 0x0000000102029824 */ /* 0x000fe400078e0a07 */
[----:B------:R-:W-:Y:S01]  /*9560*/  @!P1 VIADD R8, R8, 0x1 ;  /* 0x0000000108089836 */ /* 0x000fe20000000000 */
[----:B------:R-:W-:Y:S02]  /*9570*/  ISETP.NE.AND P1, PT, R5, RZ, PT ;  /* 0x000000ff0500720c */ /* 0x000fe40003f25270 */
[----:B------:R-:W-:-:S13]  /*9580*/  ISETP.GE.U32.AND P0, PT, R2, R7, PT ;  /* 0x000000070200720c */ /* 0x000fda0003f06070 */
[----:B------:R-:W-:-:S04]  /*9590*/  @P0 VIADD R8, R8, 0x1 ;  /* 0x0000000108080836 */ /* 0x000fc80000000000 */
[----:B------:R-:W-:-:S04]  /*95a0*/  IMAD.MOV.U32 R2, RZ, RZ, R8 ;  /* 0x000000ffff027224 */ /* 0x000fc800078e0008 */
[----:B------:R-:W-:Y:S01]  /*95b0*/  @!P2 IMAD.MOV R2, RZ, RZ, -R2 ;  /* 0x000000ffff02a224 */ /* 0x000fe200078e0a02 */
[----:B------:R-:W-:-:S07]  /*95c0*/  @!P1 LOP3.LUT R2, RZ, R5, RZ, 0x33, !PT ;  /* 0x00000005ff029212 */ /* 0x000fce00078e33ff */
.L_x_256:
[----:B------:R-:W-:Y:S05]  /*95d0*/  BSYNC B0 ;  /* 0x0000000000007941 */ /* 0x000fea0003800000 */
.L_x_255:
[----:B------:R-:W-:Y:S01]  /*95e0*/  LOP3.LUT R4, R4, 0xff, RZ, 0xc0, !PT ;  /* 0x000000ff04047812 */ /* 0x000fe200078ec0ff */
[----:B------:R-:W-:Y:S04]  /*95f0*/  BSSY B7, `(.L_x_257) ;  /* 0x0000395000077945 */ /* 0x000fe80003800000 */
[----:B------:R-:W-:-:S05]  /*9600*/  IMAD R3, R4, R2, RZ ;  /* 0x0000000204037224 */ /* 0x000fca00078e02ff */
[----:B------:R-:W-:Y:S01]  /*9610*/  VIADDMNMX R0, R3, R2, R0, PT ;  /* 0x0000000203007246 */ /* 0x000fe20003800100 */
[----:B------:R0:W-:Y:S03]  /*9620*/  STL [R1+0x10], R3 ;  /* 0x0000100301007387 */ /* 0x0001e60000100800 */
[----:B------:R-:W-:Y:S01]  /*9630*/  ISETP.GT.AND P0, PT, R0, R3, PT ;  /* 0x000000030000720c */ /* 0x000fe20003f04270 */
[----:B------:R0:W-:-:S12]  /*9640*/  STL [R1+0x34], R0 ;  /* 0x0000340001007387 */ /* 0x0001d80000100800 */
[----:B0-----:R-:W-:Y:S05]  /*9650*/  @P0 BRA `(.L_x_258) ;  /* 0x0000000000440947 */ /* 0x001fea0003800000 */
[----:B------:R-:W0:Y:S02]  /*9660*/  S2R R3, SR_TID.X ;  /* 0x0000000000037919 */ /* 0x000e240000002100 */
[----:B0-----:R-:W-:-:S04]  /*9670*/  LOP3.LUT R3, R3, 0x7f, RZ, 0xc0, !PT ;  /* 0x0000007f03037812 */ /* 0x001fc800078ec0ff */
[----:B------:R-:W-:-:S13]  /*9680*/  ISETP.NE.AND P0, PT, R3, RZ, PT ;  /* 0x000000ff0300720c */ /* 0x000fda0003f05270 */
[----:B------:R-:W-:Y:S05]  /*9690*/  @P0 BRA `(.L_x_259) ;  /* 0x0000003800280947 */ /* 0x000fea0003800000 */
[----:B------:R-:W0:Y:S01]  /*96a0*/  S2R R5, SR_LANEID ;  /* 0x0000000000057919 */ /* 0x000e220000000000 */
[----:B------:R-:W-:Y:S01]  /*96b0*/  VOTEU.ANY UR4, UPT, PT ;  /* 0x0000000000047886 */ /* 0x000fe200038e0100 */
[----:B------:R-:W1:Y:S01]  /*96c0*/  LDC.64 R2, c[0x0][0xc60] ;  /* 0x00031800ff027b82 */ /* 0x000e620000000a00 */
[----:B------:R-:W0:Y:S02]  /*96d0*/  FLO.U32 R0, UR4 ;  /* 0x0000000400007d00 */ /* 0x000e2400080e0000 */
[----:B0-----:R-:W-:-:S06]  /*96e0*/  ISETP.EQ.U32.AND P0, PT, R0, R5, PT ;  /* 0x000000050000720c */ /* 0x001fcc0003f02070 */
[----:B------:R-:W1:Y:S07]  /*96f0*/  POPC R5, UR4 ;  /* 0x0000000400057d09 */ /* 0x000e6e0008000000 */
[----:B-1----:R-:W2:Y:S01]  /*9700*/  @P0 ATOMG.E.ADD.STRONG.GPU PT, R3, desc[UR36][R2.64], R5 ;  /* 0x00000005020309a8 */ /* 0x002ea200081ee1e4 */
[----:B------:R-:W0:Y:S02]  /*9710*/  S2R R4, SR_LTMASK ;  /* 0x0000000000047919 */ /* 0x000e240000003900 */
[----:B0-----:R-:W-:-:S04]  /*9720*/  LOP3.LUT R4, R4, UR4, RZ, 0xc0, !PT ;  /* 0x0000000404047c12 */ /* 0x001fc8000f8ec0ff */
[----:B------:R-:W0:Y:S01]  /*9730*/  POPC R7, R4 ;  /* 0x0000000400077309 */ /* 0x000e220000000000 */
[----:B--2---:R-:W0:Y:S02]  /*9740*/  SHFL.IDX PT, R0, R3, R0, 0x1f ;  /* 0x00001f0003007589 */ /* 0x004e2400000e0000 */
[----:B0-----:R-:W-:Y:S01]  /*9750*/  IADD3 R16, R0, UR38, R7 ;  /* 0x0000002600107c10 */ /* 0x001fe2000fffe007 */
[----:B------:R-:W-:Y:S06]  /*9760*/  BRA `(.L_x_259) ;  /* 0x0000003400f47947 */ /* 0x000fec0003800000 */
.L_x_258:
[----:B------:R-:W-:Y:S01]  /*9770*/  VIADD R0, R22, 0xe400 ;  /* 0x0000e40016007836 */ /* 0x000fe20000000000 */
[----:B------:R-:W-:Y:S04]  /*9780*/  BSSY B6, `(.L_x_260) ;  /* 0x0000013000067945 */ /* 0x000fe80003800000 */
[----:B------:R-:W-:-:S13]  /*9790*/  LOP3.LUT P0, RZ, R0, 0x3ff, RZ, 0xc0, !PT ;  /* 0x000003ff00ff7812 */ /* 0x000fda000780c0ff */
[----:B------:R-:W-:Y:S05]  /*97a0*/  @!P0 BRA `(.L_x_261) ;  /* 0x0000000000408947 */ /* 0x000fea0003800000 */
[----:B------:R-:W-:Y:S01]  /*97b0*/  MOV R2, 0x0 ;  /* 0x0000000000027802 */ /* 0x000fe20000000f00 */
[----:B------:R-:W-:Y:S01]  /*97c0*/  ULDC.64 UR6, c[0x4][0x88] ;  /* 0x0100220000067ab9 */ /* 0x000fe20000000a00 */
[----:B------:R-:W-:Y:S01]  /*97d0*/  ULDC.64 UR8, c[0x4][0x90] ;  /* 0x0100240000087ab9 */ /* 0x000fe20000000a00 */
[----:B------:R-:W-:Y:S01]  /*97e0*/  ULDC.64 UR4, c[0x4][0x8] ;  /* 0x0100020000047ab9 */ /* 0x000fe20000000a00 */
[----:B------:R-:W-:Y:S01]  /*97f0*/  IMAD.U32 R4, RZ, RZ, UR6 ;  /* 0x00000006ff047e24 */ /* 0x000fe2000f8e00ff */
[----:B------:R-:W-:Y:S01]  /*9800*/  MOV R10, UR4 ;  /* 0x00000004000a7c02 */ /* 0x000fe20008000f00 */
[----:B------:R-:W0:Y:S01]  /*9810*/  LDC.64 R2, c[0x4][R2] ;  /* 0x0100000002027b82 */ /* 0x000e220000000a00 */
[----:B------:R-:W-:Y:S02]  /*9820*/  IMAD.U32 R5, RZ, RZ, UR7 ;  /* 0x00000007ff057e24 */ /* 0x000fe4000f8e00ff */
[----:B------:R-:W-:Y:S02]  /*9830*/  IMAD.U32 R6, RZ, RZ, UR8 ;  /* 0x00000008ff067e24 */ /* 0x000fe4000f8e00ff */
[----:B------:R-:W-:-:S02]  /*9840*/  IMAD.U32 R7, RZ, RZ, UR9 ;  /* 0x00000009ff077e24 */ /* 0x000fc4000f8e00ff */
[----:B------:R-:W-:Y:S02]  /*9850*/  IMAD.U32 R11, RZ, RZ, UR5 ;  /* 0x00000005ff0b7e24 */ /* 0x000fe4000f8e00ff */
[----:B------:R-:W-:Y:S02]  /*9860*/  IMAD.MOV.U32 R8, RZ, RZ, 0x70 ;  /* 0x00000070ff087424 */ /* 0x000fe400078e00ff */
[----:B------:R-:W-:Y:S02]  /*9870*/  IMAD.MOV.U32 R12, RZ, RZ, 0x1 ;  /* 0x00000001ff0c7424 */ /* 0x000fe400078e00ff */
[----:B------:R-:W-:-:S07]  /*9880*/  IMAD.MOV.U32 R13, RZ, RZ, RZ ;  /* 0x000000ffff0d7224 */ /* 0x000fce00078e00ff */
[----:B------:R-:W-:-:S07]  /*9890*/  LEPC R20, `(.L_x_261) ;  /* 0x000000001014794e */ /* 0x000fce0000000000 */
[----:B0-----:R-:W-:Y:S05]  /*98a0*/  CALL.ABS.NOINC R2 ;  /* 0x0000000002007343 */ /* 0x001fea0003c00000 */
.L_x_261:
[----:B------:R-:W-:Y:S05]  /*98b0*/  BSYNC B6 ;  /* 0x0000000000067941 */ /* 0x000fea0003800000 */
.L_x_260:
        /* <DEDUP_REMOVED lines=8> */
[----:B------:R0:W1:Y:S01]  /*9940*/  LDC.64 R2, c[0x4][R26] ;  /* 0x010000001a027b82 */ /* 0x0000620000000a00 */
[----:B------:R-:W-:Y:S01]  /*9950*/  IMAD.U32 R4, RZ, RZ, UR6 ;  /* 0x00000006ff047e24 */ /* 0x000fe2000f8e00ff */
[----:B------:R-:W-:Y:S01]  /*9960*/  MOV R11, UR5 ;  /* 0x00000005000b7c02 */ /* 0x000fe20008000f00 */
        /* <DEDUP_REMOVED lines=9> */
.L_x_264:
[----:B------:R0:W1:Y:S01]  /*9a00*/  LDC.64 R2, c[0x4][R26] ;  /* 0x010000001a027b82 */ /* 0x0000620000000a00 */
[----:B------:R-:W-:Y:S01]  /*9a10*/  ULDC.64 UR6, c[0x4][0x88] ;  /* 0x0100220000067ab9 */ /* 0x000fe20000000a00 */
[----:B------:R-:W-:Y:S01]  /*9a20*/  ULDC.64 UR8, c[0x4][0x90] ;  /* 0x0100240000087ab9 */ /* 0x000fe20000000a00 */
[----:B------:R-:W-:Y:S01]  /*9a30*/  ULDC.64 UR4, c[0x4][0x18] ;  /* 0x0100060000047ab9 */ /* 0x000fe20000000a00 */
[----:B------:R-:W-:Y:S01]  /*9a40*/  IMAD.U32 R4, RZ, RZ, UR6 ;  /* 0x00000006ff047e24 */ /* 0x000fe2000f8e00ff */
[----:B------:R-:W-:Y:S01]  /*9a50*/  MOV R12, 0x1 ;  /* 0x00000001000c7802 */ /* 0x000fe20000000f00 */
[----:B------:R-:W-:Y:S02]  /*9a60*/  IMAD.U32 R5, RZ, RZ, UR7 ;  /* 0x00000007ff057e24 */ /* 0x000fe4000f8e00ff */
[----:B------:R-:W-:Y:S02]  /*9a70*/  IMAD.U32 R6, RZ, RZ, UR8 ;  /* 0x00000008ff067e24 */ /* 0x000fe4000f8e00ff */
[----:B------:R-:W-:-:S02]  /*9a80*/  IMAD.U32 R7, RZ, RZ, UR9 ;  /* 0x00000009ff077e24 */ /* 0x000fc4000f8e00ff */
[----:B------:R-:W-:Y:S02]  /*9a90*/  IMAD.U32 R10, RZ, RZ, UR4 ;  /* 0x00000004ff0a7e24 */ /* 0x000fe4000f8e00ff */
[----:B------:R-:W-:Y:S02]  /*9aa0*/  IMAD.U32 R11, RZ, RZ, UR5 ;  /* 0x00000005ff0b7e24 */ /* 0x000fe4000f8e00ff */
[----:B------:R-:W-:Y:S02]  /*9ab0*/  IMAD.MOV.U32 R8, RZ, RZ, 0x70 ;  /* 0x00000070ff087424 */ /* 0x000fe400078e00ff */
[----:B0-----:R-:W-:-:S07]  /*9ac0*/  IMAD.MOV.U32 R13, RZ, RZ, RZ ;  /* 0x000000ffff0d7224 */ /* 0x001fce00078e00ff */
[----:B------:R-:W-:-:S07]  /*9ad0*/  LEPC R20, `(.L_x_263) ;  /* 0x000000001014794e */ /* 0x000fce0000000000 */
[----:B-1----:R-:W-:Y:S05]  /*9ae0*/  CALL.ABS.NOINC R2 ;  /* 0x0000000002007343 */ /* 0x002fea0003c00000 */
.L_x_263:
[----:B------:R-:W-:Y:S05]  /*9af0*/  BSYNC B6 ;  /* 0x0000000000067941 */ /* 0x000fea0003800000 */
.L_x_262:
[----:B------:R-:W2:Y:S01]  /*9b00*/  LDL R21, [R1] ;  /* 0x0000000001157983 */ /* 0x000ea20000100800 */
[----:B------:R-:W-:Y:S01]  /*9b10*/  ULDC.64 UR4, c[0x0][0x9f8] ;  /* 0x00027e0000047ab9 */ /* 0x000fe20000000a00 */
[----:B------:R-:W0:Y:S01]  /*9b20*/  LDC R6, c[0x0][0x430] ;  /* 0x00010c00ff067b82 */ /* 0x000e220000000800 */
[----:B------:R-:W-:Y:S01]  /*9b30*/  ISETP.NE.U32.AND P0, PT, RZ, UR4, PT ;  /* 0x00000004ff007c0c */ /* 0x000fe2000bf05070 */
[----:B------:R-:W3:Y:S03]  /*9b40*/  LDL R26, [R1+0x34] ;  /* 0x00003400011a7983 */ /* 0x000ee60000100800 */
[----:B------:R-:W-:Y:S01]  /*9b50*/  ISETP.NE.AND.EX P0, PT, RZ, UR5, PT, P0 ;  /* 0x00000005ff007c0c */ /* 0x000fe2000bf05300 */
[----:B------:R-:W4:Y:S04]  /*9b60*/  LDL R5, [R1+0xc] ;  /* 0x00000c0001057983 */ /* 0x000f280000100800 */
[----:B------:R-:W4:Y:S01]  /*9b70*/  LDL R4, [R1+0x14] ;  /* 0x0000140001047983 */ /* 0x000f220000100800 */
[----:B------:R-:W1:Y:S07]  /*9b80*/  S2R R7, SR_TID.X ;  /* 0x0000000000077919 */ /* 0x000e6e0000002100 */
[----:B------:R-:W-:Y:S01]  /*9b90*/  @P0 IADD3 R2, P1, R23, UR4, RZ ;  /* 0x0000000417020c10 */ /* 0x000fe2000ff3e0ff */
[----:B------:R-:W1:Y:S03]  /*9ba0*/  S2R R0, SR_TID.X ;  /* 0x0000000000007919 */ /* 0x000e660000002100 */
[----:B------:R-:W-:Y:S01]  /*9bb0*/  @P0 IADD3.X R3, R24, UR5, RZ, P1, !PT ;  /* 0x0000000518030c10 */ /* 0x000fe20008ffe4ff */
[----:B------:R-:W4:Y:S01]  /*9bc0*/  LDL.LU R20, [R1+0x4] ;  /* 0x0000040001147983 */ /* 0x000f220000300800 */
[----:B0-----:R-:W-:-:S03]  /*9bd0*/  ISETP.NE.AND P2, PT, R6, 0x1, PT ;  /* 0x000000010600780c */ /* 0x001fc60003f45270 */
[----:B------:R-:W4:Y:S04]  /*9be0*/  LDL R9, [R1+0x48] ;  /* 0x0000480001097983 */ /* 0x000f280000100800 */
[----:B--2---:R0:W2:Y:S01]  /*9bf0*/  @P0 LDG.E R21, desc[UR36][R2.64] ;  /* 0x0000002402150981 */ /* 0x0040a2000c1e1900 */
[----:B-1----:R-:W-:Y:S01]  /*9c00*/  IMAD.SHL.U32 R7, R7, 0x10, RZ ;  /* 0x0000001007077824 */ /* 0x002fe200078e00ff */
[----:B------:R-:W-:Y:S01]  /*9c10*/  LOP3.LUT R0, R0, 0x7f, RZ, 0xc0, !PT ;  /* 0x0000007f00007812 */ /* 0x000fe200078ec0ff */
[----:B---3--:R-:W-:-:S03]  /*9c20*/  VIADD R26, R26, 0xffffffff ;  /* 0xffffffff1a1a7836 */ /* 0x008fc60000000000 */
[----:B0-----:R-:W0:Y:S01]  /*9c30*/  @P2 LDC R3, c[0x0][0x434] ;  /* 0x00010d00ff032b82 */ /* 0x001e220000000800 */
[----:B------:R-:W-:Y:S01]  /*9c40*/  IMAD.SHL.U32 R8, R26, 0x80, RZ ;  /* 0x000000801a087824 */ /* 0x000fe200078e00ff */
[----:B------:R-:W-:Y:S02]  /*9c50*/  SHF.R.U32.HI R0, RZ, 0x3, R0 ;  /* 0x00000003ff007819 */ /* 0x000fe40000011600 */
[----:B------:R-:W-:-:S04]  /*9c60*/  LOP3.LUT R7, R7, 0x70, RZ, 0xc0, !PT ;  /* 0x0000007007077812 */ /* 0x000fc800078ec0ff */
[----:B------:R-:W1:Y:S01]  /*9c70*/  @P2 LDC R2, c[0x0][0x438] ;  /* 0x00010e00ff022b82 */ /* 0x000e620000000800 */
[----:B------:R-:W-:Y:S01]  /*9c80*/  LOP3.LUT R0, R8, R0, R7, 0xfe, !PT ;  /* 0x0000000008007212 */ /* 0x000fe200078efe07 */
[----:B--2---:R-:W-:Y:S03]  /*9c90*/  @P0 STL [R1], R21 ;  /* 0x0000001501000387 */ /* 0x004fe60000100800 */
[C---:B----4-:R-:W-:Y:S01]  /*9ca0*/  ISETP.GE.AND P0, PT, R0.reuse, R5, PT ;  /* 0x000000050000720c */ /* 0x050fe20003f06270 */
[----:B------:R-:W-:-:S04]  /*9cb0*/  IMAD.IADD R0, R0, 0x1, R4 ;  /* 0x0000000100007824 */ /* 0x000fc800078e0204 */
[----:B0-----:R-:W-:-:S04]  /*9cc0*/  @P2 IMAD.HI.U32 R3, R0, R3, RZ ;  /* 0x0000000300032227 */ /* 0x001fc800078e00ff */
[----:B------:R-:W-:Y:S01]  /*9cd0*/  IMAD.MOV.U32 R4, RZ, RZ, R0 ;  /* 0x000000ffff047224 */ /* 0x000fe200078e0000 */
[----:B-1----:R-:W-:-:S03]  /*9ce0*/  @P2 SHF.R.U32.HI R4, RZ, R2, R3 ;  /* 0x00000002ff042219 */ /* 0x002fc60000011603 */
[----:B------:R-:W0:Y:S02]  /*9cf0*/  @!P0 LDC.64 R2, c[0x0][0x428] ;  /* 0x00010a00ff028b82 */ /* 0x000e240000000a00 */
[----:B------:R-:W-:-:S04]  /*9d00*/  IMAD.MOV R5, RZ, RZ, -R4 ;  /* 0x000000ffff057224 */ /* 0x000fc800078e0a04 */
[----:B------:R-:W-:Y:S01]  /*9d10*/  IMAD R0, R6, R5, R0 ;  /* 0x0000000506007224 */ /* 0x000fe200078e0200 */
[----:B------:R-:W-:Y:S02]  /*9d20*/  SHF.R.S32.HI R6, RZ, 0x1f, R21 ;  /* 0x0000001fff067819 */ /* 0x000fe40000011415 */
[----:B------:R-:W-:-:S03]  /*9d30*/  @!P0 SHF.R.S32.HI R5, RZ, 0x1f, R4 ;  /* 0x0000001fff058819 */ /* 0x000fc60000011404 */
[-C--:B0-----:R-:W-:Y:S02]  /*9d40*/  @!P0 IMAD R7, R6, R2.reuse, RZ ;  /* 0x0000000206078224 */ /* 0x081fe400078e02ff */
[----:B------:R-:W-:-:S04]  /*9d50*/  @!P0 IMAD.WIDE.U32 R4, R21, R2, R4 ;  /* 0x0000000215048225 */ /* 0x000fc800078e0004 */
[----:B------:R-:W-:Y:S02]  /*9d60*/  @!P0 IMAD R7, R21, R3, R7 ;  /* 0x0000000315078224 */ /* 0x000fe400078e0207 */
[----:B------:R-:W0:Y:S01]  /*9d70*/  @!P0 LDC.64 R2, c[0x0][0x418] ;  /* 0x00010600ff028b82 */ /* 0x000e220000000a00 */
[----:B------:R0:W-:Y:S01]  /*9d80*/  STL [R1+0x18], R6 ;  /* 0x0000180601007387 */ /* 0x0001e20000100800 */
[----:B------:R-:W-:Y:S01]  /*9d90*/  @!P0 IMAD.IADD R7, R5, 0x1, R7 ;  /* 0x0000000105078824 */ /* 0x000fe200078e0207 */
[----:B0-----:R-:W-:Y:S01]  /*9da0*/  @!P0 LEA R6, P1, R4, R2, 0x2 ;  /* 0x0000000204068211 */ /* 0x001fe200078210ff */
[----:B------:R-:W-:-:S03]  /*9db0*/  IMAD.MOV.U32 R2, RZ, RZ, RZ ;  /* 0x000000ffff027224 */ /* 0x000fc600078e00ff */
[----:B------:R-:W-:-:S05]  /*9dc0*/  @!P0 LEA.HI.X R7, R4, R3, R7, 0x2, P1 ;  /* 0x0000000304078211 */ /* 0x000fca00008f1407 */
[----:B------:R0:W5:Y:S01]  /*9dd0*/  @!P0 LDG.E R2, desc[UR36][R6.64] ;  /* 0x0000002406028981 */ /* 0x000162000c1e1900 */
[----:B------:R-:W-:-:S04]  /*9de0*/  LOP3.LUT R20, R20, 0xfffffffb, RZ, 0xc0, !PT ;  /* 0xfffffffb14147812 */ /* 0x000fc800078ec0ff */
[----:B------:R-:W-:Y:S02]  /*9df0*/  @P2 LOP3.LUT R20, R20, 0x4, RZ, 0xfc, !PT ;  /* 0x0000000414142812 */ /* 0x000fe400078efcff */
[----:B------:R-:W-:Y:S02]  /*9e00*/  ISETP.NE.AND P2, PT, R9, 0x3, PT ;  /* 0x000000030900780c */ /* 0x000fe40003f45270 */
[----:B------:R-:W-:-:S11]  /*9e10*/  LOP3.LUT R20, R20, 0xfffffffd, RZ, 0xc0, !PT ;  /* 0xfffffffd14147812 */ /* 0x000fd600078ec0ff */
[----:B------:R-:W-:-:S05]  /*9e20*/  @P2 LOP3.LUT R20, R20, 0x2, RZ, 0xfc, !PT ;  /* 0x0000000214142812 */ /* 0x000fca00078efcff */
[----:B------:R0:W-:Y:S01]  /*9e30*/  STL [R1+0x4], R20 ;  /* 0x0000041401007387 */ /* 0x0001e20000100800 */
[----:B------:R-:W-:-:S03]  /*9e40*/  UMOV UR4, 0xffffffff ;  /* 0xffffffff00047882 */ /* 0x000fc60000000000 */
[----:B------:R-:W-:Y:S05]  /*9e50*/  BRA.DIV UR4, `(.L_x_265) ;  /* 0x0000004204a87947 */ /* 0x000fea000b800000 */
.L_x_329:
[----:B------:R-:W-:Y:S01]  /*9e60*/  LOP3.LUT R24, R18, 0xffff, RZ, 0xc0, !PT ;  /* 0x0000ffff12187812 */ /* 0x000fe200078ec0ff */
[----:B------:R-:W-:Y:S06]  /*9e70*/  @!P2 BRA `(.L_x_266) ;  /* 0x000000000004a947 */ /* 0x000fec0003800000 */
[----:B------:R-:W-:Y:S01]  /*9e80*/  BPT.TRAP 0x1 ;  /* 0x000000040000795c */ /* 0x000fe20000300000 */
.L_x_266:
[----:B0-----:R-:W-:Y:S01]  /*9e90*/  SHF.R.S32.HI R6, RZ, 0x1f, R0 ;  /* 0x0000001fff067819 */ /* 0x001fe20000011400 */
[----:B------:R-:W-:Y:S01]  /*9ea0*/  ULDC.64 UR4, c[0x0][0x328] ;  /* 0x0000ca0000047ab9 */ /* 0x000fe20000000a00 */
[----:B-----5:R-:W-:Y:S01]  /*9eb0*/  SHF.R.S32.HI R7, RZ, 0x1f, R2 ;  /* 0x0000001fff077819 */ /* 0x020fe20000011402 */
[----:B------:R-:W-:Y:S01]  /*9ec0*/  IMAD.WIDE.U32 R4, R0, UR4, RZ ;  /* 0x0000000400047c25 */ /* 0x000fe2000f8e00ff */
[----:B------:R-:W-:Y:S01]  /*9ed0*/  ULDC.64 UR6, c[0x0][0x318] ;  /* 0x0000c60000067ab9 */ /* 0x000fe20000000a00 */
[----:B------:R-:W-:Y:S02]  /*9ee0*/  BSSY B0, `(.L_x_267) ;  /* 0x0000012000007945 */ /* 0x000fe40003800000 */
[----:B------:R-:W-:-:S04]  /*9ef0*/  IMAD R3, R6, UR4, RZ ;  /* 0x0000000406037c24 */ /* 0x000fc8000f8e02ff */
[----:B------:R-:W-:Y:S01]  /*9f00*/  IMAD R3, R0, UR5, R3 ;  /* 0x0000000500037c24 */ /* 0x000fe2000f8e0203 */
[----:B------:R-:W-:-:S03]  /*9f10*/  ULDC.64 UR4, c[0x0][0x338] ;  /* 0x0000ce0000047ab9 */ /* 0x000fc60000000a00 */
[----:B------:R-:W-:Y:S02]  /*9f20*/  IMAD.IADD R5, R5, 0x1, R3 ;  /* 0x0000000105057824 */ /* 0x000fe400078e0203 */
[----:B------:R-:W-:Y:S02]  /*9f30*/  IMAD R3, R7, UR4, RZ ;  /* 0x0000000407037c24 */ /* 0x000fe4000f8e02ff */
[----:B------:R-:W-:-:S04]  /*9f40*/  IMAD.WIDE.U32 R4, R2, UR4, R4 ;  /* 0x0000000402047c25 */ /* 0x000fc8000f8e0004 */
[----:B------:R-:W-:Y:S01]  /*9f50*/  IMAD R3, R2, UR5, R3 ;  /* 0x0000000502037c24 */ /* 0x000fe2000f8e0203 */
[----:B------:R-:W-:-:S04]  /*9f60*/  ULDC.64 UR4, c[0x0][0x330] ;  /* 0x0000cc0000047ab9 */ /* 0x000fc80000000a00 */
[----:B------:R-:W-:Y:S01]  /*9f70*/  IADD3 R5, R5, R3, RZ ;  /* 0x0000000305057210 */ /* 0x000fe20007ffe0ff */
[----:B------:R-:W-:Y:S02]  /*9f80*/  IMAD R3, R25, 0x8, R22 ;  /* 0x0000000819037824 */ /* 0x000fe400078e0216 */
[----:B------:R-:W-:-:S04]  /*9f90*/  IMAD.WIDE.U32 R4, R24, UR4, R4 ;  /* 0x0000000418047c25 */ /* 0x000fc8000f8e0004 */
[----:B------:R-:W-:Y:S01]  /*9fa0*/  IMAD R23, R24, UR5, R5 ;  /* 0x0000000518177c24 */ /* 0x000fe2000f8e0205 */
[----:B------:R-:W-:-:S04]  /*9fb0*/  LEA R18, P0, R4, UR6, 0x1 ;  /* 0x0000000604127c11 */ /* 0x000fc8000f8008ff */
[----:B------:R-:W-:Y:S02]  /*9fc0*/  LEA.HI.X R23, R4, UR7, R23, 0x1, P0 ;  /* 0x0000000704177c11 */ /* 0x000fe400080f0c17 */
[----:B------:R-:W-:-:S06]  /*9fd0*/  SHF.L.U32 R4, R27, 0x1f, RZ ;  /* 0x0000001f1b047819 */ /* 0x000fcc00000006ff */
[----:B------:R-:W0:Y:S02]  /*9fe0*/  SYNCS.PHASECHK.TRANS64.TRYWAIT P0, [R3+URZ+0x16840], R4 ;  /* 0x01684004030075a7 */ /* 0x000e24000800017f */
[----:B0-----:R-:W-:Y:S05]  /*9ff0*/  @!P0 BRA `(.L_x_268) ;  /* 0x0000004000748947 */ /* 0x001fea0003800000 */
.L_x_330:
[----:B------:R-:W-:Y:S05]  /*a000*/  BSYNC B0 ;  /* 0x0000000000007941 */ /* 0x000fea0003800000 */
.L_x_267:
[----:B------:R-:W2:Y:S01]  /*a010*/  LDL R11, [R1+0xc] ;  /* 0x00000c00010b7983 */ /* 0x000ea20000100800 */
[----:B------:R-:W-:Y:S01]  /*a020*/  ULDC.64 UR4, c[0x0][0x300] ;  /* 0x0000c00000047ab9 */ /* 0x000fe20000000a00 */
[----:B------:R-:W-:Y:S02]  /*a030*/  ULDC.64 UR6, c[0x0][0x2e8] ;  /* 0x0000ba0000067ab9 */ /* 0x000fe40000000a00 */
[----:B------:R-:W3:Y:S01]  /*a040*/  LDL.LU R9, [R1+0x4] ;  /* 0x0000040001097983 */ /* 0x000ee20000300800 */
[----:B------:R-:W-:Y:S02]  /*a050*/  IMAD R6, R6, UR4, RZ ;  /* 0x0000000406067c24 */ /* 0x000fe4000f8e02ff */
[C---:B0-----:R-:W-:Y:S01]  /*a060*/  IMAD.WIDE.U32 R4, R0.reuse, UR4, RZ ;  /* 0x0000000400047c25 */ /* 0x041fe2000f8e00ff */
[----:B------:R-:W0:Y:S03]  /*a070*/  S2R R10, SR_TID.X ;  /* 0x00000000000a7919 */ /* 0x000e260000002100 */
[----:B------:R-:W-:Y:S01]  /*a080*/  IMAD R6, R0, UR5, R6 ;  /* 0x0000000500067c24 */ /* 0x000fe2000f8e0206 */
[----:B------:R-:W-:Y:S01]  /*a090*/  ULDC.64 UR4, c[0x0][0x310] ;  /* 0x0000c40000047ab9 */ /* 0x000fe20000000a00 */
[----:B------:R-:W1:Y:S01]  /*a0a0*/  S2R R12, SR_TID.X ;  /* 0x00000000000c7919 */ /* 0x000e620000002100 */
[----:B------:R-:W-:-:S02]  /*a0b0*/  IMAD R7, R7, UR4, RZ ;  /* 0x0000000407077c24 */ /* 0x000fc4000f8e02ff */
[----:B------:R-:W-:Y:S02]  /*a0c0*/  IMAD.IADD R5, R5, 0x1, R6 ;  /* 0x0000000105057824 */ /* 0x000fe400078e0206 */
[C---:B------:R-:W-:Y:S02]  /*a0d0*/  IMAD R7, R2.reuse, UR5, R7 ;  /* 0x0000000502077c24 */ /* 0x040fe4000f8e0207 */
[----:B------:R-:W-:Y:S01]  /*a0e0*/  IMAD.WIDE.U32 R4, R2, UR4, R4 ;  /* 0x0000000402047c25 */ /* 0x000fe2000f8e0004 */
[----:B------:R-:W-:-:S03]  /*a0f0*/  ULDC.64 UR4, c[0x0][0x308] ;  /* 0x0000c20000047ab9 */ /* 0x000fc60000000a00 */
[----:B------:R-:W-:Y:S02]  /*a100*/  IMAD.IADD R5, R5, 0x1, R7 ;  /* 0x0000000105057824 */ /* 0x000fe400078e0207 */
[----:B------:R-:W-:Y:S01]  /*a110*/  IMAD.WIDE.U32 R4, R24, UR4, R4 ;  /* 0x0000000418047c25 */ /* 0x000fe2000f8e0004 */
[----:B------:R-:W-:Y:S02]  /*a120*/  ULDC UR4, c[0x0][0x2f4] ;  /* 0x0000bd0000047ab9 */ /* 0x000fe40000000800 */
[----:B------:R-:W-:Y:S01]  /*a130*/  ISETP.GE.AND P2, PT, R28, UR4, PT ;  /* 0x000000041c007c0c */ /* 0x000fe2000bf46270 */
[----:B------:R-:W-:Y:S01]  /*a140*/  IMAD R2, R24, UR5, R5 ;  /* 0x0000000518027c24 */ /* 0x000fe2000f8e0205 */
[----:B------:R-:W-:Y:S01]  /*a150*/  LEA R0, P0, R4, UR6, 0x1 ;  /* 0x0000000604007c11 */ /* 0x000fe2000f8008ff */
[----:B------:R-:W-:-:S03]  /*a160*/  UMOV UR4, 0xffffffff ;  /* 0xffffffff00047882 */ /* 0x000fc60000000000 */
[----:B------:R-:W-:Y:S02]  /*a170*/  LEA.HI.X R2, R4, UR7, R2, 0x1, P0 ;  /* 0x0000000704027c11 */ /* 0x000fe400080f0c02 */
[----:B0-----:R-:W-:-:S04]  /*a180*/  LOP3.LUT R10, R10, 0x7f, RZ, 0xc0, !PT ;  /* 0x0000007f0a0a7812 */ /* 0x001fc800078ec0ff */
[----:B------:R-:W-:-:S04]  /*a190*/  SHF.R.U32.HI R10, RZ, 0x3, R10 ;  /* 0x00000003ff0a7819 */ /* 0x000fc8000001160a */
[----:B--2---:R-:W-:Y:S01]  /*a1a0*/  IADD3 R4, -R10, R11, -R8 ;  /* 0x0000000b0a047210 */ /* 0x004fe20007ffe908 */
[C---:B-1----:R-:W-:Y:S02]  /*a1b0*/  IMAD.SHL.U32 R10, R12.reuse, 0x8, RZ ;  /* 0x000000080c0a7824 */ /* 0x042fe400078e00ff */
[----:B------:R-:W-:Y:S01]  /*a1c0*/  IMAD.SHL.U32 R11, R12, 0x8, RZ ;  /* 0x000000080c0b7824 */ /* 0x000fe200078e00ff */
[----:B---3--:R-:W-:Y:S02]  /*a1d0*/  LOP3.LUT R9, R9, 0xfffffffe, RZ, 0xc0, !PT ;  /* 0xfffffffe09097812 */ /* 0x008fe400078ec0ff */
[----:B------:R-:W-:Y:S02]  /*a1e0*/  LOP3.LUT R10, R10, 0x1f8, RZ, 0xc0, !PT ;  /* 0x000001f80a0a7812 */ /* 0x000fe400078ec0ff */
[----:B------:R-:W-:Y:S02]  /*a1f0*/  @P2 LOP3.LUT R9, R9, 0x1, RZ, 0xfc, !PT ;  /* 0x0000000109092812 */ /* 0x000fe400078efcff */
[----:B------:R-:W-:-:S02]  /*a200*/  LOP3.LUT R10, R10, 0x38, R12, 0x78, !PT ;  /* 0x000000380a0a7812 */ /* 0x000fc400078e780c */
[----:B------:R-:W-:Y:S01]  /*a210*/  ISETP.GE.AND P0, PT, R4, 0x1, PT ;  /* 0x000000010400780c */ /* 0x000fe20003f06270 */
[----:B------:R0:W-:Y:S01]  /*a220*/  STL [R1+0x4], R9 ;  /* 0x0000040901007387 */ /* 0x0001e20000100800 */
[----:B------:R-:W-:-:S05]  /*a230*/  LOP3.LUT R10, R10, 0x200, R11, 0xf8, !PT ;  /* 0x000002000a0a7812 */ /* 0x000fca00078ef80b */
[----:B------:R-:W-:Y:S01]  /*a240*/  IMAD R5, R25, 0x2000, R10 ;  /* 0x0000200019057824 */ /* 0x000fe200078e020a */
[----:B------:R-:W-:Y:S06]  /*a250*/  BRA.DIV UR4, `(.L_x_269) ;  /* 0x0000003e04f07947 */ /* 0x000fec000b800000 */
[----:B------:R-:W1:Y:S01]  /*a260*/  SHFL.IDX PT, R7, R0, RZ, 0x181f ;  /* 0x00181fff00077589 */ /* 0x000e6200000e0000 */
[----:B------:R-:W-:-:S03]  /*a270*/  @P0 IMAD R8, R5, 0x2, R22 ;  /* 0x0000000205080824 */ /* 0x000fc600078e0216 */
[----:B------:R-:W2:Y:S01]  /*a280*/  SHFL.IDX PT, R6, R2, RZ, 0x181f ;  /* 0x00181fff02067589 */ /* 0x000ea200000e0000 */
[----:B-1----:R-:W-:-:S05]  /*a290*/  @P0 LEA R7, P1, R28, R7, 0x1 ;  /* 0x000000071c070211 */ /* 0x002fca00078208ff */
[----:B--2---:R-:W-:Y:S01]  /*a2a0*/  @P0 IMAD.X R6, RZ, RZ, R6, P1 ;  /* 0x000000ffff060224 */ /* 0x004fe200008e0606 */
[----:B------:R-:W-:-:S04]  /*a2b0*/  ISETP.GE.AND P1, PT, R4, 0x11, PT ;  /* 0x000000110400780c */ /* 0x000fc80003f26270 */
[----:B------:R-:W-:-:S04]  /*a2c0*/  @P0 LOP3.LUT R7, R7, R6, RZ, 0x3c, !PT ;  /* 0x0000000607070212 */ /* 0x000fc800078e3cff */
[----:B------:R-:W-:-:S04]  /*a2d0*/  @P0 LOP3.LUT R6, R7, R6, RZ, 0x3c, !PT ;  /* 0x0000000607060212 */ /* 0x000fc800078e3cff */
[----:B------:R-:W-:-:S05]  /*a2e0*/  @P0 LOP3.LUT R7, R7, R6, RZ, 0x3c, !PT ;  /* 0x0000000607070212 */ /* 0x000fca00078e3cff */
[----:B------:R-:W-:Y:S01]  /*a2f0*/  @!PT LDS RZ, [RZ] ;  /* 0x00000000fffff984 */ /* 0x000fe20000000800 */
[----:B------:R1:W-:Y:S04]  /*a300*/  @P0 LDGSTS.E.BYPASS.LTC128B.128 [R8+0xe400], desc[UR36][R6.64], !P2 ;  /* 0x0e40000006080fae */ /* 0x0003e8000d101d64 */
[----:B-1----:R-:W1:Y:S01]  /*a310*/  SHFL.IDX PT, R7, R0, 0x1, 0x181f ;  /* 0x00381f0000077f89 */ /* 0x002e6200000e0000 */
[----:B------:R-:W-:-:S03]  /*a320*/  @P1 IMAD R8, R5, 0x2, R22 ;  /* 0x0000000205081824 */ /* 0x000fc600078e0216 */
[----:B------:R-:W2:Y:S01]  /*a330*/  SHFL.IDX PT, R6, R2, 0x1, 0x181f ;  /* 0x00381f0002067f89 */ /* 0x000ea200000e0000 */
[----:B-1----:R-:W-:-:S05]  /*a340*/  @P1 LEA R7, P0, R28, R7, 0x1 ;  /* 0x000000071c071211 */ /* 0x002fca00078008ff */
[----:B--2---:R-:W-:-:S05]  /*a350*/  @P1 IMAD.X R6, RZ, RZ, R6, P0 ;  /* 0x000000ffff061224 */ /* 0x004fca00000e0606 */
[----:B------:R-:W-:-:S04]  /*a360*/  @P1 LOP3.LUT R7, R7, R6, RZ, 0x3c, !PT ;  /* 0x0000000607071212 */ /* 0x000fc800078e3cff */
[----:B------:R-:W-:-:S04]  /*a370*/  @P1 LOP3.LUT R6, R7, R6, RZ, 0x3c, !PT ;  /* 0x0000000607061212 */ /* 0x000fc800078e3cff */
[----:B------:R-:W-:-:S05]  /*a380*/  @P1 LOP3.LUT R7, R7, R6, RZ, 0x3c, !PT ;  /* 0x0000000607071212 */ /* 0x000fca00078e3cff */
[----:B------:R1:W-:Y:S01]  /*a390*/  @P1 LDGSTS.E.BYPASS.LTC128B.128 [R8+0xec00], desc[UR36][R6.64], !P2 ;  /* 0x0ec0000006081fae */ /* 0x0003e2000d101d64 */
[----:B------:R-:W-:-:S03]  /*a3a0*/  ISETP.GE.AND P1, PT, R4, 0x21, PT ;  /* 0x000000210400780c */ /* 0x000fc60003f26270 */
[----:B-1----:R-:W1:Y:S10]  /*a3b0*/  SHFL.IDX PT, R7, R0, 0x2, 0x181f ;  /* 0x00581f0000077f89 */ /* 0x002e7400000e0000 */
[----:B------:R-:W-:Y:S01]  /*a3c0*/  @P1 IMAD R8, R5, 0x2, R22 ;  /* 0x0000000205081824 */ /* 0x000fe200078e0216 */
[----:B------:R-:W2:Y:S01]  /*a3d0*/  SHFL.IDX PT, R6, R2, 0x2, 0x181f ;  /* 0x00581f0002067f89 */ /* 0x000ea200000e0000 */
[----:B-1----:R-:W-:-:S04]  /*a3e0*/  @P1 LEA R7, P0, R28, R7, 0x1 ;  /* 0x000000071c071211 */ /* 0x002fc800078008ff */
[----:B--2---:R-:W-:-:S04]  /*a3f0*/  @P1 IADD3.X R6, RZ, R6, RZ, P0, !PT ;  /* 0x00000006ff061210 */ /* 0x004fc800007fe4ff */
        /* <DEDUP_REMOVED lines=37> */
[----:B------:R-:W2:Y:S04]  /*a650*/  SHFL.IDX PT, R6, R2, 0x6, 0x181f ;  /* 0x00d81f0002067f89 */ /* 0x000ea800000e0000 */
[----:B------:R-:W3:Y:S04]  /*a660*/  SHFL.IDX PT, R2, R2, 0x7, 0x181f ;  /* 0x00f81f0002027f89 */ /* 0x000ee800000e0000 */
[----:B------:R-:W4:Y:S01]  /*a670*/  SHFL.IDX PT, R0, R0, 0x7, 0x181f ;  /* 0x00f81f0000007f89 */ /* 0x000f2200000e0000 */
[----:B-1----:R-:W-:-:S05]  /*a680*/  @P1 LEA R7, P0, R28, R7, 0x1 ;  /* 0x000000071c071211 */ /* 0x002fca00078008ff */
[----:B--2---:R-:W-:-:S05]  /*a690*/  @P1 IMAD.X R6, RZ, RZ, R6, P0 ;  /* 0x000000ffff061224 */ /* 0x004fca00000e0606 */
[----:B------:R-:W-:-:S04]  /*a6a0*/  @P1 LOP3.LUT R7, R7, R6, RZ, 0x3c, !PT ;  /* 0x0000000607071212 */ /* 0x000fc800078e3cff */
[----:B------:R-:W-:-:S04]  /*a6b0*/  @P1 LOP3.LUT R6, R7, R6, RZ, 0x3c, !PT ;  /* 0x0000000607061212 */ /* 0x000fc800078e3cff */
[----:B------:R-:W-:-:S05]  /*a6c0*/  @P1 LOP3.LUT R7, R7, R6, RZ, 0x3c, !PT ;  /* 0x0000000607071212 */ /* 0x000fca00078e3cff */
[----:B---34-:R1:W-:Y:S02]  /*a6d0*/  @P1 LDGSTS.E.BYPASS.LTC128B.128 [R8+0x11400], desc[UR36][R6.64], !P2 ;  /* 0x1140000006081fae */ /* 0x0183e4000d101d64 */
.L_x_348:
[----:B------:R-:W-:-:S13]  /*a6e0*/  ISETP.GE.AND P0, PT, R4, 0x71, PT ;  /* 0x000000710400780c */ /* 0x000fda0003f06270 */
[----:B-1----:R-:W-:Y:S02]  /*a6f0*/  @P0 LEA R6, P1, R28, R0, 0x1 ;  /* 0x000000001c060211 */ /* 0x002fe400078208ff */
[----:B------:R-:W-:-:S03]  /*a700*/  @P0 LEA R5, R5, R22, 0x1 ;  /* 0x0000001605050211 */ /* 0x000fc600078e08ff */
[----:B------:R-:W-:-:S05]  /*a710*/  @P0 IMAD.X R7, RZ, RZ, R2, P1 ;  /* 0x000000ffff070224 */ /* 0x000fca00008e0602 */
[----:B------:R-:W-:Y:S01]  /*a720*/  @!PT LDS RZ, [RZ] ;  /* 0x00000000fffff984 */ /* 0x000fe20000000800 */
[----:B------:R-:W-:Y:S01]  /*a730*/  @!PT LDS RZ, [RZ] ;  /* 0x00000000fffff984 */ /* 0x000fe20000000800 */
[----:B------:R-:W-:Y:S01]  /*a740*/  @!PT LDS RZ, [RZ] ;  /* 0x00000000fffff984 */ /* 0x000fe20000000800 */
[----:B------:R1:W-:Y:S01]  /*a750*/  @P0 LDGSTS.E.BYPASS.LTC128B.128 [R5+0x11c00], desc[UR36][R6.64], !P2 ;  /* 0x11c0000006050fae */ /* 0x0003e2000d101d64 */
[----:B------:R-:W-:Y:S01]  /*a760*/  PLOP3.LUT P0, PT, PT, PT, PT, 0x80, 0x0 ;  /* 0x000000000000781c */ /* 0x000fe20003f0f070 */
[----:B------:R-:W-:-:S12]  /*a770*/  NOP ;  /* 0x0000000000007918 */ /* 0x000fd80000000000 */
.L_x_270:
[----:B------:R-:W-:Y:S02]  /*a780*/  PLOP3.LUT P1, PT, P1, P0, PT, 0xa2, 0x0 ;  /* 0x000000000000781c */ /* 0x000fe40000f21472 */
[----:B------:R-:W-:-:S08]  /*a790*/  @P0 R2UR P1, UR4, R3 ;  /* 0x00000000030402ca */ /* 0x000fd00000020000 */
[----:B------:R-:W-:-:S05]  /*a7a0*/  @P0 PLOP3.LUT P0, PT, P1, PT, PT, 0x80, 0x0 ;  /* 0x000000000000081c */ /* 0x000fca0000f0f070 */
[----:B------:R-:W-:Y:S01]  /*a7b0*/  @!P1 SYNCS.ARRIVE.TRANS64.RED.A0T1 RZ, [UR4+0x16830], RZ ;  /* 0x016830ffffff99a7 */ /* 0x000fe20008200404 */
[----:B------:R-:W-:Y:S07]  /*a7c0*/  @!P1 ARRIVES.LDGSTSBAR.64.TRANSCNT [UR4+0x16830] ;  /* 0x01683000ff0099b0 */ /* 0x000fee0008000a84 */
[----:B------:R-:W-:Y:S05]  /*a7d0*/  @P0 BRA.U.ANY `(.L_x_270) ;  /* 0xfffffffd00e80947 */ /* 0x000fea000393ffff */
[----:B------:R-:W-:Y:S01]  /*a7e0*/  NOP ;  /* 0x0000000000007918 */ /* 0x000fe20000000000 */
[----:B------:R-:W2:Y:S02]  /*a7f0*/  LDL R0, [R1+0x48] ;  /* 0x0000480001007983 */ /* 0x000ea40000100800 */
[----:B--2---:R-:W-:-:S13]  /*a800*/  ISETP.NE.AND P2, PT, R0, 0x3, PT ;  /* 0x000000030000780c */ /* 0x004fda0003f45270 */
[----:B------:R-:W-:Y:S05]  /*a810*/  @!P2 BRA `(.L_x_271) ;  /* 0x000000000004a947 */ /* 0x000fea0003800000 */
[----:B------:R-:W-:Y:S01]  /*a820*/  BPT.TRAP 0x1 ;  /* 0x000000040000795c */ /* 0x000fe20000300000 */
.L_x_271:
[----:B------:R2:W5:Y:S01]  /*a830*/  LDL R0, [R1+0x4] ;  /* 0x0000040001007983 */ /* 0x0005620000100800 */
[----:B------:R2:W-:Y:S03]  /*a840*/  SYNCS.ARRIVE.TRANS64.A1T0 RZ, [R3+URZ+0x16830], RZ ;  /* 0x016830ff03ff79a7 */ /* 0x0005e6000810003f */
[----:B-1----:R2:W5:Y:S04]  /*a850*/  LDL.LU R5, [R1+0x20] ;  /* 0x0000200001057983 */ /* 0x0025680000300800 */
[----:B------:R2:W5:Y:S02]  /*a860*/  LDL.LU R4, [R1+0x2c] ;  /* 0x00002c0001047983 */ /* 0x0005640000300800 */
[----:B------:R-:W-:Y:S05]  /*a870*/  WARPSYNC.ALL ;  /* 0x0000000000007948 */ /* 0x000fea0003800000 */
[----:B------:R-:W-:Y:S01]  /*a880*/  ULDC.64 UR4, c[0x0][0x298] ;  /* 0x0000a60000047ab9 */ /* 0x000fe20000000a00 */
[----:B------:R-:W-:Y:S01]  /*a890*/  VIADD R2, R22, 0x8400 ;  /* 0x0000840016027836 */ /* 0x000fe20000000000 */
[----:B------:R-:W-:Y:S01]  /*a8a0*/  BSSY B6, `(.L_x_272) ;  /* 0x000001f000067945 */ /* 0x000fe20003800000 */
[----:B------:R-:W-:Y:S03]  /*a8b0*/  BAR.SYNC.DEFER_BLOCKING 0x8, 0x200 ;  /* 0x0208000000007b1d */ /* 0x000fe60000010000 */
[----:B------:R-:W-:-:S02]  /*a8c0*/  LOP3.LUT P0, RZ, R2, 0x3ff, RZ, 0xc0, !PT ;  /* 0x000003ff02ff7812 */ /* 0x000fc4000780c0ff */
[----:B-----5:R-:W-:Y:S02]  /*a8d0*/  LOP3.LUT P1, RZ, R0, 0x8, RZ, 0xc0, !PT ;  /* 0x0000000800ff7812 */ /* 0x020fe4000782c0ff */
[----:B------:R-:W-:Y:S01]  /*a8e0*/  SHF.R.S32.HI R0, RZ, 0x1f, R5 ;  /* 0x0000001fff007819 */ /* 0x000fe20000011405 */
[----:B--2---:R-:W-:Y:S01]  /*a8f0*/  IMAD.WIDE.U32 R2, R5, UR4, RZ ;  /* 0x0000000405027c25 */ /* 0x004fe2000f8e00ff */
[----:B------:R-:W-:Y:S02]  /*a900*/  SEL R29, R29, RZ, !P1 ;  /* 0x000000ff1d1d7207 */ /* 0x000fe40004800000 */
[----:B------:R-:W-:Y:S01]  /*a910*/  SEL R4, R4, RZ, !P1 ;  /* 0x000000ff04047207 */ /* 0x000fe20004800000 */
[----:B------:R-:W-:Y:S01]  /*a920*/  IMAD R0, R0, UR4, RZ ;  /* 0x0000000400007c24 */ /* 0x000fe2000f8e02ff */
[----:B------:R1:W-:Y:S03]  /*a930*/  STL.64 [R1+0x20], R2 ;  /* 0x0000200201007387 */ /* 0x0003e60000100a00 */
[----:B------:R-:W-:Y:S01]  /*a940*/  IMAD R0, R5, UR5, R0 ;  /* 0x0000000505007c24 */ /* 0x000fe2000f8e0200 */
[----:B------:R1:W-:Y:S03]  /*a950*/  STL [R1+0x38], R4 ;  /* 0x0000380401007387 */ /* 0x0003e60000100800 */
[----:B------:R-:W-:-:S05]  /*a960*/  IMAD.IADD R0, R3, 0x1, R0 ;  /* 0x0000000103007824 */ /* 0x000fca00078e0200 */
[----:B------:R1:W-:Y:S01]  /*a970*/  STL [R1+0x2c], R0 ;  /* 0x00002c0001007387 */ /* 0x0003e20000100800 */
[----:B------:R-:W-:Y:S05]  /*a980*/  @!P0 BRA `(.L_x_273) ;  /* 0x0000000000408947 */ /* 0x000fea0003800000 */
[----:B-1----:R-:W-:Y:S01]  /*a990*/  MOV R2, 0x0 ;  /* 0x0000000000027802 */ /* 0x002fe20000000f00 */
[----:B------:R-:W-:Y:S01]  /*a9a0*/  ULDC.64 UR6, c[0x4][0x88] ;  /* 0x0100220000067ab9 */ /* 0x000fe20000000a00 */
[----:B------:R-:W-:Y:S01]  /*a9b0*/  ULDC.64 UR8, c[0x4][0x90] ;  /* 0x0100240000087ab9 */ /* 0x000fe20000000a00 */
[----:B------:R-:W-:Y:S01]  /*a9c0*/  ULDC.64 UR4, c[0x4][0x20] ;  /* 0x0100080000047ab9 */ /* 0x000fe20000000a00 */
[----:B------:R-:W-:Y:S01]  /*a9d0*/  IMAD.U32 R4, RZ, RZ, UR6 ;  /* 0x00000006ff047e24 */ /* 0x000fe2000f8e00ff */
[----:B------:R-:W-:Y:S01]  /*a9e0*/  MOV R13, RZ ;  /* 0x000000ff000d7202 */ /* 0x000fe20000000f00 */
[----:B------:R-:W1:Y:S01]  /*a9f0*/  LDC.64 R2, c[0x4][R2] ;  /* 0x0100000002027b82 */ /* 0x000e620000000a00 */
[----:B------:R-:W-:Y:S02]  /*aa00*/  IMAD.U32 R5, RZ, RZ, UR7 ;  /* 0x00000007ff057e24 */ /* 0x000fe4000f8e00ff */
[----:B------:R-:W-:Y:S02]  /*aa10*/  IMAD.U32 R6, RZ, RZ, UR8 ;  /* 0x00000008ff067e24 */ /* 0x000fe4000f8e00ff */
[----:B------:R-:W-:-:S02]  /*aa20*/  IMAD.U32 R7, RZ, RZ, UR9 ;  /* 0x00000009ff077e24 */ /* 0x000fc4000f8e00ff */
[----:B------:R-:W-:Y:S02]  /*aa30*/  IMAD.U32 R10, RZ, RZ, UR4 ;  /* 0x00000004ff0a7e24 */ /* 0x000fe4000f8e00ff */
[----:B------:R-:W-:Y:S02]  /*aa40*/  IMAD.U32 R11, RZ, RZ, UR5 ;  /* 0x00000005ff0b7e24 */ /* 0x000fe4000f8e00ff */
[----:B------:R-:W-:Y:S02]  /*aa50*/  IMAD.MOV.U32 R8, RZ, RZ, 0x70 ;  /* 0x00000070ff087424 */ /* 0x000fe400078e00ff */
[----:B------:R-:W-:-:S07]  /*aa60*/  IMAD.MOV.U32 R12, RZ, RZ, 0x1 ;  /* 0x00000001ff0c7424 */ /* 0x000fce00078e00ff */
[----:B------:R-:W-:-:S07]  /*aa70*/  LEPC R20, `(.L_x_273) ;  /* 0x000000001014794e */ /* 0x000fce0000000000 */
[----:B01----:R-:W-:Y:S05]  /*aa80*/  CALL.ABS.NOINC R2 ;  /* 0x0000000002007343 */ /* 0x003fea0003c00000 */
.L_x_273:
[----:B------:R-:W-:Y:S05]  /*aa90*/  BSYNC B6 ;  /* 0x0000000000067941 */ /* 0x000fea0003800000 */
.L_x_272:
[----:B-1----:R-:W2:Y:S01]  /*aaa0*/  LDL.LU R2, [R1+0x2c] ;  /* 0x00002c0001027983 */ /* 0x002ea20000300800 */
[----:B0-----:R-:W0:Y:S01]  /*aab0*/  LDC R9, c[0x0][0x448] ;  /* 0x00011200ff097b82 */ /* 0x001e220000000800 */
[----:B------:R-:W-:Y:S01]  /*aac0*/  ULDC.64 UR4, c[0x0][0x2d8] ;  /* 0x0000b60000047ab9 */ /* 0x000fe20000000a00 */
[----:B------:R-:W-:Y:S01]  /*aad0*/  ULDC.64 UR6, c[0x0][0x2e0] ;  /* 0x0000b80000067ab9 */ /* 0x000fe20000000a00 */
[----:B------:R-:W3:Y:S01]  /*aae0*/  LDL.LU.64 R20, [R1+0x20] ;  /* 0x0000200001147983 */ /* 0x000ee20000300a00 */
[----:B------:R-:W-:-:S03]  /*aaf0*/  ULDC.64 UR8, c[0x0][0x280] ;  /* 0x0000a00000087ab9 */ /* 0x000fc60000000a00 */
[----:B------:R-:W4:Y:S04]  /*ab00*/  LDL.LU R0, [R1+0x38] ;  /* 0x0000380001007983 */ /* 0x000f280000300800 */
[----:B------:R1:W5:Y:S01]  /*ab10*/  LDL R10, [R1+0x1c] ;  /* 0x00001c00010a7983 */ /* 0x0003620000100800 */
[----:B0-----:R-:W-:-:S13]  /*ab20*/  ISETP.NE.AND P0, PT, R9, 0x1, PT ;  /* 0x000000010900780c */ /* 0x001fda0003f05270 */
[----:B------:R-:W0:Y:S08]  /*ab30*/  @P0 LDC R4, c[0x0][0x44c] ;  /* 0x00011300ff040b82 */ /* 0x000e300000000800 */
[----:B------:R-:W1:Y:S08]  /*ab40*/  @P0 LDC R5, c[0x0][0x450] ;  /* 0x00011400ff050b82 */ /* 0x000e700000000800 */
[----:B------:R-:W1:Y:S01]  /*ab50*/  @P0 LDC R8, c[0x0][0x450] ;  /* 0x00011400ff080b82 */ /* 0x000e620000000800 */
[----:B--2---:R-:W-:Y:S01]  /*ab60*/  IMAD.MOV.U32 R3, RZ, RZ, R2 ;  /* 0x000000ffff037224 */ /* 0x004fe200078e0002 */
[----:B---3--:R-:W2:Y:S01]  /*ab70*/  S2R R21, SR_TID.X ;  /* 0x0000000000157919 */ /* 0x008ea20000002100 */
[----:B------:R-:W-:-:S02]  /*ab80*/  IMAD.MOV.U32 R2, RZ, RZ, R20 ;  /* 0x000000ffff027224 */ /* 0x000fc400078e0014 */
[----:B------:R-:W3:Y:S02]  /*ab90*/  S2R R20, SR_TID.X ;  /* 0x0000000000147919 */ /* 0x000ee40000002100 */
[----:B------:R-:W-:-:S04]  /*aba0*/  IMAD.WIDE.U32 R2, R24, UR4, R2 ;  /* 0x0000000418027c25 */ /* 0x000fc8000f8e0002 */
[----:B------:R-:W-:Y:S01]  /*abb0*/  IMAD R3, R24, UR5, R3 ;  /* 0x0000000518037c24 */ /* 0x000fe2000f8e0203 */
[----:B------:R-:W-:Y:S01]  /*abc0*/  ULDC.64 UR4, c[0x0][0x2d0] ;  /* 0x0000b40000047ab9 */ /* 0x000fe20000000a00 */
[----:B----4-:R-:W-:Y:S02]  /*abd0*/  IMAD R0, R0, UR6, RZ ;  /* 0x0000000600007c24 */ /* 0x010fe4000f8e02ff */
[----:B------:R-:W-:-:S04]  /*abe0*/  IMAD.WIDE.U32 R2, R29, UR6, R2 ;  /* 0x000000061d027c25 */ /* 0x000fc8000f8e0002 */
[----:B------:R-:W-:Y:S01]  /*abf0*/  IMAD R0, R29, UR7, R0 ;  /* 0x000000071d007c24 */ /* 0x000fe2000f8e0200 */
[----:B------:R-:W-:-:S03]  /*ac00*/  ULDC.64 UR6, c[0x0][0x2c8] ;  /* 0x0000b20000067ab9 */ /* 0x000fc60000000a00 */
[----:B------:R-:W-:Y:S02]  /*ac10*/  IMAD.IADD R3, R3, 0x1, R0 ;  /* 0x0000000103037824 */ /* 0x000fe400078e0200 */
[----:B--2---:R-:W-:Y:S01]  /*ac20*/  IMAD.SHL.U32 R21, R21, 0x10, RZ ;  /* 0x0000001015157824 */ /* 0x004fe200078e00ff */
[----:B---3--:R-:W-:-:S04]  /*ac30*/  LOP3.LUT R20, R20, 0x7f, RZ, 0xc0, !PT ;  /* 0x0000007f14147812 */ /* 0x008fc800078ec0ff */
[----:B------:R-:W-:Y:S02]  /*ac40*/  LOP3.LUT R21, R21, 0x70, RZ, 0xc0, !PT ;  /* 0x0000007015157812 */ /* 0x000fe400078ec0ff */
[----:B------:R-:W-:-:S04]  /*ac50*/  SHF.R.U32.HI R20, RZ, 0x3, R20 ;  /* 0x00000003ff147819 */ /* 0x000fc80000011614 */
[----:B------:R-:W-:Y:S02]  /*ac60*/  LOP3.LUT R20, R20, R21, RZ, 0xfc, !PT ;  /* 0x0000001514147212 */ /* 0x000fe400078efcff */
[----:B------:R2:W5:Y:S03]  /*ac70*/  LDL R21, [R1+0x30] ;  /* 0x0000300001157983 */ /* 0x0005660000100800 */
[----:B------:R-:W-:-:S04]  /*ac80*/  IMAD R6, R17, 0xc0, R20 ;  /* 0x000000c011067824 */ /* 0x000fc800078e0214 */
[----:B0-----:R-:W-:-:S04]  /*ac90*/  @P0 IMAD.HI.U32 R0, R6, R4, RZ ;  /* 0x0000000406000227 */ /* 0x001fc800078e00ff */
[----:B------:R-:W-:Y:S01]  /*aca0*/  IMAD.MOV.U32 R4, RZ, RZ, R6 ;  /* 0x000000ffff047224 */ /* 0x000fe200078e0006 */
[----:B-1----:R-:W-:-:S04]  /*acb0*/  @P0 SHF.R.U32.HI R4, RZ, R5, R0 ;  /* 0x00000005ff040219 */ /* 0x002fc80000011600 */
[----:B------:R-:W-:-:S05]  /*acc0*/  SHF.R.S32.HI R0, RZ, 0x1f, R4 ;  /* 0x0000001fff007819 */ /* 0x000fca0000011404 */
[----:B------:R-:W-:-:S04]  /*acd0*/  IMAD R0, R0, UR4, RZ ;  /* 0x0000000400007c24 */ /* 0x000fc8000f8e02ff */
[C---:B------:R-:W-:Y:S02]  /*ace0*/  IMAD R7, R4.reuse, UR5, R0 ;  /* 0x0000000504077c24 */ /* 0x040fe4000f8e0200 */
[----:B------:R-:W-:Y:S02]  /*acf0*/  IMAD.MOV R0, RZ, RZ, -R4 ;  /* 0x000000ffff007224 */ /* 0x000fe400078e0a04 */
[----:B------:R-:W-:-:S04]  /*ad00*/  IMAD.WIDE.U32 R4, R4, UR4, R2 ;  /* 0x0000000404047c25 */ /* 0x000fc8000f8e0002 */
[----:B------:R-:W-:Y:S02]  /*ad10*/  IMAD R0, R9, R0, R6 ;  /* 0x0000000009007224 */ /* 0x000fe400078e0206 */
[----:B------:R-:W-:-:S03]  /*ad20*/  IMAD.IADD R5, R5, 0x1, R7 ;  /* 0x0000000105057824 */ /* 0x000fc600078e0207 */
[----:B------:R-:W-:-:S05]  /*ad30*/  SHF.R.S32.HI R7, RZ, 0x1f, R0 ;  /* 0x0000001fff077819 */ /* 0x000fca0000011400 */
[----:B------:R-:W-:Y:S02]  /*ad40*/  IMAD R7, R7, UR6, RZ ;  /* 0x0000000607077c24 */ /* 0x000fe4000f8e02ff */
[----:B------:R-:W-:-:S04]  /*ad50*/  IMAD.WIDE.U32 R4, R0, UR6, R4 ;  /* 0x0000000600047c25 */ /* 0x000fc8000f8e0004 */
[----:B------:R-:W-:-:S04]  /*ad60*/  IMAD R7, R0, UR7, R7 ;  /* 0x0000000700077c24 */ /* 0x000fc8000f8e0207 */
[----:B------:R-:W-:Y:S02]  /*ad70*/  IMAD.IADD R5, R5, 0x1, R7 ;  /* 0x0000000105057824 */ /* 0x000fe400078e0207 */
[----:B------:R-:W0:Y:S01]  /*ad80*/  @P0 LDC R7, c[0x0][0x44c] ;  /* 0x00011300ff070b82 */ /* 0x000e220000000800 */
[----:B------:R-:W-:-:S04]  /*ad90*/  LEA R0, P1, R4, UR8, 0x1 ;  /* 0x0000000804007c11 */ /* 0x000fc8000f8208ff */
[----:B------:R-:W-:Y:S01]  /*ada0*/  LEA.HI.X R4, R4, UR9, R5, 0x1, P1 ;  /* 0x0000000904047c11 */ /* 0x000fe200088f0c05 */
[----:B------:R-:W-:-:S04]  /*adb0*/  VIADD R5, R6, 0x80 ;  /* 0x0000008006057836 */ /* 0x000fc80000000000 */
[----:B------:R-:W-:Y:S01]  /*adc0*/  IMAD.MOV.U32 R6, RZ, RZ, R5 ;  /* 0x000000ffff067224 */ /* 0x000fe200078e0005 */
[----:B------:R-:W1:Y:S01]  /*add0*/  S2R R20, SR_TID.X ;  /* 0x0000000000147919 */ /* 0x000e620000002100 */
[----:B0-----:R-:W-:-:S05]  /*ade0*/  @P0 IMAD.HI.U32 R7, R5, R7, RZ ;  /* 0x0000000705070227 */ /* 0x001fca00078e00ff */
[----:B------:R-:W-:-:S04]  /*adf0*/  @P0 SHF.R.U32.HI R6, RZ, R8, R7 ;  /* 0x00000008ff060219 */ /* 0x000fc80000011607 */
[----:B------:R-:W-:-:S05]  /*ae00*/  IADD3 R7, -R6, RZ, RZ ;  /* 0x000000ff06077210 */ /* 0x000fca0007ffe1ff */
[----:B------:R-:W-:Y:S01]  /*ae10*/  IMAD R5, R9, R7, R5 ;  /* 0x0000000709057224 */ /* 0x000fe200078e0205 */
[----:B------:R-:W-:Y:S01]  /*ae20*/  SHF.R.S32.HI R7, RZ, 0x1f, R6 ;  /* 0x0000001fff077819 */ /* 0x000fe20000011406 */
[----:B------:R-:W-:-:S04]  /*ae30*/  IMAD.WIDE.U32 R2, R6, UR4, R2 ;  /* 0x0000000406027c25 */ /* 0x000fc8000f8e0002 */
[----:B------:R-:W-:Y:S01]  /*ae40*/  IMAD R7, R7, UR4, RZ ;  /* 0x0000000407077c24 */ /* 0x000fe2000f8e02ff */
[----:B------:R-:W-:-:S03]  /*ae50*/  ULDC UR4, c[0x0][0x2b8] ;  /* 0x0000ae0000047ab9 */ /* 0x000fc60000000800 */
[----:B------:R-:W-:Y:S01]  /*ae60*/  IMAD R7, R6, UR5, R7 ;  /* 0x0000000506077c24 */ /* 0x000fe2000f8e0207 */
[----:B------:R-:W-:-:S03]  /*ae70*/  SHF.R.S32.HI R6, RZ, 0x1f, R5 ;  /* 0x0000001fff067819 */ /* 0x000fc60000011405 */
[----:B------:R-:W-:Y:S02]  /*ae80*/  IMAD.IADD R3, R3, 0x1, R7 ;  /* 0x0000000103037824 */ /* 0x000fe400078e0207 */
[----:B------:R-:W-:Y:S02]  /*ae90*/  IMAD R6, R6, UR6, RZ ;  /* 0x0000000606067c24 */ /* 0x000fe4000f8e02ff */
[----:B------:R-:W-:-:S04]  /*aea0*/  IMAD.WIDE.U32 R2, R5, UR6, R2 ;  /* 0x0000000605027c25 */ /* 0x000fc8000f8e0002 */
[----:B------:R-:W-:Y:S01]  /*aeb0*/  IMAD R6, R5, UR7, R6 ;  /* 0x0000000705067c24 */ /* 0x000fe2000f8e0206 */
[----:B------:R-:W-:-:S03]  /*aec0*/  LEA R5, P1, R2, UR8, 0x1 ;  /* 0x0000000802057c11 */ /* 0x000fc6000f8208ff */
[----:B------:R-:W-:Y:S01]  /*aed0*/  IMAD.IADD R6, R3, 0x1, R6 ;  /* 0x0000000103067824 */ /* 0x000fe200078e0206 */
[----:B------:R-:W-:Y:S01]  /*aee0*/  ISETP.GE.AND P0, PT, R28, UR4, PT ;  /* 0x000000041c007c0c */ /* 0x000fe2000bf06270 */
[----:B------:R-:W-:Y:S01]  /*aef0*/  UMOV UR4, 0xffffffff ;  /* 0xffffffff00047882 */ /* 0x000fe20000000000 */
[----:B-1----:R-:W-:Y:S02]  /*af00*/  LOP3.LUT R20, R20, 0x7f, RZ, 0xc0, !PT ;  /* 0x0000007f14147812 */ /* 0x002fe400078ec0ff */
[----:B------:R-:W-:Y:S02]  /*af10*/  LEA.HI.X R2, R2, UR9, R6, 0x1, P1 ;  /* 0x0000000902027c11 */ /* 0x000fe400088f0c06 */
[----:B------:R-:W-:Y:S01]  /*af20*/  SHF.R.U32.HI R20, RZ, 0x3, R20 ;  /* 0x00000003ff147819 */ /* 0x000fe20000011614 */
[----:B--2---:R-:W-:Y:S06]  /*af30*/  BRA.DIV UR4, `(.L_x_274) ;  /* 0x0000003e04687947 */ /* 0x004fec000b800000 */
[----:B------:R-:W0:Y:S01]  /*af40*/  SHFL.IDX PT, R7, R0, RZ, 0x181f ;  /* 0x00181fff00077589 */ /* 0x000e2200000e0000 */
[----:B-----5:R-:W-:Y:S02]  /*af50*/  IMAD R3, R21, R9, RZ ;  /* 0x0000000915037224 */ /* 0x020fe400078e02ff */
[----:B------:R-:W-:Y:S01]  /*af60*/  IMAD R17, R17, 0xc0, R20 ;  /* 0x000000c011117824 */ /* 0x000fe200078e0214 */
[----:B------:R-:W1:Y:S04]  /*af70*/  SHFL.IDX PT, R6, R4, RZ, 0x181f ;  /* 0x00181fff04067589 */ /* 0x000e6800000e0000 */
[----:B------:R-:W-:-:S13]  /*af80*/  ISETP.GE.AND P2, PT, R17, R3, PT ;  /* 0x000000031100720c */ /* 0x000fda0003f46270 */
[----:B0-----:R-:W-:-:S05]  /*af90*/  @!P2 LEA R7, P1, R28, R7, 0x1 ;  /* 0x000000071c07a211 */ /* 0x001fca00078208ff */
[----:B-1----:R-:W-:-:S05]  /*afa0*/  @!P2 IMAD.X R6, RZ, RZ, R6, P1 ;  /* 0x000000ffff06a224 */ /* 0x002fca00008e0606 */
[----:B------:R-:W-:-:S04]  /*afb0*/  @!P2 LOP3.LUT R7, R7, R6, RZ, 0x3c, !PT ;  /* 0x000000060707a212 */ /* 0x000fc800078e3cff */
[----:B------:R-:W-:-:S04]  /*afc0*/  @!P2 LOP3.LUT R6, R7, R6, RZ, 0x3c, !PT ;  /* 0x000000060706a212 */ /* 0x000fc800078e3cff */
[----:B------:R-:W-:-:S05]  /*afd0*/  @!P2 LOP3.LUT R7, R7, R6, RZ, 0x3c, !PT ;  /* 0x000000060707a212 */ /* 0x000fca00078e3cff */
[----:B------:R-:W-:Y:S01]  /*afe0*/  @!PT LDS RZ, [RZ] ;  /* 0x00000000fffff984 */ /* 0x000fe20000000800 */
[----:B------:R0:W-:Y:S02]  /*aff0*/  @!P2 LDGSTS.E.BYPASS.LTC128B.128 [R10+0x8400], desc[UR36][R6.64], !P0 ;  /* 0x08400000060aafae */ /* 0x0001e4000c101d64 */
[----:B0-----:R-:W-:Y:S02]  /*b000*/  VIADD R6, R17, 0x10 ;  /* 0x0000001011067836 */ /* 0x001fe40000000000 */
[----:B------:R-:W0:Y:S03]  /*b010*/  SHFL.IDX PT, R7, R0, 0x1, 0x181f ;  /* 0x00381f0000077f89 */ /* 0x000e2600000e0000 */
[----:B------:R-:W-:Y:S02]  /*b020*/  ISETP.GE.AND P1, PT, R6, R3, PT ;  /* 0x000000030600720c */ /* 0x000fe40003f26270 */
[----:B------:R-:W1:Y:S11]  /*b030*/  SHFL.IDX PT, R6, R4, 0x1, 0x181f ;  /* 0x00381f0004067f89 */ /* 0x000e7600000e0000 */
[----:B0-----:R-:W-:-:S05]  /*b040*/  @!P1 LEA R7, P2, R28, R7, 0x1 ;  /* 0x000000071c079211 */ /* 0x001fca00078408ff */
[----:B-1----:R-:W-:-:S05]  /*b050*/  @!P1 IMAD.X R6, RZ, RZ, R6, P2 ;  /* 0x000000ffff069224 */ /* 0x002fca00010e0606 */
[----:B------:R-:W-:-:S04]  /*b060*/  @!P1 LOP3.LUT R7, R7, R6, RZ, 0x3c, !PT ;  /* 0x0000000607079212 */ /* 0x000fc800078e3cff */
[----:B------:R-:W-:-:S04]  /*b070*/  @!P1 LOP3.LUT R6, R7, R6, RZ, 0x3c, !PT ;  /* 0x0000000607069212 */ /* 0x000fc800078e3cff */
[----:B------:R-:W-:-:S05]  /*b080*/  @!P1 LOP3.LUT R7, R7, R6, RZ, 0x3c, !PT ;  /* 0x0000000607079212 */ /* 0x000fca00078e3cff */
        /* <DEDUP_REMOVED lines=25> */
[----:B0-----:R-:W-:-:S04]  /*b220*/  @!P1 LEA R7, P2, R28, R7, 0x1 ;  /* 0x000000071c079211 */ /* 0x001fc800078408ff */
[----:B-1----:R-:W-:-:S04]  /*b230*/  @!P1 IADD3.X R6, RZ, R6, RZ, P2, !PT ;  /* 0x00000006ff069210 */ /* 0x002fc800017fe4ff */
        /* <DEDUP_REMOVED lines=17> */
[----:B------:R-:W1:Y:S04]  /*b350*/  SHFL.IDX PT, R6, R4, 0x6, 0x181f ;  /* 0x00d81f0004067f89 */ /* 0x000e6800000e0000 */
[----:B------:R-:W-:Y:S07]  /*b360*/  SHFL.IDX PT, R4, R4, 0x7, 0x181f ;  /* 0x00f81f0004047f89 */ /* 0x000fee00000e0000 */
[----:B0-----:R-:W-:-:S05]  /*b370*/  @!P1 LEA R7, P2, R28, R7, 0x1 ;  /* 0x000000071c079211 */ /* 0x001fca00078408ff */
[----:B-1----:R-:W-:-:S05]  /*b380*/  @!P1 IMAD.X R6, RZ, RZ, R6, P2 ;  /* 0x000000ffff069224 */ /* 0x002fca00010e0606 */
[----:B------:R-:W-:-:S04]  /*b390*/  @!P1 LOP3.LUT R7, R7, R6, RZ, 0x3c, !PT ;  /* 0x0000000607079212 */ /* 0x000fc800078e3cff */
[----:B------:R-:W-:-:S04]  /*b3a0*/  @!P1 LOP3.LUT R6, R7, R6, RZ, 0x3c, !PT ;  /* 0x0000000607069212 */ /* 0x000fc800078e3cff */
[----:B------:R-:W-:-:S05]  /*b3b0*/  @!P1 LOP3.LUT R7, R7, R6, RZ, 0x3c, !PT ;  /* 0x0000000607079212 */ /* 0x000fca00078e3cff */
[----:B------:R0:W-:Y:S04]  /*b3c0*/  @!P1 LDGSTS.E.BYPASS.LTC128B.128 [R10+0xb400], desc[UR36][R6.64], !P0 ;  /* 0x0b400000060a9fae */ /* 0x0001e8000c101d64 */
[----:B0-----:R0:W1:Y:S02]  /*b3d0*/  SHFL.IDX PT, R6, R0, 0x7, 0x181f ;  /* 0x00f81f0000067f89 */ /* 0x00106400000e0000 */
[----:B0-----:R-:W-:-:S05]  /*b3e0*/  VIADD R0, R17, 0x80 ;  /* 0x0000008011007836 */ /* 0x001fca0000000000 */
[----:B------:R-:W-:Y:S01]  /*b3f0*/  ISETP.GE.AND P1, PT, R0, R3, PT ;  /* 0x000000030000720c */ /* 0x000fe20003f26270 */
[----:B------:R-:W-:-:S05]  /*b400*/  VIADD R0, R17, 0x70 ;  /* 0x0000007011007836 */ /* 0x000fca0000000000 */
[----:B------:R-:W-:Y:S02]  /*b410*/  ISETP.GE.AND P2, PT, R0, R3, PT ;  /* 0x000000030000720c */ /* 0x000fe40003f46270 */
[----:B------:R-:W-:Y:S11]  /*b420*/  SHFL.IDX PT, R0, R2, RZ, 0x181f ;  /* 0x00181fff02007589 */ /* 0x000ff600000e0000 */
[----:B-1----:R-:W-:-:S05]  /*b430*/  @!P2 LEA R6, P3, R28, R6, 0x1 ;  /* 0x000000061c06a211 */ /* 0x002fca00078608ff */
[----:B------:R-:W-:Y:S02]  /*b440*/  @!P2 IMAD.X R7, RZ, RZ, R4, P3 ;  /* 0x000000ffff07a224 */ /* 0x000fe400018e0604 */
[----:B------:R-:W0:Y:S04]  /*b450*/  SHFL.IDX PT, R4, R5, RZ, 0x181f ;  /* 0x00181fff05047589 */ /* 0x000e2800000e0000 */
[----:B------:R1:W-:Y:S01]  /*b460*/  @!P2 LDGSTS.E.BYPASS.LTC128B.128 [R10+0xbc00], desc[UR36][R6.64], !P0 ;  /* 0x0bc00000060aafae */ /* 0x0003e2000c101d64 */
[----:B0-----:R-:W-:-:S05]  /*b470*/  @!P1 LEA R4, P3, R28, R4, 0x1 ;  /* 0x000000041c049211 */ /* 0x001fca00078608ff */
[----:B------:R-:W-:Y:S02]  /*b480*/  @!P1 IMAD.X R0, RZ, RZ, R0, P3 ;  /* 0x000000ffff009224 */ /* 0x000fe400018e0600 */
[----:B-1----:R-:W-:Y:S02]  /*b490*/  @!P1 IMAD.MOV.U32 R6, RZ, RZ, R4 ;  /* 0x000000ffff069224 */ /* 0x002fe400078e0004 */
[----:B------:R-:W-:Y:S01]  /*b4a0*/  @!P1 IMAD.MOV.U32 R7, RZ, RZ, R0 ;  /* 0x000000ffff079224 */ /* 0x000fe200078e0000 */
[----:B------:R-:W-:-:S04]  /*b4b0*/  IADD3 R0, R17, 0x90, RZ ;  /* 0x0000009011007810 */ /* 0x000fc80007ffe0ff */
[----:B------:R0:W-:Y:S01]  /*b4c0*/  @!P1 LDGSTS.E.BYPASS.LTC128B.128 [R10+0xc400], desc[UR36][R6.64], !P0 ;  /* 0x0c400000060a9fae */ /* 0x0001e2000c101d64 */
[----:B------:R-:W-:-:S03]  /*b4d0*/  ISETP.GE.AND P1, PT, R0, R3, PT ;  /* 0x000000030000720c */ /* 0x000fc60003f26270 */
[----:B------:R-:W-:Y:S04]  /*b4e0*/  SHFL.IDX PT, R0, R2, 0x1, 0x181f ;  /* 0x00381f0002007f89 */ /* 0x000fe800000e0000 */
[----:B0-----:R-:W0:Y:S06]  /*b4f0*/  SHFL.IDX PT, R6, R5, 0x1, 0x181f ;  /* 0x00381f0005067f89 */ /* 0x001e2c00000e0000 */
[----:B0-----:R-:W-:-:S05]  /*b500*/  @!P1 LEA R6, P2, R28, R6, 0x1 ;  /* 0x000000061c069211 */ /* 0x001fca00078408ff */
[----:B------:R-:W-:-:S04]  /*b510*/  @!P1 IMAD.X R0, RZ, RZ, R0, P2 ;  /* 0x000000ffff009224 */ /* 0x000fc800010e0600 */
[----:B------:R-:W-:Y:S02]  /*b520*/  @!P1 IMAD.MOV.U32 R7, RZ, RZ, R0 ;  /* 0x000000ffff079224 */ /* 0x000fe400078e0000 */
[----:B------:R-:W-:-:S03]  /*b530*/  VIADD R0, R17, 0xa0 ;  /* 0x000000a011007836 */ /* 0x000fc60000000000 */
[----:B------:R0:W-:Y:S02]  /*b540*/  @!P1 LDGSTS.E.BYPASS.LTC128B.128 [R10+0xcc00], desc[UR36][R6.64], !P0 ;  /* 0x0cc00000060a9fae */ /* 0x0001e4000c101d64 */
[----:B------:R-:W-:Y:S02]  /*b550*/  ISETP.GE.AND P2, PT, R0, R3, PT ;  /* 0x000000030000720c */ /* 0x000fe40003f46270 */
[----:B------:R-:W-:Y:S04]  /*b560*/  SHFL.IDX PT, R0, R2, 0x2, 0x181f ;  /* 0x00581f0002007f89 */ /* 0x000fe800000e0000 */
[----:B0-----:R-:W0:Y:S07]  /*b570*/  SHFL.IDX PT, R6, R5, 0x2, 0x181f ;  /* 0x00581f0005067f89 */ /* 0x001e2e00000e0000 */
[----:B0-----:R-:W-:-:S05]  /*b580*/  @!P2 LEA R6, P1, R28, R6, 0x1 ;  /* 0x000000061c06a211 */ /* 0x001fca00078208ff */
[----:B------:R-:W-:-:S04]  /*b590*/  @!P2 IMAD.X R0, RZ, RZ, R0, P1 ;  /* 0x000000ffff00a224 */ /* 0x000fc800008e0600 */
[----:B------:R-:W-:Y:S02]  /*b5a0*/  @!P2 IMAD.MOV.U32 R7, RZ, RZ, R0 ;  /* 0x000000ffff07a224 */ /* 0x000fe400078e0000 */
[----:B------:R0:W1:Y:S04]  /*b5b0*/  SHFL.IDX PT, R0, R2, 0x3, 0x181f ;  /* 0x00781f0002007f89 */ /* 0x00006800000e0000 */
[----:B------:R0:W-:Y:S04]  /*b5c0*/  @!P2 LDGSTS.E.BYPASS.LTC128B.128 [R10+0xd400], desc[UR36][R6.64], !P0 ;  /* 0x0d400000060aafae */ /* 0x0001e8000c101d64 */
[----:B------:R0:W2:Y:S02]  /*b5d0*/  SHFL.IDX PT, R2, R5, 0x3, 0x181f ;  /* 0x00781f0005027f89 */ /* 0x0000a400000e0000 */
.L_x_373:
[----:B------:R-:W-:-:S05]  /*b5e0*/  VIADD R17, R17, 0xb0 ;  /* 0x000000b011117836 */ /* 0x000fca0000000000 */
[----:B------:R-:W-:-:S13]  /*b5f0*/  ISETP.GE.AND P1, PT, R17, R3, PT ;  /* 0x000000031100720c */ /* 0x000fda0003f26270 */
[----:B0-2---:R-:W-:-:S05]  /*b600*/  @!P1 LEA R2, P2, R28, R2, 0x1 ;  /* 0x000000021c029211 */ /* 0x005fca00078408ff */
[----:B-1----:R-:W-:-:S05]  /*b610*/  @!P1 IMAD.X R3, RZ, RZ, R0, P2 ;  /* 0x000000ffff039224 */ /* 0x002fca00010e0600 */
[----:B------:R-:W-:Y:S01]  /*b620*/  @!PT LDS RZ, [RZ] ;  /* 0x00000000fffff984 */ /* 0x000fe20000000800 */
[----:B------:R-:W-:Y:S01]  /*b630*/  @!PT LDS RZ, [RZ] ;  /* 0x00000000fffff984 */ /* 0x000fe20000000800 */
[----:B------:R-:W-:Y:S01]  /*b640*/  @!PT LDS RZ, [RZ] ;  /* 0x00000000fffff984 */ /* 0x000fe20000000800 */
[----:B------:R0:W-:Y:S01]  /*b650*/  @!P1 LDGSTS.E.BYPASS.LTC128B.128 [R10+0xdc00], desc[UR36][R2.64], !P0 ;  /* 0x0dc00000020a9fae */ /* 0x0001e2000c101d64 */
[----:B------:R-:W-:Y:S01]  /*b660*/  PLOP3.LUT P0, PT, PT, PT, PT, 0x80, 0x0 ;  /* 0x000000000000781c */ /* 0x000fe20003f0f070 */
[----:B------:R-:W-:-:S12]  /*b670*/  NOP ;  /* 0x0000000000007918 */ /* 0x000fd80000000000 */
.L_x_275:
[----:B------:R-:W-:Y:S02]  /*b680*/  PLOP3.LUT P1, PT, P1, P0, PT, 0xa2, 0x0 ;  /* 0x000000000000781c */ /* 0x000fe40000f21472 */
[----:B------:R-:W-:-:S08]  /*b690*/  @P0 R2UR P1, UR4, R22 ;  /* 0x00000000160402ca */ /* 0x000fd00000020000 */
[----:B------:R-:W-:-:S05]  /*b6a0*/  @P0 PLOP3.LUT P0, PT, P1, PT, PT, 0x80, 0x0 ;  /* 0x000000000000081c */ /* 0x000fca0000f0f070 */
[----:B------:R-:W-:Y:S01]  /*b6b0*/  @!P1 SYNCS.ARRIVE.TRANS64.RED.A0T1 RZ, [UR4+0x16800], RZ ;  /* 0x016800ffffff99a7 */ /* 0x000fe20008200404 */
[----:B------:R-:W-:Y:S07]  /*b6c0*/  @!P1 ARRIVES.LDGSTSBAR.64.TRANSCNT [UR4+0x16800] ;  /* 0x01680000ff0099b0 */ /* 0x000fee0008000a84 */
[----:B------:R-:W-:Y:S05]  /*b6d0*/  @P0 BRA.U.ANY `(.L_x_275) ;  /* 0xfffffffd00e80947 */ /* 0x000fea000393ffff */
[----:B0-----:R-:W2:Y:S02]  /*b6e0*/  LDL.LU R2, [R1+0x3c] ;  /* 0x00003c0001027983 */ /* 0x001ea40000300800 */
[----:B--2---:R-:W-:-:S05]  /*b6f0*/  VIADD R2, R2, 0x1 ;  /* 0x0000000102027836 */ /* 0x004fca0000000000 */
[----:B------:R0:W-:Y:S01]  /*b700*/  STL [R1+0x3c], R2 ;  /* 0x00003c0201007387 */ /* 0x0001e20000100800 */
[----:B------:R-:W-:-:S04]  /*b710*/  LEA.HI R0, R2, R2, RZ, 0x1 ;  /* 0x0000000202007211 */ /* 0x000fc800078f08ff */
[----:B------:R-:W-:-:S05]  /*b720*/  LOP3.LUT R0, R0, 0xfffffffe, RZ, 0xc0, !PT ;  /* 0xfffffffe00007812 */ /* 0x000fca00078ec0ff */
[----:B------:R-:W-:-:S05]  /*b730*/  IMAD.IADD R0, R2, 0x1, -R0 ;  /* 0x0000000102007824 */ /* 0x000fca00078e0a00 */
[----:B------:R-:W-:Y:S01]  /*b740*/  SHF.L.U32 R0, R0, 0x1f, RZ ;  /* 0x0000001f00007819 */ /* 0x000fe200000006ff */
[----:B------:R-:W-:Y:S01]  /*b750*/  NOP ;  /* 0x0000000000007918 */ /* 0x000fe20000000000 */
[----:B------:R0:W-:Y:S01]  /*b760*/  SYNCS.ARRIVE.TRANS64.A1T0 RZ, [R22+URZ+0x16800], RZ ;  /* 0x016800ff16ff79a7 */ /* 0x0001e2000810003f */
[----:B------:R-:W-:Y:S01]  /*b770*/  BSSY B0, `(.L_x_276) ;  /* 0x0000003000007945 */ /* 0x000fe20003800000 */
[----:B------:R-:W1:Y:S03]  /*b780*/  SYNCS.PHASECHK.TRANS64.TRYWAIT P0, [R22+URZ+0x16820], R0 ;  /* 0x01682000160075a7 */ /* 0x000e66000800017f */
[----:B01----:R-:W-:Y:S05]  /*b790*/  @!P0 BRA `(.L_x_277) ;  /* 0x0000004400348947 */ /* 0x003fea0003800000 */
.L_x_374:
[----:B------:R-:W-:Y:S05]  /*b7a0*/  BSYNC B0 ;  /* 0x0000000000007941 */ /* 0x000fea0003800000 */
.L_x_276:
[----:B------:R-:W2:Y:S04]  /*b7b0*/  LDL.LU R3, [R1+0x34] ;  /* 0x0000340001037983 */ /* 0x000ea80000300800 */
[----:B------:R-:W3:Y:S01]  /*b7c0*/  LDL R2, [R1+0x10] ;  /* 0x0000100001027983 */ /* 0x000ee20000100800 */
[----:B------:R-:W-:Y:S01]  /*b7d0*/  BSSY B0, `(.L_x_278) ;  /* 0x0000102000007945 */ /* 0x000fe20003800000 */
[----:B--2---:R-:W-:-:S05]  /*b7e0*/  VIADD R7, R3, 0xfffffffe ;  /* 0xfffffffe03077836 */ /* 0x004fca0000000000 */
[----:B---3--:R-:W-:-:S13]  /*b7f0*/  ISETP.GE.AND P0, PT, R7, R2, PT ;  /* 0x000000020700720c */ /* 0x008fda0003f06270 */
[----:B------:R-:W-:Y:S05]  /*b800*/  @!P0 BRA `(.L_x_279) ;  /* 0x0000000c00f88947 */ /* 0x000fea0003800000 */
[----:B------:R-:W-:Y:S01]  /*b810*/  ULDC UR4, c[0x0][0x2f4] ;  /* 0x0000bd0000047ab9 */ /* 0x000fe20000000800 */
[----:B------:R-:W-:Y:S01]  /*b820*/  MOV R17, R27 ;  /* 0x0000001b00117202 */ /* 0x000fe20000000f00 */
[----:B------:R-:W-:Y:S01]  /*b830*/  IMAD.MOV.U32 R6, RZ, RZ, R25 ;  /* 0x000000ffff067224 */ /* 0x000fe200078e0019 */
[----:B------:R-:W-:Y:S01]  /*b840*/  ISETP.GE.AND P1, PT, R28, UR4, PT ;  /* 0x000000041c007c0c */ /* 0x000fe2000bf26270 */
[----:B------:R-:W-:-:S12]  /*b850*/  IMAD.MOV.U32 R29, RZ, RZ, R26 ;  /* 0x000000ffff1d7224 */ /* 0x000fd800078e001a */
.L_x_292:
[----:B------:R-:W2:Y:S01]  /*b860*/  LDL R10, [R1+0x14] ;  /* 0x00001400010a7983 */ /* 0x000ea20000100800 */
[----:B------:R-:W1:Y:S03]  /*b870*/  LDC R3, c[0x0][0x430] ;  /* 0x00010c00ff037b82 */ /* 0x000e660000000800 */
[----:B------:R-:W3:Y:S04]  /*b880*/  LDL R9, [R1+0x18] ;  /* 0x0000180001097983 */ /* 0x000ee80000100800 */
[----:B------:R-:W4:Y:S01]  /*b890*/  LDL R5, [R1] ;  /* 0x0000000001057983 */ /* 0x000f220000100800 */
[----:B------:R-:W0:Y:S03]  /*b8a0*/  S2R R2, SR_TID.X ;  /* 0x0000000000027919 */ /* 0x000e260000002100 */
[----:B------:R-:W5:Y:S01]  /*b8b0*/  LDL R8, [R1+0x48] ;  /* 0x0000480001087983 */ /* 0x000f620000100800 */
[----:B-1----:R-:W-:-:S13]  /*b8c0*/  ISETP.NE.AND P0, PT, R3, 0x1, PT ;  /* 0x000000010300780c */ /* 0x002fda0003f05270 */
[----:B------:R-:W1:Y:S01]  /*b8d0*/  @P0 LDC R4, c[0x0][0x434] ;  /* 0x00010d00ff040b82 */ /* 0x000e620000000800 */
[----:B0-----:R-:W-:-:S04]  /*b8e0*/  LOP3.LUT R0, R2, 0x7f, RZ, 0xc0, !PT ;  /* 0x0000007f02007812 */ /* 0x001fc800078ec0ff */
[----:B------:R-:W-:-:S03]  /*b8f0*/  SHF.R.U32.HI R3, RZ, 0x3, R0 ;  /* 0x00000003ff037819 */ /* 0x000fc60000011600 */
[----:B------:R-:W0:Y:S01]  /*b900*/  @P0 LDC R0, c[0x0][0x438] ;  /* 0x00010e00ff000b82 */ /* 0x000e220000000800 */
[----:B------:R-:W-:Y:S02]  /*b910*/  IMAD.SHL.U32 R2, R2, 0x10, RZ ;  /* 0x0000001002027824 */ /* 0x000fe400078e00ff */
[----:B------:R-:W-:-:S03]  /*b920*/  IMAD R3, R7, 0x80, R3 ;  /* 0x0000008007037824 */ /* 0x000fc600078e0203 */
[----:B------:R-:W-:Y:S01]  /*b930*/  LOP3.LUT R2, R2, 0x70, RZ, 0xc0, !PT ;  /* 0x0000007002027812 */ /* 0x000fe200078ec0ff */
[----:B------:R-:W-:Y:S05]  /*b940*/  YIELD ;  /* 0x0000000000007946 */ /* 0x000fea0003800000 */
[----:B------:R-:W-:Y:S01]  /*b950*/  ULDC UR4, c[0x0][0x430] ;  /* 0x00010c0000047ab9 */ /* 0x000fe20000000800 */
[----:B--2---:R-:W-:-:S05]  /*b960*/  IADD3 R3, R2, R3, R10 ;  /* 0x0000000302037210 */ /* 0x004fca0007ffe00a */
[----:B-1----:R-:W-:-:S04]  /*b970*/  @P0 IMAD.HI.U32 R4, R3, R4, RZ ;  /* 0x0000000403040227 */ /* 0x002fc800078e00ff */
[----:B------:R-:W-:Y:S01]  /*b980*/  IMAD.MOV.U32 R2, RZ, RZ, R3 ;  /* 0x000000ffff027224 */ /* 0x000fe200078e0003 */
[----:B0-----:R-:W-:-:S05]  /*b990*/  @P0 SHF.R.U32.HI R2, RZ, R0, R4 ;  /* 0x00000000ff020219 */ /* 0x001fca0000011604 */
[----:B------:R-:W-:-:S04]  /*b9a0*/  IMAD.MOV R0, RZ, RZ, -R2 ;  /* 0x000000ffff007224 */ /* 0x000fc800078e0a02 */
[----:B------:R-:W-:Y:S01]  /*b9b0*/  IMAD R0, R0, UR4, R3 ;  /* 0x0000000400007c24 */ /* 0x000fe2000f8e0203 */
[----:B------:R-:W-:Y:S01]  /*b9c0*/  ULDC.64 UR4, c[0x0][0x428] ;  /* 0x00010a0000047ab9 */ /* 0x000fe20000000a00 */
[----:B------:R-:W-:Y:S01]  /*b9d0*/  SHF.R.S32.HI R3, RZ, 0x1f, R2 ;  /* 0x0000001fff037819 */ /* 0x000fe20000011402 */
[----:B---3--:R-:W-:-:S04]  /*b9e0*/  IMAD R4, R9, UR4, RZ ;  /* 0x0000000409047c24 */ /* 0x008fc8000f8e02ff */
[C---:B----4-:R-:W-:Y:S02]  /*b9f0*/  IMAD R4, R5.reuse, UR5, R4 ;  /* 0x0000000505047c24 */ /* 0x050fe4000f8e0204 */
[----:B------:R-:W-:Y:S01]  /*ba00*/  IMAD.WIDE.U32 R2, R5, UR4, R2 ;  /* 0x0000000405027c25 */ /* 0x000fe2000f8e0002 */
[----:B------:R-:W-:-:S03]  /*ba10*/  ULDC.64 UR4, c[0x0][0x418] ;  /* 0x0001060000047ab9 */ /* 0x000fc60000000a00 */
[----:B------:R-:W-:Y:S01]  /*ba20*/  IMAD.IADD R3, R4, 0x1, R3 ;  /* 0x0000000104037824 */ /* 0x000fe200078e0203 */
[----:B------:R-:W-:-:S04]  /*ba30*/  LEA R4, P0, R2, UR4, 0x2 ;  /* 0x0000000402047c11 */ /* 0x000fc8000f8010ff */
[----:B------:R-:W-:-:S05]  /*ba40*/  LEA.HI.X R5, R2, UR5, R3, 0x2, P0 ;  /* 0x0000000502057c11 */ /* 0x000fca00080f1403 */
[----:B------:R-:W2:Y:S01]  /*ba50*/  LDG.E R4, desc[UR36][R4.64] ;  /* 0x0000002404047981 */ /* 0x000ea2000c1e1900 */
[----:B-----5:R-:W-:Y:S01]  /*ba60*/  ISETP.NE.AND P2, PT, R8, 0x3, PT ;  /* 0x000000030800780c */ /* 0x020fe20003f45270 */
[----:B------:R-:W-:-:S05]  /*ba70*/  VIADD R25, R6, 0x1 ;  /* 0x0000000106197836 */ /* 0x000fca0000000000 */
[----:B------:R-:W-:-:S04]  /*ba80*/  ISETP.NE.AND P0, PT, R25, 0x2, PT ;  /* 0x000000021900780c */ /* 0x000fc80003f05270 */
[----:B------:R-:W-:Y:S01]  /*ba90*/  SEL R27, RZ, 0x1, P0 ;  /* 0x00000001ff1b7807 */ /* 0x000fe20000000000 */
[----:B------:R-:W-:Y:S01]  /*baa0*/  IMAD.MOV.U32 R26, RZ, RZ, R7 ;  /* 0x000000ffff1a7224 */ /* 0x000fe200078e0007 */
[----:B------:R-:W-:Y:S02]  /*bab0*/  SEL R25, R25, RZ, P0 ;  /* 0x000000ff19197207 */ /* 0x000fe40000000000 */
[----:B------:R-:W-:Y:S02]  /*bac0*/  LOP3.LUT R27, R17, R27, RZ, 0x3c, !PT ;  /* 0x0000001b111b7212 */ /* 0x000fe400078e3cff */
[----:B--2---:R-:W-:Y:S01]  /*bad0*/  SHF.R.S32.HI R21, RZ, 0x1f, R4 ;  /* 0x0000001fff157819 */ /* 0x004fe20000011404 */
[----:B------:R-:W-:Y:S06]  /*bae0*/  @!P2 BRA `(.L_x_280) ;  /* 0x000000000004a947 */ /* 0x000fec0003800000 */
[----:B------:R-:W-:Y:S01]  /*baf0*/  BPT.TRAP 0x1 ;  /* 0x000000040000795c */ /* 0x000fe20000300000 */
.L_x_280:
[----:B------:R-:W-:Y:S01]  /*bb00*/  IMAD R5, R25, 0x8, R22 ;  /* 0x0000000819057824 */ /* 0x000fe200078e0216 */
[----:B------:R-:W-:Y:S01]  /*bb10*/  SHF.L.U32 R2, R27, 0x1f, RZ ;  /* 0x0000001f1b027819 */ /* 0x000fe200000006ff */
[----:B------:R-:W-:Y:S03]  /*bb20*/  BSSY B1, `(.L_x_281) ;  /* 0x0000003000017945 */ /* 0x000fe60003800000 */
[----:B------:R-:W0:Y:S02]  /*bb30*/  SYNCS.PHASECHK.TRANS64.TRYWAIT P0, [R5+URZ+0x16840], R2 ;  /* 0x01684002050075a7 */ /* 0x000e24000800017f */
[----:B0-----:R-:W-:Y:S05]  /*bb40*/  @!P0 BRA `(.L_x_282) ;  /* 0x00000040005c8947 */ /* 0x001fea0003800000 */
.L_x_375:
[----:B------:R-:W-:Y:S05]  /*bb50*/  BSYNC B1 ;  /* 0x0000000000017941 */ /* 0x000fea0003800000 */
.L_x_281:
[----:B------:R-:W2:Y:S01]  /*bb60*/  LDL R3, [R1+0x4] ;  /* 0x0000040001037983 */ /* 0x000ea20000100800 */
[----:B------:R-:W-:Y:S01]  /*bb70*/  SHF.R.S32.HI R20, RZ, 0x1f, R0 ;  /* 0x0000001fff147819 */ /* 0x000fe20000011400 */
[----:B------:R-:W-:Y:S01]  /*bb80*/  ULDC.64 UR4, c[0x0][0x300] ;  /* 0x0000c00000047ab9 */ /* 0x000fe20000000a00 */
[----:B------:R-:W-:Y:S01]  /*bb90*/  ULDC.64 UR6, c[0x0][0x2e8] ;  /* 0x0000ba0000067ab9 */ /* 0x000fe20000000a00 */
[----:B------:R-:W1:Y:S02]  /*bba0*/  S2R R8, SR_TID.X ;  /* 0x0000000000087919 */ /* 0x000e640000002100 */
[----:B------:R-:W-:-:S04]  /*bbb0*/  IMAD R7, R20, UR4, RZ ;  /* 0x0000000414077c24 */ /* 0x000fc8000f8e02ff */
[----:B------:R-:W-:Y:S02]  /*bbc0*/  IMAD R7, R0, UR5, R7 ;  /* 0x0000000500077c24 */ /* 0x000fe4000f8e0207 */
[C---:B-1----:R-:W-:Y:S02]  /*bbd0*/  IMAD.SHL.U32 R9, R8.reuse, 0x8, RZ ;  /* 0x0000000808097824 */ /* 0x042fe400078e00ff */
[----:B------:R-:W-:-:S03]  /*bbe0*/  IMAD.SHL.U32 R11, R8, 0x8, RZ ;  /* 0x00000008080b7824 */ /* 0x000fc600078e00ff */
[----:B------:R-:W-:-:S04]  /*bbf0*/  LOP3.LUT R9, R9, 0x1f8, RZ, 0xc0, !PT ;  /* 0x000001f809097812 */ /* 0x000fc800078ec0ff */
[----:B------:R-:W-:-:S04]  /*bc00*/  LOP3.LUT R9, R9, 0x38, R8, 0x78, !PT ;  /* 0x0000003809097812 */ /* 0x000fc800078e7808 */
[----:B------:R-:W-:-:S05]  /*bc10*/  LOP3.LUT R9, R9, 0x200, R11, 0xf8, !PT ;  /* 0x0000020009097812 */ /* 0x000fca00078ef80b */
[----:B------:R-:W-:Y:S01]  /*bc20*/  IMAD R9, R25, 0x2000, R9 ;  /* 0x0000200019097824 */ /* 0x000fe200078e0209 */
[----:B--2---:R-:W-:Y:S01]  /*bc30*/  LOP3.LUT P2, RZ, R3, 0x1, RZ, 0xc0, !PT ;  /* 0x0000000103ff7812 */ /* 0x004fe2000784c0ff */
[----:B0-----:R-:W-:Y:S01]  /*bc40*/  IMAD.WIDE.U32 R2, R0, UR4, RZ ;  /* 0x0000000400027c25 */ /* 0x001fe2000f8e00ff */
[----:B------:R-:W-:-:S04]  /*bc50*/  ULDC.64 UR4, c[0x0][0x310] ;  /* 0x0000c40000047ab9 */ /* 0x000fc80000000a00 */
[----:B------:R-:W-:Y:S01]  /*bc60*/  IADD3 R3, R3, R7, RZ ;  /* 0x0000000703037210 */ /* 0x000fe20007ffe0ff */
[----:B------:R-:W-:-:S04]  /*bc70*/  IMAD R7, R21, UR4, RZ ;  /* 0x0000000415077c24 */ /* 0x000fc8000f8e02ff */
[C---:B------:R-:W-:Y:S02]  /*bc80*/  IMAD R7, R4.reuse, UR5, R7 ;  /* 0x0000000504077c24 */ /* 0x040fe4000f8e0207 */
[----:B------:R-:W-:Y:S01]  /*bc90*/  IMAD.WIDE.U32 R2, R4, UR4, R2 ;  /* 0x0000000404027c25 */ /* 0x000fe2000f8e0002 */
[----:B------:R-:W-:-:S03]  /*bca0*/  ULDC.64 UR4, c[0x0][0x308] ;  /* 0x0000c20000047ab9 */ /* 0x000fc60000000a00 */
[----:B------:R-:W-:Y:S02]  /*bcb0*/  IMAD.IADD R3, R3, 0x1, R7 ;  /* 0x0000000103037824 */ /* 0x000fe400078e0207 */
[----:B------:R-:W-:Y:S01]  /*bcc0*/  IMAD.WIDE.U32 R2, R24, UR4, R2 ;  /* 0x0000000418027c25 */ /* 0x000fe2000f8e0002 */
[----:B------:R-:W-:-:S03]  /*bcd0*/  UMOV UR4, 0xffffffff ;  /* 0xffffffff00047882 */ /* 0x000fc60000000000 */
[----:B------:R-:W-:Y:S01]  /*bce0*/  IMAD R10, R24, UR5, R3 ;  /* 0x00000005180a7c24 */ /* 0x000fe2000f8e0203 */
[----:B------:R-:W-:-:S04]  /*bcf0*/  LEA R8, P0, R2, UR6, 0x1 ;  /* 0x0000000602087c11 */ /* 0x000fc8000f8008ff */
[----:B------:R-:W-:Y:S01]  /*bd00*/  LEA.HI.X R10, R2, UR7, R10, 0x1, P0 ;  /* 0x00000007020a7c11 */ /* 0x000fe200080f0c0a */
[----:B------:R-:W-:Y:S08]  /*bd10*/  BRA.DIV UR4, `(.L_x_283) ;  /* 0x0000003e04fc7947 */ /* 0x000ff0000b800000 */
[----:B------:R-:W0:Y:S01]  /*bd20*/  SHFL.IDX PT, R2, R8, RZ, 0x181f ;  /* 0x00181fff08027589 */ /* 0x000e2200000e0000 */
[----:B------:R-:W-:Y:S02]  /*bd30*/  IMAD.SHL.U32 R7, R28, 0x2, RZ ;  /* 0x000000021c077824 */ /* 0x000fe400078e00ff */
[----:B------:R-:W-:Y:S01]  /*bd40*/  IMAD R9, R9, 0x2, R22 ;  /* 0x0000000209097824 */ /* 0x000fe200078e0216 */
[----:B------:R-:W1:Y:S02]  /*bd50*/  SHFL.IDX PT, R3, R10, RZ, 0x181f ;  /* 0x00181fff0a037589 */ /* 0x000e6400000e0000 */
[----:B0-----:R-:W-:-:S05]  /*bd60*/  IADD3 R2, P0, R2, R7, RZ ;  /* 0x0000000702027210 */ /* 0x001fca0007f1e0ff */
[----:B-1----:R-:W-:-:S05]  /*bd70*/  IMAD.X R3, RZ, RZ, R3, P0 ;  /* 0x000000ffff037224 */ /* 0x002fca00000e0603 */
[----:B------:R-:W-:Y:S01]  /*bd80*/  @!PT LDS RZ, [RZ] ;  /* 0x00000000fffff984 */ /* 0x000fe20000000800 */
        /* <DEDUP_REMOVED lines=31> */
[----:B------:R0:W-:Y:S04]  /*bf80*/  LDGSTS.E.BYPASS.LTC128B.128 [R9+0x11400], desc[UR36][R2.64], !P2 ;  /* 0x1140000002097fae */ /* 0x0001e8000d101d64 */
[----:B0-2---:R0:W1:Y:S02]  /*bf90*/  SHFL.IDX PT, R2, R8, 0x7, 0x181f ;  /* 0x00f81f0008027f89 */ /* 0x00506400000e0000 */
.L_x_393:
[----:B-1----:R-:W-:-:S05]  /*bfa0*/  IADD3 R2, P0, R2, R7, RZ ;  /* 0x0000000702027210 */ /* 0x002fca0007f1e0ff */
[----:B------:R-:W-:Y:S01]  /*bfb0*/  IMAD.X R3, RZ, RZ, R10, P0 ;  /* 0x000000ffff037224 */ /* 0x000fe200000e060a */
[----:B------:R-:W-:-:S04]  /*bfc0*/  PLOP3.LUT P0, PT, PT, PT, PT, 0x80, 0x0 ;  /* 0x000000000000781c */ /* 0x000fc80003f0f070 */
[----:B------:R-:W-:Y:S01]  /*bfd0*/  @!PT LDS RZ, [RZ] ;  /* 0x00000000fffff984 */ /* 0x000fe20000000800 */
[----:B------:R-:W-:Y:S01]  /*bfe0*/  @!PT LDS RZ, [RZ] ;  /* 0x00000000fffff984 */ /* 0x000fe20000000800 */
[----:B------:R-:W-:Y:S01]  /*bff0*/  @!PT LDS RZ, [RZ] ;  /* 0x00000000fffff984 */ /* 0x000fe20000000800 */
[----:B------:R1:W-:Y:S01]  /*c000*/  LDGSTS.E.BYPASS.LTC128B.128 [R9+0x11c00], desc[UR36][R2.64], !P2 ;  /* 0x11c0000002097fae */ /* 0x0003e2000d101d64 */
[----:B------:R-:W-:-:S08]  /*c010*/  NOP ;  /* 0x0000000000007918 */ /* 0x000fd00000000000 */
.L_x_284:
[----:B------:R-:W-:Y:S02]  /*c020*/  PLOP3.LUT P2, PT, P2, P0, PT, 0xa2, 0x0 ;  /* 0x000000000000781c */ /* 0x000fe40001741472 */
[----:B------:R-:W-:-:S08]  /*c030*/  @P0 R2UR P2, UR4, R5 ;  /* 0x00000000050402ca */ /* 0x000fd00000040000 */
[----:B------:R-:W-:-:S05]  /*c040*/  @P0 PLOP3.LUT P0, PT, P2, PT, PT, 0x80, 0x0 ;  /* 0x000000000000081c */ /* 0x000fca000170f070 */
[----:B------:R-:W-:Y:S01]  /*c050*/  @!P2 SYNCS.ARRIVE.TRANS64.RED.A0T1 RZ, [UR4+0x16830], RZ ;  /* 0x016830ffffffa9a7 */ /* 0x000fe20008200404 */
[----:B------:R-:W-:Y:S07]  /*c060*/  @!P2 ARRIVES.LDGSTSBAR.64.TRANSCNT [UR4+0x16830] ;  /* 0x01683000ff00a9b0 */ /* 0x000fee0008000a84 */
[----:B------:R-:W-:Y:S05]  /*c070*/  @P0 BRA.U.ANY `(.L_x_284) ;  /* 0xfffffffd00e80947 */ /* 0x000fea000393ffff */
[----:B------:R-:W-:Y:S01]  /*c080*/  NOP ;  /* 0x0000000000007918 */ /* 0x000fe20000000000 */
[----:B-1----:R-:W2:Y:S02]  /*c090*/  LDL R2, [R1+0x48] ;  /* 0x0000480001027983 */ /* 0x002ea40000100800 */
[----:B--2---:R-:W-:-:S13]  /*c0a0*/  ISETP.NE.AND P3, PT, R2, 0x3, PT ;  /* 0x000000030200780c */ /* 0x004fda0003f65270 */
[----:B------:R-:W-:Y:S05]  /*c0b0*/  @!P3 BRA `(.L_x_285) ;  /* 0x000000000004b947 */ /* 0x000fea0003800000 */
[----:B------:R-:W-:Y:S01]  /*c0c0*/  BPT.TRAP 0x1 ;  /* 0x000000040000795c */ /* 0x000fe20000300000 */
.L_x_285:
[----:B------:R1:W-:Y:S01]  /*c0d0*/  SYNCS.ARRIVE.TRANS64.A1T0 RZ, [R5+URZ+0x16830], RZ ;  /* 0x016830ff05ff79a7 */ /* 0x0003e2000810003f */
[----:B------:R-:W-:Y:S05]  /*c0e0*/  @!P3 BRA `(.L_x_286) ;  /* 0x000000000004b947 */ /* 0x000fea0003800000 */
[----:B------:R-:W-:Y:S01]  /*c0f0*/  BPT.TRAP 0x1 ;  /* 0x000000040000795c */ /* 0x000fe20000300000 */
.L_x_286:
[----:B------:R-:W-:Y:S01]  /*c100*/  SHF.L.U32 R2, R17, 0x1f, RZ ;  /* 0x0000001f11027819 */ /* 0x000fe200000006ff */
[----:B-1----:R-:W-:Y:S01]  /*c110*/  IMAD R5, R6, 0x8, R22 ;  /* 0x0000000806057824 */ /* 0x002fe200078e0216 */
[----:B------:R-:W-:Y:S03]  /*c120*/  BSSY B1, `(.L_x_287) ;  /* 0x0000003000017945 */ /* 0x000fe60003800000 */
[----:B------:R-:W1:Y:S02]  /*c130*/  SYNCS.PHASECHK.TRANS64.TRYWAIT P0, [R5+URZ+0x16860], R2 ;  /* 0x01686002050075a7 */ /* 0x000e64000800017f */
[----:B-1----:R-:W-:Y:S05]  /*c140*/  @!P0 BRA `(.L_x_288) ;  /* 0x0000004400208947 */ /* 0x002fea0003800000 */
.L_x_394:
[----:B------:R-:W-:Y:S05]  /*c150*/  BSYNC B1 ;  /* 0x0000000000017941 */ /* 0x000fea0003800000 */
.L_x_287:
[----:B0-----:R-:W2:Y:S01]  /*c160*/  LDL R8, [R1+0xc] ;  /* 0x00000c0001087983 */ /* 0x001ea20000100800 */
[----:B------:R-:W0:Y:S01]  /*c170*/  S2R R11, SR_TID.X ;  /* 0x00000000000b7919 */ /* 0x000e220000002100 */
[----:B------:R-:W-:Y:S01]  /*c180*/  UMOV UR4, 0xffffffff ;  /* 0xffffffff00047882 */ /* 0x000fe20000000000 */
[C---:B0-----:R-:W-:Y:S01]  /*c190*/  IMAD.SHL.U32 R9, R11.reuse, 0x8, RZ ;  /* 0x000000080b097824 */ /* 0x041fe200078e00ff */
[C---:B------:R-:W-:Y:S01]  /*c1a0*/  LOP3.LUT R3, R11.reuse, 0x7f, RZ, 0xc0, !PT ;  /* 0x0000007f0b037812 */ /* 0x040fe200078ec0ff */
[----:B------:R-:W-:-:S03]  /*c1b0*/  IMAD.SHL.U32 R10, R11, 0x8, RZ ;  /* 0x000000080b0a7824 */ /* 0x000fc600078e00ff */
[----:B------:R-:W-:-:S04]  /*c1c0*/  LOP3.LUT R9, R9, 0x1f8, RZ, 0xc0, !PT ;  /* 0x000001f809097812 */ /* 0x000fc800078ec0ff */
[----:B------:R-:W-:Y:S02]  /*c1d0*/  LOP3.LUT R9, R9, 0x38, R11, 0x78, !PT ;  /* 0x0000003809097812 */ /* 0x000fe400078e780b */
[----:B------:R-:W-:Y:S02]  /*c1e0*/  SHF.R.U32.HI R3, RZ, 0x3, R3 ;  /* 0x00000003ff037819 */ /* 0x000fe40000011603 */
[----:B------:R-:W-:-:S05]  /*c1f0*/  LOP3.LUT R9, R9, 0x200, R10, 0xf8, !PT ;  /* 0x0000020009097812 */ /* 0x000fca00078ef80a */
[----:B------:R-:W-:Y:S02]  /*c200*/  IMAD R6, R6, 0x2000, R9 ;  /* 0x0000200006067824 */ /* 0x000fe400078e0209 */
[----:B--2---:R-:W-:-:S04]  /*c210*/  IMAD R8, R29, -0x80, R8 ;  /* 0xffffff801d087824 */ /* 0x004fc800078e0208 */
[----:B------:R-:W-:Y:S01]  /*c220*/  IMAD.IADD R8, R8, 0x1, -R3 ;  /* 0x0000000108087824 */ /* 0x000fe200078e0a03 */
[----:B------:R-:W-:Y:S06]  /*c230*/  BRA.DIV UR4, `(.L_x_289) ;  /* 0x0000004204f87947 */ /* 0x000fec000b800000 */
[----:B-1----:R-:W0:Y:S01]  /*c240*/  SHFL.IDX PT, R2, R18, RZ, 0x181f ;  /* 0x00181fff12027589 */ /* 0x002e2200000e0000 */
[----:B------:R-:W-:Y:S01]  /*c250*/  ISETP.LT.OR P0, PT, R8, 0x1, P1 ;  /* 0x000000010800780c */ /* 0x000fe20000f01670 */
[----:B------:R-:W-:Y:S02]  /*c260*/  IMAD R6, R6, 0x2, R22 ;  /* 0x0000000206067824 */ /* 0x000fe400078e0216 */
[----:B------:R-:W1:Y:S01]  /*c270*/  SHFL.IDX PT, R3, R23, RZ, 0x181f ;  /* 0x00181fff17037589 */ /* 0x000e6200000e0000 */
[----:B0-----:R-:W-:-:S05]  /*c280*/  IADD3 R2, P2, R2, R7, RZ ;  /* 0x0000000702027210 */ /* 0x001fca0007f5e0ff */
[----:B-1----:R-:W-:-:S05]  /*c290*/  IMAD.X R3, RZ, RZ, R3, P2 ;  /* 0x000000ffff037224 */ /* 0x002fca00010e0603 */
[----:B------:R-:W-:Y:S01]  /*c2a0*/  @!PT LDS RZ, [RZ] ;  /* 0x00000000fffff984 */ /* 0x000fe20000000800 */
[----:B------:R0:W-:Y:S01]  /*c2b0*/  LDGSTS.E.BYPASS.LTC128B.128 [R6+0x400], desc[UR36][R2.64], !P0 ;  /* 0x0040000002067fae */ /* 0x0001e2000c101d64 */
[----:B------:R-:W-:-:S03]  /*c2c0*/  ISETP.LT.OR P0, PT, R8, 0x11, P1 ;  /* 0x000000110800780c */ /* 0x000fc60000f01670 */
[----:B0-----:R-:W0:Y:S04]  /*c2d0*/  SHFL.IDX PT, R2, R18, 0x1, 0x181f ;  /* 0x00381f0012027f89 */ /* 0x001e2800000e0000 */
[----:B------:R-:W1:Y:S01]  /*c2e0*/  SHFL.IDX PT, R3, R23, 0x1, 0x181f ;  /* 0x00381f0017037f89 */ /* 0x000e6200000e0000 */
[----:B0-----:R-:W-:-:S04]  /*c2f0*/  IADD3 R2, P2, R2, R7, RZ ;  /* 0x0000000702027210 */ /* 0x001fc80007f5e0ff */
[----:B-1----:R-:W-:-:S05]  /*c300*/  IADD3.X R3, RZ, R3, RZ, P2, !PT ;  /* 0x00000003ff037210 */ /* 0x002fca00017fe4ff */
[----:B------:R0:W-:Y:S01]  /*c310*/  LDGSTS.E.BYPASS.LTC128B.128 [R6+0xc00], desc[UR36][R2.64], !P0 ;  /* 0x00c0000002067fae */ /* 0x0001e2000c101d64 */
[----:B------:R-:W-:-:S03]  /*c320*/  ISETP.LT.OR P0, PT, R8, 0x21, P1 ;  /* 0x000000210800780c */ /* 0x000fc60000f01670 */
[----:B0-----:R-:W0:Y:S04]  /*c330*/  SHFL.IDX PT, R2, R18, 0x2, 0x181f ;  /* 0x00581f0012027f89 */ /* 0x001e2800000e0000 */
[----:B------:R-:W1:Y:S01]  /*c340*/  SHFL.IDX PT, R3, R23, 0x2, 0x181f ;  /* 0x00581f0017037f89 */ /* 0x000e6200000e0000 */
[----:B0-----:R-:W-:-:S05]  /*c350*/  IADD3 R2, P2, R2, R7, RZ ;  /* 0x0000000702027210 */ /* 0x001fca0007f5e0ff */
[----:B-1----:R-:W-:-:S05]  /*c360*/  IMAD.X R3, RZ, RZ, R3, P2 ;  /* 0x000000ffff037224 */ /* 0x002fca00010e0603 */
        /* <DEDUP_REMOVED lines=21> */
[----:B------:R-:W1:Y:S04]  /*c4c0*/  SHFL.IDX PT, R3, R23, 0x6, 0x181f ;  /* 0x00d81f0017037f89 */ /* 0x000e6800000e0000 */
[----:B------:R-:W2:Y:S01]  /*c4d0*/  SHFL.IDX PT, R23, R23, 0x7, 0x181f ;  /* 0x00f81f0017177f89 */ /* 0x000ea200000e0000 */
[----:B0-----:R-:W-:-:S05]  /*c4e0*/  IADD3 R2, P2, R2, R7, RZ ;  /* 0x0000000702027210 */ /* 0x001fca0007f5e0ff */
[----:B-1----:R-:W-:-:S05]  /*c4f0*/  IMAD.X R3, RZ, RZ, R3, P2 ;  /* 0x000000ffff037224 */ /* 0x002fca00010e0603 */
[----:B------:R0:W-:Y:S04]  /*c500*/  LDGSTS.E.BYPASS.LTC128B.128 [R6+0x3400], desc[UR36][R2.64], !P0 ;  /* 0x0340000002067fae */ /* 0x0001e8000c101d64 */
[----:B0-2---:R0:W1:Y:S02]  /*c510*/  SHFL.IDX PT, R2, R18, 0x7, 0x181f ;  /* 0x00f81f0012027f89 */ /* 0x00506400000e0000 */
.L_x_412:
[----:B------:R-:W-:Y:S01]  /*c520*/  ISETP.LT.OR P0, PT, R8, 0x71, P1 ;  /* 0x000000710800780c */ /* 0x000fe20000f01670 */
[----:B------:R-:W-:Y:S01]  /*c530*/  ULDC.64 UR4, c[0x0][0x328] ;  /* 0x0000ca0000047ab9 */ /* 0x000fe20000000a00 */
[----:B-1----:R-:W-:Y:S01]  /*c540*/  IADD3 R2, P2, R2, R7, RZ ;  /* 0x0000000702027210 */ /* 0x002fe20007f5e0ff */
[----:B------:R-:W-:-:S04]  /*c550*/  ULDC.64 UR6, c[0x0][0x318] ;  /* 0x0000c60000067ab9 */ /* 0x000fc80000000a00 */
[----:B------:R-:W-:-:S06]  /*c560*/  IMAD.X R3, RZ, RZ, R23, P2 ;  /* 0x000000ffff037224 */ /* 0x000fcc00010e0617 */
[----:B------:R-:W-:Y:S01]  /*c570*/  @!PT LDS RZ, [RZ] ;  /* 0x00000000fffff984 */ /* 0x000fe20000000800 */
[----:B------:R-:W-:Y:S01]  /*c580*/  @!PT LDS RZ, [RZ] ;  /* 0x00000000fffff984 */ /* 0x000fe20000000800 */
[----:B------:R-:W-:Y:S01]  /*c590*/  @!PT LDS RZ, [RZ] ;  /* 0x00000000fffff984 */ /* 0x000fe20000000800 */
[----:B------:R1:W-:Y:S01]  /*c5a0*/  LDGSTS.E.BYPASS.LTC128B.128 [R6+0x3c00], desc[UR36][R2.64], !P0 ;  /* 0x03c0000002067fae */ /* 0x0003e2000c101d64 */
[----:B------:R-:W-:Y:S01]  /*c5b0*/  PLOP3.LUT P0, PT, PT, PT, PT, 0x80, 0x0 ;  /* 0x000000000000781c */ /* 0x000fe20003f0f070 */
[----:B-1----:R-:W-:Y:S02]  /*c5c0*/  IMAD R6, R20, UR4, RZ ;  /* 0x0000000414067c24 */ /* 0x002fe4000f8e02ff */
[----:B------:R-:W-:-:S04]  /*c5d0*/  IMAD.WIDE.U32 R2, R0, UR4, RZ ;  /* 0x0000000400027c25 */ /* 0x000fc8000f8e00ff */
[----:B------:R-:W-:Y:S01]  /*c5e0*/  IMAD R6, R0, UR5, R6 ;  /* 0x0000000500067c24 */ /* 0x000fe2000f8e0206 */
[----:B------:R-:W-:Y:S01]  /*c5f0*/  ULDC.64 UR4, c[0x0][0x338] ;  /* 0x0000ce0000047ab9 */ /* 0x000fe20000000a00 */
[----:B------:R-:W-:Y:S02]  /*c600*/  NOP ;  /* 0x0000000000007918 */ /* 0x000fe40000000000 */
[----:B------:R-:W-:Y:S02]  /*c610*/  IMAD.IADD R3, R3, 0x1, R6 ;  /* 0x0000000103037824 */ /* 0x000fe400078e0206 */
[----:B------:R-:W-:-:S04]  /*c620*/  IMAD.WIDE.U32 R2, R4, UR4, R2 ;  /* 0x0000000404027c25 */ /* 0x000fc8000f8e0002 */
[----:B------:R-:W-:-:S04]  /*c630*/  IMAD R0, R21, UR4, RZ ;  /* 0x0000000415007c24 */ /* 0x000fc8000f8e02ff */
[----:B------:R-:W-:Y:S01]  /*c640*/  IMAD R0, R4, UR5, R0 ;  /* 0x0000000504007c24 */ /* 0x000fe2000f8e0200 */
[----:B------:R-:W-:-:S03]  /*c650*/  ULDC.64 UR4, c[0x0][0x330] ;  /* 0x0000cc0000047ab9 */ /* 0x000fc60000000a00 */
[----:B------:R-:W-:Y:S02]  /*c660*/  IMAD.IADD R3, R3, 0x1, R0 ;  /* 0x0000000103037824 */ /* 0x000fe400078e0200 */
[----:B------:R-:W-:-:S04]  /*c670*/  IMAD.WIDE.U32 R2, R24, UR4, R2 ;  /* 0x0000000418027c25 */ /* 0x000fc8000f8e0002 */
[----:B------:R-:W-:Y:S01]  /*c680*/  IMAD R0, R24, UR5, R3 ;  /* 0x0000000518007c24 */ /* 0x000fe2000f8e0203 */
[----:B0-----:R-:W-:-:S04]  /*c690*/  LEA R18, P2, R2, UR6, 0x1 ;  /* 0x0000000602127c11 */ /* 0x001fc8000f8408ff */
[----:B------:R-:W-:-:S09]  /*c6a0*/  LEA.HI.X R0, R2, UR7, R0, 0x1, P2 ;  /* 0x0000000702007c11 */ /* 0x000fd200090f0c00 */
.L_x_290:
[----:B------:R-:W-:Y:S02]  /*c6b0*/  PLOP3.LUT P2, PT, P2, P0, PT, 0xa2, 0x0 ;  /* 0x000000000000781c */ /* 0x000fe40001741472 */
[----:B------:R-:W-:-:S08]  /*c6c0*/  @P0 R2UR P2, UR4, R5 ;  /* 0x00000000050402ca */ /* 0x000fd00000040000 */
[----:B------:R-:W-:-:S05]  /*c6d0*/  @P0 PLOP3.LUT P0, PT, P2, PT, PT, 0x80, 0x0 ;  /* 0x000000000000081c */ /* 0x000fca000170f070 */
[----:B------:R-:W-:Y:S01]  /*c6e0*/  @!P2 SYNCS.ARRIVE.TRANS64.RED.A0T1 RZ, [UR4+0x16850], RZ ;  /* 0x016850ffffffa9a7 */ /* 0x000fe20008200404 */
[----:B------:R-:W-:Y:S07]  /*c6f0*/  @!P2 ARRIVES.LDGSTSBAR.64.TRANSCNT [UR4+0x16850] ;  /* 0x01685000ff00a9b0 */ /* 0x000fee0008000a84 */
[----:B------:R-:W-:Y:S05]  /*c700*/  @P0 BRA.U.ANY `(.L_x_290) ;  /* 0xfffffffd00e80947 */ /* 0x000fea000393ffff */
[----:B------:R-:W-:Y:S01]  /*c710*/  NOP ;  /* 0x0000000000007918 */ /* 0x000fe20000000000 */
[----:B------:R-:W2:Y:S01]  /*c720*/  LDL R2, [R1+0x48] ;  /* 0x0000480001027983 */ /* 0x000ea20000100800 */
[----:B------:R-:W-:Y:S01]  /*c730*/  IMAD.MOV.U32 R23, RZ, RZ, R0 ;  /* 0x000000ffff177224 */ /* 0x000fe200078e0000 */
[----:B--2---:R-:W-:-:S13]  /*c740*/  ISETP.NE.AND P3, PT, R2, 0x3, PT ;  /* 0x000000030200780c */ /* 0x004fda0003f65270 */
[----:B------:R-:W-:Y:S05]  /*c750*/  @!P3 BRA `(.L_x_291) ;  /* 0x000000000004b947 */ /* 0x000fea0003800000 */
[----:B------:R-:W-:Y:S01]  /*c760*/  BPT.TRAP 0x1 ;  /* 0x000000040000795c */ /* 0x000fe20000300000 */
.L_x_291:
[----:B------:R-:W2:Y:S01]  /*c770*/  LDL R0, [R1+0x10] ;  /* 0x0000100001007983 */ /* 0x000ea20000100800 */
[----:B------:R1:W-:Y:S01]  /*c780*/  SYNCS.ARRIVE.TRANS64.A1T0 RZ, [R5+URZ+0x16850], RZ ;  /* 0x016850ff05ff79a7 */ /* 0x0003e2000810003f */
[C---:B------:R-:W-:Y:S01]  /*c790*/  VIADD R7, R26.reuse, 0xffffffff ;  /* 0xffffffff1a077836 */ /* 0x040fe20000000000 */
[----:B------:R-:W-:Y:S01]  /*c7a0*/  MOV R17, R27 ;  /* 0x0000001b00117202 */ /* 0x000fe20000000f00 */
[----:B------:R-:W-:Y:S02]  /*c7b0*/  IMAD.MOV.U32 R6, RZ, RZ, R25 ;  /* 0x000000ffff067224 */ /* 0x000fe400078e0019 */
[----:B------:R-:W-:Y:S01]  /*c7c0*/  IMAD.MOV.U32 R29, RZ, RZ, R26 ;  /* 0x000000ffff1d7224 */ /* 0x000fe200078e001a */
[----:B--2---:R-:W-:-:S13]  /*c7d0*/  ISETP.GT.AND P0, PT, R26, R0, PT ;  /* 0x000000001a00720c */ /* 0x004fda0003f04270 */
[----:B-1----:R-:W-:Y:S05]  /*c7e0*/  @P0 BRA `(.L_x_292) ;  /* 0xfffffff0001c0947 */ /* 0x002fea000383ffff */
.L_x_279:
[----:B------:R-:W-:Y:S05]  /*c7f0*/  BSYNC B0 ;  /* 0x0000000000007941 */ /* 0x000fea0003800000 */
.L_x_278:
[----:B0-----:R-:W0:Y:S01]  /*c800*/  S2R R0, SR_TID.X ;  /* 0x0000000000007919 */ /* 0x001e220000002100 */
[----:B------:R-:W-:Y:S01]  /*c810*/  BSSY B0, `(.L_x_293) ;  /* 0x0000010000007945 */ /* 0x000fe20003800000 */
        /* <DEDUP_REMOVED lines=14> */
[----:B0-----:R-:W-:-:S07]  /*c900*/  IADD3 R16, R0, UR38, R7 ;  /* 0x0000002600107c10 */ /* 0x001fce000fffe007 */
.L_x_294:
[----:B------:R-:W-:Y:S05]  /*c910*/  BSYNC B0 ;  /* 0x0000000000007941 */ /* 0x000fea0003800000 */
.L_x_293:
[----:B------:R-:W2:Y:S02]  /*c920*/  LDL R0, [R1+0x48] ;  /* 0x0000480001007983 */ /* 0x000ea40000100800 */
[----:B--2---:R-:W-:-:S13]  /*c930*/  ISETP.NE.AND P0, PT, R0, 0x3, PT ;  /* 0x000000030000780c */ /* 0x004fda0003f05270 */
[----:B------:R-:W-:Y:S05]  /*c940*/  @!P0 BRA `(.L_x_295) ;  /* 0x0000000000048947 */ /* 0x000fea0003800000 */
[----:B------:R-:W-:Y:S01]  /*c950*/  BPT.TRAP 0x1 ;  /* 0x000000040000795c */ /* 0x000fe20000300000 */
.L_x_295:
[----:B------:R-:W2:Y:S01]  /*c960*/  LDL.LU R2, [R1+0xc] ;  /* 0x00000c0001027983 */ /* 0x000ea20000300800 */
[----:B------:R-:W-:Y:S01]  /*c970*/  IMAD R0, R25, 0x8, R22 ;  /* 0x0000000819007824 */ /* 0x000fe200078e0216 */
[----:B------:R-:W-:Y:S01]  /*c980*/  SHF.L.U32 R3, R27, 0x1f, RZ ;  /* 0x0000001f1b037819 */ /* 0x000fe200000006ff */
[----:B------:R-:W-:Y:S03]  /*c990*/  BSSY B0, `(.L_x_296) ;  /* 0x0000004000007945 */ /* 0x000fe60003800000 */
[----:B------:R-:W0:Y:S01]  /*c9a0*/  SYNCS.PHASECHK.TRANS64.TRYWAIT P0, [R0+URZ+0x16860], R3 ;  /* 0x01686003000075a7 */ /* 0x000e22000800017f */
[----:B--2---:R-:W-:Y:S01]  /*c9b0*/  IMAD R6, R26, -0x80, R2 ;  /* 0xffffff801a067824 */ /* 0x004fe200078e0202 */
[----:B0-----:R-:W-:Y:S06]  /*c9c0*/  @!P0 BRA `(.L_x_297) ;  /* 0x00000044005c8947 */ /* 0x001fec0003800000 */
.L_x_413:
[----:B------:R-:W-:Y:S05]  /*c9d0*/  BSYNC B0 ;  /* 0x0000000000007941 */ /* 0x000fea0003800000 */
.L_x_296:
[----:B------:R-:W1:Y:S01]  /*c9e0*/  S2R R7, SR_TID.X ;  /* 0x0000000000077919 */ /* 0x000e620000002100 */
[----:B------:R-:W-:Y:S02]  /*c9f0*/  ULDC UR4, c[0x0][0x2f4] ;  /* 0x0000bd0000047ab9 */ /* 0x000fe40000000800 */
[----:B------:R-:W-:Y:S01]  /*ca00*/  ISETP.GE.AND P0, PT, R28, UR4, PT ;  /* 0x000000041c007c0c */ /* 0x000fe2000bf06270 */
[----:B------:R-:W-:Y:S01]  /*ca10*/  UMOV UR4, 0xffffffff ;  /* 0xffffffff00047882 */ /* 0x000fe20000000000 */
[C---:B-1----:R-:W-:Y:S01]  /*ca20*/  IMAD.SHL.U32 R2, R7.reuse, 0x8, RZ ;  /* 0x0000000807027824 */ /* 0x042fe200078e00ff */
[C---:B------:R-:W-:Y:S01]  /*ca30*/  LOP3.LUT R5, R7.reuse, 0x7f, RZ, 0xc0, !PT ;  /* 0x0000007f07057812 */ /* 0x040fe200078ec0ff */
[----:B------:R-:W-:-:S03]  /*ca40*/  IMAD.SHL.U32 R4, R7, 0x8, RZ ;  /* 0x0000000807047824 */ /* 0x000fc600078e00ff */
[----:B------:R-:W-:Y:S02]  /*ca50*/  LOP3.LUT R2, R2, 0x1f8, RZ, 0xc0, !PT ;  /* 0x000001f802027812 */ /* 0x000fe400078ec0ff */
[----:B------:R-:W-:Y:S02]  /*ca60*/  SHF.R.U32.HI R5, RZ, 0x3, R5 ;  /* 0x00000003ff057819 */ /* 0x000fe40000011605 */
[----:B------:R-:W-:-:S03]  /*ca70*/  LOP3.LUT R2, R2, 0x38, R7, 0x78, !PT ;  /* 0x0000003802027812 */ /* 0x000fc600078e7807 */
[----:B------:R-:W-:Y:S01]  /*ca80*/  IMAD.IADD R6, R6, 0x1, -R5 ;  /* 0x0000000106067824 */ /* 0x000fe200078e0a05 */
[----:B------:R-:W-:-:S05]  /*ca90*/  LOP3.LUT R2, R2, 0x200, R4, 0xf8, !PT ;  /* 0x0000020002027812 */ /* 0x000fca00078ef804 */
[----:B------:R-:W-:Y:S01]  /*caa0*/  IMAD R4, R25, 0x2000, R2 ;  /* 0x0000200019047824 */ /* 0x000fe200078e0202 */
[----:B------:R-:W-:Y:S06]  /*cab0*/  BRA.DIV UR4, `(.L_x_298) ;  /* 0x0000004604347947 */ /* 0x000fec000b800000 */
[----:B------:R-:W1:Y:S01]  /*cac0*/  SHFL.IDX PT, R14, R18, RZ, 0x181f ;  /* 0x00181fff120e7589 */ /* 0x000e6200000e0000 */
[----:B------:R-:W-:Y:S01]  /*cad0*/  IMAD.SHL.U32 R5, R28, 0x2, RZ ;  /* 0x000000021c057824 */ /* 0x000fe200078e00ff */
[----:B------:R-:W-:Y:S01]  /*cae0*/  ISETP.LT.OR P1, PT, R6, 0x1, P0 ;  /* 0x000000010600780c */ /* 0x000fe20000721670 */
[----:B------:R-:W-:Y:S01]  /*caf0*/  IMAD R4, R4, 0x2, R22 ;  /* 0x0000000204047824 */ /* 0x000fe200078e0216 */
[----:B0-----:R-:W0:Y:S02]  /*cb00*/  SHFL.IDX PT, R3, R23, RZ, 0x181f ;  /* 0x00181fff17037589 */ /* 0x001e2400000e0000 */
[----:B-1----:R-:W-:Y:S02]  /*cb10*/  IADD3 R2, P2, R14, R5, RZ ;  /* 0x000000050e027210 */ /* 0x002fe40007f5e0ff */
[----:B------:R-:W1:Y:S03]  /*cb20*/  SHFL.IDX PT, R14, R18, 0x1, 0x181f ;  /* 0x00381f00120e7f89 */ /* 0x000e6600000e0000 */
[----:B0-----:R-:W-:-:S05]  /*cb30*/  IMAD.X R3, RZ, RZ, R3, P2 ;  /* 0x000000ffff037224 */ /* 0x001fca00010e0603 */
[----:B------:R0:W-:Y:S01]  /*cb40*/  LDGSTS.E.BYPASS.LTC128B.128 [R4+0x400], desc[UR36][R2.64], !P1 ;  /* 0x0040000002047fae */ /* 0x0001e2000c901d64 */
[----:B------:R-:W-:-:S03]  /*cb50*/  ISETP.LT.OR P1, PT, R6, 0x11, P0 ;  /* 0x000000110600780c */ /* 0x000fc60000721670 */
[----:B0-----:R-:W0:Y:S01]  /*cb60*/  SHFL.IDX PT, R3, R23, 0x1, 0x181f ;  /* 0x00381f0017037f89 */ /* 0x001e2200000e0000 */
[----:B-1----:R-:W-:-:S03]  /*cb70*/  IADD3 R2, P2, R14, R5, RZ ;  /* 0x000000050e027210 */ /* 0x002fc60007f5e0ff */
[----:B------:R-:W1:Y:S01]  /*cb80*/  SHFL.IDX PT, R14, R18, 0x2, 0x181f ;  /* 0x00581f00120e7f89 */ /* 0x000e6200000e0000 */
[----:B0-----:R-:W-:-:S05]  /*cb90*/  IADD3.X R3, RZ, R3, RZ, P2, !PT ;  /* 0x00000003ff037210 */ /* 0x001fca00017fe4ff */
[----:B------:R0:W-:Y:S01]  /*cba0*/  LDGSTS.E.BYPASS.LTC128B.128 [R4+0xc00], desc[UR36][R2.64], !P1 ;  /* 0x00c0000002047fae */ /* 0x0001e2000c901d64 */
[----:B------:R-:W-:-:S03]  /*cbb0*/  ISETP.LT.OR P1, PT, R6, 0x21, P0 ;  /* 0x000000210600780c */ /* 0x000fc60000721670 */
[----:B0-----:R-:W0:Y:S01]  /*cbc0*/  SHFL.IDX PT, R3, R23, 0x2, 0x181f ;  /* 0x00581f0017037f89 */ /* 0x001e2200000e0000 */
[----:B-1----:R-:W-:-:S03]  /*cbd0*/  IADD3 R2, P2, R14, R5, RZ ;  /* 0x000000050e027210 */ /* 0x002fc60007f5e0ff */
[----:B------:R-:W1:Y:S02]  /*cbe0*/  SHFL.IDX PT, R14, R18, 0x3, 0x181f ;  /* 0x00781f00120e7f89 */ /* 0x000e6400000e0000 */
[----:B0-----:R-:W-:-:S05]  /*cbf0*/  IMAD.X R3, RZ, RZ, R3, P2 ;  /* 0x000000ffff037224 */ /* 0x001fca00010e0603 */
        /* <DEDUP_REMOVED lines=22> */
[----:B------:R-:W1:Y:S04]  /*cd60*/  SHFL.IDX PT, R23, R23, 0x7, 0x181f ;  /* 0x00f81f0017177f89 */ /* 0x000e6800000e0000 */
[----:B------:R2:W3:Y:S01]  /*cd70*/  SHFL.IDX PT, R14, R18, 0x7, 0x181f ;  /* 0x00f81f00120e7f89 */ /* 0x0004e200000e0000 */
[----:B0-----:R-:W-:-:S05]  /*cd80*/  IMAD.X R3, RZ, RZ, R3, P2 ;  /* 0x000000ffff037224 */ /* 0x001fca00010e0603 */
[----:B-1----:R2:W-:Y:S02]  /*cd90*/  LDGSTS.E.BYPASS.LTC128B.128 [R4+0x3400], desc[UR36][R2.64], !P1 ;  /* 0x0340000002047fae */ /* 0x0025e4000c901d64 */
.L_x_431:
[----:B------:R-:W-:Y:S02]  /*cda0*/  ISETP.LT.OR P0, PT, R6, 0x71, P0 ;  /* 0x000000710600780c */ /* 0x000fe40000701670 */
[----:B--23--:R-:W-:-:S05]  /*cdb0*/  IADD3 R2, P1, R14, R5, RZ ;  /* 0x000000050e027210 */ /* 0x00cfca0007f3e0ff */
[----:B------:R-:W-:-:S06]  /*cdc0*/  IMAD.X R3, RZ, RZ, R23, P1 ;  /* 0x000000ffff037224 */ /* 0x000fcc00008e0617 */
[----:B------:R-:W-:Y:S01]  /*cdd0*/  @!PT LDS RZ, [RZ] ;  /* 0x00000000fffff984 */ /* 0x000fe20000000800 */
[----:B------:R-:W-:Y:S01]  /*cde0*/  @!PT LDS RZ, [RZ] ;  /* 0x00000000fffff984 */ /* 0x000fe20000000800 */
[----:B------:R-:W-:Y:S01]  /*cdf0*/  @!PT LDS RZ, [RZ] ;  /* 0x00000000fffff984 */ /* 0x000fe20000000800 */
[----:B------:R0:W-:Y:S01]  /*ce00*/  LDGSTS.E.BYPASS.LTC128B.128 [R4+0x3c00], desc[UR36][R2.64], !P0 ;  /* 0x03c0000002047fae */ /* 0x0001e2000c101d64 */
[----:B------:R-:W-:Y:S01]  /*ce10*/  PLOP3.LUT P0, PT, PT, PT, PT, 0x80, 0x0 ;  /* 0x000000000000781c */ /* 0x000fe20003f0f070 */
[----:B------:R-:W-:-:S12]  /*ce20*/  NOP ;  /* 0x0000000000007918 */ /* 0x000fd80000000000 */
.L_x_299:
[----:B------:R-:W-:Y:S02]  /*ce30*/  PLOP3.LUT P1, PT, P1, P0, PT, 0xa2, 0x0 ;  /* 0x000000000000781c */ /* 0x000fe40000f21472 */
[----:B------:R-:W-:-:S08]  /*ce40*/  @P0 R2UR P1, UR4, R0 ;  /* 0x00000000000402ca */ /* 0x000fd00000020000 */
[----:B------:R-:W-:-:S05]  /*ce50*/  @P0 PLOP3.LUT P0, PT, P1, PT, PT, 0x80, 0x0 ;  /* 0x000000000000081c */ /* 0x000fca0000f0f070 */
[----:B------:R-:W-:Y:S01]  /*ce60*/  @!P1 SYNCS.ARRIVE.TRANS64.RED.A0T1 RZ, [UR4+0x16850], RZ ;  /* 0x016850ffffff99a7 */ /* 0x000fe20008200404 */
[----:B------:R-:W-:Y:S07]  /*ce70*/  @!P1 ARRIVES.LDGSTSBAR.64.TRANSCNT [UR4+0x16850] ;  /* 0x01685000ff0099b0 */ /* 0x000fee0008000a84 */
[----:B------:R-:W-:Y:S05]  /*ce80*/  @P0 BRA.U.ANY `(.L_x_299) ;  /* 0xfffffffd00e80947 */ /* 0x000fea000393ffff */
[----:B------:R-:W-:Y:S01]  /*ce90*/  NOP ;  /* 0x0000000000007918 */ /* 0x000fe20000000000 */
[----:B0-----:R-:W2:Y:S02]  /*cea0*/  LDL R2, [R1+0x48] ;  /* 0x0000480001027983 */ /* 0x001ea40000100800 */
[----:B--2---:R-:W-:-:S13]  /*ceb0*/  ISETP.NE.AND P2, PT, R2, 0x3, PT ;  /* 0x000000030200780c */ /* 0x004fda0003f45270 */
[----:B------:R-:W-:Y:S05]  /*cec0*/  @!P2 BRA `(.L_x_300) ;  /* 0x000000000004a947 */ /* 0x000fea0003800000 */
[----:B------:R-:W-:Y:S01]  /*ced0*/  BPT.TRAP 0x1 ;  /* 0x000000040000795c */ /* 0x000fe20000300000 */
.L_x_300:
[----:B------:R-:W-:Y:S01]  /*cee0*/  VIADD R25, R25, 0x1 ;  /* 0x0000000119197836 */ /* 0x000fe20000000000 */
[----:B------:R0:W-:Y:S04]  /*cef0*/  SYNCS.ARRIVE.TRANS64.A1T0 RZ, [R0+URZ+0x16850], RZ ;  /* 0x016850ff00ff79a7 */ /* 0x0001e8000810003f */
[----:B------:R-:W-:-:S04]  /*cf00*/  ISETP.NE.AND P0, PT, R25, 0x2, PT ;  /* 0x000000021900780c */ /* 0x000fc80003f05270 */
[----:B0-----:R-:W-:Y:S02]  /*cf10*/  SEL R0, RZ, 0x1, P0 ;  /* 0x00000001ff007807 */ /* 0x001fe40000000000 */
[----:B------:R-:W-:Y:S02]  /*cf20*/  SEL R25, R25, RZ, P0 ;  /* 0x000000ff19197207 */ /* 0x000fe40000000000 */
[----:B------:R-:W-:-:S07]  /*cf30*/  LOP3.LUT R27, R27, R0, RZ, 0x3c, !PT ;  /* 0x000000001b1b7212 */ /* 0x000fce00078e3cff */
.L_x_259:
[----:B------:R-:W-:Y:S05]  /*cf40*/  BSYNC B7 ;  /* 0x0000000000077941 */ /* 0x000fea0003800000 */
.L_x_257:
[----:B------:R-:W2:Y:S02]  /*cf50*/  LDL R0, [R1+0x4] ;  /* 0x0000040001007983 */ /* 0x000ea40000100800 */
[----:B--2---:R-:W-:-:S13]  /*cf60*/  LOP3.LUT P0, RZ, R0, 0x10, RZ, 0xc0, !PT ;  /* 0x0000001000ff7812 */ /* 0x004fda000780c0ff */
[----:B------:R-:W-:Y:S05]  /*cf70*/  @!P0 BRA `(.L_x_301) ;  /* 0x0000000000248947 */ /* 0x000fea0003800000 */
[----:B------:R-:W-:Y:S05]  /*cf80*/  WARPSYNC.ALL ;  /* 0x0000000000007948 */ /* 0x000fea0003800000 */
[----:B------:R-:W0:Y:S08]  /*cf90*/  S2UR UR5, SR_CgaCtaId ;  /* 0x00000000000579c3 */ /* 0x000e300000008800 */
[----:B------:R-:W-:Y:S06]  /*cfa0*/  BAR.SYNC.DEFER_BLOCKING 0x5, 0x200 ;  /* 0x0148000000007b1d */ /* 0x000fec0000010000 */
[----:B------:R-:W-:-:S02]  /*cfb0*/  UMOV UR4, 0x400 ;  /* 0x0000040000047882 */ /* 0x000fc40000000000 */
[----:B0-----:R-:W-:-:S06]  /*cfc0*/  ULEA UR4, UR5, UR4, 0x18 ;  /* 0x0000000405047291 */ /* 0x001fcc000f8ec03f */
[----:B------:R-:W-:-:S05]  /*cfd0*/  IMAD.U32 R22, RZ, RZ, UR4 ;  /* 0x00000004ff167e24 */ /* 0x000fca000f8e00ff */
[----:B------:R0:W1:Y:S01]  /*cfe0*/  LDS.128 R16, [R22+0x168d0] ;  /* 0x0168d00016107984 */ /* 0x0000620000000c00 */
[----:B------:R-:W-:Y:S06]  /*cff0*/  BAR.ARV 0x4, 0x200 ;  /* 0x0108000000007b1d */ /* 0x000fec0000002000 */
[----:B------:R-:W-:Y:S05]  /*d000*/  BRA `(.L_x_302) ;  /* 0x0000000800d07947 */ /* 0x000fea0003800000 */
.L_x_301:
[----:B------:R-:W0:Y:S01]  /*d010*/  S2R R0, SR_TID.X ;  /* 0x0000000000007919 */ /* 0x000e220000002100 */
[----:B------:R-:W-:Y:S01]  /*d020*/  UMOV UR4, 0xffffffff ;  /* 0xffffffff00047882 */ /* 0x000fe20000000000 */
[----:B0-----:R-:W-:-:S04]  /*d030*/  LOP3.LUT R9, R0, 0x1f, RZ, 0xc0, !PT ;  /* 0x0000001f00097812 */ /* 0x001fc800078ec0ff */
[----:B------:R-:W-:Y:S01]  /*d040*/  ISETP.NE.AND P0, PT, R9, 0x1f, PT ;  /* 0x0000001f0900780c */ /* 0x000fe20003f05270 */
[----:B------:R-:W-:-:S12]  /*d050*/  BRA.DIV UR4, `(.L_x_303) ;  /* 0x0000004604f87947 */ /* 0x000fd8000b800000 */
[----:B------:R-:W-:Y:S01]  /*d060*/  IMAD.IADD R7, R19, 0x1, R9 ;  /* 0x0000000113077824 */ /* 0x000fe200078e0209 */
[----:B------:R-:W-:-:S04]  /*d070*/  ULDC UR4, c[0x0][0xc3c] ;  /* 0x00030f0000047ab9 */ /* 0x000fc80000000800 */
[----:B------:R-:W-:-:S13]  /*d080*/  ISETP.GE.OR P1, PT, R7, UR4, !P0 ;  /* 0x0000000407007c0c */ /* 0x000fda000c726670 */
[----:B------:R-:W0:Y:S08]  /*d090*/  @!P1 LDC.64 R2, c[0x0][0xc80] ;  /* 0x00032000ff029b82 */ /* 0x000e300000000a00 */
[----:B------:R-:W1:Y:S01]  /*d0a0*/  @!P1 LDC.64 R4, c[0x0][0xc78] ;  /* 0x00031e00ff049b82 */ /* 0x000e620000000a00 */
[----:B0-----:R-:W-:-:S05]  /*d0b0*/  @!P1 IMAD.WIDE R2, R7, 0x4, R2 ;  /* 0x0000000407029825 */ /* 0x001fca00078e0202 */
[----:B------:R1:W2:Y:S02]  /*d0c0*/  @!P1 LDG.E R8, desc[UR36][R2.64] ;  /* 0x0000002402089981 */ /* 0x0002a4000c1e1900 */
[----:B-1----:R-:W-:-:S05]  /*d0d0*/  @!P1 IMAD.WIDE R2, R7, 0x4, R4 ;  /* 0x0000000407029825 */ /* 0x002fca00078e0204 */
[----:B------:R-:W3:Y:S01]  /*d0e0*/  @!P1 LDG.E R5, desc[UR36][R2.64] ;  /* 0x0000002402059981 */ /* 0x000ee2000c1e1900 */
[----:B------:R-:W-:Y:S01]  /*d0f0*/  IMAD.MOV.U32 R7, RZ, RZ, RZ ;  /* 0x000000ffff077224 */ /* 0x000fe200078e00ff */
[C---:B------:R-:W-:Y:S01]  /*d100*/  ISETP.GE.U32.AND P2, PT, R9.reuse, 0x2, PT ;  /* 0x000000020900780c */ /* 0x040fe20003f46070 */
[----:B------:R-:W-:Y:S01]  /*d110*/  IMAD.MOV.U32 R4, RZ, RZ, RZ ;  /* 0x000000ffff047224 */ /* 0x000fe200078e00ff */
[C---:B------:R-:W-:Y:S01]  /*d120*/  ISETP.GE.U32.AND P3, PT, R9.reuse, 0x4, PT ;  /* 0x000000040900780c */ /* 0x040fe20003f66070 */
[----:B------:R-:W-:Y:S01]  /*d130*/  SHFL.IDX PT, R0, R16, RZ, 0x1f ;  /* 0x00001fff10007589 */ /* 0x000fe200000e0000 */
[C---:B------:R-:W-:Y:S02]  /*d140*/  ISETP.GE.U32.AND P4, PT, R9.reuse, 0x8, PT ;  /* 0x000000080900780c */ /* 0x040fe40003f86070 */
[C---:B------:R-:W-:Y:S01]  /*d150*/  ISETP.GE.U32.AND P5, PT, R9.reuse, 0x10, PT ;  /* 0x000000100900780c */ /* 0x040fe20003fa6070 */
[----:B------:R0:W-:Y:S02]  /*d160*/  SHFL.IDX PT, R6, R16, 0x1, 0x1f ;  /* 0x00201f0010067f89 */ /* 0x0001e400000e0000 */
[----:B0-----:R-:W-:Y:S01]  /*d170*/  IMAD.MOV.U32 R16, RZ, RZ, RZ ;  /* 0x000000ffff107224 */ /* 0x001fe200078e00ff */
[----:B--2---:R-:W-:Y:S01]  /*d180*/  @!P1 MOV R7, R8 ;  /* 0x0000000800079202 */ /* 0x004fe20000000f00 */
[----:B---3--:R-:W-:Y:S01]  /*d190*/  @!P1 IMAD.MOV.U32 R4, RZ, RZ, R5 ;  /* 0x000000ffff049224 */ /* 0x008fe200078e0005 */
[----:B------:R-:W-:-:S03]  /*d1a0*/  ISETP.NE.AND P1, PT, R9, RZ, PT ;  /* 0x000000ff0900720c */ /* 0x000fc60003f25270 */
[----:B------:R-:W-:-:S05]  /*d1b0*/  IMAD R13, R4, R7, RZ ;  /* 0x00000007040d7224 */ /* 0x000fca00078e02ff */
        /* <DEDUP_REMOVED lines=15> */
[----:B------:R0:W1:Y:S02]  /*d2b0*/  SHFL.IDX PT, R14, R3, 0x1f, 0x1f ;  /* 0x03e01f00030e7f89 */ /* 0x00006400000e0000 */
.L_x_441:
[----:B------:R-:W-:Y:S02]  /*d2c0*/  ULDC UR4, c[0x0][0xc38] ;  /* 0x00030e0000047ab9 */ /* 0x000fe40000000800 */
[----:B------:R-:W-:-:S04]  /*d2d0*/  IMAD.U32 R2, RZ, RZ, UR4 ;  /* 0x00000004ff027e24 */ /* 0x000fc8000f8e00ff */
[----:B-1----:R-:W-:-:S04]  /*d2e0*/  IMAD R5, R14, R2, RZ ;  /* 0x000000020e057224 */ /* 0x002fc800078e02ff */
[----:B------:R-:W-:-:S05]  /*d2f0*/  IMAD.IADD R6, R6, 0x1, R5 ;  /* 0x0000000106067824 */ /* 0x000fca00078e0205 */
[----:B------:R-:W-:-:S13]  /*d300*/  ISETP.GT.AND P6, PT, R6, R0, PT ;  /* 0x000000000600720c */ /* 0x000fda0003fc4270 */
[----:B------:R-:W-:Y:S05]  /*d310*/  @P6 BRA `(.L_x_304) ;  /* 0x0000000000a46947 */ /* 0x000fea0003800000 */
.L_x_307:
[----:B------:R-:W1:Y:S01]  /*d320*/  LDC R2, c[0x0][0xc3c] ;  /* 0x00030f00ff027b82 */ /* 0x000e620000000800 */
[----:B------:R-:W-:-:S04]  /*d330*/  IADD3 R19, R19, 0x1f, RZ ;  /* 0x0000001f13137810 */ /* 0x000fc80007ffe0ff */
[----:B-1----:R-:W-:-:S13]  /*d340*/  ISETP.GE.AND P6, PT, R19, R2, PT ;  /* 0x000000021300720c */ /* 0x002fda0003fc6270 */
[----:B------:R-:W-:Y:S05]  /*d350*/  @P6 BRA `(.L_x_305) ;  /* 0x0000000400b86947 */ /* 0x000fea0003800000 */
[----:B0-----:R-:W0:Y:S01]  /*d360*/  S2R R3, SR_TID.X ;  /* 0x0000000000037919 */ /* 0x001e220000002100 */
[----:B------:R-:W-:Y:S01]  /*d370*/  IMAD.MOV.U32 R7, RZ, RZ, RZ ;  /* 0x000000ffff077224 */ /* 0x000fe200078e00ff */
[----:B0-----:R-:W-:-:S05]  /*d380*/  LOP3.LUT R3, R3, 0x1f, RZ, 0xc0, !PT ;  /* 0x0000001f03037812 */ /* 0x001fca00078ec0ff */
[----:B------:R-:W-:-:S05]  /*d390*/  IMAD.IADD R9, R19, 0x1, R3 ;  /* 0x0000000113097824 */ /* 0x000fca00078e0203 */
[----:B------:R-:W-:-:S13]  /*d3a0*/  ISETP.GE.OR P6, PT, R9, R2, !P0 ;  /* 0x000000020900720c */ /* 0x000fda00047c6670 */
[----:B------:R-:W0:Y:S08]  /*d3b0*/  @!P6 LDC.64 R2, c[0x0][0xc80] ;  /* 0x00032000ff02eb82 */ /* 0x000e300000000a00 */
[----:B------:R-:W1:Y:S01]  /*d3c0*/  @!P6 LDC.64 R4, c[0x0][0xc78] ;  /* 0x00031e00ff04eb82 */ /* 0x000e620000000a00 */
[----:B0-----:R-:W-:-:S05]  /*d3d0*/  @!P6 IMAD.WIDE R2, R9, 0x4, R2 ;  /* 0x000000040902e825 */ /* 0x001fca00078e0202 */
[----:B------:R1:W2:Y:S02]  /*d3e0*/  @!P6 LDG.E R7, desc[UR36][R2.64] ;  /* 0x000000240207e981 */ /* 0x0002a4000c1e1900 */
[----:B-1----:R-:W-:-:S04]  /*d3f0*/  @!P6 IMAD.WIDE R2, R9, 0x4, R4 ;  /* 0x000000040902e825 */ /* 0x002fc800078e0204 */
[----:B------:R-:W-:-:S06]  /*d400*/  IMAD.MOV.U32 R4, RZ, RZ, RZ ;  /* 0x000000ffff047224 */ /* 0x000fcc00078e00ff */
[----:B------:R-:W2:Y:S01]  /*d410*/  @!P6 LDG.E R4, desc[UR36][R2.64] ;  /* 0x000000240204e981 */ /* 0x000ea2000c1e1900 */
[----:B------:R-:W-:Y:S01]  /*d420*/  UMOV UR4, 0xffffffff ;  /* 0xffffffff00047882 */ /* 0x000fe20000000000 */
[----:B--2---:R-:W-:Y:S02]  /*d430*/  IMAD R13, R4, R7, RZ ;  /* 0x00000007040d7224 */ /* 0x004fe400078e02ff */
[----:B------:R-:W-:Y:S05]  /*d440*/  BRA.DIV UR4, `(.L_x_306) ;  /* 0x0000004a04387947 */ /* 0x000fea000b800000 */
        /* <DEDUP_REMOVED lines=16> */
.L_x_449:
[----:B------:R-:W-:Y:S02]  /*d550*/  ULDC UR4, c[0x0][0xc38] ;  /* 0x00030e0000047ab9 */ /* 0x000fe40000000800 */
[----:B------:R-:W-:-:S04]  /*d560*/  IMAD.U32 R2, RZ, RZ, UR4 ;  /* 0x00000004ff027e24 */ /* 0x000fc8000f8e00ff */
[----:B-1----:R-:W-:-:S04]  /*d570*/  IMAD R5, R14, R2, RZ ;  /* 0x000000020e057224 */ /* 0x002fc800078e02ff */
[----:B------:R-:W-:-:S05]  /*d580*/  IMAD.IADD R6, R5, 0x1, R6 ;  /* 0x0000000105067824 */ /* 0x000fca00078e0206 */
[----:B------:R-:W-:-:S13]  /*d590*/  ISETP.GT.AND P6, PT, R6, R0, PT ;  /* 0x000000000600720c */ /* 0x000fda0003fc4270 */
[----:B------:R-:W-:Y:S05]  /*d5a0*/  @!P6 BRA `(.L_x_307) ;  /* 0xfffffffc005ce947 */ /* 0x000fea000383ffff */
.L_x_304:
[----:B------:R-:W-:Y:S01]  /*d5b0*/  IADD3 R6, -R5, R6, RZ ;  /* 0x0000000605067210 */ /* 0x000fe20007ffe1ff */
[----:B------:R-:W-:-:S04]  /*d5c0*/  UMOV UR4, 0xffffffff ;  /* 0xffffffff00047882 */ /* 0x000fc80000000000 */
[----:B------:R-:W-:-:S05]  /*d5d0*/  IMAD R5, R3, R2, R6 ;  /* 0x0000000203057224 */ /* 0x000fca00078e0206 */
[----:B------:R-:W-:Y:S01]  /*d5e0*/  ISETP.GT.AND P6, PT, R5, R0, PT ;  /* 0x000000000500720c */ /* 0x000fe20003fc4270 */
[----:B------:R-:W-:-:S12]  /*d5f0*/  BRA.DIV UR4, `(.L_x_308) ;  /* 0x0000004a04847947 */ /* 0x000fd8000b800000 */
[----:B------:R-:W-:-:S04]  /*d600*/  VOTE.ANY R8, PT, !P6 ;  /* 0x0000000000087806 */ /* 0x000fc800070e0100 */
[----:B------:R-:W1:Y:S02]  /*d610*/  POPC R5, R8 ;  /* 0x0000000800057309 */ /* 0x000e640000000000 */
[----:B-1----:R1:W2:Y:S04]  /*d620*/  SHFL.IDX PT, R7, R7, R5, 0x1f ;  /* 0x00001f0507077589 */ /* 0x0022a800000e0000 */
[----:B------:R1:W3:Y:S02]  /*d630*/  SHFL.IDX PT, R4, R4, R5, 0x1f ;  /* 0x00001f0504047589 */ /* 0x0002e400000e0000 */
.L_x_454:
[----:B------:R-:W-:-:S13]  /*d640*/  ISETP.NE.AND P0, PT, R8, RZ, PT ;  /* 0x000000ff0800720c */ /* 0x000fda0003f05270 */
[----:B------:R-:W-:Y:S05]  /*d650*/  @!P0 BRA `(.L_x_309) ;  /* 0x0000000000108947 */ /* 0x000fea0003800000 */
[----:B------:R-:W-:Y:S01]  /*d660*/  UMOV UR4, 0xffffffff ;  /* 0xffffffff00047882 */ /* 0x000fe20000000000 */
[----:B------:R-:W-:Y:S02]  /*d670*/  VIADD R12, R5, 0xffffffff ;  /* 0xffffffff050c7836 */ /* 0x000fe40000000000 */
[----:B------:R-:W-:Y:S05]  /*d680*/  BRA.DIV UR4, `(.L_x_310) ;  /* 0x0000004a04bc7947 */ /* 0x000fea000b800000 */
[----:B------:R4:W0:Y:S02]  /*d690*/  SHFL.IDX PT, R16, R3, R12, 0x1f ;  /* 0x00001f0c03107589 */ /* 0x00082400000e0000 */
.L_x_309:
[-C--:B--2---:R-:W-:Y:S01]  /*d6a0*/  IABS R8, R7.reuse ;  /* 0x0000000700087213 */ /* 0x084fe20000000000 */
[----:B0-----:R-:W-:Y:S01]  /*d6b0*/  IMAD R16, R16, R2, R6 ;  /* 0x0000000210107224 */ /* 0x001fe200078e0206 */
[----:B------:R-:W-:Y:S01]  /*d6c0*/  IABS R6, R7 ;  /* 0x0000000700067213 */ /* 0x000fe20000000000 */
[----:B------:R-:W-:Y:S01]  /*d6d0*/  IMAD.MOV.U32 R2, RZ, RZ, RZ ;  /* 0x000000ffff027224 */ /* 0x000fe200078e00ff */
[----:B------:R-:W0:Y:S01]  /*d6e0*/  I2F.RP R9, R8 ;  /* 0x0000000800097306 */ /* 0x000e220000209400 */
[----:B------:R-:W-:Y:S02]  /*d6f0*/  IMAD.IADD R0, R0, 0x1, -R16 ;  /* 0x0000000100007824 */ /* 0x000fe400078e0a10 */
[----:B------:R-:W-:Y:S01]  /*d700*/  IMAD.MOV R10, RZ, RZ, -R6 ;  /* 0x000000ffff0a7224 */ /* 0x000fe200078e0a06 */
[----:B---3--:R-:W-:Y:S01]  /*d710*/  IABS R6, R4 ;  /* 0x0000000400067213 */ /* 0x008fe20000000000 */
[----:B------:R-:W-:-:S03]  /*d720*/  IMAD.IADD R19, R5, 0x1, R19 ;  /* 0x0000000105137824 */ /* 0x000fc600078e0213 */
[----:B0-----:R-:W4:Y:S02]  /*d730*/  MUFU.RCP R9, R9 ;  /* 0x0000000900097308 */ /* 0x001f240000001000 */
[----:B----4-:R-:W-:-:S06]  /*d740*/  VIADD R3, R9, 0xffffffe ;  /* 0x0ffffffe09037836 */ /* 0x010fcc0000000000 */
[----:B------:R-:W0:Y:S02]  /*d750*/  F2I.FTZ.U32.TRUNC.NTZ R3, R3 ;  /* 0x0000000300037305 */ /* 0x000e24000021f000 */
[----:B0-----:R-:W-:-:S04]  /*d760*/  IMAD.MOV R11, RZ, RZ, -R3 ;  /* 0x000000ffff0b7224 */ /* 0x001fc800078e0a03 */
[----:B------:R-:W-:-:S04]  /*d770*/  IMAD R11, R11, R8, RZ ;  /* 0x000000080b0b7224 */ /* 0x000fc800078e02ff */
[----:B------:R-:W-:Y:S01]  /*d780*/  IMAD.HI.U32 R2, R3, R11, R2 ;  /* 0x0000000b03027227 */ /* 0x000fe200078e0002 */
[----:B------:R-:W-:-:S05]  /*d790*/  IABS R11, R0 ;  /* 0x00000000000b7213 */ /* 0x000fca0000000000 */
[----:B------:R-:W-:-:S04]  /*d7a0*/  IMAD.HI.U32 R9, R2, R11, RZ ;  /* 0x0000000b02097227 */ /* 0x000fc800078e00ff */
[----:B------:R-:W-:Y:S02]  /*d7b0*/  IMAD R11, R9, R10, R11 ;  /* 0x0000000a090b7224 */ /* 0x000fe400078e020b */
[----:B------:R-:W0:Y:S01]  /*d7c0*/  I2F.RP R10, R6 ;  /* 0x00000006000a7306 */ /* 0x000e220000209400 */
[----:B------:R-:W-:Y:S02]  /*d7d0*/  IMAD.MOV.U32 R2, RZ, RZ, RZ ;  /* 0x000000ffff027224 */ /* 0x000fe400078e00ff */
[----:B------:R-:W-:-:S05]  /*d7e0*/  ISETP.GT.U32.AND P1, PT, R8, R11, PT ;  /* 0x0000000b0800720c */ /* 0x000fca0003f24070 */
[----:B0-----:R-:W0:Y:S08]  /*d7f0*/  MUFU.RCP R10, R10 ;  /* 0x0000000a000a7308 */ /* 0x001e300000001000 */
[----:B------:R-:W-:Y:S01]  /*d800*/  @!P1 IMAD.IADD R11, R11, 0x1, -R8 ;  /* 0x000000010b0b9824 */ /* 0x000fe200078e0a08 */
[----:B------:R-:W-:Y:S02]  /*d810*/  @!P1 IADD3 R9, R9, 0x1, RZ ;  /* 0x0000000109099810 */ /* 0x000fe40007ffe0ff */
[----:B------:R-:W-:-:S02]  /*d820*/  ISETP.NE.AND P1, PT, R7, RZ, PT ;  /* 0x000000ff0700720c */ /* 0x000fc40003f25270 */
[----:B------:R-:W-:Y:S02]  /*d830*/  ISETP.GE.U32.AND P0, PT, R11, R8, PT ;  /* 0x000000080b00720c */ /* 0x000fe40003f06070 */
[----:B------:R-:W-:-:S05]  /*d840*/  IABS R8, R4 ;  /* 0x0000000400087213 */ /* 0x000fca0000000000 */
[----:B------:R-:W-:Y:S02]  /*d850*/  IMAD.MOV R8, RZ, RZ, -R8 ;  /* 0x000000ffff087224 */ /* 0x000fe400078e0a08 */
[----:B0-----:R-:W-:-:S04]  /*d860*/  VIADD R12, R10, 0xffffffe ;  /* 0x0ffffffe0a0c7836 */ /* 0x001fc80000000000 */
[----:B------:R-:W-:Y:S01]  /*d870*/  @P0 VIADD R9, R9, 0x1 ;  /* 0x0000000109090836 */ /* 0x000fe20000000000 */
[----:B------:R-:W0:Y:S02]  /*d880*/  F2I.FTZ.U32.TRUNC.NTZ R3, R12 ;  /* 0x0000000c00037305 */ /* 0x000e24000021f000 */
[----:B0-----:R-:W-:-:S04]  /*d890*/  IMAD.MOV R11, RZ, RZ, -R3 ;  /* 0x000000ffff0b7224 */ /* 0x001fc800078e0a03 */
[----:B------:R-:W-:-:S04]  /*d8a0*/  IMAD R11, R11, R6, RZ ;  /* 0x000000060b0b7224 */ /* 0x000fc800078e02ff */
[----:B------:R-:W-:Y:S01]  /*d8b0*/  IMAD.HI.U32 R2, R3, R11, R2 ;  /* 0x0000000b03027227 */ /* 0x000fe200078e0002 */
[----:B------:R-:W-:-:S04]  /*d8c0*/  LOP3.LUT R3, R0, R7, RZ, 0x3c, !PT ;  /* 0x0000000700037212 */ /* 0x000fc800078e3cff */
[----:B------:R-:W-:-:S13]  /*d8d0*/  ISETP.GE.AND P2, PT, R3, RZ, PT ;  /* 0x000000ff0300720c */ /* 0x000fda0003f46270 */
[----:B------:R-:W-:Y:S01]  /*d8e0*/  @!P2 IMAD.MOV R9, RZ, RZ, -R9 ;  /* 0x000000ffff09a224 */ /* 0x000fe200078e0a09 */
[----:B------:R-:W-:-:S04]  /*d8f0*/  @!P1 LOP3.LUT R9, RZ, R7, RZ, 0x33, !PT ;  /* 0x00000007ff099212 */ /* 0x000fc800078e33ff */
[-C--:B------:R-:W-:Y:S01]  /*d900*/  IABS R3, R9.reuse ;  /* 0x0000000900037213 */ /* 0x080fe20000000000 */
[----:B------:R-:W-:-:S04]  /*d910*/  IMAD R7, R7, R9, RZ ;  /* 0x0000000907077224 */ /* 0x000fc800078e02ff */
[----:B------:R-:W-:Y:S01]  /*d920*/  IMAD.HI.U32 R2, R2, R3, RZ ;  /* 0x0000000302027227 */ /* 0x000fe200078e00ff */
[----:B------:R-:W-:-:S03]  /*d930*/  IADD3 R17, R0, -R7, RZ ;  /* 0x8000000700117210 */ /* 0x000fc60007ffe0ff */
[----:B------:R-:W-:-:S05]  /*d940*/  IMAD R3, R2, R8, R3 ;  /* 0x0000000802037224 */ /* 0x000fca00078e0203 */
[----:B------:R-:W-:-:S13]  /*d950*/  ISETP.GT.U32.AND P1, PT, R6, R3, PT ;  /* 0x000000030600720c */ /* 0x000fda0003f24070 */
[----:B------:R-:W-:Y:S02]  /*d960*/  @!P1 IMAD.IADD R3, R3, 0x1, -R6 ;  /* 0x0000000103039824 */ /* 0x000fe400078e0a06 */
[----:B------:R-:W-:Y:S01]  /*d970*/  @!P1 VIADD R2, R2, 0x1 ;  /* 0x0000000102029836 */ /* 0x000fe20000000000 */
[----:B------:R-:W-:Y:S02]  /*d980*/  ISETP.NE.AND P1, PT, R4, RZ, PT ;  /* 0x000000ff0400720c */ /* 0x000fe40003f25270 */
[----:B------:R-:W-:Y:S02]  /*d990*/  ISETP.GE.U32.AND P0, PT, R3, R6, PT ;  /* 0x000000060300720c */ /* 0x000fe40003f06070 */
[----:B------:R-:W-:-:S04]  /*d9a0*/  LOP3.LUT R3, R9, R4, RZ, 0x3c, !PT ;  /* 0x0000000409037212 */ /* 0x000fc800078e3cff */
[----:B------:R-:W-:-:S07]  /*d9b0*/  ISETP.GE.AND P2, PT, R3, RZ, PT ;  /* 0x000000ff0300720c */ /* 0x000fce0003f46270 */
[----:B------:R-:W-:-:S06]  /*d9c0*/  @P0 VIADD R2, R2, 0x1 ;  /* 0x0000000102020836 */ /* 0x000fcc0000000000 */
[----:B------:R-:W-:Y:S01]  /*d9d0*/  @!P2 IMAD.MOV R2, RZ, RZ, -R2 ;  /* 0x000000ffff02a224 */ /* 0x000fe200078e0a02 */
[----:B------:R-:W-:-:S05]  /*d9e0*/  @!P1 LOP3.LUT R2, RZ, R4, RZ, 0x33, !PT ;  /* 0x00000004ff029212 */ /* 0x000fca00078e33ff */
[--C-:B------:R-:W-:Y:S02]  /*d9f0*/  IMAD.MOV R3, RZ, RZ, -R2.reuse ;  /* 0x000000ffff037224 */ /* 0x100fe400078e0a02 */
[C---:B------:R-:W-:Y:S02]  /*da00*/  IMAD R2, R4.reuse, 0x1000000, R2 ;  /* 0x0100000004027824 */ /* 0x040fe400078e0202 */
[----:B------:R-:W-:-:S04]  /*da10*/  IMAD R9, R4, R3, R9 ;  /* 0x0000000304097224 */ /* 0x000fc800078e0209 */
[----:B------:R-:W-:Y:S01]  /*da20*/  IMAD R18, R9, 0x10000, R2 ;  /* 0x0001000009127824 */ /* 0x000fe200078e0202 */
[----:B------:R-:W-:Y:S06]  /*da30*/  BRA `(.L_x_311) ;  /* 0x00000000001c7947 */ /* 0x000fec0003800000 */
.L_x_305:
[----:B------:R-:W-:Y:S01]  /*da40*/  UMOV UR4, URZ ;  /* 0x0000003f00047c82 */ /* 0x000fe20008000000 */
[----:B------:R-:W-:Y:S01]  /*da50*/  UMOV UR5, URZ ;  /* 0x0000003f00057c82 */ /* 0x000fe20008000000 */
[----:B------:R-:W-:Y:S01]  /*da60*/  ULDC UR6, c[0x0][0xc3c] ;  /* 0x00030f0000067ab9 */ /* 0x000fe20000000800 */
[----:B------:R-:W-:Y:S02]  /*da70*/  IMAD.MOV.U32 R16, RZ, RZ, R0 ;  /* 0x000000ffff107224 */ /* 0x000fe400078e0000 */
[----:B------:R-:W-:Y:S02]  /*da80*/  IMAD.U32 R17, RZ, RZ, UR4 ;  /* 0x00000004ff117e24 */ /* 0x000fe4000f8e00ff */
[----:B------:R-:W-:Y:S02]  /*da90*/  IMAD.U32 R18, RZ, RZ, UR5 ;  /* 0x00000005ff127e24 */ /* 0x000fe4000f8e00ff */
[----:B------:R-:W-:-:S07]  /*daa0*/  IMAD.U32 R19, RZ, RZ, UR6 ;  /* 0x00000006ff137e24 */ /* 0x000fce000f8e00ff */
.L_x_311:
[----:B------:R-:W2:Y:S01]  /*dab0*/  S2R R0, SR_TID.X ;  /* 0x0000000000007919 */ /* 0x000ea20000002100 */
[----:B------:R-:W-:Y:S05]  /*dac0*/  WARPSYNC.ALL ;  /* 0x0000000000007948 */ /* 0x000fea0003800000 */
[----:B------:R-:W-:Y:S01]  /*dad0*/  BAR.SYNC.DEFER_BLOCKING 0x4, 0x200 ;  /* 0x0108000000007b1d */ /* 0x000fe20000010000 */
[----:B--2---:R-:W-:-:S04]  /*dae0*/  LOP3.LUT R0, R0, 0x1f, RZ, 0xc0, !PT ;  /* 0x0000001f00007812 */ /* 0x004fc800078ec0ff */
[----:B------:R-:W-:-:S13]  /*daf0*/  ISETP.NE.AND P0, PT, R0, RZ, PT ;  /* 0x000000ff0000720c */ /* 0x000fda0003f05270 */
[----:B0-----:R-:W0:Y:S01]  /*db00*/  @!P0 S2R R3, SR_CgaCtaId ;  /* 0x0000000000038919 */ /* 0x001e220000008800 */
[----:B------:R-:W-:-:S04]  /*db10*/  @!P0 MOV R0, 0x400 ;  /* 0x0000040000008802 */ /* 0x000fc80000000f00 */
[----:B0-----:R-:W-:-:S05]  /*db20*/  @!P0 LEA R22, R3, R0, 0x18 ;  /* 0x0000000003168211 */ /* 0x001fca00078ec0ff */
[----:B------:R2:W-:Y:S01]  /*db30*/  @!P0 STS.128 [R22+0x168d0], R16 ;  /* 0x0168d01016008388 */ /* 0x0005e20000000c00 */
[----:B------:R-:W-:Y:S06]  /*db40*/  BAR.ARV 0x5, 0x200 ;  /* 0x0148000000007b1d */ /* 0x000fec0000002000 */
.L_x_302:
[----:B------:R-:W-:Y:S02]  /*db50*/  ULDC UR4, c[0x0][0xc3c] ;  /* 0x00030f0000047ab9 */ /* 0x000fe40000000800 */
[----:B-1----:R-:W-:-:S13]  /*db60*/  ISETP.GE.AND P0, PT, R19, UR4, PT ;  /* 0x0000000413007c0c */ /* 0x002fda000bf06270 */
[----:B------:R-:W-:Y:S05]  /*db70*/  @!P0 BRA `(.L_x_312) ;  /* 0xffffffb000cc8947 */ /* 0x000fea000383ffff */
[----:B------:R-:W-:Y:S05]  /*db80*/  BSYNC B8 ;  /* 0x0000000000087941 */ /* 0x000fea0003800000 */
.L_x_251:
[----:B0-----:R-:W3:Y:S01]  /*db90*/  LDL.LU R0, [R1+0x3c] ;  /* 0x00003c0001007983 */ /* 0x001ee20000300800 */
[----:B------:R-:W-:Y:S01]  /*dba0*/  BSSY B0, `(.L_x_313) ;  /* 0x000000b000007945 */ /* 0x000fe20003800000 */
[----:B------:R-:W0:Y:S01]  /*dbb0*/  S2R R5, SR_CgaCtaId ;  /* 0x0000000000057919 */ /* 0x000e220000008800 */
[----:B---3--:R-:W-:-:S05]  /*dbc0*/  VIADD R0, R0, 0x1 ;  /* 0x0000000100007836 */ /* 0x008fca0000000000 */
[----:B------:R-:W-:-:S04]  /*dbd0*/  LEA.HI R2, R0, R0, RZ, 0x1 ;  /* 0x0000000000027211 */ /* 0x000fc800078f08ff */
[----:B------:R-:W-:Y:S02]  /*dbe0*/  LOP3.LUT R3, R2, 0xfffffffe, RZ, 0xc0, !PT ;  /* 0xfffffffe02037812 */ /* 0x000fe400078ec0ff */
[----:B------:R-:W-:-:S03]  /*dbf0*/  MOV R2, 0x400 ;  /* 0x0000040000027802 */ /* 0x000fc60000000f00 */
[----:B------:R-:W-:Y:S01]  /*dc00*/  IMAD.IADD R0, R0, 0x1, -R3 ;  /* 0x0000000100007824 */ /* 0x000fe200078e0a03 */
[----:B0-----:R-:W-:-:S04]  /*dc10*/  LEA R5, R5, R2, 0x18 ;  /* 0x0000000205057211 */ /* 0x001fc800078ec0ff */
[----:B------:R-:W-:-:S04]  /*dc20*/  SHF.L.U32 R0, R0, 0x1f, RZ ;  /* 0x0000001f00007819 */ /* 0x000fc800000006ff */
[----:B------:R-:W0:Y:S02]  /*dc30*/  SYNCS.PHASECHK.TRANS64.TRYWAIT P0, [R5+URZ+0x16820], R0 ;  /* 0x01682000050075a7 */ /* 0x000e24000800017f */
[----:B0-----:R-:W-:Y:S05]  /*dc40*/  @!P0 BRA `(.L_x_314) ;  /* 0x0000004400748947 */ /* 0x001fea0003800000 */
.L_x_457:
[----:B------:R-:W-:Y:S05]  /*dc50*/  BSYNC B0 ;  /* 0x0000000000007941 */ /* 0x000fea0003800000 */
.L_x_313:
[----:B------:R-:W-:-:S03]  /*dc60*/  UMOV UR4, 0xffffffff ;  /* 0xffffffff00047882 */ /* 0x000fc60000000000 */
[----:B------:R-:W-:Y:S05]  /*dc70*/  BRA.DIV UR4, `(.L_x_315) ;  /* 0x00000046047c7947 */ /* 0x000fea000b800000 */
[----:B0-----:R-:W0:Y:S02]  /*dc80*/  S2R R0, SR_TID.X ;  /* 0x0000000000007919 */ /* 0x001e240000002100 */
[----:B0-----:R-:W-:-:S04]  /*dc90*/  SHF.R.U32.HI R0, RZ, 0x5, R0 ;  /* 0x00000005ff007819 */ /* 0x001fc80000011600 */
[----:B------:R-:W-:-:S05]  /*dca0*/  LOP3.LUT R0, R0, 0x3, RZ, 0xc0, !PT ;  /* 0x0000000300007812 */ /* 0x000fca00078ec0ff */
[----:B------:R0:W1:Y:S02]  /*dcb0*/  SHFL.IDX PT, R14, R0, RZ, 0x1f ;  /* 0x00001fff000e7589 */ /* 0x00006400000e0000 */
.L_x_460:
[----:B-1----:R-:W-:Y:S01]  /*dcc0*/  ISETP.NE.AND P0, PT, R14, RZ, PT ;  /* 0x000000ff0e00720c */ /* 0x002fe20003f05270 */
[----:B------:R-:W-:-:S12]  /*dcd0*/  BSSY B0, `(.L_x_316) ;  /* 0x0000024000007945 */ /* 0x000fd80003800000 */
[----:B------:R-:W-:Y:S05]  /*dce0*/  @P0 BRA `(.L_x_317) ;  /* 0x0000000000880947 */ /* 0x000fea0003800000 */
[----:B------:R-:W-:-:S03]  /*dcf0*/  UMOV UR4, 0xffffffff ;  /* 0xffffffff00047882 */ /* 0x000fc60000000000 */
[----:B------:R-:W-:Y:S05]  /*dd00*/  BRA.DIV UR4, `(.L_x_318) ;  /* 0x00000046048c7947 */ /* 0x000fea000b800000 */
[----:B------:R-:W-:-:S13]  /*dd10*/  ELECT P6, URZ, PT ;  /* 0x00000000003f782f */ /* 0x000fda00038c0000 */
.L_x_463:
[----:B------:R-:W-:Y:S05]  /*dd20*/  @!P6 BRA `(.L_x_317) ;  /* 0x000000000078e947 */ /* 0x000fea0003800000 */
[----:B0-----:R-:W3:Y:S02]  /*dd30*/  LDL.LU R0, [R1+0x28] ;  /* 0x0000280001007983 */ /* 0x001ee40000300800 */
[----:B---3--:R-:W-:-:S04]  /*dd40*/  LOP3.LUT R0, R0, 0x2, RZ, 0xfc, !PT ;  /* 0x0000000200007812 */ /* 0x008fc800078efcff */
[----:B------:R-:W-:-:S13]  /*dd50*/  ISETP.NE.AND P0, PT, R0, 0x3, PT ;  /* 0x000000030000780c */ /* 0x000fda0003f05270 */
[----:B------:R-:W-:Y:S05]  /*dd60*/  @!P0 BRA `(.L_x_319) ;  /* 0x0000000000048947 */ /* 0x000fea0003800000 */
[----:B------:R-:W-:Y:S01]  /*dd70*/  BPT.TRAP 0x1 ;  /* 0x000000040000795c */ /* 0x000fe20000300000 */
.L_x_319:
[----:B------:R-:W-:Y:S01]  /*dd80*/  IMAD R3, R25, 0x8, R5 ;  /* 0x0000000819037824 */ /* 0x000fe200078e0205 */
[----:B------:R-:W-:Y:S01]  /*dd90*/  SHF.L.U32 R2, R27, 0x1f, RZ ;  /* 0x0000001f1b027819 */ /* 0x000fe200000006ff */
[----:B------:R-:W-:-:S03]  /*dda0*/  VIADD R25, R25, 0x1 ;  /* 0x0000000119197836 */ /* 0x000fc60000000000 */
[----:B------:R-:W0:Y:S02]  /*ddb0*/  SYNCS.PHASECHK.TRANS64.TRYWAIT P1, [R3+URZ+0x16840], R2 ;  /* 0x01684002030075a7 */ /* 0x000e24000802017f */
[----:B------:R-:W-:-:S04]  /*ddc0*/  ISETP.NE.AND P2, PT, R25, 0x2, PT ;  /* 0x000000021900780c */ /* 0x000fc80003f45270 */
[----:B------:R-:W-:Y:S01]  /*ddd0*/  SEL R0, RZ, 0x1, P2 ;  /* 0x00000001ff007807 */ /* 0x000fe20001000000 */
[----:B0-----:R-:W-:Y:S08]  /*dde0*/  @!P1 BRA `(.L_x_320) ;  /* 0x0000004400749947 */ /* 0x001ff00003800000 */
.L_x_464:
[----:B------:R-:W-:Y:S02]  /*ddf0*/  SEL R25, R25, RZ, P2 ;  /* 0x000000ff19197207 */ /* 0x000fe40001000000 */
[----:B------:R-:W-:Y:S01]  /*de00*/  LOP3.LUT R0, R27, R0, RZ, 0x3c, !PT ;  /* 0x000000001b007212 */ /* 0x000fe200078e3cff */
[----:B------:R-:W-:Y:S06]  /*de10*/  @!P0 BRA `(.L_x_321) ;  /* 0x0000000000048947 */ /* 0x000fec0003800000 */
[----:B------:R-:W-:Y:S01]  /*de20*/  BPT.TRAP 0x1 ;  /* 0x000000040000795c */ /* 0x000fe20000300000 */
.L_x_321:
[----:B------:R-:W-:Y:S02]  /*de30*/  LEA R25, R25, R5, 0x3 ;  /* 0x0000000519197211 */ /* 0x000fe400078e18ff */
[----:B------:R-:W-:-:S04]  /*de40*/  SHF.L.U32 R0, R0, 0x1f, RZ ;  /* 0x0000001f00007819 */ /* 0x000fc800000006ff */
[----:B------:R-:W1:Y:S02]  /*de50*/  SYNCS.PHASECHK.TRANS64.TRYWAIT P1, [R25+URZ+0x16840], R0 ;  /* 0x01684000190075a7 */ /* 0x000e64000802017f */
[----:B-1----:R-:W-:Y:S05]  /*de60*/  @!P1 BRA `(.L_x_322) ;  /* 0x0000004400689947 */ /* 0x002fea0003800000 */
.L_x_465:
[----:B------:R-:W-:Y:S05]  /*de70*/  @!P0 BRA `(.L_x_323) ;  /* 0x0000000000048947 */ /* 0x000fea0003800000 */
[----:B------:R-:W-:Y:S01]  /*de80*/  BPT.TRAP 0x1 ;  /* 0x000000040000795c */ /* 0x000fe20000300000 */
.L_x_323:
[----:B------:R-:W3:Y:S02]  /*de90*/  SYNCS.PHASECHK.TRANS64.TRYWAIT P1, [R3+URZ+0x16860], R2 ;  /* 0x01686002030075a7 */ /* 0x000ee4000802017f */
[----:B---3--:R-:W-:Y:S05]  /*dea0*/  @!P1 BRA `(.L_x_324) ;  /* 0x00000044006c9947 */ /* 0x008fea0003800000 */
.L_x_466:
[----:B------:R-:W-:Y:S05]  /*deb0*/  @!P0 BRA `(.L_x_325) ;  /* 0x0000000000048947 */ /* 0x000fea0003800000 */
[----:B------:R-:W-:Y:S01]  /*dec0*/  BPT.TRAP 0x1 ;  /* 0x000000040000795c */ /* 0x000fe20000300000 */
.L_x_325:
[----:B----4-:R4:W0:Y:S02]  /*ded0*/  SYNCS.PHASECHK.TRANS64.TRYWAIT P0, [R25+URZ+0x16860], R0 ;  /* 0x01686000190075a7 */ /* 0x010824000800017f */
[----:B0-----:R-:W-:Y:S05]  /*dee0*/  @!P0 NANOSLEEP.SYNCS 0x989680 ;  /* 0x009896800000895d */ /* 0x001fea0003900000 */
[----:B------:R-:W0:Y:S02]  /*def0*/  @!P0 SYNCS.PHASECHK.TRANS64 P0, [R25+URZ+0x16860], R0 ;  /* 0x01686000190085a7 */ /* 0x000e24000800007f */
[----:B0-----:R-:W-:Y:S05]  /*df00*/  @!P0 BRA `(.L_x_325) ;  /* 0xfffffffc00f08947 */ /* 0x001fea000383ffff */
.L_x_317:
[----:B------:R-:W-:Y:S05]  /*df10*/  BSYNC B0 ;  /* 0x0000000000007941 */ /* 0x000fea0003800000 */
.L_x_316:
[----:B------:R-:W-:Y:S05]  /*df20*/  EXIT ;  /* 0x000000000000794d */ /* 0x000fea0003800000 */
.L_x_210:
[----:B-1----:R-:W-:-:S04]  /*df30*/  IMAD.U32 R3, RZ, RZ, UR43 ;  /* 0x0000002bff037e24 */ /* 0x002fc8000f8e00ff */
[----:B------:R1:W2:Y:S03]  /*df40*/  SYNCS.PHASECHK.TRANS64.TRYWAIT P1, [R3+URZ+0x16800], R0 ;  /* 0x01680000030075a7 */ /* 0x0002a6000802017f */
[----:B--2---:R-:W-:Y:S05]  /*df50*/  @!P1 NANOSLEEP.SYNCS 0x989680 ;  /* 0x009896800000995d */ /* 0x004fea0003900000 */
[----:B------:R-:W2:Y:S02]  /*df60*/  @!P1 SYNCS.PHASECHK.TRANS64 P1, [R3+URZ+0x16800], R0 ;  /* 0x01680000030095a7 */ /* 0x000ea4000802007f */
[----:B--2---:R-:W-:Y:S05]  /*df70*/  @!P1 BRA `(.L_x_210) ;  /* 0xfffffffc00ec9947 */ /* 0x004fea000383ffff */
[----:B------:R-:W-:Y:S05]  /*df80*/  BRA `(.L_x_326) ;  /* 0xffffff38000c7947 */ /* 0x000fea000383ffff */
.L_x_214:
[----:B--2---:R2:W3:Y:S02]  /*df90*/  SYNCS.PHASECHK.TRANS64.TRYWAIT P1, [R4+URZ+0x16830], R3 ;  /* 0x01683003040075a7 */ /* 0x0044e4000802017f */
[----:B---3--:R-:W-:Y:S05]  /*dfa0*/  @!P1 NANOSLEEP.SYNCS 0x989680 ;  /* 0x009896800000995d */ /* 0x008fea0003900000 */
[----:B------:R-:W3:Y:S02]  /*dfb0*/  @!P1 SYNCS.PHASECHK.TRANS64 P1, [R4+URZ+0x16830], R3 ;  /* 0x01683003040095a7 */ /* 0x000ee4000802007f */
[----:B---3--:R-:W-:Y:S05]  /*dfc0*/  @!P1 BRA `(.L_x_214) ;  /* 0xfffffffc00f09947 */ /* 0x008fea000383ffff */
[----:B------:R-:W-:Y:S05]  /*dfd0*/  BRA `(.L_x_213) ;  /* 0xffffff38002c7947 */ /* 0x000fea000383ffff */
.L_x_220:
[----:B-1----:R-:W-:-:S04]  /*dfe0*/  IMAD.U32 R3, RZ, RZ, UR10 ;  /* 0x0000000aff037e24 */ /* 0x002fc8000f8e00ff */
[----:B------:R1:W2:Y:S03]  /*dff0*/  SYNCS.PHASECHK.TRANS64.TRYWAIT P1, [R3+URZ+0x16830], R0 ;  /* 0x01683000030075a7 */ /* 0x0002a6000802017f */
[----:B--2---:R-:W-:Y:S05]  /*e000*/  @!P1 NANOSLEEP.SYNCS 0x989680 ;  /* 0x009896800000995d */ /* 0x004fea0003900000 */
[----:B------:R-:W2:Y:S02]  /*e010*/  @!P1 SYNCS.PHASECHK.TRANS64 P1, [R3+URZ+0x16830], R0 ;  /* 0x01683000030095a7 */ /* 0x000ea4000802007f */
[----:B--2---:R-:W-:Y:S05]  /*e020*/  @!P1 BRA `(.L_x_220) ;  /* 0xfffffffc00ec9947 */ /* 0x004fea000383ffff */
[----:B------:R-:W-:Y:S05]  /*e030*/  BRA `(.L_x_217) ;  /* 0xffffff5800507947 */ /* 0x000fea000383ffff */
.L_x_224:
[----:B-1----:R-:W-:-:S04]  /*e040*/  IMAD.U32 R3, RZ, RZ, UR10 ;  /* 0x0000000aff037e24 */ /* 0x002fc8000f8e00ff */
[----:B------:R1:W2:Y:S03]  /*e050*/  SYNCS.PHASECHK.TRANS64.TRYWAIT P1, [R3+URZ+0x16850], R0 ;  /* 0x01685000030075a7 */ /* 0x0002a6000802017f */
[----:B--2---:R-:W-:Y:S05]  /*e060*/  @!P1 NANOSLEEP.SYNCS 0x989680 ;  /* 0x009896800000995d */ /* 0x004fea0003900000 */
[----:B------:R-:W2:Y:S02]  /*e070*/  @!P1 SYNCS.PHASECHK.TRANS64 P1, [R3+URZ+0x16850], R0 ;  /* 0x01685000030095a7 */ /* 0x000ea4000802007f */
[----:B--2---:R-:W-:Y:S05]  /*e080*/  @!P1 BRA `(.L_x_224) ;  /* 0xfffffffc00ec9947 */ /* 0x004fea000383ffff */
[----:B------:R-:W-:Y:S05]  /*e090*/  BRA `(.L_x_221) ;  /* 0xffffff5800e87947 */ /* 0x000fea000383ffff */
.L_x_231:
[----:B-1----:R-:W-:-:S04]  /*e0a0*/  IMAD.U32 R9, RZ, RZ, UR5 ;  /* 0x00000005ff097e24 */ /* 0x002fc8000f8e00ff */
[----:B------:R1:W2:Y:S03]  /*e0b0*/  SYNCS.PHASECHK.TRANS64.TRYWAIT P1, [R9+URZ+0x16850], R4 ;  /* 0x01685004090075a7 */ /* 0x0002a6000802017f */
[----:B--2---:R-:W-:Y:S05]  /*e0c0*/  @!P1 NANOSLEEP.SYNCS 0x989680 ;  /* 0x009896800000995d */ /* 0x004fea0003900000 */
[----:B------:R-:W2:Y:S02]  /*e0d0*/  @!P1 SYNCS.PHASECHK.TRANS64 P1, [R9+URZ+0x16850], R4 ;  /* 0x01685004090095a7 */ /* 0x000ea4000802007f */
[----:B--2---:R-:W-:Y:S05]  /*e0e0*/  @!P1 BRA `(.L_x_231) ;  /* 0xfffffffc00ec9947 */ /* 0x004fea000383ffff */
[----:B------:R-:W-:Y:S05]  /*e0f0*/  BRA `(.L_x_230) ;  /* 0xffffff74008c7947 */ /* 0x000fea000383ffff */
.L_x_265:
[----:B0-----:R-:W0:Y:S01]  /*e100*/  S2R R20, SR_TID.X ;  /* 0x0000000000147919 */ /* 0x001e220000002100 */
[----:B------:R-:W-:Y:S01]  /*e110*/  BSSY B0, `(.L_x_327) ;  /* 0x000000a000007945 */ /* 0x000fe20003800000 */
[----:B------:R-:W-:Y:S02]  /*e120*/  IMAD.MOV.U32 R12, RZ, RZ, RZ ;  /* 0x000000ffff0c7224 */ /* 0x000fe400078e00ff */
[----:B------:R-:W-:Y:S02]  /*e130*/  IMAD.MOV.U32 R11, RZ, RZ, 0x1f ;  /* 0x0000001fff0b7424 */ /* 0x000fe400078e00ff */
[----:B------:R-:W-:Y:S01]  /*e140*/  IMAD.MOV.U32 R15, RZ, RZ, -0x1 ;  /* 0xffffffffff0f7424 */ /* 0x000fe200078e00ff */
[----:B0-----:R-:W-:-:S04]  /*e150*/  SHF.R.U32.HI R9, RZ, 0x5, R20 ;  /* 0x00000005ff097819 */ /* 0x001fc80000011614 */
[----:B------:R-:W-:-:S05]  /*e160*/  LOP3.LUT R9, R9, 0x3, RZ, 0xc0, !PT ;  /* 0x0000000309097812 */ /* 0x000fca00078ec0ff */
[----:B------:R-:W-:-:S07]  /*e170*/  IMAD.MOV.U32 R13, RZ, RZ, R9 ;  /* 0x000000ffff0d7224 */ /* 0x000fce00078e0009 */
[----:B-----5:R-:W-:Y:S05]  /*e180*/  WARPSYNC.COLLECTIVE R15, `(.L_x_328) ;  /* 0x000000000f087348 */ /* 0x020fea0003c00000 */
[----:B------:R0:W1:Y:S02]  /*e190*/  SHFL.IDX P6, R14, R13, R12, R11 ;  /* 0x0000000c0d0e7389 */ /* 0x00006400000c000b */
[----:B01---5:R-:W-:Y:S01]  /*e1a0*/  ENDCOLLECTIVE ;  /* 0x000000000000791b */ /* 0x023fe20003800000 */
.L_x_328:
[----:B------:R-:W-:Y:S05]  /*e1b0*/  BSYNC B0 ;  /* 0x0000000000007941 */ /* 0x000fea0003800000 */
.L_x_327:
[----:B------:R-:W-:Y:S05]  /*e1c0*/  BRA `(.L_x_329) ;  /* 0xffffffbc00247947 */ /* 0x000fea000383ffff */
.L_x_268:
[----:B0-----:R0:W1:Y:S02]  /*e1d0*/  SYNCS.PHASECHK.TRANS64.TRYWAIT P0, [R3+URZ+0x16840], R4 ;  /* 0x01684004030075a7 */ /* 0x001064000800017f */
[----:B-1----:R-:W-:Y:S05]  /*e1e0*/  @!P0 NANOSLEEP.SYNCS 0x989680 ;  /* 0x009896800000895d */ /* 0x002fea0003900000 */
[----:B------:R-:W1:Y:S02]  /*e1f0*/  @!P0 SYNCS.PHASECHK.TRANS64 P0, [R3+URZ+0x16840], R4 ;  /* 0x01684004030085a7 */ /* 0x000e64000800007f */
[----:B-1----:R-:W-:Y:S05]  /*e200*/  @!P0 BRA `(.L_x_268) ;  /* 0xfffffffc00f08947 */ /* 0x002fea000383ffff */
[----:B------:R-:W-:Y:S05]  /*e210*/  BRA `(.L_x_330) ;  /* 0xffffffbc00787947 */ /* 0x000fea000383ffff */
.L_x_269:
[----:B------:R-:W-:Y:S01]  /*e220*/  BSSY B0, `(.L_x_331) ;  /* 0x0000008000007945 */ /* 0x000fe20003800000 */
[----:B------:R-:W-:Y:S01]  /*e230*/  IMAD.MOV.U32 R13, RZ, RZ, R2 ;  /* 0x000000ffff0d7224 */ /* 0x000fe200078e0002 */
[----:B------:R-:W-:Y:S01]  /*e240*/  MOV R12, RZ ;  /* 0x000000ff000c7202 */ /* 0x000fe20000000f00 */
[----:B------:R-:W-:Y:S02]  /*e250*/  IMAD.MOV.U32 R11, RZ, RZ, 0x181f ;  /* 0x0000181fff0b7424 */ /* 0x000fe400078e00ff */
[----:B------:R-:W-:-:S07]  /*e260*/  IMAD.MOV.U32 R15, RZ, RZ, -0x1 ;  /* 0xffffffffff0f7424 */ /* 0x000fce00078e00ff */
[----:B0-----:R-:W-:Y:S05]  /*e270*/  WARPSYNC.COLLECTIVE R15, `(.L_x_332) ;  /* 0x000000000f087348 */ /* 0x001fea0003c00000 */
[----:B------:R1:W2:Y:S02]  /*e280*/  SHFL.IDX P6, R14, R13, R12, R11 ;  /* 0x0000000c0d0e7389 */ /* 0x0002a400000c000b */
[----:B012---:R-:W-:Y:S01]  /*e290*/  ENDCOLLECTIVE ;  /* 0x000000000000791b */ /* 0x007fe20003800000 */
.L_x_332:
[----:B------:R-:W-:Y:S05]  /*e2a0*/  BSYNC B0 ;  /* 0x0000000000007941 */ /* 0x000fea0003800000 */
.L_x_331:
[----:B------:R-:W-:Y:S01]  /*e2b0*/  IMAD.MOV.U32 R13, RZ, RZ, R0 ;  /* 0x000000ffff0d7224 */ /* 0x000fe200078e0000 */
[----:B------:R-:W-:Y:S01]  /*e2c0*/  @P0 LEA R8, R5, R22, 0x1 ;  /* 0x0000001605080211 */ /* 0x000fe200078e08ff */
[----:B------:R-:W-:Y:S02]  /*e2d0*/  IMAD.MOV.U32 R12, RZ, RZ, RZ ;  /* 0x000000ffff0c7224 */ /* 0x000fe400078e00ff */
[----:B------:R-:W-:Y:S02]  /*e2e0*/  IMAD.MOV.U32 R11, RZ, RZ, 0x181f ;  /* 0x0000181fff0b7424 */ /* 0x000fe400078e00ff */
[----:B------:R-:W-:Y:S02]  /*e2f0*/  IMAD.MOV.U32 R15, RZ, RZ, -0x1 ;  /* 0xffffffffff0f7424 */ /* 0x000fe400078e00ff */
[----:B------:R-:W-:-:S07]  /*e300*/  IMAD.MOV.U32 R6, RZ, RZ, R14 ;  /* 0x000000ffff067224 */ /* 0x000fce00078e000e */
[----:B------:R-:W-:Y:S05]  /*e310*/  WARPSYNC.COLLECTIVE R15, `(.L_x_333) ;  /* 0x000000000f087348 */ /* 0x000fea0003c00000 */
[----:B------:R0:W1:Y:S02]  /*e320*/  SHFL.IDX P6, R14, R13, R12, R11 ;  /* 0x0000000c0d0e7389 */ /* 0x00006400000c000b */
[----:B01----:R-:W-:Y:S01]  /*e330*/  ENDCOLLECTIVE ;  /* 0x000000000000791b */ /* 0x003fe20003800000 */
.L_x_333:
[----:B------:R-:W-:Y:S02]  /*e340*/  IMAD.MOV.U32 R13, RZ, RZ, R2 ;  /* 0x000000ffff0d7224 */ /* 0x000fe400078e0002 */
[----:B------:R-:W-:Y:S02]  /*e350*/  IMAD.MOV.U32 R12, RZ, RZ, 0x1 ;  /* 0x00000001ff0c7424 */ /* 0x000fe400078e00ff */
[----:B------:R-:W-:-:S07]  /*e360*/  IMAD.MOV.U32 R7, RZ, RZ, R14 ;  /* 0x000000ffff077224 */ /* 0x000fce00078e000e */
[----:B------:R-:W-:Y:S05]  /*e370*/  WARPSYNC.COLLECTIVE R15, `(.L_x_334) ;  /* 0x000000000f087348 */ /* 0x000fea0003c00000 */
[----:B------:R0:W1:Y:S02]  /*e380*/  SHFL.IDX P6, R14, R13, R12, R11 ;  /* 0x0000000c0d0e7389 */ /* 0x00006400000c000b */
[----:B01----:R-:W-:Y:S01]  /*e390*/  ENDCOLLECTIVE ;  /* 0x000000000000791b */ /* 0x003fe20003800000 */
.L_x_334:
[----:B------:R-:W-:-:S05]  /*e3a0*/  @P0 LEA R7, P1, R28, R7, 0x1 ;  /* 0x000000071c070211 */ /* 0x000fca00078208ff */
[----:B------:R-:W-:Y:S01]  /*e3b0*/  @P0 IMAD.X R6, RZ, RZ, R6, P1 ;  /* 0x000000ffff060224 */ /* 0x000fe200008e0606 */
[----:B------:R-:W-:-:S04]  /*e3c0*/  ISETP.GE.AND P1, PT, R4, 0x11, PT ;  /* 0x000000110400780c */ /* 0x000fc80003f26270 */
[----:B------:R-:W-:Y:S01]  /*e3d0*/  @P0 LOP3.LUT R7, R7, R6, RZ, 0x3c, !PT ;  /* 0x0000000607070212 */ /* 0x000fe200078e3cff */
[----:B------:R-:W-:-:S03]  /*e3e0*/  IMAD.MOV.U32 R13, RZ, RZ, R0 ;  /* 0x000000ffff0d7224 */ /* 0x000fc600078e0000 */
[----:B------:R-:W-:-:S04]  /*e3f0*/  @P0 LOP3.LUT R6, R7, R6, RZ, 0x3c, !PT ;  /* 0x0000000607060212 */ /* 0x000fc800078e3cff */
[----:B------:R-:W-:-:S05]  /*e400*/  @P0 LOP3.LUT R7, R7, R6, RZ, 0x3c, !PT ;  /* 0x0000000607070212 */ /* 0x000fca00078e3cff */
[----:B------:R-:W-:Y:S01]  /*e410*/  @!PT LDS RZ, [RZ] ;  /* 0x00000000fffff984 */ /* 0x000fe20000000800 */
[----:B------:R-:W-:Y:S01]  /*e420*/  @!PT LDS RZ, [RZ] ;  /* 0x00000000fffff984 */ /* 0x000fe20000000800 */
[----:B------:R-:W-:Y:S01]  /*e430*/  @!PT LDS RZ, [RZ] ;  /* 0x00000000fffff984 */ /* 0x000fe20000000800 */
[----:B------:R0:W-:Y:S02]  /*e440*/  @P0 LDGSTS.E.BYPASS.LTC128B.128 [R8+0xe400], desc[UR36][R6.64], !P2 ;  /* 0x0e40000006080fae */ /* 0x0001e4000d101d64 */
[----:B0-----:R-:W-:-:S07]  /*e450*/  IMAD.MOV.U32 R6, RZ, RZ, R14 ;  /* 0x000000ffff067224 */ /* 0x001fce00078e000e */
[----:B------:R-:W-:Y:S05]  /*e460*/  WARPSYNC.COLLECTIVE R15, `(.L_x_335) ;  /* 0x000000000f087348 */ /* 0x000fea0003c00000 */
[----:B------:R0:W1:Y:S02]  /*e470*/  SHFL.IDX P6, R14, R13, R12, R11 ;  /* 0x0000000c0d0e7389 */ /* 0x00006400000c000b */
[----:B01----:R-:W-:Y:S01]  /*e480*/  ENDCOLLECTIVE ;  /* 0x000000000000791b */ /* 0x003fe20003800000 */
.L_x_335:
[----:B------:R-:W-:Y:S02]  /*e490*/  @P1 IMAD R8, R5, 0x2, R22 ;  /* 0x0000000205081824 */ /* 0x000fe400078e0216 */
[----:B------:R-:W-:Y:S02]  /*e4a0*/  IMAD.MOV.U32 R13, RZ, RZ, R2 ;  /* 0x000000ffff0d7224 */ /* 0x000fe400078e0002 */
[----:B------:R-:W-:Y:S02]  /*e4b0*/  IMAD.MOV.U32 R12, RZ, RZ, 0x2 ;  /* 0x00000002ff0c7424 */ /* 0x000fe400078e00ff */
[----:B------:R-:W-:-:S07]  /*e4c0*/  IMAD.MOV.U32 R7, RZ, RZ, R14 ;  /* 0x000000ffff077224 */ /* 0x000fce00078e000e */
[----:B------:R-:W-:Y:S05]  /*e4d0*/  WARPSYNC.COLLECTIVE R15, `(.L_x_336) ;  /* 0x000000000f087348 */ /* 0x000fea0003c00000 */
[----:B------:R0:W1:Y:S02]  /*e4e0*/  SHFL.IDX P6, R14, R13, R12, R11 ;  /* 0x0000000c0d0e7389 */ /* 0x00006400000c000b */
[----:B01----:R-:W-:Y:S01]  /*e4f0*/  ENDCOLLECTIVE ;  /* 0x000000000000791b */ /* 0x003fe20003800000 */
.L_x_336:
[----:B------:R-:W-:-:S05]  /*e500*/  @P1 LEA R7, P0, R28, R7, 0x1 ;  /* 0x000000071c071211 */ /* 0x000fca00078008ff */
[----:B------:R-:W-:-:S05]  /*e510*/  @P1 IMAD.X R6, RZ, RZ, R6, P0 ;  /* 0x000000ffff061224 */ /* 0x000fca00000e0606 */
[----:B------:R-:W-:Y:S01]  /*e520*/  @P1 LOP3.LUT R7, R7, R6, RZ, 0x3c, !PT ;  /* 0x0000000607071212 */ /* 0x000fe200078e3cff */
[----:B------:R-:W-:-:S03]  /*e530*/  IMAD.MOV.U32 R13, RZ, RZ, R0 ;  /* 0x000000ffff0d7224 */ /* 0x000fc600078e0000 */
[----:B------:R-:W-:-:S04]  /*e540*/  @P1 LOP3.LUT R6, R7, R6, RZ, 0x3c, !PT ;  /* 0x0000000607061212 */ /* 0x000fc800078e3cff */
[----:B------:R-:W-:-:S05]  /*e550*/  @P1 LOP3.LUT R7, R7, R6, RZ, 0x3c, !PT ;  /* 0x0000000607071212 */ /* 0x000fca00078e3cff */
[----:B------:R-:W-:Y:S01]  /*e560*/  @!PT LDS RZ, [RZ] ;  /* 0x00000000fffff984 */ /* 0x000fe20000000800 */
[----:B------:R-:W-:Y:S01]  /*e570*/  @!PT LDS RZ, [RZ] ;  /* 0x00000000fffff984 */ /* 0x000fe20000000800 */
[----:B------:R-:W-:Y:S01]  /*e580*/  @!PT LDS RZ, [RZ] ;  /* 0x00000000fffff984 */ /* 0x000fe20000000800 */
[----:B------:R0:W-:Y:S01]  /*e590*/  @P1 LDGSTS.E.BYPASS.LTC128B.128 [R8+0xec00], desc[UR36][R6.64], !P2 ;  /* 0x0ec0000006081fae */ /* 0x0001e2000d101d64 */
[----:B------:R-:W-:Y:S02]  /*e5a0*/  ISETP.GE.AND P1, PT, R4, 0x21, PT ;  /* 0x000000210400780c */ /* 0x000fe40003f26270 */
[----:B0-----:R-:W-:-:S11]  /*e5b0*/  MOV R6, R14 ;  /* 0x0000000e00067202 */ /* 0x001fd60000000f00 */
[----:B------:R-:W-:Y:S05]  /*e5c0*/  WARPSYNC.COLLECTIVE R15, `(.L_x_337) ;  /* 0x000000000f087348 */ /* 0x000fea0003c00000 */
[----:B------:R0:W1:Y:S02]  /*e5d0*/  SHFL.IDX P6, R14, R13, R12, R11 ;  /* 0x0000000c0d0e7389 */ /* 0x00006400000c000b */
[----:B01----:R-:W-:Y:S01]  /*e5e0*/  ENDCOLLECTIVE ;  /* 0x000000000000791b */ /* 0x003fe20003800000 */
.L_x_337:
[----:B------:R-:W-:Y:S02]  /*e5f0*/  @P1 IMAD R8, R5, 0x2, R22 ;  /* 0x0000000205081824 */ /* 0x000fe400078e0216 */
[----:B------:R-:W-:Y:S02]  /*e600*/  IMAD.MOV.U32 R13, RZ, RZ, R2 ;  /* 0x000000ffff0d7224 */ /* 0x000fe400078e0002 */
[----:B------:R-:W-:Y:S02]  /*e610*/  IMAD.MOV.U32 R12, RZ, RZ, 0x3 ;  /* 0x00000003ff0c7424 */ /* 0x000fe400078e00ff */
[----:B------:R-:W-:-:S07]  /*e620*/  IMAD.MOV.U32 R7, RZ, RZ, R14 ;  /* 0x000000ffff077224 */ /* 0x000fce00078e000e */
[----:B------:R-:W-:Y:S05]  /*e630*/  WARPSYNC.COLLECTIVE R15, `(.L_x_338) ;  /* 0x000000000f087348 */ /* 0x000fea0003c00000 */
[----:B------:R0:W1:Y:S02]  /*e640*/  SHFL.IDX P6, R14, R13, R12, R11 ;  /* 0x0000000c0d0e7389 */ /* 0x00006400000c000b */
[----:B01----:R-:W-:Y:S01]  /*e650*/  ENDCOLLECTIVE ;  /* 0x000000000000791b */ /* 0x003fe20003800000 */
.L_x_338:
        /* <DEDUP_REMOVED lines=10> */
[----:B------:R-:W-:Y:S01]  /*e700*/  ISETP.GE.AND P1, PT, R4, 0x31, PT ;  /* 0x000000310400780c */ /* 0x000fe20003f26270 */
[----:B0-----:R-:W-:-:S12]  /*e710*/  IMAD.MOV.U32 R6, RZ, RZ, R14 ;  /* 0x000000ffff067224 */ /* 0x001fd800078e000e */
[----:B------:R-:W-:Y:S05]  /*e720*/  WARPSYNC.COLLECTIVE R15, `(.L_x_339) ;  /* 0x000000000f087348 */ /* 0x000fea0003c00000 */
[----:B------:R0:W1:Y:S02]  /*e730*/  SHFL.IDX P6, R14, R13, R12, R11 ;  /* 0x0000000c0d0e7389 */ /* 0x00006400000c000b */
[----:B01----:R-:W-:Y:S01]  /*e740*/  ENDCOLLECTIVE ;  /* 0x000000000000791b */ /* 0x003fe20003800000 */
.L_x_339:
[----:B------:R-:W-:Y:S02]  /*e750*/  @P1 IMAD R8, R5, 0x2, R22 ;  /* 0x0000000205081824 */ /* 0x000fe400078e0216 */
[----:B------:R-:W-:Y:S02]  /*e760*/  IMAD.MOV.U32 R13, RZ, RZ, R2 ;  /* 0x000000ffff0d7224 */ /* 0x000fe400078e0002 */
[----:B------:R-:W-:Y:S02]  /*e770*/  IMAD.MOV.U32 R12, RZ, RZ, 0x4 ;  /* 0x00000004ff0c7424 */ /* 0x000fe400078e00ff */
[----:B------:R-:W-:-:S07]  /*e780*/  IMAD.MOV.U32 R7, RZ, RZ, R14 ;  /* 0x000000ffff077224 */ /* 0x000fce00078e000e */
[----:B------:R-:W-:Y:S05]  /*e790*/  WARPSYNC.COLLECTIVE R15, `(.L_x_340) ;  /* 0x000000000f087348 */ /* 0x000fea0003c00000 */
[----:B------:R0:W1:Y:S02]  /*e7a0*/  SHFL.IDX P6, R14, R13, R12, R11 ;  /* 0x0000000c0d0e7389 */ /* 0x00006400000c000b */
[----:B01----:R-:W-:Y:S01]  /*e7b0*/  ENDCOLLECTIVE ;  /* 0x000000000000791b */ /* 0x003fe20003800000 */
.L_x_340:
[----:B------:R-:W-:-:S04]  /*e7c0*/  @P1 LEA R7, P0, R28, R7, 0x1 ;  /* 0x000000071c071211 */ /* 0x000fc800078008ff */
[----:B------:R-:W-:-:S04]  /*e7d0*/  @P1 IADD3.X R6, RZ, R6, RZ, P0, !PT ;  /* 0x00000006ff061210 */ /* 0x000fc800007fe4ff */
        /* <DEDUP_REMOVED lines=13> */
.L_x_341:
[----:B------:R-:W-:Y:S02]  /*e8b0*/  @P1 IMAD R8, R5, 0x2, R22 ;  /* 0x0000000205081824 */ /* 0x000fe400078e0216 */
[----:B------:R-:W-:Y:S01]  /*e8c0*/  IMAD.MOV.U32 R13, RZ, RZ, R2 ;  /* 0x000000ffff0d7224 */ /* 0x000fe200078e0002 */
[----:B------:R-:W-:Y:S01]  /*e8d0*/  MOV R12, 0x5 ;  /* 0x00000005000c7802 */ /* 0x000fe20000000f00 */
[----:B------:R-:W-:-:S07]  /*e8e0*/  IMAD.MOV.U32 R7, RZ, RZ, R14 ;  /* 0x000000ffff077224 */ /* 0x000fce00078e000e */
[----:B------:R-:W-:Y:S05]  /*e8f0*/  WARPSYNC.COLLECTIVE R15, `(.L_x_342) ;  /* 0x000000000f087348 */ /* 0x000fea0003c00000 */
[----:B------:R0:W1:Y:S02]  /*e900*/  SHFL.IDX P6, R14, R13, R12, R11 ;  /* 0x0000000c0d0e7389 */ /* 0x00006400000c000b */
[----:B01----:R-:W-:Y:S01]  /*e910*/  ENDCOLLECTIVE ;  /* 0x000000000000791b */ /* 0x003fe20003800000 */
.L_x_342:
        /* <DEDUP_REMOVED lines=15> */
.L_x_343:
[----:B------:R-:W-:Y:S02]  /*ea10*/  @P1 IMAD R8, R5, 0x2, R22 ;  /* 0x0000000205081824 */ /* 0x000fe400078e0216 */
[----:B------:R-:W-:Y:S02]  /*ea20*/  IMAD.MOV.U32 R13, RZ, RZ, R2 ;  /* 0x000000ffff0d7224 */ /* 0x000fe400078e0002 */
[----:B------:R-:W-:Y:S02]  /*ea30*/  IMAD.MOV.U32 R12, RZ, RZ, 0x6 ;  /* 0x00000006ff0c7424 */ /* 0x000fe400078e00ff */
[----:B------:R-:W-:-:S07]  /*ea40*/  IMAD.MOV.U32 R7, RZ, RZ, R14 ;  /* 0x000000ffff077224 */ /* 0x000fce00078e000e */
[----:B------:R-:W-:Y:S05]  /*ea50*/  WARPSYNC.COLLECTIVE R15, `(.L_x_344) ;  /* 0x000000000f087348 */ /* 0x000fea0003c00000 */
[----:B------:R0:W1:Y:S02]  /*ea60*/  SHFL.IDX P6, R14, R13, R12, R11 ;  /* 0x0000000c0d0e7389 */ /* 0x00006400000c000b */
[----:B01----:R-:W-:Y:S01]  /*ea70*/  ENDCOLLECTIVE ;  /* 0x000000000000791b */ /* 0x003fe20003800000 */
.L_x_344:
        /* <DEDUP_REMOVED lines=15> */
.L_x_345:
[----:B------:R-:W-:Y:S02]  /*eb70*/  @P1 IMAD R8, R5, 0x2, R22 ;  /* 0x0000000205081824 */ /* 0x000fe400078e0216 */
[----:B------:R-:W-:Y:S02]  /*eb80*/  IMAD.MOV.U32 R13, RZ, RZ, R2 ;  /* 0x000000ffff0d7224 */ /* 0x000fe400078e0002 */
[----:B------:R-:W-:Y:S01]  /*eb90*/  IMAD.MOV.U32 R12, RZ, RZ, 0x7 ;  /* 0x00000007ff0c7424 */ /* 0x000fe200078e00ff */
[----:B------:R-:W-:-:S07]  /*eba0*/  MOV R7, R14 ;  /* 0x0000000e00077202 */ /* 0x000fce0000000f00 */
[----:B------:R-:W-:Y:S05]  /*ebb0*/  WARPSYNC.COLLECTIVE R15, `(.L_x_346) ;  /* 0x000000000f087348 */ /* 0x000fea0003c00000 */
[----:B------:R0:W1:Y:S02]  /*ebc0*/  SHFL.IDX P6, R14, R13, R12, R11 ;  /* 0x0000000c0d0e7389 */ /* 0x00006400000c000b */
[----:B01----:R-:W-:Y:S01]  /*ebd0*/  ENDCOLLECTIVE ;  /* 0x000000000000791b */ /* 0x003fe20003800000 */
.L_x_346:
[----:B------:R-:W-:-:S05]  /*ebe0*/  @P1 LEA R7, P0, R28, R7, 0x1 ;  /* 0x000000071c071211 */ /* 0x000fca00078008ff */
[----:B------:R-:W-:-:S05]  /*ebf0*/  @P1 IMAD.X R6, RZ, RZ, R6, P0 ;  /* 0x000000ffff061224 */ /* 0x000fca00000e0606 */
[----:B------:R-:W-:Y:S01]  /*ec00*/  @P1 LOP3.LUT R7, R7, R6, RZ, 0x3c, !PT ;  /* 0x0000000607071212 */ /* 0x000fe200078e3cff */
[----:B------:R-:W-:-:S03]  /*ec10*/  IMAD.MOV.U32 R13, RZ, RZ, R0 ;  /* 0x000000ffff0d7224 */ /* 0x000fc600078e0000 */
[----:B------:R-:W-:-:S04]  /*ec20*/  @P1 LOP3.LUT R6, R7, R6, RZ, 0x3c, !PT ;  /* 0x0000000607061212 */ /* 0x000fc800078e3cff */
[----:B------:R-:W-:Y:S01]  /*ec30*/  @P1 LOP3.LUT R7, R7, R6, RZ, 0x3c, !PT ;  /* 0x0000000607071212 */ /* 0x000fe200078e3cff */
[----:B------:R-:W-:-:S04]  /*ec40*/  IMAD.MOV.U32 R2, RZ, RZ, R14 ;  /* 0x000000ffff027224 */ /* 0x000fc800078e000e */
[----:B------:R-:W-:Y:S01]  /*ec50*/  @!PT LDS RZ, [RZ] ;  /* 0x00000000fffff984 */ /* 0x000fe20000000800 */
[----:B------:R-:W-:Y:S01]  /*ec60*/  @!PT LDS RZ, [RZ] ;  /* 0x00000000fffff984 */ /* 0x000fe20000000800 */
[----:B------:R-:W-:Y:S01]  /*ec70*/  @!PT LDS RZ, [RZ] ;  /* 0x00000000fffff984 */ /* 0x000fe20000000800 */
[----:B------:R0:W-:Y:S03]  /*ec80*/  @P1 LDGSTS.E.BYPASS.LTC128B.128 [R8+0x11400], desc[UR36][R6.64], !P2 ;  /* 0x1140000006081fae */ /* 0x0001e6000d101d64 */
[----:B0-----:R-:W-:Y:S05]  /*ec90*/  WARPSYNC.COLLECTIVE R15, `(.L_x_347) ;  /* 0x000000000f087348 */ /* 0x001fea0003c00000 */
[----:B------:R1:W2:Y:S02]  /*eca0*/  SHFL.IDX P6, R14, R13, R12, R11 ;  /* 0x0000000c0d0e7389 */ /* 0x0002a400000c000b */
[----:B012---:R-:W-:Y:S01]  /*ecb0*/  ENDCOLLECTIVE ;  /* 0x000000000000791b */ /* 0x007fe20003800000 */
.L_x_347:
[----:B------:R-:W-:Y:S01]  /*ecc0*/  IMAD.MOV.U32 R0, RZ, RZ, R14 ;  /* 0x000000ffff007224 */ /* 0x000fe200078e000e */
[----:B------:R-:W-:Y:S06]  /*ecd0*/  BRA `(.L_x_348) ;  /* 0xffffffb800807947 */ /* 0x000fec000383ffff */
.L_x_274:
[----:B------:R-:W-:Y:S01]  /*ece0*/  IMAD.MOV.U32 R13, RZ, RZ, R4 ;  /* 0x000000ffff0d7224 */ /* 0x000fe200078e0004 */
[----:B------:R-:W-:Y:S01]  /*ecf0*/  MOV R11, 0x181f ;  /* 0x0000181f000b7802 */ /* 0x000fe20000000f00 */
[----:B------:R-:W-:Y:S02]  /*ed00*/  IMAD.MOV.U32 R12, RZ, RZ, RZ ;  /* 0x000000ffff0c7224 */ /* 0x000fe400078e00ff */
[----:B------:R-:W-:Y:S02]  /*ed10*/  IMAD.MOV.U32 R15, RZ, RZ, -0x1 ;  /* 0xffffffffff0f7424 */ /* 0x000fe400078e00ff */
[----:B-----5:R-:W-:Y:S02]  /*ed20*/  IMAD R3, R21, R9, RZ ;  /* 0x0000000915037224 */ /* 0x020fe400078e02ff */
[----:B------:R-:W-:-:S07]  /*ed30*/  IMAD R17, R17, 0xc0, R20 ;  /* 0x000000c011117824 */ /* 0x000fce00078e0214 */
[----:B------:R-:W-:Y:S05]  /*ed40*/  WARPSYNC.COLLECTIVE R15, `(.L_x_349) ;  /* 0x000000000f087348 */ /* 0x000fea0003c00000 */
[----:B------:R0:W1:Y:S02]  /*ed50*/  SHFL.IDX P6, R14, R13, R12, R11 ;  /* 0x0000000c0d0e7389 */ /* 0x00006400000c000b */
[----:B01----:R-:W-:Y:S01]  /*ed60*/  ENDCOLLECTIVE ;  /* 0x000000000000791b */ /* 0x003fe20003800000 */
.L_x_349:
[C---:B------:R-:W-:Y:S01]  /*ed70*/  VIADD R8, R17.reuse, 0x10 ;  /* 0x0000001011087836 */ /* 0x040fe20000000000 */
[----:B------:R-:W-:Y:S01]  /*ed80*/  ISETP.GE.AND P2, PT, R17, R3, PT ;  /* 0x000000031100720c */ /* 0x000fe20003f46270 */
[----:B------:R-:W-:Y:S02]  /*ed90*/  IMAD.MOV.U32 R13, RZ, RZ, R0 ;  /* 0x000000ffff0d7224 */ /* 0x000fe400078e0000 */
[----:B------:R-:W-:-:S10]  /*eda0*/  IMAD.MOV.U32 R6, RZ, RZ, R14 ;  /* 0x000000ffff067224 */ /* 0x000fd400078e000e */
[----:B------:R-:W-:Y:S05]  /*edb0*/  WARPSYNC.COLLECTIVE R15, `(.L_x_350) ;  /* 0x000000000f087348 */ /* 0x000fea0003c00000 */
[----:B------:R0:W1:Y:S02]  /*edc0*/  SHFL.IDX P6, R14, R13, R12, R11 ;  /* 0x0000000c0d0e7389 */ /* 0x00006400000c000b */
[----:B01----:R-:W-:Y:S01]  /*edd0*/  ENDCOLLECTIVE ;  /* 0x000000000000791b */ /* 0x003fe20003800000 */
.L_x_350:
[----:B------:R-:W-:Y:S02]  /*ede0*/  IMAD.MOV.U32 R13, RZ, RZ, R4 ;  /* 0x000000ffff0d7224 */ /* 0x000fe400078e0004 */
[----:B------:R-:W-:Y:S02]  /*edf0*/  IMAD.MOV.U32 R12, RZ, RZ, 0x1 ;  /* 0x00000001ff0c7424 */ /* 0x000fe400078e00ff */
[----:B------:R-:W-:-:S07]  /*ee00*/  IMAD.MOV.U32 R7, RZ, RZ, R14 ;  /* 0x000000ffff077224 */ /* 0x000fce00078e000e */
[----:B------:R-:W-:Y:S05]  /*ee10*/  WARPSYNC.COLLECTIVE R15, `(.L_x_351) ;  /* 0x000000000f087348 */ /* 0x000fea0003c00000 */
[----:B------:R0:W1:Y:S02]  /*ee20*/  SHFL.IDX P6, R14, R13, R12, R11 ;  /* 0x0000000c0d0e7389 */ /* 0x00006400000c000b */
[----:B01----:R-:W-:Y:S01]  /*ee30*/  ENDCOLLECTIVE ;  /* 0x000000000000791b */ /* 0x003fe20003800000 */
.L_x_351:
[----:B------:R-:W-:-:S05]  /*ee40*/  @!P2 LEA R7, P1, R28, R7, 0x1 ;  /* 0x000000071c07a211 */ /* 0x000fca00078208ff */
[----:B------:R-:W-:Y:S01]  /*ee50*/  @!P2 IMAD.X R6, RZ, RZ, R6, P1 ;  /* 0x000000ffff06a224 */ /* 0x000fe200008e0606 */
[----:B------:R-:W-:-:S04]  /*ee60*/  ISETP.GE.AND P1, PT, R8, R3, PT ;  /* 0x000000030800720c */ /* 0x000fc80003f26270 */
[----:B------:R-:W-:Y:S02]  /*ee70*/  @!P2 LOP3.LUT R7, R7, R6, RZ, 0x3c, !PT ;  /* 0x000000060707a212 */ /* 0x000fe400078e3cff */
[----:B------:R-:W-:Y:S02]  /*ee80*/  MOV R13, R0 ;  /* 0x00000000000d7202 */ /* 0x000fe40000000f00 */
[----:B------:R-:W-:-:S04]  /*ee90*/  @!P2 LOP3.LUT R6, R7, R6, RZ, 0x3c, !PT ;  /* 0x000000060706a212 */ /* 0x000fc800078e3cff */
[----:B------:R-:W-:-:S05]  /*eea0*/  @!P2 LOP3.LUT R7, R7, R6, RZ, 0x3c, !PT ;  /* 0x000000060707a212 */ /* 0x000fca00078e3cff */
[----:B------:R-:W-:Y:S01]  /*eeb0*/  @!PT LDS RZ, [RZ] ;  /* 0x00000000fffff984 */ /* 0x000fe20000000800 */
[----:B------:R-:W-:Y:S01]  /*eec0*/  @!PT LDS RZ, [RZ] ;  /* 0x00000000fffff984 */ /* 0x000fe20000000800 */
[----:B------:R-:W-:Y:S01]  /*eed0*/  @!PT LDS RZ, [RZ] ;  /* 0x00000000fffff984 */ /* 0x000fe20000000800 */
[----:B------:R0:W-:Y:S02]  /*eee0*/  @!P2 LDGSTS.E.BYPASS.LTC128B.128 [R10+0x8400], desc[UR36][R6.64], !P0 ;  /* 0x08400000060aafae */ /* 0x0001e4000c101d64 */
[----:B0-----:R-:W-:-:S07]  /*eef0*/  IMAD.MOV.U32 R6, RZ, RZ, R14 ;  /* 0x000000ffff067224 */ /* 0x001fce00078e000e */
[----:B------:R-:W-:Y:S05]  /*ef00*/  WARPSYNC.COLLECTIVE R15, `(.L_x_352) ;  /* 0x000000000f087348 */ /* 0x000fea0003c00000 */
[----:B------:R0:W1:Y:S02]  /*ef10*/  SHFL.IDX P6, R14, R13, R12, R11 ;  /* 0x0000000c0d0e7389 */ /* 0x00006400000c000b */
[----:B01----:R-:W-:Y:S01]  /*ef20*/  ENDCOLLECTIVE ;  /* 0x000000000000791b */ /* 0x003fe20003800000 */
.L_x_352:
[----:B------:R-:W-:Y:S02]  /*ef30*/  IMAD.MOV.U32 R13, RZ, RZ, R4 ;  /* 0x000000ffff0d7224 */ /* 0x000fe400078e0004 */
[----:B------:R-:W-:Y:S02]  /*ef40*/  IMAD.MOV.U32 R12, RZ, RZ, 0x2 ;  /* 0x00000002ff0c7424 */ /* 0x000fe400078e00ff */
[----:B------:R-:W-:-:S07]  /*ef50*/  IMAD.MOV.U32 R7, RZ, RZ, R14 ;  /* 0x000000ffff077224 */ /* 0x000fce00078e000e */
[----:B------:R-:W-:Y:S05]  /*ef60*/  WARPSYNC.COLLECTIVE R15, `(.L_x_353) ;  /* 0x000000000f087348 */ /* 0x000fea0003c00000 */
[----:B------:R0:W1:Y:S02]  /*ef70*/  SHFL.IDX P6, R14, R13, R12, R11 ;  /* 0x0000000c0d0e7389 */ /* 0x00006400000c000b */
[----:B01----:R-:W-:Y:S01]  /*ef80*/  ENDCOLLECTIVE ;  /* 0x000000000000791b */ /* 0x003fe20003800000 */
.L_x_353:
[----:B------:R-:W-:-:S05]  /*ef90*/  @!P1 LEA R7, P2, R28, R7, 0x1 ;  /* 0x000000071c079211 */ /* 0x000fca00078408ff */
[----:B------:R-:W-:-:S05]  /*efa0*/  @!P1 IMAD.X R6, RZ, RZ, R6, P2 ;  /* 0x000000ffff069224 */ /* 0x000fca00010e0606 */
[----:B------:R-:W-:Y:S01]  /*efb0*/  @!P1 LOP3.LUT R7, R7, R6, RZ, 0x3c, !PT ;  /* 0x0000000607079212 */ /* 0x000fe200078e3cff */
[----:B------:R-:W-:-:S03]  /*efc0*/  IMAD.MOV.U32 R13, RZ, RZ, R0 ;  /* 0x000000ffff0d7224 */ /* 0x000fc600078e0000 */
[----:B------:R-:W-:-:S04]  /*efd0*/  @!P1 LOP3.LUT R6, R7, R6, RZ, 0x3c, !PT ;  /* 0x0000000607069212 */ /* 0x000fc800078e3cff */
[----:B------:R-:W-:-:S05]  /*efe0*/  @!P1 LOP3.LUT R7, R7, R6, RZ, 0x3c, !PT ;  /* 0x0000000607079212 */ /* 0x000fca00078e3cff */
[----:B------:R-:W-:Y:S01]  /*eff0*/  @!PT LDS RZ, [RZ] ;  /* 0x00000000fffff984 */ /* 0x000fe20000000800 */
[----:B------:R-:W-:Y:S01]  /*f000*/  @!PT LDS RZ, [RZ] ;  /* 0x00000000fffff984 */ /* 0x000fe20000000800 */
[----:B------:R-:W-:Y:S01]  /*f010*/  @!PT LDS RZ, [RZ] ;  /* 0x00000000fffff984 */ /* 0x000fe20000000800 */
[----:B------:R0:W-:Y:S02]  /*f020*/  @!P1 LDGSTS.E.BYPASS.LTC128B.128 [R10+0x8c00], desc[UR36][R6.64], !P0 ;  /* 0x08c00000060a9fae */ /* 0x0001e4000c101d64 */
[----:B0-----:R-:W-:-:S05]  /*f030*/  VIADD R6, R17, 0x20 ;  /* 0x0000002011067836 */ /* 0x001fca0000000000 */
[----:B------:R-:W-:Y:S01]  /*f040*/  ISETP.GE.AND P1, PT, R6, R3, PT ;  /* 0x000000030600720c */ /* 0x000fe20003f26270 */
[----:B------:R-:W-:-:S12]  /*f050*/  IMAD.MOV.U32 R6, RZ, RZ, R14 ;  /* 0x000000ffff067224 */ /* 0x000fd800078e000e */
[----:B------:R-:W-:Y:S05]  /*f060*/  WARPSYNC.COLLECTIVE R15, `(.L_x_354) ;  /* 0x000000000f087348 */ /* 0x000fea0003c00000 */
[----:B------:R0:W1:Y:S02]  /*f070*/  SHFL.IDX P6, R14, R13, R12, R11 ;  /* 0x0000000c0d0e7389 */ /* 0x00006400000c000b */
[----:B01----:R-:W-:Y:S01]  /*f080*/  ENDCOLLECTIVE ;  /* 0x000000000000791b */ /* 0x003fe20003800000 */
.L_x_354:
[----:B------:R-:W-:Y:S02]  /*f090*/  IMAD.MOV.U32 R13, RZ, RZ, R4 ;  /* 0x000000ffff0d7224 */ /* 0x000fe400078e0004 */
[----:B------:R-:W-:Y:S02]  /*f0a0*/  IMAD.MOV.U32 R12, RZ, RZ, 0x3 ;  /* 0x00000003ff0c7424 */ /* 0x000fe400078e00ff */
[----:B------:R-:W-:-:S07]  /*f0b0*/  IMAD.MOV.U32 R7, RZ, RZ, R14 ;  /* 0x000000ffff077224 */ /* 0x000fce00078e000e */
[----:B------:R-:W-:Y:S05]  /*f0c0*/  WARPSYNC.COLLECTIVE R15, `(.L_x_355) ;  /* 0x000000000f087348 */ /* 0x000fea0003c00000 */
[----:B------:R0:W1:Y:S02]  /*f0d0*/  SHFL.IDX P6, R14, R13, R12, R11 ;  /* 0x0000000c0d0e7389 */ /* 0x00006400000c000b */
[----:B01----:R-:W-:Y:S01]  /*f0e0*/  ENDCOLLECTIVE ;  /* 0x000000000000791b */ /* 0x003fe20003800000 */
.L_x_355:
        /* <DEDUP_REMOVED lines=10> */
[----:B0-----:R-:W-:-:S04]  /*f190*/  IADD3 R6, R17, 0x30, RZ ;  /* 0x0000003011067810 */ /* 0x001fc80007ffe0ff */
[----:B------:R-:W-:Y:S01]  /*f1a0*/  ISETP.GE.AND P1, PT, R6, R3, PT ;  /* 0x000000030600720c */ /* 0x000fe20003f26270 */
[----:B------:R-:W-:-:S12]  /*f1b0*/  IMAD.MOV.U32 R6, RZ, RZ, R14 ;  /* 0x000000ffff067224 */ /* 0x000fd800078e000e */
[----:B------:R-:W-:Y:S05]  /*f1c0*/  WARPSYNC.COLLECTIVE R15, `(.L_x_356) ;  /* 0x000000000f087348 */ /* 0x000fea0003c00000 */
[----:B------:R0:W1:Y:S02]  /*f1d0*/  SHFL.IDX P6, R14, R13, R12, R11 ;  /* 0x0000000c0d0e7389 */ /* 0x00006400000c000b */
[----:B01----:R-:W-:Y:S01]  /*f1e0*/  ENDCOLLECTIVE ;  /* 0x000000000000791b */ /* 0x003fe20003800000 */
.L_x_356:
[----:B------:R-:W-:Y:S02]  /*f1f0*/  IMAD.MOV.U32 R13, RZ, RZ, R4 ;  /* 0x000000ffff0d7224 */ /* 0x000fe400078e0004 */
[----:B------:R-:W-:Y:S02]  /*f200*/  IMAD.MOV.U32 R12, RZ, RZ, 0x4 ;  /* 0x00000004ff0c7424 */ /* 0x000fe400078e00ff */
[----:B------:R-:W-:-:S07]  /*f210*/  IMAD.MOV.U32 R7, RZ, RZ, R14 ;  /* 0x000000ffff077224 */ /* 0x000fce00078e000e */
[----:B------:R-:W-:Y:S05]  /*f220*/  WARPSYNC.COLLECTIVE R15, `(.L_x_357) ;  /* 0x000000000f087348 */ /* 0x000fea0003c00000 */
[----:B------:R0:W1:Y:S02]  /*f230*/  SHFL.IDX P6, R14, R13, R12, R11 ;  /* 0x0000000c0d0e7389 */ /* 0x00006400000c000b */
[----:B01----:R-:W-:Y:S01]  /*f240*/  ENDCOLLECTIVE ;  /* 0x000000000000791b */ /* 0x003fe20003800000 */
.L_x_357:
        /* <DEDUP_REMOVED lines=11> */
[----:B------:R-:W-:Y:S02]  /*f300*/  ISETP.GE.AND P1, PT, R6, R3, PT ;  /* 0x000000030600720c */ /* 0x000fe40003f26270 */
[----:B------:R-:W-:-:S11]  /*f310*/  MOV R6, R14 ;  /* 0x0000000e00067202 */ /* 0x000fd60000000f00 */
[----:B------:R-:W-:Y:S05]  /*f320*/  WARPSYNC.COLLECTIVE R15, `(.L_x_358) ;  /* 0x000000000f087348 */ /* 0x000fea0003c00000 */
[----:B------:R0:W1:Y:S02]  /*f330*/  SHFL.IDX P6, R14, R13, R12, R11 ;  /* 0x0000000c0d0e7389 */ /* 0x00006400000c000b */
[----:B01----:R-:W-:Y:S01]  /*f340*/  ENDCOLLECTIVE ;  /* 0x000000000000791b */ /* 0x003fe20003800000 */
.L_x_358:
[----:B------:R-:W-:Y:S02]  /*f350*/  IMAD.MOV.U32 R13, RZ, RZ, R4 ;  /* 0x000000ffff0d7224 */ /* 0x000fe400078e0004 */
[----:B------:R-:W-:Y:S02]  /*f360*/  IMAD.MOV.U32 R12, RZ, RZ, 0x5 ;  /* 0x00000005ff0c7424 */ /* 0x000fe400078e00ff */
[----:B------:R-:W-:-:S07]  /*f370*/  IMAD.MOV.U32 R7, RZ, RZ, R14 ;  /* 0x000000ffff077224 */ /* 0x000fce00078e000e */
[----:B------:R-:W-:Y:S05]  /*f380*/  WARPSYNC.COLLECTIVE R15, `(.L_x_359) ;  /* 0x000000000f087348 */ /* 0x000fea0003c00000 */
[----:B------:R0:W1:Y:S02]  /*f390*/  SHFL.IDX P6, R14, R13, R12, R11 ;  /* 0x0000000c0d0e7389 */ /* 0x00006400000c000b */
[----:B01----:R-:W-:Y:S01]  /*f3a0*/  ENDCOLLECTIVE ;  /* 0x000000000000791b */ /* 0x003fe20003800000 */
.L_x_359:
        /* <DEDUP_REMOVED lines=16> */
.L_x_360:
[----:B------:R-:W-:Y:S02]  /*f4b0*/  IMAD.MOV.U32 R13, RZ, RZ, R4 ;  /* 0x000000ffff0d7224 */ /* 0x000fe400078e0004 */
[----:B------:R-:W-:Y:S02]  /*f4c0*/  IMAD.MOV.U32 R12, RZ, RZ, 0x6 ;  /* 0x00000006ff0c7424 */ /* 0x000fe400078e00ff */
[----:B------:R-:W-:-:S07]  /*f4d0*/  IMAD.MOV.U32 R7, RZ, RZ, R14 ;  /* 0x000000ffff077224 */ /* 0x000fce00078e000e */
[----:B------:R-:W-:Y:S05]  /*f4e0*/  WARPSYNC.COLLECTIVE R15, `(.L_x_361) ;  /* 0x000000000f087348 */ /* 0x000fea0003c00000 */
[----:B------:R0:W1:Y:S02]  /*f4f0*/  SHFL.IDX P6, R14, R13, R12, R11 ;  /* 0x0000000c0d0e7389 */ /* 0x00006400000c000b */
[----:B01----:R-:W-:Y:S01]  /*f500*/  ENDCOLLECTIVE ;  /* 0x000000000000791b */ /* 0x003fe20003800000 */
.L_x_361:
[----:B------:R-:W-:-:S04]  /*f510*/  @!P1 LEA R7, P2, R28, R7, 0x1 ;  /* 0x000000071c079211 */ /* 0x000fc800078408ff */
[----:B------:R-:W-:-:S04]  /*f520*/  @!P1 IADD3.X R6, RZ, R6, RZ, P2, !PT ;  /* 0x00000006ff069210 */ /* 0x000fc800017fe4ff */
        /* <DEDUP_REMOVED lines=14> */
.L_x_362:
[----:B------:R-:W-:Y:S02]  /*f610*/  IMAD.MOV.U32 R13, RZ, RZ, R4 ;  /* 0x000000ffff0d7224 */ /* 0x000fe400078e0004 */
[----:B------:R-:W-:Y:S02]  /*f620*/  IMAD.MOV.U32 R12, RZ, RZ, 0x7 ;  /* 0x00000007ff0c7424 */ /* 0x000fe400078e00ff */
[----:B------:R-:W-:-:S07]  /*f630*/  IMAD.MOV.U32 R7, RZ, RZ, R14 ;  /* 0x000000ffff077224 */ /* 0x000fce00078e000e */
[----:B------:R-:W-:Y:S05]  /*f640*/  WARPSYNC.COLLECTIVE R15, `(.L_x_363) ;  /* 0x000000000f087348 */ /* 0x000fea0003c00000 */
[----:B------:R0:W1:Y:S02]  /*f650*/  SHFL.IDX P6, R14, R13, R12, R11 ;  /* 0x0000000c0d0e7389 */ /* 0x00006400000c000b */
[----:B01----:R-:W-:Y:S01]  /*f660*/  ENDCOLLECTIVE ;  /* 0x000000000000791b */ /* 0x003fe20003800000 */
.L_x_363:
[----:B------:R-:W-:-:S05]  /*f670*/  @!P1 LEA R7, P2, R28, R7, 0x1 ;  /* 0x000000071c079211 */ /* 0x000fca00078408ff */
[----:B------:R-:W-:-:S05]  /*f680*/  @!P1 IMAD.X R6, RZ, RZ, R6, P2 ;  /* 0x000000ffff069224 */ /* 0x000fca00010e0606 */
[-C--:B------:R-:W-:Y:S01]  /*f690*/  @!P1 LOP3.LUT R7, R7, R6.reuse, RZ, 0x3c, !PT ;  /* 0x0000000607079212 */ /* 0x080fe200078e3cff */
[----:B------:R-:W-:Y:S02]  /*f6a0*/  IMAD.MOV.U32 R13, RZ, RZ, R0 ;  /* 0x000000ffff0d7224 */ /* 0x000fe400078e0000 */
[----:B------:R-:W-:Y:S01]  /*f6b0*/  VIADD R0, R17, 0x70 ;  /* 0x0000007011007836 */ /* 0x000fe20000000000 */
[----:B------:R-:W-:-:S04]  /*f6c0*/  @!P1 LOP3.LUT R6, R7, R6, RZ, 0x3c, !PT ;  /* 0x0000000607069212 */ /* 0x000fc800078e3cff */
[----:B------:R-:W-:Y:S02]  /*f6d0*/  @!P1 LOP3.LUT R7, R7, R6, RZ, 0x3c, !PT ;  /* 0x0000000607079212 */ /* 0x000fe400078e3cff */
[----:B------:R-:W-:-:S07]  /*f6e0*/  MOV R4, R14 ;  /* 0x0000000e00047202 */ /* 0x000fce0000000f00 */
[----:B------:R-:W-:Y:S05]  /*f6f0*/  WARPSYNC.COLLECTIVE R15, `(.L_x_364) ;  /* 0x000000000f087348 */ /* 0x000fea0003c00000 */
[----:B------:R0:W1:Y:S02]  /*f700*/  SHFL.IDX P6, R14, R13, R12, R11 ;  /* 0x0000000c0d0e7389 */ /* 0x00006400000c000b */
[----:B01----:R-:W-:Y:S01]  /*f710*/  ENDCOLLECTIVE ;  /* 0x000000000000791b */ /* 0x003fe20003800000 */
.L_x_364:
[----:B------:R-:W-:Y:S01]  /*f720*/  @!PT LDS RZ, [RZ] ;  /* 0x00000000fffff984 */ /* 0x000fe20000000800 */
[----:B------:R-:W-:Y:S01]  /*f730*/  @!PT LDS RZ, [RZ] ;  /* 0x00000000fffff984 */ /* 0x000fe20000000800 */
[----:B------:R-:W-:Y:S01]  /*f740*/  @!PT LDS RZ, [RZ] ;  /* 0x00000000fffff984 */ /* 0x000fe20000000800 */
[----:B------:R0:W-:Y:S01]  /*f750*/  @!P1 LDGSTS.E.BYPASS.LTC128B.128 [R10+0xb400], desc[UR36][R6.64], !P0 ;  /* 0x0b400000060a9fae */ /* 0x0001e2000c101d64 */
[----:B------:R-:W-:Y:S01]  /*f760*/  ISETP.GE.AND P1, PT, R0, R3, PT ;  /* 0x000000030000720c */ /* 0x000fe20003f26270 */
[----:B------:R-:W-:Y:S02]  /*f770*/  VIADD R0, R17, 0x80 ;  /* 0x0000008011007836 */ /* 0x000fe40000000000 */
[----:B------:R-:W-:Y:S02]  /*f780*/  IMAD.MOV.U32 R13, RZ, RZ, R2 ;  /* 0x000000ffff0d7224 */ /* 0x000fe400078e0002 */
[----:B------:R-:W-:Y:S02]  /*f790*/  IMAD.MOV.U32 R12, RZ, RZ, RZ ;  /* 0x000000ffff0c7224 */ /* 0x000fe400078e00ff */
[----:B0-----:R-:W-:-:S07]  /*f7a0*/  IMAD.MOV.U32 R6, RZ, RZ, R14 ;  /* 0x000000ffff067224 */ /* 0x001fce00078e000e */
[----:B------:R-:W-:Y:S05]  /*f7b0*/  WARPSYNC.COLLECTIVE R15, `(.L_x_365) ;  /* 0x000000000f087348 */ /* 0x000fea0003c00000 */
[----:B------:R0:W1:Y:S02]  /*f7c0*/  SHFL.IDX P6, R14, R13, R12, R11 ;  /* 0x0000000c0d0e7389 */ /* 0x00006400000c000b */
[----:B01----:R-:W-:Y:S01]  /*f7d0*/  ENDCOLLECTIVE ;  /* 0x000000000000791b */ /* 0x003fe20003800000 */
.L_x_365:
        /* <DEDUP_REMOVED lines=12> */
.L_x_366:
[----:B------:R-:W-:Y:S02]  /*f8a0*/  IMAD.MOV.U32 R13, RZ, RZ, R2 ;  /* 0x000000ffff0d7224 */ /* 0x000fe400078e0002 */
[----:B------:R-:W-:Y:S01]  /*f8b0*/  IMAD.MOV.U32 R12, RZ, RZ, 0x1 ;  /* 0x00000001ff0c7424 */ /* 0x000fe200078e00ff */
[----:B------:R-:W-:-:S07]  /*f8c0*/  MOV R4, R14 ;  /* 0x0000000e00047202 */ /* 0x000fce0000000f00 */
[----:B------:R-:W-:Y:S05]  /*f8d0*/  WARPSYNC.COLLECTIVE R15, `(.L_x_367) ;  /* 0x000000000f087348 */ /* 0x000fea0003c00000 */
[----:B------:R0:W1:Y:S02]  /*f8e0*/  SHFL.IDX P6, R14, R13, R12, R11 ;  /* 0x0000000c0d0e7389 */ /* 0x00006400000c000b */
[----:B01----:R-:W-:Y:S01]  /*f8f0*/  ENDCOLLECTIVE ;  /* 0x000000000000791b */ /* 0x003fe20003800000 */
.L_x_367:
[----:B------:R-:W-:-:S05]  /*f900*/  @!P1 LEA R4, P3, R28, R4, 0x1 ;  /* 0x000000041c049211 */ /* 0x000fca00078608ff */
[----:B------:R-:W-:Y:S02]  /*f910*/  @!P1 IMAD.X R0, RZ, RZ, R0, P3 ;  /* 0x000000ffff009224 */ /* 0x000fe400018e0600 */
[----:B------:R-:W-:Y:S02]  /*f920*/  @!P1 IMAD.MOV.U32 R6, RZ, RZ, R4 ;  /* 0x000000ffff069224 */ /* 0x000fe400078e0004 */
[----:B------:R-:W-:Y:S02]  /*f930*/  @!P1 IMAD.MOV.U32 R7, RZ, RZ, R0 ;  /* 0x000000ffff079224 */ /* 0x000fe400078e0000 */
[C---:B------:R-:W-:Y:S02]  /*f940*/  VIADD R0, R17.reuse, 0x90 ;  /* 0x0000009011007836 */ /* 0x040fe40000000000 */
[----:B------:R-:W-:Y:S01]  /*f950*/  IMAD.MOV.U32 R13, RZ, RZ, R5 ;  /* 0x000000ffff0d7224 */ /* 0x000fe200078e0005 */
[----:B------:R-:W-:Y:S01]  /*f960*/  @!PT LDS RZ, [RZ] ;  /* 0x00000000fffff984 */ /* 0x000fe20000000800 */
[----:B------:R-:W-:Y:S01]  /*f970*/  @!PT LDS RZ, [RZ] ;  /* 0x00000000fffff984 */ /* 0x000fe20000000800 */
[----:B------:R-:W-:Y:S01]  /*f980*/  @!PT LDS RZ, [RZ] ;  /* 0x00000000fffff984 */ /* 0x000fe20000000800 */
[----:B------:R0:W-:Y:S01]  /*f990*/  @!P1 LDGSTS.E.BYPASS.LTC128B.128 [R10+0xc400], desc[UR36][R6.64], !P0 ;  /* 0x0c400000060a9fae */ /* 0x0001e2000c101d64 */
[----:B------:R-:W-:Y:S01]  /*f9a0*/  VIADD R4, R17, 0xa0 ;  /* 0x000000a011047836 */ /* 0x000fe20000000000 */
[----:B------:R-:W-:Y:S01]  /*f9b0*/  ISETP.GE.AND P1, PT, R0, R3, PT ;  /* 0x000000030000720c */ /* 0x000fe20003f26270 */
[----:B------:R-:W-:-:S12]  /*f9c0*/  IMAD.MOV.U32 R0, RZ, RZ, R14 ;  /* 0x000000ffff007224 */ /* 0x000fd800078e000e */
[----:B0-----:R-:W-:Y:S05]  /*f9d0*/  WARPSYNC.COLLECTIVE R15, `(.L_x_368) ;  /* 0x000000000f087348 */ /* 0x001fea0003c00000 */
[----:B------:R1:W2:Y:S02]  /*f9e0*/  SHFL.IDX P6, R14, R13, R12, R11 ;  /* 0x0000000c0d0e7389 */ /* 0x0002a400000c000b */
[----:B012---:R-:W-:Y:S01]  /*f9f0*/  ENDCOLLECTIVE ;  /* 0x000000000000791b */ /* 0x007fe20003800000 */
.L_x_368:
[----:B------:R-:W-:Y:S02]  /*fa00*/  IMAD.MOV.U32 R13, RZ, RZ, R2 ;  /* 0x000000ffff0d7224 */ /* 0x000fe400078e0002 */
[----:B------:R-:W-:Y:S02]  /*fa10*/  IMAD.MOV.U32 R12, RZ, RZ, 0x2 ;  /* 0x00000002ff0c7424 */ /* 0x000fe400078e00ff */
[----:B------:R-:W-:-:S07]  /*fa20*/  IMAD.MOV.U32 R6, RZ, RZ, R14 ;  /* 0x000000ffff067224 */ /* 0x000fce00078e000e */
[----:B------:R-:W-:Y:S05]  /*fa30*/  WARPSYNC.COLLECTIVE R15, `(.L_x_369) ;  /* 0x000000000f087348 */ /* 0x000fea0003c00000 */
[----:B------:R0:W1:Y:S02]  /*fa40*/  SHFL.IDX P6, R14, R13, R12, R11 ;  /* 0x0000000c0d0e7389 */ /* 0x00006400000c000b */
[----:B01----:R-:W-:Y:S01]  /*fa50*/  ENDCOLLECTIVE ;  /* 0x000000000000791b */ /* 0x003fe20003800000 */
.L_x_369:
[----:B------:R-:W-:-:S04]  /*fa60*/  @!P1 LEA R6, P2, R28, R6, 0x1 ;  /* 0x000000061c069211 */ /* 0x000fc800078408ff */
[----:B------:R-:W-:Y:S02]  /*fa70*/  @!P1 IADD3.X R0, RZ, R0, RZ, P2, !PT ;  /* 0x00000000ff009210 */ /* 0x000fe400017fe4ff */
[----:B------:R-:W-:-:S03]  /*fa80*/  ISETP.GE.AND P2, PT, R4, R3, PT ;  /* 0x000000030400720c */ /* 0x000fc60003f46270 */
[----:B------:R-:W-:Y:S02]  /*fa90*/  @!P1 IMAD.MOV.U32 R7, RZ, RZ, R0 ;  /* 0x000000ffff079224 */ /* 0x000fe400078e0000 */
[----:B------:R-:W-:-:S03]  /*faa0*/  IMAD.MOV.U32 R13, RZ, RZ, R5 ;  /* 0x000000ffff0d7224 */ /* 0x000fc600078e0005 */
[----:B------:R-:W-:Y:S01]  /*fab0*/  @!PT LDS RZ, [RZ] ;  /* 0x00000000fffff984 */ /* 0x000fe20000000800 */
[----:B------:R-:W-:Y:S01]  /*fac0*/  @!PT LDS RZ, [RZ] ;  /* 0x00000000fffff984 */ /* 0x000fe20000000800 */
[----:B------:R-:W-:Y:S01]  /*fad0*/  @!PT LDS RZ, [RZ] ;  /* 0x00000000fffff984 */ /* 0x000fe20000000800 */
[----:B------:R0:W-:Y:S01]  /*fae0*/  @!P1 LDGSTS.E.BYPASS.LTC128B.128 [R10+0xcc00], desc[UR36][R6.64], !P0 ;  /* 0x0cc00000060a9fae */ /* 0x0001e2000c101d64 */
[----:B------:R-:W-:-:S07]  /*faf0*/  IMAD.MOV.U32 R0, RZ, RZ, R14 ;  /* 0x000000ffff007224 */ /* 0x000fce00078e000e */
[----:B0-----:R-:W-:Y:S05]  /*fb00*/  WARPSYNC.COLLECTIVE R15, `(.L_x_370) ;  /* 0x000000000f087348 */ /* 0x001fea0003c00000 */
[----:B------:R1:W2:Y:S02]  /*fb10*/  SHFL.IDX P6, R14, R13, R12, R11 ;  /* 0x0000000c0d0e7389 */ /* 0x0002a400000c000b */
[----:B012---:R-:W-:Y:S01]  /*fb20*/  ENDCOLLECTIVE ;  /* 0x000000000000791b */ /* 0x007fe20003800000 */
.L_x_370:
[----:B------:R-:W-:Y:S01]  /*fb30*/  MOV R13, R2 ;  /* 0x00000002000d7202 */ /* 0x000fe20000000f00 */
[----:B------:R-:W-:Y:S02]  /*fb40*/  IMAD.MOV.U32 R12, RZ, RZ, 0x3 ;  /* 0x00000003ff0c7424 */ /* 0x000fe400078e00ff */
[----:B------:R-:W-:-:S07]  /*fb50*/  IMAD.MOV.U32 R6, RZ, RZ, R14 ;  /* 0x000000ffff067224 */ /* 0x000fce00078e000e */
[----:B------:R-:W-:Y:S05]  /*fb60*/  WARPSYNC.COLLECTIVE R15, `(.L_x_371) ;  /* 0x000000000f087348 */ /* 0x000fea0003c00000 */
[----:B------:R0:W1:Y:S02]  /*fb70*/  SHFL.IDX P6, R14, R13, R12, R11 ;  /* 0x0000000c0d0e7389 */ /* 0x00006400000c000b */
[----:B01----:R-:W-:Y:S01]  /*fb80*/  ENDCOLLECTIVE ;  /* 0x000000000000791b */ /* 0x003fe20003800000 */
.L_x_371:
[----:B------:R-:W-:-:S05]  /*fb90*/  @!P2 LEA R6, P1, R28, R6, 0x1 ;  /* 0x000000061c06a211 */ /* 0x000fca00078208ff */
[----:B------:R-:W-:-:S04]  /*fba0*/  @!P2 IMAD.X R0, RZ, RZ, R0, P1 ;  /* 0x000000ffff00a224 */ /* 0x000fc800008e0600 */
        /* <DEDUP_REMOVED lines=10> */
.L_x_372:
[----:B------:R-:W-:Y:S01]  /*fc50*/  IMAD.MOV.U32 R2, RZ, RZ, R14 ;  /* 0x000000ffff027224 */ /* 0x000fe200078e000e */
[----:B------:R-:W-:Y:S06]  /*fc60*/  BRA `(.L_x_373) ;  /* 0xffffffb8005c7947 */ /* 0x000fec000383ffff */
.L_x_277:
[----:B0-----:R0:W1:Y:S02]  /*fc70*/  SYNCS.PHASECHK.TRANS64.TRYWAIT P0, [R22+URZ+0x16820], R0 ;  /* 0x01682000160075a7 */ /* 0x001064000800017f */
[----:B-1----:R-:W-:Y:S05]  /*fc80*/  @!P0 NANOSLEEP.SYNCS 0x989680 ;  /* 0x009896800000895d */ /* 0x002fea0003900000 */
[----:B------:R-:W1:Y:S02]  /*fc90*/  @!P0 SYNCS.PHASECHK.TRANS64 P0, [R22+URZ+0x16820], R0 ;  /* 0x01682000160085a7 */ /* 0x000e64000800007f */
[----:B-1----:R-:W-:Y:S05]  /*fca0*/  @!P0 BRA `(.L_x_277) ;  /* 0xfffffffc00f08947 */ /* 0x002fea000383ffff */
[----:B------:R-:W-:Y:S05]  /*fcb0*/  BRA `(.L_x_374) ;  /* 0xffffffb800b87947 */ /* 0x000fea000383ffff */
.L_x_282:
[----:B0-----:R0:W1:Y:S02]  /*fcc0*/  SYNCS.PHASECHK.TRANS64.TRYWAIT P0, [R5+URZ+0x16840], R2 ;  /* 0x01684002050075a7 */ /* 0x001064000800017f */
[----:B-1----:R-:W-:Y:S05]  /*fcd0*/  @!P0 NANOSLEEP.SYNCS 0x989680 ;  /* 0x009896800000895d */ /* 0x002fea0003900000 */
[----:B------:R-:W1:Y:S02]  /*fce0*/  @!P0 SYNCS.PHASECHK.TRANS64 P0, [R5+URZ+0x16840], R2 ;  /* 0x01684002050085a7 */ /* 0x000e64000800007f */
[----:B-1----:R-:W-:Y:S05]  /*fcf0*/  @!P0 BRA `(.L_x_282) ;  /* 0xfffffffc00f08947 */ /* 0x002fea000383ffff */
[----:B------:R-:W-:Y:S05]  /*fd00*/  BRA `(.L_x_375) ;  /* 0xffffffbc00907947 */ /* 0x000fea000383ffff */
.L_x_283:
[----:B------:R-:W-:Y:S01]  /*fd10*/  BSSY B1, `(.L_x_376) ;  /* 0x0000008000017945 */ /* 0x000fe20003800000 */
[----:B------:R-:W-:Y:S02]  /*fd20*/  IMAD.MOV.U32 R13, RZ, RZ, R10 ;  /* 0x000000ffff0d7224 */ /* 0x000fe400078e000a */
[----:B------:R-:W-:Y:S02]  /*fd30*/  IMAD.MOV.U32 R12, RZ, RZ, RZ ;  /* 0x000000ffff0c7224 */ /* 0x000fe400078e00ff */
[----:B------:R-:W-:Y:S02]  /*fd40*/  IMAD.MOV.U32 R11, RZ, RZ, 0x181f ;  /* 0x0000181fff0b7424 */ /* 0x000fe400078e00ff */
[----:B------:R-:W-:-:S07]  /*fd50*/  IMAD.MOV.U32 R15, RZ, RZ, -0x1 ;  /* 0xffffffffff0f7424 */ /* 0x000fce00078e00ff */
[----:B------:R-:W-:Y:S05]  /*fd60*/  WARPSYNC.COLLECTIVE R15, `(.L_x_377) ;  /* 0x000000000f087348 */ /* 0x000fea0003c00000 */
[----:B------:R0:W1:Y:S02]  /*fd70*/  SHFL.IDX P6, R14, R13, R12, R11 ;  /* 0x0000000c0d0e7389 */ /* 0x00006400000c000b */
[----:B01----:R-:W-:Y:S01]  /*fd80*/  ENDCOLLECTIVE ;  /* 0x000000000000791b */ /* 0x003fe20003800000 */
.L_x_377:
[----:B------:R-:W-:Y:S05]  /*fd90*/  BSYNC B1 ;  /* 0x0000000000017941 */ /* 0x000fea0003800000 */
.L_x_376:
[----:B------:R-:W-:Y:S01]  /*fda0*/  MOV R13, R8 ;  /* 0x00000008000d7202 */ /* 0x000fe20000000f00 */
[----:B------:R-:W-:Y:S02]  /*fdb0*/  IMAD.MOV.U32 R12, RZ, RZ, RZ ;  /* 0x000000ffff0c7224 */ /* 0x000fe400078e00ff */
[----:B------:R-:W-:Y:S02]  /*fdc0*/  IMAD.MOV.U32 R11, RZ, RZ, 0x181f ;  /* 0x0000181fff0b7424 */ /* 0x000fe400078e00ff */
[----:B------:R-:W-:Y:S02]  /*fdd0*/  IMAD.MOV.U32 R15, RZ, RZ, -0x1 ;  /* 0xffffffffff0f7424 */ /* 0x000fe400078e00ff */
[----:B------:R-:W-:Y:S02]  /*fde0*/  IMAD.MOV.U32 R3, RZ, RZ, R14 ;  /* 0x000000ffff037224 */ /* 0x000fe400078e000e */
[----:B------:R-:W-:-:S07]  /*fdf0*/  IMAD.SHL.U32 R7, R28, 0x2, RZ ;  /* 0x000000021c077824 */ /* 0x000fce00078e00ff */
[----:B------:R-:W-:Y:S05]  /*fe00*/  WARPSYNC.COLLECTIVE R15, `(.L_x_378) ;  /* 0x000000000f087348 */ /* 0x000fea0003c00000 */
[----:B------:R0:W1:Y:S02]  /*fe10*/  SHFL.IDX P6, R14, R13, R12, R11 ;  /* 0x0000000c0d0e7389 */ /* 0x00006400000c000b */
[----:B01----:R-:W-:Y:S01]  /*fe20*/  ENDCOLLECTIVE ;  /* 0x000000000000791b */ /* 0x003fe20003800000 */
.L_x_378:
[----:B------:R-:W-:Y:S02]  /*fe30*/  IMAD R9, R9, 0x2, R22 ;  /* 0x0000000209097824 */ /* 0x000fe400078e0216 */
[----:B------:R-:W-:Y:S02]  /*fe40*/  IMAD.MOV.U32 R13, RZ, RZ, R10 ;  /* 0x000000ffff0d7224 */ /* 0x000fe400078e000a */
[----:B------:R-:W-:Y:S02]  /*fe50*/  IMAD.MOV.U32 R12, RZ, RZ, 0x1 ;  /* 0x00000001ff0c7424 */ /* 0x000fe400078e00ff */
[----:B------:R-:W-:-:S07]  /*fe60*/  IMAD.MOV.U32 R2, RZ, RZ, R14 ;  /* 0x000000ffff027224 */ /* 0x000fce00078e000e */
[----:B------:R-:W-:Y:S05]  /*fe70*/  WARPSYNC.COLLECTIVE R15, `(.L_x_379) ;  /* 0x000000000f087348 */ /* 0x000fea0003c00000 */
[----:B------:R0:W1:Y:S02]  /*fe80*/  SHFL.IDX P6, R14, R13, R12, R11 ;  /* 0x0000000c0d0e7389 */ /* 0x00006400000c000b */
[----:B01----:R-:W-:Y:S01]  /*fe90*/  ENDCOLLECTIVE ;  /* 0x000000000000791b */ /* 0x003fe20003800000 */
.L_x_379:
[----:B------:R-:W-:-:S05]  /*fea0*/  IADD3 R2, P0, R2, R7, RZ ;  /* 0x0000000702027210 */ /* 0x000fca0007f1e0ff */
[----:B------:R-:W-:-:S05]  /*feb0*/  IMAD.X R3, RZ, RZ, R3, P0 ;  /* 0x000000ffff037224 */ /* 0x000fca00000e0603 */
        /* <DEDUP_REMOVED lines=9> */
.L_x_380:
[----:B------:R-:W-:Y:S02]  /*ff50*/  IMAD.MOV.U32 R13, RZ, RZ, R10 ;  /* 0x000000ffff0d7224 */ /* 0x000fe400078e000a */
[----:B------:R-:W-:Y:S02]  /*ff60*/  IMAD.MOV.U32 R12, RZ, RZ, 0x2 ;  /* 0x00000002ff0c7424 */ /* 0x000fe400078e00ff */
[----:B------:R-:W-:-:S07]  /*ff70*/  IMAD.MOV.U32 R2, RZ, RZ, R14 ;  /* 0x000000ffff027224 */ /* 0x000fce00078e000e */
[----:B------:R-:W-:Y:S05]  /*ff80*/  WARPSYNC.COLLECTIVE R15, `(.L_x_381) ;  /* 0x000000000f087348 */ /* 0x000fea0003c00000 */
[----:B------:R0:W1:Y:S02]  /*ff90*/  SHFL.IDX P6, R14, R13, R12, R11 ;  /* 0x0000000c0d0e7389 */ /* 0x00006400000c000b */
[----:B01----:R-:W-:Y:S01]  /*ffa0*/  ENDCOLLECTIVE ;  /* 0x000000000000791b */ /* 0x003fe20003800000 */
.L_x_381:
[----:B------:R-:W-:-:S05]  /*ffb0*/  IADD3 R2, P0, R2, R7, RZ ;  /* 0x0000000702027210 */ /* 0x000fca0007f1e0ff */
[----:B------:R-:W-:-:S05]  /*ffc0*/  IMAD.X R3, RZ, RZ, R3, P0 ;  /* 0x000000ffff037224 */ /* 0x000fca00000e0603 */
        /* <DEDUP_REMOVED lines=9> */
.L_x_382:
[----:B------:R-:W-:Y:S01]  /*10060*/  MOV R13, R10 ;  /* 0x0000000a000d7202 */ /* 0x000fe20000000f00 */
[----:B------:R-:W-:Y:S02]  /*10070*/  IMAD.MOV.U32 R12, RZ, RZ, 0x3 ;  /* 0x00000003ff0c7424 */ /* 0x000fe400078e00ff */
[----:B------:R-:W-:-:S07]  /*10080*/  IMAD.MOV.U32 R2, RZ, RZ, R14 ;  /* 0x000000ffff027224 */ /* 0x000fce00078e000e */
[----:B------:R-:W-:Y:S05]  /*10090*/  WARPSYNC.COLLECTIVE R15, `(.L_x_383) ;  /* 0x000000000f087348 */ /* 0x000fea0003c00000 */
[----:B------:R0:W1:Y:S02]  /*100a0*/  SHFL.IDX P6, R14, R13, R12, R11 ;  /* 0x0000000c0d0e7389 */ /* 0x00006400000c000b */
[----:B01----:R-:W-:Y:S01]  /*100b0*/  ENDCOLLECTIVE ;  /* 0x000000000000791b */ /* 0x003fe20003800000 */
.L_x_383:
        /* <DEDUP_REMOVED lines=11> */
.L_x_384:
[----:B------:R-:W-:Y:S02]  /*10170*/  IMAD.MOV.U32 R13, RZ, RZ, R10 ;  /* 0x000000ffff0d7224 */ /* 0x000fe400078e000a */
[----:B------:R-:W-:Y:S02]  /*10180*/  IMAD.MOV.U32 R12, RZ, RZ, 0x4 ;  /* 0x00000004ff0c7424 */ /* 0x000fe400078e00ff */
[----:B------:R-:W-:-:S07]  /*10190*/  IMAD.MOV.U32 R2, RZ, RZ, R14 ;  /* 0x000000ffff027224 */ /* 0x000fce00078e000e */
[----:B------:R-:W-:Y:S05]  /*101a0*/  WARPSYNC.COLLECTIVE R15, `(.L_x_385) ;  /* 0x000000000f087348 */ /* 0x000fea0003c00000 */
[----:B------:R0:W1:Y:S02]  /*101b0*/  SHFL.IDX P6, R14, R13, R12, R11 ;  /* 0x0000000c0d0e7389 */ /* 0x00006400000c000b */
[----:B01----:R-:W-:Y:S01]  /*101c0*/  ENDCOLLECTIVE ;  /* 0x000000000000791b */ /* 0x003fe20003800000 */
.L_x_385:
        /* <DEDUP_REMOVED lines=11> */
.L_x_386:
[----:B------:R-:W-:Y:S02]  /*10280*/  IMAD.MOV.U32 R13, RZ, RZ, R10 ;  /* 0x000000ffff0d7224 */ /* 0x000fe400078e000a */
[----:B------:R-:W-:Y:S01]  /*10290*/  IMAD.MOV.U32 R12, RZ, RZ, 0x5 ;  /* 0x00000005ff0c7424 */ /* 0x000fe200078e00ff */
[----:B------:R-:W-:-:S07]  /*102a0*/  MOV R2, R14 ;  /* 0x0000000e00027202 */ /* 0x000fce0000000f00 */
[----:B------:R-:W-:Y:S05]  /*102b0*/  WARPSYNC.COLLECTIVE R15, `(.L_x_387) ;  /* 0x000000000f087348 */ /* 0x000fea0003c00000 */
[----:B------:R0:W1:Y:S02]  /*102c0*/  SHFL.IDX P6, R14, R13, R12, R11 ;  /* 0x0000000c0d0e7389 */ /* 0x00006400000c000b */
[----:B01----:R-:W-:Y:S01]  /*102d0*/  ENDCOLLECTIVE ;  /* 0x000000000000791b */ /* 0x003fe20003800000 */
.L_x_387:
        /* <DEDUP_REMOVED lines=11> */
.L_x_388:
[----:B------:R-:W-:Y:S02]  /*10390*/  IMAD.MOV.U32 R13, RZ, RZ, R10 ;  /* 0x000000ffff0d7224 */ /* 0x000fe400078e000a */
[----:B------:R-:W-:Y:S02]  /*103a0*/  IMAD.MOV.U32 R12, RZ, RZ, 0x6 ;  /* 0x00000006ff0c7424 */ /* 0x000fe400078e00ff */
[----:B------:R-:W-:-:S07]  /*103b0*/  IMAD.MOV.U32 R2, RZ, RZ, R14 ;  /* 0x000000ffff027224 */ /* 0x000fce00078e000e */
[----:B------:R-:W-:Y:S05]  /*103c0*/  WARPSYNC.COLLECTIVE R15, `(.L_x_389) ;  /* 0x000000000f087348 */ /* 0x000fea0003c00000 */
[----:B------:R0:W1:Y:S02]  /*103d0*/  SHFL.IDX P6, R14, R13, R12, R11 ;  /* 0x0000000c0d0e7389 */ /* 0x00006400000c000b */
[----:B01----:R-:W-:Y:S01]  /*103e0*/  ENDCOLLECTIVE ;  /* 0x000000000000791b */ /* 0x003fe20003800000 */
.L_x_389:
        /* <DEDUP_REMOVED lines=11> */
.L_x_390:
[----:B------:R-:W-:Y:S02]  /*104a0*/  IMAD.MOV.U32 R13, RZ, RZ, R10 ;  /* 0x000000ffff0d7224 */ /* 0x000fe400078e000a */
[----:B------:R-:W-:Y:S02]  /*104b0*/  IMAD.MOV.U32 R12, RZ, RZ, 0x7 ;  /* 0x00000007ff0c7424 */ /* 0x000fe400078e00ff */
[----:B------:R-:W-:-:S07]  /*104c0*/  IMAD.MOV.U32 R2, RZ, RZ, R14 ;  /* 0x000000ffff027224 */ /* 0x000fce00078e000e */
[----:B------:R-:W-:Y:S05]  /*104d0*/  WARPSYNC.COLLECTIVE R15, `(.L_x_391) ;  /* 0x000000000f087348 */ /* 0x000fea0003c00000 */
[----:B------:R0:W1:Y:S02]  /*104e0*/  SHFL.IDX P6, R14, R13, R12, R11 ;  /* 0x0000000c0d0e7389 */ /* 0x00006400000c000b */
[----:B01----:R-:W-:Y:S01]  /*104f0*/  ENDCOLLECTIVE ;  /* 0x000000000000791b */ /* 0x003fe20003800000 */
.L_x_391:
        /* <DEDUP_REMOVED lines=11> */
.L_x_392:
[----:B------:R-:W-:Y:S01]  /*105b0*/  IMAD.MOV.U32 R2, RZ, RZ, R14 ;  /* 0x000000ffff027224 */ /* 0x000fe200078e000e */
[----:B------:R-:W-:Y:S06]  /*105c0*/  BRA `(.L_x_393) ;  /* 0xffffffb800747947 */ /* 0x000fec000383ffff */
.L_x_288:
[----:B-1----:R1:W2:Y:S02]  /*105d0*/  SYNCS.PHASECHK.TRANS64.TRYWAIT P0, [R5+URZ+0x16860], R2 ;  /* 0x01686002050075a7 */ /* 0x0022a4000800017f */
[----:B--2---:R-:W-:Y:S05]  /*105e0*/  @!P0 NANOSLEEP.SYNCS 0x989680 ;  /* 0x009896800000895d */ /* 0x004fea0003900000 */
[----:B------:R-:W2:Y:S02]  /*105f0*/  @!P0 SYNCS.PHASECHK.TRANS64 P0, [R5+URZ+0x16860], R2 ;  /* 0x01686002050085a7 */ /* 0x000ea4000800007f */
[----:B--2---:R-:W-:Y:S05]  /*10600*/  @!P0 BRA `(.L_x_288) ;  /* 0xfffffffc00f08947 */ /* 0x004fea000383ffff */
[----:B------:R-:W-:Y:S05]  /*10610*/  BRA `(.L_x_394) ;  /* 0xffffffb800cc7947 */ /* 0x000fea000383ffff */
.L_x_289:
[----:B------:R-:W-:Y:S01]  /*10620*/  BSSY B1, `(.L_x_395) ;  /* 0x0000008000017945 */ /* 0x000fe20003800000 */
[----:B------:R-:W-:Y:S01]  /*10630*/  IMAD.MOV.U32 R13, RZ, RZ, R23 ;  /* 0x000000ffff0d7224 */ /* 0x000fe200078e0017 */
[----:B------:R-:W-:Y:S01]  /*10640*/  MOV R12, RZ ;  /* 0x000000ff000c7202 */ /* 0x000fe20000000f00 */
[----:B------:R-:W-:Y:S02]  /*10650*/  IMAD.MOV.U32 R11, RZ, RZ, 0x181f ;  /* 0x0000181fff0b7424 */ /* 0x000fe400078e00ff */
[----:B------:R-:W-:-:S07]  /*10660*/  IMAD.MOV.U32 R15, RZ, RZ, -0x1 ;  /* 0xffffffffff0f7424 */ /* 0x000fce00078e00ff */
[----:B-1----:R-:W-:Y:S05]  /*10670*/  WARPSYNC.COLLECTIVE R15, `(.L_x_396) ;  /* 0x000000000f087348 */ /* 0x002fea0003c00000 */
[----:B------:R0:W2:Y:S02]  /*10680*/  SHFL.IDX P6, R14, R13, R12, R11 ;  /* 0x0000000c0d0e7389 */ /* 0x0000a400000c000b */
[----:B012---:R-:W-:Y:S01]  /*10690*/  ENDCOLLECTIVE ;  /* 0x000000000000791b */ /* 0x007fe20003800000 */
.L_x_396:
[----:B------:R-:W-:Y:S05]  /*106a0*/  BSYNC B1 ;  /* 0x0000000000017941 */ /* 0x000fea0003800000 */
.L_x_395:
[----:B------:R-:W-:Y:S01]  /*106b0*/  IMAD.MOV.U32 R13, RZ, RZ, R18 ;  /* 0x000000ffff0d7224 */ /* 0x000fe200078e0012 */
[----:B------:R-:W-:Y:S01]  /*106c0*/  ISETP.LT.OR P2, PT, R8, 0x1, P1 ;  /* 0x000000010800780c */ /* 0x000fe20000f41670 */
[----:B------:R-:W-:Y:S01]  /*106d0*/  IMAD.MOV.U32 R12, RZ, RZ, RZ ;  /* 0x000000ffff0c7224 */ /* 0x000fe200078e00ff */
[----:B------:R-:W-:Y:S01]  /*106e0*/  LEA R6, R6, R22, 0x1 ;  /* 0x0000001606067211 */ /* 0x000fe200078e08ff */
[----:B------:R-:W-:Y:S02]  /*106f0*/  IMAD.MOV.U32 R11, RZ, RZ, 0x181f ;  /* 0x0000181fff0b7424 */ /* 0x000fe400078e00ff */
[----:B------:R-:W-:Y:S02]  /*10700*/  IMAD.MOV.U32 R15, RZ, RZ, -0x1 ;  /* 0xffffffffff0f7424 */ /* 0x000fe400078e00ff */
[----:B------:R-:W-:-:S07]  /*10710*/  IMAD.MOV.U32 R3, RZ, RZ, R14 ;  /* 0x000000ffff037224 */ /* 0x000fce00078e000e */
[----:B------:R-:W-:Y:S05]  /*10720*/  WARPSYNC.COLLECTIVE R15, `(.L_x_397) ;  /* 0x000000000f087348 */ /* 0x000fea0003c00000 */
[----:B------:R0:W1:Y:S02]  /*10730*/  SHFL.IDX P6, R14, R13, R12, R11 ;  /* 0x0000000c0d0e7389 */ /* 0x00006400000c000b */
[----:B01----:R-:W-:Y:S01]  /*10740*/  ENDCOLLECTIVE ;  /* 0x000000000000791b */ /* 0x003fe20003800000 */
.L_x_397:
[----:B------:R-:W-:Y:S02]  /*10750*/  IMAD.MOV.U32 R13, RZ, RZ, R23 ;  /* 0x000000ffff0d7224 */ /* 0x000fe400078e0017 */
[----:B------:R-:W-:Y:S02]  /*10760*/  IMAD.MOV.U32 R12, RZ, RZ, 0x1 ;  /* 0x00000001ff0c7424 */ /* 0x000fe400078e00ff */
[----:B------:R-:W-:-:S07]  /*10770*/  IMAD.MOV.U32 R2, RZ, RZ, R14 ;  /* 0x000000ffff027224 */ /* 0x000fce00078e000e */
[----:B------:R-:W-:Y:S05]  /*10780*/  WARPSYNC.COLLECTIVE R15, `(.L_x_398) ;  /* 0x000000000f087348 */ /* 0x000fea0003c00000 */
[----:B------:R0:W1:Y:S02]  /*10790*/  SHFL.IDX P6, R14, R13, R12, R11 ;  /* 0x0000000c0d0e7389 */ /* 0x00006400000c000b */
[----:B01----:R-:W-:Y:S01]  /*107a0*/  ENDCOLLECTIVE ;  /* 0x000000000000791b */ /* 0x003fe20003800000 */
.L_x_398:
        /* <DEDUP_REMOVED lines=8> */
[----:B0-----:R-:W-:-:S12]  /*10830*/  IMAD.MOV.U32 R3, RZ, RZ, R14 ;  /* 0x000000ffff037224 */ /* 0x001fd800078e000e */
[----:B------:R-:W-:Y:S05]  /*10840*/  WARPSYNC.COLLECTIVE R15, `(.L_x_399) ;  /* 0x000000000f087348 */ /* 0x000fea0003c00000 */
[----:B------:R0:W1:Y:S02]  /*10850*/  SHFL.IDX P6, R14, R13, R12, R11 ;  /* 0x0000000c0d0e7389 */ /* 0x00006400000c000b */
[----:B01----:R-:W-:Y:S01]  /*10860*/  ENDCOLLECTIVE ;  /* 0x000000000000791b */ /* 0x003fe20003800000 */
.L_x_399:
[----:B------:R-:W-:Y:S02]  /*10870*/  IMAD.MOV.U32 R13, RZ, RZ, R23 ;  /* 0x000000ffff0d7224 */ /* 0x000fe400078e0017 */
[----:B------:R-:W-:Y:S02]  /*10880*/  IMAD.MOV.U32 R12, RZ, RZ, 0x2 ;  /* 0x00000002ff0c7424 */ /* 0x000fe400078e00ff */
[----:B------:R-:W-:-:S07]  /*10890*/  IMAD.MOV.U32 R2, RZ, RZ, R14 ;  /* 0x000000ffff027224 */ /* 0x000fce00078e000e */
[----:B------:R-:W-:Y:S05]  /*108a0*/  WARPSYNC.COLLECTIVE R15, `(.L_x_400) ;  /* 0x000000000f087348 */ /* 0x000fea0003c00000 */
[----:B------:R0:W1:Y:S02]  /*108b0*/  SHFL.IDX P6, R14, R13, R12, R11 ;  /* 0x0000000c0d0e7389 */ /* 0x00006400000c000b */
[----:B01----:R-:W-:Y:S01]  /*108c0*/  ENDCOLLECTIVE ;  /* 0x000000000000791b */ /* 0x003fe20003800000 */
.L_x_400:
[----:B------:R-:W-:-:S05]  /*108d0*/  IADD3 R2, P0, R2, R7, RZ ;  /* 0x0000000702027210 */ /* 0x000fca0007f1e0ff */
[----:B------:R-:W-:-:S05]  /*108e0*/  IMAD.X R3, RZ, RZ, R3, P0 ;  /* 0x000000ffff037224 */ /* 0x000fca00000e0603 */
[----:B------:R-:W-:Y:S01]  /*108f0*/  @!PT LDS RZ, [RZ] ;  /* 0x00000000fffff984 */ /* 0x000fe20000000800 */
[----:B------:R-:W-:Y:S01]  /*10900*/  @!PT LDS RZ, [RZ] ;  /* 0x00000000fffff984 */ /* 0x000fe20000000800 */
[----:B------:R-:W-:Y:S01]  /*10910*/  @!PT LDS RZ, [RZ] ;  /* 0x00000000fffff984 */ /* 0x000fe20000000800 */
[----:B------:R0:W-:Y:S01]  /*10920*/  LDGSTS.E.BYPASS.LTC128B.128 [R6+0xc00], desc[UR36][R2.64], !P2 ;  /* 0x00c0000002067fae */ /* 0x0001e2000d101d64 */
[----:B------:R-:W-:Y:S02]  /*10930*/  MOV R13, R18 ;  /* 0x00000012000d7202 */ /* 0x000fe40000000f00 */
[----:B------:R-:W-:Y:S01]  /*10940*/  ISETP.LT.OR P2, PT, R8, 0x21, P1 ;  /* 0x000000210800780c */ /* 0x000fe20000f41670 */
[----:B0-----:R-:W-:-:S12]  /*10950*/  IMAD.MOV.U32 R3, RZ, RZ, R14 ;  /* 0x000000ffff037224 */ /* 0x001fd800078e000e */
[----:B------:R-:W-:Y:S05]  /*10960*/  WARPSYNC.COLLECTIVE R15, `(.L_x_401) ;  /* 0x000000000f087348 */ /* 0x000fea0003c00000 */
[----:B------:R0:W1:Y:S02]  /*10970*/  SHFL.IDX P6, R14, R13, R12, R11 ;  /* 0x0000000c0d0e7389 */ /* 0x00006400000c000b */
[----:B01----:R-:W-:Y:S01]  /*10980*/  ENDCOLLECTIVE ;  /* 0x000000000000791b */ /* 0x003fe20003800000 */
.L_x_401:
[----:B------:R-:W-:Y:S02]  /*10990*/  IMAD.MOV.U32 R13, RZ, RZ, R23 ;  /* 0x000000ffff0d7224 */ /* 0x000fe400078e0017 */
[----:B------:R-:W-:Y:S02]  /*109a0*/  IMAD.MOV.U32 R12, RZ, RZ, 0x3 ;  /* 0x00000003ff0c7424 */ /* 0x000fe400078e00ff */
[----:B------:R-:W-:-:S07]  /*109b0*/  IMAD.MOV.U32 R2, RZ, RZ, R14 ;  /* 0x000000ffff027224 */ /* 0x000fce00078e000e */
[----:B------:R-:W-:Y:S05]  /*109c0*/  WARPSYNC.COLLECTIVE R15, `(.L_x_402) ;  /* 0x000000000f087348 */ /* 0x000fea0003c00000 */
[----:B------:R0:W1:Y:S02]  /*109d0*/  SHFL.IDX P6, R14, R13, R12, R11 ;  /* 0x0000000c0d0e7389 */ /* 0x00006400000c000b */
[----:B01----:R-:W-:Y:S01]  /*109e0*/  ENDCOLLECTIVE ;  /* 0x000000000000791b */ /* 0x003fe20003800000 */
.L_x_402:
        /* <DEDUP_REMOVED lines=12> */
.L_x_403:
[----:B------:R-:W-:Y:S01]  /*10ab0*/  IMAD.MOV.U32 R13, RZ, RZ, R23 ;  /* 0x000000ffff0d7224 */ /* 0x000fe200078e0017 */
[----:B------:R-:W-:Y:S01]  /*10ac0*/  MOV R12, 0x4 ;  /* 0x00000004000c7802 */ /* 0x000fe20000000f00 */
[----:B------:R-:W-:-:S07]  /*10ad0*/  IMAD.MOV.U32 R2, RZ, RZ, R14 ;  /* 0x000000ffff027224 */ /* 0x000fce00078e000e */
[----:B------:R-:W-:Y:S05]  /*10ae0*/  WARPSYNC.COLLECTIVE R15, `(.L_x_404) ;  /* 0x000000000f087348 */ /* 0x000fea0003c00000 */
[----:B------:R0:W1:Y:S02]  /*10af0*/  SHFL.IDX P6, R14, R13, R12, R11 ;  /* 0x0000000c0d0e7389 */ /* 0x00006400000c000b */
[----:B01----:R-:W-:Y:S01]  /*10b00*/  ENDCOLLECTIVE ;  /* 0x000000000000791b */ /* 0x003fe20003800000 */
.L_x_404:
        /* <DEDUP_REMOVED lines=12> */
.L_x_405:
[----:B------:R-:W-:Y:S02]  /*10bd0*/  IMAD.MOV.U32 R13, RZ, RZ, R23 ;  /* 0x000000ffff0d7224 */ /* 0x000fe400078e0017 */
[----:B------:R-:W-:Y:S02]  /*10be0*/  IMAD.MOV.U32 R12, RZ, RZ, 0x5 ;  /* 0x00000005ff0c7424 */ /* 0x000fe400078e00ff */
[----:B------:R-:W-:-:S07]  /*10bf0*/  IMAD.MOV.U32 R2, RZ, RZ, R14 ;  /* 0x000000ffff027224 */ /* 0x000fce00078e000e */
[----:B------:R-:W-:Y:S05]  /*10c00*/  WARPSYNC.COLLECTIVE R15, `(.L_x_406) ;  /* 0x000000000f087348 */ /* 0x000fea0003c00000 */
[----:B------:R0:W1:Y:S02]  /*10c10*/  SHFL.IDX P6, R14, R13, R12, R11 ;  /* 0x0000000c0d0e7389 */ /* 0x00006400000c000b */
[----:B01----:R-:W-:Y:S01]  /*10c20*/  ENDCOLLECTIVE ;  /* 0x000000000000791b */ /* 0x003fe20003800000 */
.L_x_406:
        /* <DEDUP_REMOVED lines=12> */
.L_x_407:
[----:B------:R-:W-:Y:S02]  /*10cf0*/  IMAD.MOV.U32 R13, RZ, RZ, R23 ;  /* 0x000000ffff0d7224 */ /* 0x000fe400078e0017 */
[----:B------:R-:W-:Y:S02]  /*10d00*/  IMAD.MOV.U32 R12, RZ, RZ, 0x6 ;  /* 0x00000006ff0c7424 */ /* 0x000fe400078e00ff */
[----:B------:R-:W-:-:S07]  /*10d10*/  IMAD.MOV.U32 R2, RZ, RZ, R14 ;  /* 0x000000ffff027224 */ /* 0x000fce00078e000e */
[----:B------:R-:W-:Y:S05]  /*10d20*/  WARPSYNC.COLLECTIVE R15, `(.L_x_408) ;  /* 0x000000000f087348 */ /* 0x000fea0003c00000 */
[----:B------:R0:W1:Y:S02]  /*10d30*/  SHFL.IDX P6, R14, R13, R12, R11 ;  /* 0x0000000c0d0e7389 */ /* 0x00006400000c000b */
[----:B01----:R-:W-:Y:S01]  /*10d40*/  ENDCOLLECTIVE ;  /* 0x000000000000791b */ /* 0x003fe20003800000 */
.L_x_408:
        /* <DEDUP_REMOVED lines=8> */
[----:B0-----:R-:W-:-:S10]  /*10dd0*/  IMAD.MOV.U32 R3, RZ, RZ, R14 ;  /* 0x000000ffff037224 */ /* 0x001fd400078e000e */
[----:B------:R-:W-:Y:S05]  /*10de0*/  WARPSYNC.COLLECTIVE R15, `(.L_x_409) ;  /* 0x000000000f087348 */ /* 0x000fea0003c00000 */
[----:B------:R0:W1:Y:S02]  /*10df0*/  SHFL.IDX P6, R14, R13, R12, R11 ;  /* 0x0000000c0d0e7389 */ /* 0x00006400000c000b */
[----:B01----:R-:W-:Y:S01]  /*10e00*/  ENDCOLLECTIVE ;  /* 0x000000000000791b */ /* 0x003fe20003800000 */
.L_x_409:
[----:B------:R-:W-:Y:S02]  /*10e10*/  IMAD.MOV.U32 R13, RZ, RZ, R23 ;  /* 0x000000ffff0d7224 */ /* 0x000fe400078e0017 */
[----:B------:R-:W-:Y:S02]  /*10e20*/  IMAD.MOV.U32 R12, RZ, RZ, 0x7 ;  /* 0x00000007ff0c7424 */ /* 0x000fe400078e00ff */
[----:B------:R-:W-:-:S07]  /*10e30*/  IMAD.MOV.U32 R2, RZ, RZ, R14 ;  /* 0x000000ffff027224 */ /* 0x000fce00078e000e */
[----:B------:R-:W-:Y:S05]  /*10e40*/  WARPSYNC.COLLECTIVE R15, `(.L_x_410) ;  /* 0x000000000f087348 */ /* 0x000fea0003c00000 */
[----:B------:R0:W1:Y:S02]  /*10e50*/  SHFL.IDX P6, R14, R13, R12, R11 ;  /* 0x0000000c0d0e7389 */ /* 0x00006400000c000b */
[----:B01----:R-:W-:Y:S01]  /*10e60*/  ENDCOLLECTIVE ;  /* 0x000000000000791b */ /* 0x003fe20003800000 */
.L_x_410:
[----:B------:R-:W-:-:S05]  /*10e70*/  IADD3 R2, P0, R2, R7, RZ ;  /* 0x0000000702027210 */ /* 0x000fca0007f1e0ff */
[----:B------:R-:W-:-:S05]  /*10e80*/  IMAD.X R3, RZ, RZ, R3, P0 ;  /* 0x000000ffff037224 */ /* 0x000fca00000e0603 */
[----:B------:R-:W-:Y:S01]  /*10e90*/  @!PT LDS RZ, [RZ] ;  /* 0x00000000fffff984 */ /* 0x000fe20000000800 */
[----:B------:R-:W-:Y:S01]  /*10ea0*/  @!PT LDS RZ, [RZ] ;  /* 0x00000000fffff984 */ /* 0x000fe20000000800 */
[----:B------:R-:W-:Y:S01]  /*10eb0*/  @!PT LDS RZ, [RZ] ;  /* 0x00000000fffff984 */ /* 0x000fe20000000800 */
[----:B------:R0:W-:Y:S01]  /*10ec0*/  LDGSTS.E.BYPASS.LTC128B.128 [R6+0x3400], desc[UR36][R2.64], !P2 ;  /* 0x0340000002067fae */ /* 0x0001e2000d101d64 */
[----:B------:R-:W-:Y:S01]  /*10ed0*/  MOV R13, R18 ;  /* 0x00000012000d7202 */ /* 0x000fe20000000f00 */
[----:B------:R-:W-:-:S07]  /*10ee0*/  IMAD.MOV.U32 R23, RZ, RZ, R14 ;  /* 0x000000ffff177224 */ /* 0x000fce00078e000e */
[----:B0-----:R-:W-:Y:S05]  /*10ef0*/  WARPSYNC.COLLECTIVE R15, `(.L_x_411) ;  /* 0x000000000f087348 */ /* 0x001fea0003c00000 */
[----:B------:R1:W2:Y:S02]  /*10f00*/  SHFL.IDX P6, R14, R13, R12, R11 ;  /* 0x0000000c0d0e7389 */ /* 0x0002a400000c000b */
[----:B012---:R-:W-:Y:S01]  /*10f10*/  ENDCOLLECTIVE ;  /* 0x000000000000791b */ /* 0x007fe20003800000 */
.L_x_411:
[----:B------:R-:W-:Y:S01]  /*10f20*/  IMAD.MOV.U32 R2, RZ, RZ, R14 ;  /* 0x000000ffff027224 */ /* 0x000fe200078e000e */
[----:B------:R-:W-:Y:S06]  /*10f30*/  BRA `(.L_x_412) ;  /* 0xffffffb400787947 */ /* 0x000fec000383ffff */
.L_x_297:
[----:B0-----:R0:W1:Y:S02]  /*10f40*/  SYNCS.PHASECHK.TRANS64.TRYWAIT P0, [R0+URZ+0x16860], R3 ;  /* 0x01686003000075a7 */ /* 0x001064000800017f */
[----:B-1----:R-:W-:Y:S05]  /*10f50*/  @!P0 NANOSLEEP.SYNCS 0x989680 ;  /* 0x009896800000895d */ /* 0x002fea0003900000 */
[----:B------:R-:W1:Y:S02]  /*10f60*/  @!P0 SYNCS.PHASECHK.TRANS64 P0, [R0+URZ+0x16860], R3 ;  /* 0x01686003000085a7 */ /* 0x000e64000800007f */
[----:B-1----:R-:W-:Y:S05]  /*10f70*/  @!P0 BRA `(.L_x_297) ;  /* 0xfffffffc00f08947 */ /* 0x002fea000383ffff */
[----:B------:R-:W-:Y:S05]  /*10f80*/  BRA `(.L_x_413) ;  /* 0xffffffb800907947 */ /* 0x000fea000383ffff */
.L_x_298:
[----:B------:R-:W-:Y:S01]  /*10f90*/  BSSY B0, `(.L_x_414) ;  /* 0x0000008000007945 */ /* 0x000fe20003800000 */
[----:B------:R-:W-:Y:S02]  /*10fa0*/  IMAD.MOV.U32 R13, RZ, RZ, R23 ;  /* 0x000000ffff0d7224 */ /* 0x000fe400078e0017 */
[----:B------:R-:W-:Y:S02]  /*10fb0*/  IMAD.MOV.U32 R12, RZ, RZ, RZ ;  /* 0x000000ffff0c7224 */ /* 0x000fe400078e00ff */
[----:B------:R-:W-:Y:S02]  /*10fc0*/  IMAD.MOV.U32 R11, RZ, RZ, 0x181f ;  /* 0x0000181fff0b7424 */ /* 0x000fe400078e00ff */
[----:B------:R-:W-:-:S07]  /*10fd0*/  IMAD.MOV.U32 R15, RZ, RZ, -0x1 ;  /* 0xffffffffff0f7424 */ /* 0x000fce00078e00ff */
[----:B0-----:R-:W-:Y:S05]  /*10fe0*/  WARPSYNC.COLLECTIVE R15, `(.L_x_415) ;  /* 0x000000000f087348 */ /* 0x001fea0003c00000 */
[----:B------:R1:W2:Y:S02]  /*10ff0*/  SHFL.IDX P6, R14, R13, R12, R11 ;  /* 0x0000000c0d0e7389 */ /* 0x0002a400000c000b */
[----:B012---:R-:W-:Y:S01]  /*11000*/  ENDCOLLECTIVE ;  /* 0x000000000000791b */ /* 0x007fe20003800000 */
.L_x_415:
[----:B------:R-:W-:Y:S05]  /*11010*/  BSYNC B0 ;  /* 0x0000000000007941 */ /* 0x000fea0003800000 */
.L_x_414:
[----:B------:R-:W-:Y:S01]  /*11020*/  IMAD.MOV.U32 R13, RZ, RZ, R18 ;  /* 0x000000ffff0d7224 */ /* 0x000fe200078e0012 */
[----:B------:R-:W-:Y:S01]  /*11030*/  MOV R15, 0xffffffff ;  /* 0xffffffff000f7802 */ /* 0x000fe20000000f00 */
[----:B------:R-:W-:Y:S01]  /*11040*/  IMAD.MOV.U32 R12, RZ, RZ, RZ ;  /* 0x000000ffff0c7224 */ /* 0x000fe200078e00ff */
[----:B------:R-:W-:Y:S01]  /*11050*/  ISETP.LT.OR P2, PT, R6, 0x1, P0 ;  /* 0x000000010600780c */ /* 0x000fe20000741670 */
[----:B------:R-:W-:Y:S02]  /*11060*/  IMAD.MOV.U32 R11, RZ, RZ, 0x181f ;  /* 0x0000181fff0b7424 */ /* 0x000fe400078e00ff */
[----:B------:R-:W-:Y:S02]  /*11070*/  IMAD.MOV.U32 R3, RZ, RZ, R14 ;  /* 0x000000ffff037224 */ /* 0x000fe400078e000e */
[----:B------:R-:W-:-:S08]  /*11080*/  IMAD.SHL.U32 R5, R28, 0x2, RZ ;  /* 0x000000021c057824 */ /* 0x000fd000078e00ff */
[----:B------:R-:W-:Y:S05]  /*11090*/  WARPSYNC.COLLECTIVE R15, `(.L_x_416) ;  /* 0x000000000f087348 */ /* 0x000fea0003c00000 */
[----:B------:R0:W1:Y:S02]  /*110a0*/  SHFL.IDX P6, R14, R13, R12, R11 ;  /* 0x0000000c0d0e7389 */ /* 0x00006400000c000b */
[----:B01----:R-:W-:Y:S01]  /*110b0*/  ENDCOLLECTIVE ;  /* 0x000000000000791b */ /* 0x003fe20003800000 */
.L_x_416:
[----:B------:R-:W-:Y:S02]  /*110c0*/  IMAD R4, R4, 0x2, R22 ;  /* 0x0000000204047824 */ /* 0x000fe400078e0216 */
[----:B------:R-:W-:Y:S02]  /*110d0*/  IMAD.MOV.U32 R13, RZ, RZ, R23 ;  /* 0x000000ffff0d7224 */ /* 0x000fe400078e0017 */
[----:B------:R-:W-:Y:S01]  /*110e0*/  IMAD.MOV.U32 R12, RZ, RZ, 0x1 ;  /* 0x00000001ff0c7424 */ /* 0x000fe200078e00ff */
[----:B------:R-:W-:-:S13]  /*110f0*/  IADD3 R2, P1, R14, R5, RZ ;  /* 0x000000050e027210 */ /* 0x000fda0007f3e0ff */
[----:B------:R-:W-:Y:S05]  /*11100*/  WARPSYNC.COLLECTIVE R15, `(.L_x_417) ;  /* 0x000000000f087348 */ /* 0x000fea0003c00000 */
[----:B------:R0:W1:Y:S02]  /*11110*/  SHFL.IDX P6, R14, R13, R12, R11 ;  /* 0x0000000c0d0e7389 */ /* 0x00006400000c000b */
[----:B01----:R-:W-:Y:S01]  /*11120*/  ENDCOLLECTIVE ;  /* 0x000000000000791b */ /* 0x003fe20003800000 */
.L_x_417:
[----:B------:R-:W-:-:S05]  /*11130*/  IMAD.X R3, RZ, RZ, R3, P1 ;  /* 0x000000ffff037224 */ /* 0x000fca00008e0603 */
        /* <DEDUP_REMOVED lines=10> */
.L_x_418:
[----:B------:R-:W-:Y:S01]  /*111e0*/  IMAD.MOV.U32 R13, RZ, RZ, R23 ;  /* 0x000000ffff0d7224 */ /* 0x000fe200078e0017 */
[----:B------:R-:W-:Y:S02]  /*111f0*/  MOV R12, 0x2 ;  /* 0x00000002000c7802 */ /* 0x000fe40000000f00 */
[----:B------:R-:W-:-:S13]  /*11200*/  IADD3 R2, P1, R14, R5, RZ ;  /* 0x000000050e027210 */ /* 0x000fda0007f3e0ff */
[----:B------:R-:W-:Y:S05]  /*11210*/  WARPSYNC.COLLECTIVE R15, `(.L_x_419) ;  /* 0x000000000f087348 */ /* 0x000fea0003c00000 */
[----:B------:R0:W1:Y:S02]  /*11220*/  SHFL.IDX P6, R14, R13, R12, R11 ;  /* 0x0000000c0d0e7389 */ /* 0x00006400000c000b */
[----:B01----:R-:W-:Y:S01]  /*11230*/  ENDCOLLECTIVE ;  /* 0x000000000000791b */ /* 0x003fe20003800000 */
.L_x_419:
        /* <DEDUP_REMOVED lines=11> */
.L_x_420:
[----:B------:R-:W-:Y:S02]  /*112f0*/  IMAD.MOV.U32 R13, RZ, RZ, R23 ;  /* 0x000000ffff0d7224 */ /* 0x000fe400078e0017 */
[----:B------:R-:W-:Y:S01]  /*11300*/  IMAD.MOV.U32 R12, RZ, RZ, 0x3 ;  /* 0x00000003ff0c7424 */ /* 0x000fe200078e00ff */
[----:B------:R-:W-:-:S13]  /*11310*/  IADD3 R2, P1, R14, R5, RZ ;  /* 0x000000050e027210 */ /* 0x000fda0007f3e0ff */
[----:B------:R-:W-:Y:S05]  /*11320*/  WARPSYNC.COLLECTIVE R15, `(.L_x_421) ;  /* 0x000000000f087348 */ /* 0x000fea0003c00000 */
[----:B------:R0:W1:Y:S02]  /*11330*/  SHFL.IDX P6, R14, R13, R12, R11 ;  /* 0x0000000c0d0e7389 */ /* 0x00006400000c000b */
[----:B01----:R-:W-:Y:S01]  /*11340*/  ENDCOLLECTIVE ;  /* 0x000000000000791b */ /* 0x003fe20003800000 */
.L_x_421:
        /* <DEDUP_REMOVED lines=11> */
.L_x_422:
[----:B------:R-:W-:Y:S01]  /*11400*/  IMAD.MOV.U32 R13, RZ, RZ, R23 ;  /* 0x000000ffff0d7224 */ /* 0x000fe200078e0017 */
[----:B------:R-:W-:Y:S02]  /*11410*/  MOV R12, 0x4 ;  /* 0x00000004000c7802 */ /* 0x000fe40000000f00 */
[----:B------:R-:W-:-:S13]  /*11420*/  IADD3 R2, P1, R14, R5, RZ ;  /* 0x000000050e027210 */ /* 0x000fda0007f3e0ff */
[----:B------:R-:W-:Y:S05]  /*11430*/  WARPSYNC.COLLECTIVE R15, `(.L_x_423) ;  /* 0x000000000f087348 */ /* 0x000fea0003c00000 */
[----:B------:R0:W1:Y:S02]  /*11440*/  SHFL.IDX P6, R14, R13, R12, R11 ;  /* 0x0000000c0d0e7389 */ /* 0x00006400000c000b */
[----:B01----:R-:W-:Y:S01]  /*11450*/  ENDCOLLECTIVE ;  /* 0x000000000000791b */ /* 0x003fe20003800000 */
.L_x_423:
        /* <DEDUP_REMOVED lines=11> */
.L_x_424:
[----:B------:R-:W-:Y:S02]  /*11510*/  IMAD.MOV.U32 R13, RZ, RZ, R23 ;  /* 0x000000ffff0d7224 */ /* 0x000fe400078e0017 */
[----:B------:R-:W-:Y:S01]  /*11520*/  IMAD.MOV.U32 R12, RZ, RZ, 0x5 ;  /* 0x00000005ff0c7424 */ /* 0x000fe200078e00ff */
[----:B------:R-:W-:-:S13]  /*11530*/  IADD3 R2, P1, R14, R5, RZ ;  /* 0x000000050e027210 */ /* 0x000fda0007f3e0ff */
[----:B------:R-:W-:Y:S05]  /*11540*/  WARPSYNC.COLLECTIVE R15, `(.L_x_425) ;  /* 0x000000000f087348 */ /* 0x000fea0003c00000 */
[----:B------:R0:W1:Y:S02]  /*11550*/  SHFL.IDX P6, R14, R13, R12, R11 ;  /* 0x0000000c0d0e7389 */ /* 0x00006400000c000b */
[----:B01----:R-:W-:Y:S01]  /*11560*/  ENDCOLLECTIVE ;  /* 0x000000000000791b */ /* 0x003fe20003800000 */
.L_x_425:
        /* <DEDUP_REMOVED lines=11> */
.L_x_426:
[----:B------:R-:W-:Y:S01]  /*11620*/  IMAD.MOV.U32 R13, RZ, RZ, R23 ;  /* 0x000000ffff0d7224 */ /* 0x000fe200078e0017 */
[----:B------:R-:W-:Y:S02]  /*11630*/  MOV R12, 0x6 ;  /* 0x00000006000c7802 */ /* 0x000fe40000000f00 */
[----:B------:R-:W-:-:S13]  /*11640*/  IADD3 R2, P1, R14, R5, RZ ;  /* 0x000000050e027210 */ /* 0x000fda0007f3e0ff */
[----:B------:R-:W-:Y:S05]  /*11650*/  WARPSYNC.COLLECTIVE R15, `(.L_x_427) ;  /* 0x000000000f087348 */ /* 0x000fea0003c00000 */
[----:B------:R0:W1:Y:S02]  /*11660*/  SHFL.IDX P6, R14, R13, R12, R11 ;  /* 0x0000000c0d0e7389 */ /* 0x00006400000c000b */
[----:B01----:R-:W-:Y:S01]  /*11670*/  ENDCOLLECTIVE ;  /* 0x000000000000791b */ /* 0x003fe20003800000 */
.L_x_427:
        /* <DEDUP_REMOVED lines=11> */
.L_x_428:
[----:B------:R-:W-:Y:S02]  /*11730*/  IMAD.MOV.U32 R13, RZ, RZ, R23 ;  /* 0x000000ffff0d7224 */ /* 0x000fe400078e0017 */
[----:B------:R-:W-:Y:S01]  /*11740*/  IMAD.MOV.U32 R12, RZ, RZ, 0x7 ;  /* 0x00000007ff0c7424 */ /* 0x000fe200078e00ff */
[----:B------:R-:W-:-:S13]  /*11750*/  IADD3 R2, P1, R14, R5, RZ ;  /* 0x000000050e027210 */ /* 0x000fda0007f3e0ff */
[----:B------:R-:W-:Y:S05]  /*11760*/  WARPSYNC.COLLECTIVE R15, `(.L_x_429) ;  /* 0x000000000f087348 */ /* 0x000fea0003c00000 */
[----:B------:R0:W1:Y:S02]  /*11770*/  SHFL.IDX P6, R14, R13, R12, R11 ;  /* 0x0000000c0d0e7389 */ /* 0x00006400000c000b */
[----:B01----:R-:W-:Y:S01]  /*11780*/  ENDCOLLECTIVE ;  /* 0x000000000000791b */ /* 0x003fe20003800000 */
.L_x_429:
        /* <DEDUP_REMOVED lines=10> */
.L_x_430:
[----:B------:R-:W-:Y:S05]  /*11830*/  BRA `(.L_x_431) ;  /* 0xffffffb400587947 */ /* 0x000fea000383ffff */
.L_x_303:
[----:B------:R-:W-:Y:S01]  /*11840*/  BSSY B0, `(.L_x_432) ;  /* 0x0000008000007945 */ /* 0x000fe20003800000 */
[----:B------:R-:W-:Y:S01]  /*11850*/  IMAD.MOV.U32 R13, RZ, RZ, R16 ;  /* 0x000000ffff0d7224 */ /* 0x000fe200078e0010 */
[----:B------:R-:W-:Y:S01]  /*11860*/  MOV R11, 0x1f ;  /* 0x0000001f000b7802 */ /* 0x000fe20000000f00 */
[----:B------:R-:W-:Y:S02]  /*11870*/  IMAD.MOV.U32 R12, RZ, RZ, RZ ;  /* 0x000000ffff0c7224 */ /* 0x000fe400078e00ff */
[----:B------:R-:W-:-:S07]  /*11880*/  IMAD.MOV.U32 R15, RZ, RZ, -0x1 ;  /* 0xffffffffff0f7424 */ /* 0x000fce00078e00ff */
[----:B------:R-:W-:Y:S05]  /*11890*/  WARPSYNC.COLLECTIVE R15, `(.L_x_433) ;  /* 0x000000000f087348 */ /* 0x000fea0003c00000 */
[----:B------:R0:W1:Y:S02]  /*118a0*/  SHFL.IDX P6, R14, R13, R12, R11 ;  /* 0x0000000c0d0e7389 */ /* 0x00006400000c000b */
[----:B01----:R-:W-:Y:S01]  /*118b0*/  ENDCOLLECTIVE ;  /* 0x000000000000791b */ /* 0x003fe20003800000 */
.L_x_433:
[----:B------:R-:W-:Y:S05]  /*118c0*/  BSYNC B0 ;  /* 0x0000000000007941 */ /* 0x000fea0003800000 */
.L_x_432:
[----:B------:R-:W-:Y:S02]  /*118d0*/  IMAD.MOV.U32 R13, RZ, RZ, R16 ;  /* 0x000000ffff0d7224 */ /* 0x000fe400078e0010 */
[----:B------:R-:W-:Y:S02]  /*118e0*/  IMAD.MOV.U32 R12, RZ, RZ, 0x1 ;  /* 0x00000001ff0c7424 */ /* 0x000fe400078e00ff */
[----:B------:R-:W-:Y:S02]  /*118f0*/  IMAD.MOV.U32 R11, RZ, RZ, 0x1f ;  /* 0x0000001fff0b7424 */ /* 0x000fe400078e00ff */
[----:B------:R-:W-:Y:S02]  /*11900*/  IMAD.MOV.U32 R15, RZ, RZ, -0x1 ;  /* 0xffffffffff0f7424 */ /* 0x000fe400078e00ff */
[----:B------:R-:W-:Y:S02]  /*11910*/  IMAD.IADD R7, R19, 0x1, R9 ;  /* 0x0000000113077824 */ /* 0x000fe400078e0209 */
[----:B------:R-:W-:-:S07]  /*11920*/  IMAD.MOV.U32 R0, RZ, RZ, R14 ;  /* 0x000000ffff007224 */ /* 0x000fce00078e000e */
[----:B------:R-:W-:Y:S05]  /*11930*/  WARPSYNC.COLLECTIVE R15, `(.L_x_434) ;  /* 0x000000000f087348 */ /* 0x000fea0003c00000 */
[----:B------:R0:W1:Y:S02]  /*11940*/  SHFL.IDX P6, R14, R13, R12, R11 ;  /* 0x0000000c0d0e7389 */ /* 0x00006400000c000b */
[----:B01----:R-:W-:Y:S01]  /*11950*/  ENDCOLLECTIVE ;  /* 0x000000000000791b */ /* 0x003fe20003800000 */
.L_x_434:
[----:B------:R-:W-:Y:S02]  /*11960*/  ULDC UR4, c[0x0][0xc3c] ;  /* 0x00030f0000047ab9 */ /* 0x000fe40000000800 */
[----:B------:R-:W-:-:S13]  /*11970*/  ISETP.GE.OR P1, PT, R7, UR4, !P0 ;  /* 0x0000000407007c0c */ /* 0x000fda000c726670 */
[----:B------:R-:W0:Y:S08]  /*11980*/  @!P1 LDC.64 R2, c[0x0][0xc80] ;  /* 0x00032000ff029b82 */ /* 0x000e300000000a00 */
[----:B------:R-:W1:Y:S01]  /*11990*/  @!P1 LDC.64 R4, c[0x0][0xc78] ;  /* 0x00031e00ff049b82 */ /* 0x000e620000000a00 */
[----:B------:R-:W-:Y:S02]  /*119a0*/  IMAD.MOV.U32 R11, RZ, RZ, RZ ;  /* 0x000000ffff0b7224 */ /* 0x000fe400078e00ff */
[----:B------:R-:W-:-:S02]  /*119b0*/  IMAD.MOV.U32 R6, RZ, RZ, R14 ;  /* 0x000000ffff067224 */ /* 0x000fc400078e000e */
[----:B0-----:R-:W-:-:S05]  /*119c0*/  @!P1 IMAD.WIDE R2, R7, 0x4, R2 ;  /* 0x0000000407029825 */ /* 0x001fca00078e0202 */
[----:B------:R1:W2:Y:S02]  /*119d0*/  @!P1 LDG.E R8, desc[UR36][R2.64] ;  /* 0x0000002402089981 */ /* 0x0002a4000c1e1900 */
[----:B-1----:R-:W-:-:S05]  /*119e0*/  @!P1 IMAD.WIDE R2, R7, 0x4, R4 ;  /* 0x0000000407029825 */ /* 0x002fca00078e0204 */
[----:B------:R-:W3:Y:S01]  /*119f0*/  @!P1 LDG.E R5, desc[UR36][R2.64] ;  /* 0x0000002402059981 */ /* 0x000ee2000c1e1900 */
[----:B------:R-:W-:Y:S01]  /*11a00*/  IMAD.MOV.U32 R7, RZ, RZ, RZ ;  /* 0x000000ffff077224 */ /* 0x000fe200078e00ff */
[C---:B------:R-:W-:Y:S01]  /*11a10*/  ISETP.GE.U32.AND P2, PT, R9.reuse, 0x2, PT ;  /* 0x000000020900780c */ /* 0x040fe20003f46070 */
[----:B------:R-:W-:Y:S01]  /*11a20*/  IMAD.MOV.U32 R4, RZ, RZ, RZ ;  /* 0x000000ffff047224 */ /* 0x000fe200078e00ff */
[C---:B------:R-:W-:Y:S02]  /*11a30*/  ISETP.GE.U32.AND P3, PT, R9.reuse, 0x4, PT ;  /* 0x000000040900780c */ /* 0x040fe40003f66070 */
[C---:B------:R-:W-:Y:S02]  /*11a40*/  ISETP.GE.U32.AND P4, PT, R9.reuse, 0x8, PT ;  /* 0x000000080900780c */ /* 0x040fe40003f86070 */
[----:B------:R-:W-:Y:S02]  /*11a50*/  ISETP.GE.U32.AND P5, PT, R9, 0x10, PT ;  /* 0x000000100900780c */ /* 0x000fe40003fa6070 */
[----:B------:R-:W-:-:S02]  /*11a60*/  MOV R16, RZ ;  /* 0x000000ff00107202 */ /* 0x000fc40000000f00 */
[----:B--2---:R-:W-:Y:S01]  /*11a70*/  @!P1 MOV R7, R8 ;  /* 0x0000000800079202 */ /* 0x004fe20000000f00 */
[----:B---3--:R-:W-:Y:S01]  /*11a80*/  @!P1 IMAD.MOV.U32 R4, RZ, RZ, R5 ;  /* 0x000000ffff049224 */ /* 0x008fe200078e0005 */
[----:B------:R-:W-:-:S03]  /*11a90*/  ISETP.NE.AND P1, PT, R9, RZ, PT ;  /* 0x000000ff0900720c */ /* 0x000fc60003f25270 */
[----:B------:R-:W-:-:S10]  /*11aa0*/  IMAD R13, R4, R7, RZ ;  /* 0x00000007040d7224 */ /* 0x000fd400078e02ff */
[----:B------:R-:W-:Y:S05]  /*11ab0*/  WARPSYNC.COLLECTIVE R15, `(.L_x_435) ;  /* 0x000000000f087348 */ /* 0x000fea0003c00000 */
[----:B------:R0:W1:Y:S02]  /*11ac0*/  SHFL.UP P6, R14, R13, R12, R11 ;  /* 0x0400000c0d0e7389 */ /* 0x00006400000c000b */
[----:B01----:R-:W-:Y:S01]  /*11ad0*/  ENDCOLLECTIVE ;  /* 0x000000000000791b */ /* 0x003fe20003800000 */
.L_x_435:
[----:B------:R-:W-:Y:S01]  /*11ae0*/  IMAD.MOV.U32 R12, RZ, RZ, 0x2 ;  /* 0x00000002ff0c7424 */ /* 0x000fe200078e00ff */
[----:B------:R-:W-:-:S05]  /*11af0*/  SEL R14, R14, RZ, P1 ;  /* 0x000000ff0e0e7207 */ /* 0x000fca0000800000 */
[----:B------:R-:W-:-:S04]  /*11b00*/  IMAD.IADD R5, R13, 0x1, R14 ;  /* 0x000000010d057824 */ /* 0x000fc800078e020e */
[----:B------:R-:W-:-:S07]  /*11b10*/  IMAD.MOV.U32 R13, RZ, RZ, R5 ;  /* 0x000000ffff0d7224 */ /* 0x000fce00078e0005 */
[----:B------:R-:W-:Y:S05]  /*11b20*/  WARPSYNC.COLLECTIVE R15, `(.L_x_436) ;  /* 0x000000000f087348 */ /* 0x000fea0003c00000 */
[----:B------:R0:W1:Y:S02]  /*11b30*/  SHFL.UP P6, R14, R13, R12, R11 ;  /* 0x0400000c0d0e7389 */ /* 0x00006400000c000b */
[----:B01----:R-:W-:Y:S01]  /*11b40*/  ENDCOLLECTIVE ;  /* 0x000000000000791b */ /* 0x003fe20003800000 */
.L_x_436:
[----:B------:R-:W-:Y:S01]  /*11b50*/  IMAD.MOV.U32 R12, RZ, RZ, 0x4 ;  /* 0x00000004ff0c7424 */ /* 0x000fe200078e00ff */
[----:B------:R-:W-:-:S05]  /*11b60*/  SEL R2, R14, RZ, P2 ;  /* 0x000000ff0e027207 */ /* 0x000fca0001000000 */
[----:B------:R-:W-:-:S04]  /*11b70*/  IMAD.IADD R2, R5, 0x1, R2 ;  /* 0x0000000105027824 */ /* 0x000fc800078e0202 */
[----:B------:R-:W-:-:S07]  /*11b80*/  IMAD.MOV.U32 R13, RZ, RZ, R2 ;  /* 0x000000ffff0d7224 */ /* 0x000fce00078e0002 */
[----:B------:R-:W-:Y:S05]  /*11b90*/  WARPSYNC.COLLECTIVE R15, `(.L_x_437) ;  /* 0x000000000f087348 */ /* 0x000fea0003c00000 */
[----:B------:R0:W1:Y:S02]  /*11ba0*/  SHFL.UP P6, R14, R13, R12, R11 ;  /* 0x0400000c0d0e7389 */ /* 0x00006400000c000b */
[----:B01----:R-:W-:Y:S01]  /*11bb0*/  ENDCOLLECTIVE ;  /* 0x000000000000791b */ /* 0x003fe20003800000 */
.L_x_437:
[----:B------:R-:W-:Y:S01]  /*11bc0*/  IMAD.MOV.U32 R12, RZ, RZ, 0x8 ;  /* 0x00000008ff0c7424 */ /* 0x000fe200078e00ff */
[----:B------:R-:W-:-:S04]  /*11bd0*/  SEL R3, R14, RZ, P3 ;  /* 0x000000ff0e037207 */ /* 0x000fc80001800000 */
[----:B------:R-:W-:-:S05]  /*11be0*/  IADD3 R8, R2, R3, RZ ;  /* 0x0000000302087210 */ /* 0x000fca0007ffe0ff */
[----:B------:R-:W-:-:S07]  /*11bf0*/  IMAD.MOV.U32 R13, RZ, RZ, R8 ;  /* 0x000000ffff0d7224 */ /* 0x000fce00078e0008 */
[----:B------:R-:W-:Y:S05]  /*11c00*/  WARPSYNC.COLLECTIVE R15, `(.L_x_438) ;  /* 0x000000000f087348 */ /* 0x000fea0003c00000 */
[----:B------:R0:W1:Y:S02]  /*11c10*/  SHFL.UP P6, R14, R13, R12, R11 ;  /* 0x0400000c0d0e7389 */ /* 0x00006400000c000b */
[----:B01----:R-:W-:Y:S01]  /*11c20*/  ENDCOLLECTIVE ;  /* 0x000000000000791b */ /* 0x003fe20003800000 */
.L_x_438:
[----:B------:R-:W-:Y:S01]  /*11c30*/  IMAD.MOV.U32 R12, RZ, RZ, 0x10 ;  /* 0x00000010ff0c7424 */ /* 0x000fe200078e00ff */
[----:B------:R-:W-:-:S05]  /*11c40*/  SEL R5, R14, RZ, P4 ;  /* 0x000000ff0e057207 */ /* 0x000fca0002000000 */
[----:B------:R-:W-:-:S04]  /*11c50*/  IMAD.IADD R5, R8, 0x1, R5 ;  /* 0x0000000108057824 */ /* 0x000fc800078e0205 */
[----:B------:R-:W-:-:S07]  /*11c60*/  IMAD.MOV.U32 R13, RZ, RZ, R5 ;  /* 0x000000ffff0d7224 */ /* 0x000fce00078e0005 */
[----:B------:R-:W-:Y:S05]  /*11c70*/  WARPSYNC.COLLECTIVE R15, `(.L_x_439) ;  /* 0x000000000f087348 */ /* 0x000fea0003c00000 */
[----:B------:R0:W1:Y:S02]  /*11c80*/  SHFL.UP P6, R14, R13, R12, R11 ;  /* 0x0400000c0d0e7389 */ /* 0x00006400000c000b */
[----:B01----:R-:W-:Y:S01]  /*11c90*/  ENDCOLLECTIVE ;  /* 0x000000000000791b */ /* 0x003fe20003800000 */
.L_x_439:
[----:B------:R-:W-:Y:S02]  /*11ca0*/  IMAD.MOV.U32 R12, RZ, RZ, 0x1f ;  /* 0x0000001fff0c7424 */ /* 0x000fe400078e00ff */
[----:B------:R-:W-:Y:S01]  /*11cb0*/  IMAD.MOV.U32 R11, RZ, RZ, 0x1f ;  /* 0x0000001fff0b7424 */ /* 0x000fe200078e00ff */
[----:B------:R-:W-:-:S05]  /*11cc0*/  SEL R14, R14, RZ, P5 ;  /* 0x000000ff0e0e7207 */ /* 0x000fca0002800000 */
[----:B------:R-:W-:-:S04]  /*11cd0*/  IMAD.IADD R3, R5, 0x1, R14 ;  /* 0x0000000105037824 */ /* 0x000fc800078e020e */
[----:B------:R-:W-:-:S07]  /*11ce0*/  IMAD.MOV.U32 R13, RZ, RZ, R3 ;  /* 0x000000ffff0d7224 */ /* 0x000fce00078e0003 */
[----:B------:R-:W-:Y:S05]  /*11cf0*/  WARPSYNC.COLLECTIVE R15, `(.L_x_440) ;  /* 0x000000000f087348 */ /* 0x000fea0003c00000 */
[----:B------:R0:W1:Y:S02]  /*11d00*/  SHFL.IDX P6, R14, R13, R12, R11 ;  /* 0x0000000c0d0e7389 */ /* 0x00006400000c000b */
[----:B01----:R-:W-:Y:S01]  /*11d10*/  ENDCOLLECTIVE ;  /* 0x000000000000791b */ /* 0x003fe20003800000 */
.L_x_440:
[----:B------:R-:W-:Y:S05]  /*11d20*/  BRA `(.L_x_441) ;  /* 0xffffffb400647947 */ /* 0x000fea000383ffff */
.L_x_306:
[----:B------:R-:W-:Y:S01]  /*11d30*/  BSSY B0, `(.L_x_442) ;  /* 0x0000007000007945 */ /* 0x000fe20003800000 */
[----:B------:R-:W-:Y:S02]  /*11d40*/  IMAD.MOV.U32 R12, RZ, RZ, 0x1 ;  /* 0x00000001ff0c7424 */ /* 0x000fe400078e00ff */
[----:B------:R-:W-:Y:S02]  /*11d50*/  IMAD.MOV.U32 R11, RZ, RZ, RZ ;  /* 0x000000ffff0b7224 */ /* 0x000fe400078e00ff */
[----:B------:R-:W-:-:S07]  /*11d60*/  IMAD.MOV.U32 R15, RZ, RZ, -0x1 ;  /* 0xffffffffff0f7424 */ /* 0x000fce00078e00ff */
[----:B------:R-:W-:Y:S05]  /*11d70*/  WARPSYNC.COLLECTIVE R15, `(.L_x_443) ;  /* 0x000000000f087348 */ /* 0x000fea0003c00000 */
[----:B------:R0:W1:Y:S02]  /*11d80*/  SHFL.UP P6, R14, R13, R12, R11 ;  /* 0x0400000c0d0e7389 */ /* 0x00006400000c000b */
[----:B01----:R-:W-:Y:S01]  /*11d90*/  ENDCOLLECTIVE ;  /* 0x000000000000791b */ /* 0x003fe20003800000 */
.L_x_443:
[----:B------:R-:W-:Y:S05]  /*11da0*/  BSYNC B0 ;  /* 0x0000000000007941 */ /* 0x000fea0003800000 */
.L_x_442:
[----:B------:R-:W-:Y:S01]  /*11db0*/  SEL R14, R14, RZ, P1 ;  /* 0x000000ff0e0e7207 */ /* 0x000fe20000800000 */
[----:B------:R-:W-:Y:S02]  /*11dc0*/  IMAD.MOV.U32 R12, RZ, RZ, 0x2 ;  /* 0x00000002ff0c7424 */ /* 0x000fe400078e00ff */
[----:B------:R-:W-:Y:S02]  /*11dd0*/  IMAD.MOV.U32 R11, RZ, RZ, RZ ;  /* 0x000000ffff0b7224 */ /* 0x000fe400078e00ff */
[----:B------:R-:W-:Y:S02]  /*11de0*/  IMAD.IADD R13, R13, 0x1, R14 ;  /* 0x000000010d0d7824 */ /* 0x000fe400078e020e */
[----:B------:R-:W-:-:S07]  /*11df0*/  IMAD.MOV.U32 R15, RZ, RZ, -0x1 ;  /* 0xffffffffff0f7424 */ /* 0x000fce00078e00ff */
[----:B------:R-:W-:Y:S05]  /*11e00*/  WARPSYNC.COLLECTIVE R15, `(.L_x_444) ;  /* 0x000000000f087348 */ /* 0x000fea0003c00000 */
[----:B------:R0:W1:Y:S02]  /*11e10*/  SHFL.UP P6, R14, R13, R12, R11 ;  /* 0x0400000c0d0e7389 */ /* 0x00006400000c000b */
[----:B01----:R-:W-:Y:S01]  /*11e20*/  ENDCOLLECTIVE ;  /* 0x000000000000791b */ /* 0x003fe20003800000 */
.L_x_444:
[----:B------:R-:W-:Y:S02]  /*11e30*/  MOV R12, 0x4 ;  /* 0x00000004000c7802 */ /* 0x000fe40000000f00 */
[----:B------:R-:W-:-:S05]  /*11e40*/  SEL R2, R14, RZ, P2 ;  /* 0x000000ff0e027207 */ /* 0x000fca0001000000 */
[----:B------:R-:W-:-:S04]  /*11e50*/  IMAD.IADD R2, R13, 0x1, R2 ;  /* 0x000000010d027824 */ /* 0x000fc800078e0202 */
[----:B------:R-:W-:-:S07]  /*11e60*/  IMAD.MOV.U32 R13, RZ, RZ, R2 ;  /* 0x000000ffff0d7224 */ /* 0x000fce00078e0002 */
[----:B------:R-:W-:Y:S05]  /*11e70*/  WARPSYNC.COLLECTIVE R15, `(.L_x_445) ;  /* 0x000000000f087348 */ /* 0x000fea0003c00000 */
[----:B------:R0:W1:Y:S02]  /*11e80*/  SHFL.UP P6, R14, R13, R12, R11 ;  /* 0x0400000c0d0e7389 */ /* 0x00006400000c000b */
[----:B01----:R-:W-:Y:S01]  /*11e90*/  ENDCOLLECTIVE ;  /* 0x000000000000791b */ /* 0x003fe20003800000 */
.L_x_445:
[----:B------:R-:W-:Y:S01]  /*11ea0*/  IMAD.MOV.U32 R12, RZ, RZ, 0x8 ;  /* 0x00000008ff0c7424 */ /* 0x000fe200078e00ff */
[----:B------:R-:W-:-:S05]  /*11eb0*/  SEL R3, R14, RZ, P3 ;  /* 0x000000ff0e037207 */ /* 0x000fca0001800000 */
[----:B------:R-:W-:-:S04]  /*11ec0*/  IMAD.IADD R3, R2, 0x1, R3 ;  /* 0x0000000102037824 */ /* 0x000fc800078e0203 */
[----:B------:R-:W-:-:S07]  /*11ed0*/  IMAD.MOV.U32 R13, RZ, RZ, R3 ;  /* 0x000000ffff0d7224 */ /* 0x000fce00078e0003 */
[----:B------:R-:W-:Y:S05]  /*11ee0*/  WARPSYNC.COLLECTIVE R15, `(.L_x_446) ;  /* 0x000000000f087348 */ /* 0x000fea0003c00000 */
[----:B------:R0:W1:Y:S02]  /*11ef0*/  SHFL.UP P6, R14, R13, R12, R11 ;  /* 0x0400000c0d0e7389 */ /* 0x00006400000c000b */
[----:B01----:R-:W-:Y:S01]  /*11f00*/  ENDCOLLECTIVE ;  /* 0x000000000000791b */ /* 0x003fe20003800000 */
.L_x_446:
[----:B------:R-:W-:Y:S01]  /*11f10*/  IMAD.MOV.U32 R12, RZ, RZ, 0x10 ;  /* 0x00000010ff0c7424 */ /* 0x000fe200078e00ff */
[----:B------:R-:W-:-:S05]  /*11f20*/  SEL R14, R14, RZ, P4 ;  /* 0x000000ff0e0e7207 */ /* 0x000fca0002000000 */
[----:B------:R-:W-:-:S04]  /*11f30*/  IMAD.IADD R5, R3, 0x1, R14 ;  /* 0x0000000103057824 */ /* 0x000fc800078e020e */
[----:B------:R-:W-:-:S07]  /*11f40*/  IMAD.MOV.U32 R13, RZ, RZ, R5 ;  /* 0x000000ffff0d7224 */ /* 0x000fce00078e0005 */
[----:B------:R-:W-:Y:S05]  /*11f50*/  WARPSYNC.COLLECTIVE R15, `(.L_x_447) ;  /* 0x000000000f087348 */ /* 0x000fea0003c00000 */
[----:B------:R0:W1:Y:S02]  /*11f60*/  SHFL.UP P6, R14, R13, R12, R11 ;  /* 0x0400000c0d0e7389 */ /* 0x00006400000c000b */
[----:B01----:R-:W-:Y:S01]  /*11f70*/  ENDCOLLECTIVE ;  /* 0x000000000000791b */ /* 0x003fe20003800000 */
.L_x_447:
[----:B------:R-:W-:Y:S01]  /*11f80*/  IMAD.MOV.U32 R12, RZ, RZ, 0x1f ;  /* 0x0000001fff0c7424 */ /* 0x000fe200078e00ff */
[----:B------:R-:W-:Y:S02]  /*11f90*/  MOV R11, 0x1f ;  /* 0x0000001f000b7802 */ /* 0x000fe40000000f00 */
[----:B------:R-:W-:-:S05]  /*11fa0*/  SEL R14, R14, RZ, P5 ;  /* 0x000000ff0e0e7207 */ /* 0x000fca0002800000 */
[----:B------:R-:W-:-:S04]  /*11fb0*/  IMAD.IADD R3, R5, 0x1, R14 ;  /* 0x0000000105037824 */ /* 0x000fc800078e020e */
[----:B------:R-:W-:-:S07]  /*11fc0*/  IMAD.MOV.U32 R13, RZ, RZ, R3 ;  /* 0x000000ffff0d7224 */ /* 0x000fce00078e0003 */
[----:B------:R-:W-:Y:S05]  /*11fd0*/  WARPSYNC.COLLECTIVE R15, `(.L_x_448) ;  /* 0x000000000f087348 */ /* 0x000fea0003c00000 */
[----:B------:R0:W1:Y:S02]  /*11fe0*/  SHFL.IDX P6, R14, R13, R12, R11 ;  /* 0x0000000c0d0e7389 */ /* 0x00006400000c000b */
[----:B01----:R-:W-:Y:S01]  /*11ff0*/  ENDCOLLECTIVE ;  /* 0x000000000000791b */ /* 0x003fe20003800000 */
.L_x_448:
[----:B------:R-:W-:Y:S05]  /*12000*/  BRA `(.L_x_449) ;  /* 0xffffffb400507947 */ /* 0x000fea000383ffff */
.L_x_308:
[----:B------:R-:W-:Y:S01]  /*12010*/  BSSY B0, `(.L_x_450) ;  /* 0x0000006000007945 */ /* 0x000fe20003800000 */
[----:B------:R-:W-:Y:S01]  /*12020*/  PLOP3.LUT P6, PT, P6, PT, PT, 0x8, 0x0 ;  /* 0x000000000000781c */ /* 0x000fe200037ce170 */
[----:B------:R-:W-:-:S12]  /*12030*/  IMAD.MOV.U32 R15, RZ, RZ, -0x1 ;  /* 0xffffffffff0f7424 */ /* 0x000fd800078e00ff */
[----:B0-----:R-:W-:Y:S05]  /*12040*/  WARPSYNC.COLLECTIVE R15, `(.L_x_451) ;  /* 0x000000000f087348 */ /* 0x001fea0003c00000 */
[----:B------:R-:W-:Y:S01]  /*12050*/  VOTE.ANY R14, PT, P6 ;  /* 0x00000000000e7806 */ /* 0x000fe200030e0100 */
[----:B0-----:R-:W-:Y:S06]  /*12060*/  ENDCOLLECTIVE ;  /* 0x000000000000791b */ /* 0x001fec0003800000 */
.L_x_451:
[----:B------:R-:W-:Y:S05]  /*12070*/  BSYNC B0 ;  /* 0x0000000000007941 */ /* 0x000fea0003800000 */
.L_x_450:
[----:B------:R-:W-:Y:S02]  /*12080*/  IMAD.MOV.U32 R8, RZ, RZ, R14 ;  /* 0x000000ffff087224 */ /* 0x000fe400078e000e */
[----:B------:R-:W-:Y:S02]  /*12090*/  IMAD.MOV.U32 R13, RZ, RZ, R7 ;  /* 0x000000ffff0d7224 */ /* 0x000fe400078e0007 */
[----:B------:R-:W0:Y:S01]  /*120a0*/  POPC R5, R8 ;  /* 0x0000000800057309 */ /* 0x000e220000000000 */
[----:B------:R-:W-:Y:S02]  /*120b0*/  IMAD.MOV.U32 R11, RZ, RZ, 0x1f ;  /* 0x0000001fff0b7424 */ /* 0x000fe400078e00ff */
[----:B------:R-:W-:Y:S02]  /*120c0*/  IMAD.MOV.U32 R15, RZ, RZ, -0x1 ;  /* 0xffffffffff0f7424 */ /* 0x000fe400078e00ff */
[----:B0-----:R-:W-:-:S07]  /*120d0*/  IMAD.MOV.U32 R12, RZ, RZ, R5 ;  /* 0x000000ffff0c7224 */ /* 0x001fce00078e0005 */
[----:B------:R-:W-:Y:S05]  /*120e0*/  WARPSYNC.COLLECTIVE R15, `(.L_x_452) ;  /* 0x000000000f087348 */ /* 0x000fea0003c00000 */
[----:B------:R0:W1:Y:S02]  /*120f0*/  SHFL.IDX P6, R14, R13, R12, R11 ;  /* 0x0000000c0d0e7389 */ /* 0x00006400000c000b */
[----:B01----:R-:W-:Y:S01]  /*12100*/  ENDCOLLECTIVE ;  /* 0x000000000000791b */ /* 0x003fe20003800000 */
.L_x_452:
[----:B------:R-:W-:Y:S02]  /*12110*/  IMAD.MOV.U32 R13, RZ, RZ, R4 ;  /* 0x000000ffff0d7224 */ /* 0x000fe400078e0004 */
[----:B------:R-:W-:-:S07]  /*12120*/  IMAD.MOV.U32 R7, RZ, RZ, R14 ;  /* 0x000000ffff077224 */ /* 0x000fce00078e000e */
[----:B------:R-:W-:Y:S05]  /*12130*/  WARPSYNC.COLLECTIVE R15, `(.L_x_453) ;  /* 0x000000000f087348 */ /* 0x000fea0003c00000 */
[----:B------:R0:W1:Y:S02]  /*12140*/  SHFL.IDX P6, R14, R13, R12, R11 ;  /* 0x0000000c0d0e7389 */ /* 0x00006400000c000b */
[----:B01----:R-:W-:Y:S01]  /*12150*/  ENDCOLLECTIVE ;  /* 0x000000000000791b */ /* 0x003fe20003800000 */
.L_x_453:
[----:B------:R-:W-:Y:S01]  /*12160*/  IMAD.MOV.U32 R4, RZ, RZ, R14 ;  /* 0x000000ffff047224 */ /* 0x000fe200078e000e */
[----:B------:R-:W-:Y:S06]  /*12170*/  BRA `(.L_x_454) ;  /* 0xffffffb400307947 */ /* 0x000fec000383ffff */
.L_x_310:
[----:B------:R-:W-:Y:S01]  /*12180*/  BSSY B0, `(.L_x_455) ;  /* 0x0000007000007945 */ /* 0x000fe20003800000 */
[----:B------:R-:W-:Y:S01]  /*12190*/  MOV R13, R3 ;  /* 0x00000003000d7202 */ /* 0x000fe20000000f00 */
[----:B------:R-:W-:Y:S02]  /*121a0*/  IMAD.MOV.U32 R11, RZ, RZ, 0x1f ;  /* 0x0000001fff0b7424 */ /* 0x000fe400078e00ff */
[----:B------:R-:W-:-:S07]  /*121b0*/  IMAD.MOV.U32 R15, RZ, RZ, -0x1 ;  /* 0xffffffffff0f7424 */ /* 0x000fce00078e00ff */
[----:B0123--:R-:W-:Y:S05]  /*121c0*/  WARPSYNC.COLLECTIVE R15, `(.L_x_456) ;  /* 0x000000000f087348 */ /* 0x00ffea0003c00000 */
[----:B------:R4:W0:Y:S02]  /*121d0*/  SHFL.IDX P6, R14, R13, R12, R11 ;  /* 0x0000000c0d0e7389 */ /* 0x00082400000c000b */
[----:B01234-:R-:W-:Y:S01]  /*121e0*/  ENDCOLLECTIVE ;  /* 0x000000000000791b */ /* 0x01ffe20003800000 */
.L_x_456:
[----:B------:R-:W-:Y:S05]  /*121f0*/  BSYNC B0 ;  /* 0x0000000000007941 */ /* 0x000fea0003800000 */
.L_x_455:
[----:B------:R-:W-:Y:S01]  /*12200*/  IMAD.MOV.U32 R16, RZ, RZ, R14 ;  /* 0x000000ffff107224 */ /* 0x000fe200078e000e */
[----:B------:R-:W-:Y:S06]  /*12210*/  BRA `(.L_x_309) ;  /* 0xffffffb400207947 */ /* 0x000fec000383ffff */
.L_x_314:
[----:B0-----:R0:W1:Y:S02]  /*12220*/  SYNCS.PHASECHK.TRANS64.TRYWAIT P0, [R5+URZ+0x16820], R0 ;  /* 0x01682000050075a7 */ /* 0x001064000800017f */
[----:B-1----:R-:W-:Y:S05]  /*12230*/  @!P0 NANOSLEEP.SYNCS 0x989680 ;  /* 0x009896800000895d */ /* 0x002fea0003900000 */
[----:B------:R-:W1:Y:S02]  /*12240*/  @!P0 SYNCS.PHASECHK.TRANS64 P0, [R5+URZ+0x16820], R0 ;  /* 0x01682000050085a7 */ /* 0x000e64000800007f */
[----:B-1----:R-:W-:Y:S05]  /*12250*/  @!P0 BRA `(.L_x_314) ;  /* 0xfffffffc00f08947 */ /* 0x002fea000383ffff */
[----:B------:R-:W-:Y:S05]  /*12260*/  BRA `(.L_x_457) ;  /* 0xffffffb800787947 */ /* 0x000fea000383ffff */
.L_x_315:
[----:B------:R-:W1:Y:S01]  /*12270*/  S2R R2, SR_TID.X ;  /* 0x0000000000027919 */ /* 0x000e620000002100 */
[----:B------:R-:W-:Y:S01]  /*12280*/  BSSY B0, `(.L_x_458) ;  /* 0x000000a000007945 */ /* 0x000fe20003800000 */
[----:B------:R-:W-:Y:S02]  /*12290*/  IMAD.MOV.U32 R12, RZ, RZ, RZ ;  /* 0x000000ffff0c7224 */ /* 0x000fe400078e00ff */
[----:B------:R-:W-:Y:S02]  /*122a0*/  IMAD.MOV.U32 R11, RZ, RZ, 0x1f ;  /* 0x0000001fff0b7424 */ /* 0x000fe400078e00ff */
[----:B------:R-:W-:Y:S01]  /*122b0*/  IMAD.MOV.U32 R15, RZ, RZ, -0x1 ;  /* 0xffffffffff0f7424 */ /* 0x000fe200078e00ff */
[----:B-1----:R-:W-:-:S04]  /*122c0*/  SHF.R.U32.HI R2, RZ, 0x5, R2 ;  /* 0x00000005ff027819 */ /* 0x002fc80000011602 */
[----:B------:R-:W-:-:S05]  /*122d0*/  LOP3.LUT R2, R2, 0x3, RZ, 0xc0, !PT ;  /* 0x0000000302027812 */ /* 0x000fca00078ec0ff */
[----:B------:R-:W-:-:S07]  /*122e0*/  IMAD.MOV.U32 R13, RZ, RZ, R2 ;  /* 0x000000ffff0d7224 */ /* 0x000fce00078e0002 */
[----:B0-2---:R-:W-:Y:S05]  /*122f0*/  WARPSYNC.COLLECTIVE R15, `(.L_x_459) ;  /* 0x000000000f087348 */ /* 0x005fea0003c00000 */
[----:B------:R1:W3:Y:S02]  /*12300*/  SHFL.IDX P6, R14, R13, R12, R11 ;  /* 0x0000000c0d0e7389 */ /* 0x0002e400000c000b */
[----:B0123--:R-:W-:Y:S01]  /*12310*/  ENDCOLLECTIVE ;  /* 0x000000000000791b */ /* 0x00ffe20003800000 */
.L_x_459:
[----:B------:R-:W-:Y:S05]  /*12320*/  BSYNC B0 ;  /* 0x0000000000007941 */ /* 0x000fea0003800000 */
.L_x_458:
[----:B------:R-:W-:Y:S05]  /*12330*/  BRA `(.L_x_460) ;  /* 0xffffffb800607947 */ /* 0x000fea000383ffff */
.L_x_318:
[----:B------:R-:W-:Y:S01]  /*12340*/  BSSY B1, `(.L_x_461) ;  /* 0x0000006000017945 */ /* 0x000fe20003800000 */
[----:B------:R-:W-:-:S07]  /*12350*/  IMAD.MOV.U32 R15, RZ, RZ, -0x1 ;  /* 0xffffffffff0f7424 */ /* 0x000fce00078e00ff */
[----:B0-2---:R-:W-:Y:S05]  /*12360*/  WARPSYNC.COLLECTIVE R15, `(.L_x_462) ;  /* 0x000000000f0c7348 */ /* 0x005fea0003c00000 */
[----:B------:R-:W-:Y:S02]  /*12370*/  ELECT P6, UR62, PT ;  /* 0x00000000003e782f */ /* 0x000fe400038c0000 */
[----:B------:R-:W-:Y:S01]  /*12380*/  MOV R14, UR62 ;  /* 0x0000003e000e7c02 */ /* 0x000fe20008000f00 */
[----:B0-2---:R-:W-:Y:S10]  /*12390*/  ENDCOLLECTIVE ;  /* 0x000000000000791b */ /* 0x005ff40003800000 */
.L_x_462:
[----:B------:R-:W-:Y:S05]  /*123a0*/  BSYNC B1 ;  /* 0x0000000000017941 */ /* 0x000fea0003800000 */
.L_x_461:
[----:B------:R-:W-:Y:S05]  /*123b0*/  BRA `(.L_x_463) ;  /* 0xffffffb800587947 */ /* 0x000fea000383ffff */
.L_x_320:
[----:B0-----:R0:W1:Y:S02]  /*123c0*/  SYNCS.PHASECHK.TRANS64.TRYWAIT P1, [R3+URZ+0x16840], R2 ;  /* 0x01684002030075a7 */ /* 0x001064000802017f */
[----:B-1----:R-:W-:Y:S05]  /*123d0*/  @!P1 NANOSLEEP.SYNCS 0x989680 ;  /* 0x009896800000995d */ /* 0x002fea0003900000 */
[----:B------:R-:W1:Y:S02]  /*123e0*/  @!P1 SYNCS.PHASECHK.TRANS64 P1, [R3+URZ+0x16840], R2 ;  /* 0x01684002030095a7 */ /* 0x000e64000802007f */
[----:B-1----:R-:W-:Y:S05]  /*123f0*/  @!P1 BRA `(.L_x_320) ;  /* 0xfffffffc00f09947 */ /* 0x002fea000383ffff */
[----:B------:R-:W-:Y:S05]  /*12400*/  BRA `(.L_x_464) ;  /* 0xffffffb800787947 */ /* 0x000fea000383ffff */
.L_x_322:
[----:B-1----:R1:W3:Y:S02]  /*12410*/  SYNCS.PHASECHK.TRANS64.TRYWAIT P1, [R25+URZ+0x16840], R0 ;  /* 0x01684000190075a7 */ /* 0x0022e4000802017f */
[----:B---3--:R-:W-:Y:S05]  /*12420*/  @!P1 NANOSLEEP.SYNCS 0x989680 ;  /* 0x009896800000995d */ /* 0x008fea0003900000 */
[----:B------:R-:W3:Y:S02]  /*12430*/  @!P1 SYNCS.PHASECHK.TRANS64 P1, [R25+URZ+0x16840], R0 ;  /* 0x01684000190095a7 */ /* 0x000ee4000802007f */
[----:B---3--:R-:W-:Y:S05]  /*12440*/  @!P1 BRA `(.L_x_322) ;  /* 0xfffffffc00f09947 */ /* 0x008fea000383ffff */
[----:B------:R-:W-:Y:S05]  /*12450*/  BRA `(.L_x_465) ;  /* 0xffffffb800847947 */ /* 0x000fea000383ffff */
.L_x_324:
[----:B---3--:R3:W4:Y:S02]  /*12460*/  SYNCS.PHASECHK.TRANS64.TRYWAIT P1, [R3+URZ+0x16860], R2 ;  /* 0x01686002030075a7 */ /* 0x008724000802017f */
[----:B----4-:R-:W-:Y:S05]  /*12470*/  @!P1 NANOSLEEP.SYNCS 0x989680 ;  /* 0x009896800000995d */ /* 0x010fea0003900000 */
[----:B------:R-:W4:Y:S02]  /*12480*/  @!P1 SYNCS.PHASECHK.TRANS64 P1, [R3+URZ+0x16860], R2 ;  /* 0x01686002030095a7 */ /* 0x000f24000802007f */
[----:B----4-:R-:W-:Y:S05]  /*12490*/  @!P1 BRA `(.L_x_324) ;  /* 0xfffffffc00f09947 */ /* 0x010fea000383ffff */
[----:B------:R-:W-:Y:S05]  /*124a0*/  BRA `(.L_x_466) ;  /* 0xffffffb800807947 */ /* 0x000fea000383ffff */
.L_x_467:
        /* <DEDUP_REMOVED lines=13> */
.L_x_3167:


//--------------------- .text._ZN7cutlass13device_kernelIN5flash11enable_sm90INS1_16FlashAttnFwdSm90INS1_25CollectiveMainloopFwdSm90ILi2EN4cute5tupleIJNS5_1CILi1EEES8_S8_EEENS6_IJNS7_ILi192EEENS7_ILi128EEENS7_ILi64EEEEEELi64ENS_10bfloat16_tEfNS_4arch4Sm90ELb0ELb0ELb0ELb1ELb1ELb1ELb0ELb1ELb1ELb1ELb1ELb0EEENS1_21CollectiveEpilogueFwdINS6_IJSA_SC_SB_EEES9_SE_SG_Li384ELb1ELb1ELb1ELb0EEENS1_36VarlenDynamicPersistentTileSchedulerILi192ELi128ELi384ELi128ELb1ELb1ELb1ELb0ELb1ELb1EEEEEEEEEvNT_6ParamsE --------------------------
	.section	.text._ZN7cutlass13device_kernelIN5flash11enable_sm90INS1_16FlashAttnFwdSm90INS1_25CollectiveMainloopFwdSm90ILi2EN4cute5tupleIJNS5_1CILi1EEES8_S8_EEENS6_IJNS7_ILi192EEENS7_ILi128EEENS7_ILi64EEEEEELi64ENS_10bfloat16_tEfNS_4arch4Sm90ELb0ELb0ELb0ELb1ELb1ELb1ELb0ELb1ELb1ELb1ELb1ELb0EEENS1_21CollectiveEpilogueFwdINS6_IJSA_SC_SB_EEES9_SE_SG_Li384ELb1ELb1ELb1ELb0EEENS1_36VarlenDynamicPersistentTileSchedulerILi192ELi128ELi384ELi128ELb1ELb1ELb1ELb0ELb1ELb1EEEEEEEEEvNT_6ParamsE,"ax",@progbits
	.align	128
.text._ZN7cutlass13device_kernelIN5flash11enable_sm90INS1_16FlashAttnFwdSm90INS1_25CollectiveMainloopFwdSm90ILi2EN4cute5tupleIJNS5_1CILi1EEES8_S8_EEENS6_IJNS7_ILi192EEENS7_ILi128EEENS7_ILi64EEEEEELi64ENS_10bfloat16_tEfNS_4arch4Sm90ELb0ELb0ELb0ELb1ELb1ELb1ELb0ELb1ELb1ELb1ELb1ELb0EEENS1_21CollectiveEpilogueFwdINS6_IJSA_SC_SB_EEES9_SE_SG_Li384ELb1ELb1ELb1ELb0EEENS1_36VarlenDynamicPersistentTileSchedulerILi192ELi128ELi384ELi128ELb1ELb1ELb1ELb0ELb1ELb1EEEEEEEEEvNT_6ParamsE:
        .type           _ZN7cutlass13device_kernelIN5flash11enable_sm90INS1_16FlashAttnFwdSm90INS1_25CollectiveMainloopFwdSm90ILi2EN4cute5tupleIJNS5_1CILi1EEES8_S8_EEENS6_IJNS7_ILi192EEENS7_ILi128EEENS7_ILi64EEEEEELi64ENS_10bfloat16_tEfNS_4arch4Sm90ELb0ELb0ELb0ELb1ELb1ELb1ELb0ELb1ELb1ELb1ELb1ELb0EEENS1_21CollectiveEpilogueFwdINS6_IJSA_SC_SB_EEES9_SE_SG_Li384ELb1ELb1ELb1ELb0EEENS1_36VarlenDynamicPersistentTileSchedulerILi192ELi128ELi384ELi128ELb1ELb1ELb1ELb0ELb1ELb1EEEEEEEEEvNT_6ParamsE,@function
        .size           _ZN7cutlass13device_kernelIN5flash11enable_sm90INS1_16FlashAttnFwdSm90INS1_25CollectiveMainloopFwdSm90ILi2EN4cute5tupleIJNS5_1CILi1EEES8_S8_EEENS6_IJNS7_ILi192EEENS7_ILi128EEENS7_ILi64EEEEEELi64ENS_10bfloat16_tEfNS_4arch4Sm90ELb0ELb0ELb0ELb1ELb1ELb1ELb0ELb1ELb1ELb1ELb1ELb0EEENS1_21CollectiveEpilogueFwdINS6_IJSA_SC_SB_EEES9_SE_SG_Li384ELb1ELb1ELb1ELb0EEENS1_36VarlenDynamicPersistentTileSchedulerILi192ELi128ELi384ELi128ELb1ELb1ELb1ELb0ELb1ELb1EEEEEEEEEvNT_6ParamsE,(.L_x_3168 - _ZN7cutlass13device_kernelIN5flash11enable_sm90INS1_16FlashAttnFwdSm90INS1_25CollectiveMainloopFwdSm90ILi2EN4cute5tupleIJNS5_1CILi1EEES8_S8_EEENS6_IJNS7_ILi192EEENS7_ILi128EEENS7_ILi64EEEEEELi64ENS_10bfloat16_tEfNS_4arch4Sm90ELb0ELb0ELb0ELb1ELb1ELb1ELb0ELb1ELb1ELb1ELb1ELb0EEENS1_21CollectiveEpilogueFwdINS6_IJSA_SC_SB_EEES9_SE_SG_Li384ELb1ELb1ELb1ELb0EEENS1_36VarlenDynamicPersistentTileSchedulerILi192ELi128ELi384ELi128ELb1ELb1ELb1ELb0ELb1ELb1EEEEEEEEEvNT_6ParamsE)
        .other          _ZN7cutlass13device_kernelIN5flash11enable_sm90INS1_16FlashAttnFwdSm90INS1_25CollectiveMainloopFwdSm90ILi2EN4cute5tupleIJNS5_1CILi1EEES8_S8_EEENS6_IJNS7_ILi192EEENS7_ILi128EEENS7_ILi64EEEEEELi64ENS_10bfloat16_tEfNS_4arch4Sm90ELb0ELb0ELb0ELb1ELb1ELb1ELb0ELb1ELb1ELb1ELb1ELb0EEENS1_21CollectiveEpilogueFwdINS6_IJSA_SC_SB_EEES9_SE_SG_Li384ELb1ELb1ELb1ELb0EEENS1_36VarlenDynamicPersistentTileSchedulerILi192ELi128ELi384ELi128ELb1ELb1ELb1ELb0ELb1ELb1EEEEEEEEEvNT_6ParamsE,@"STO_CUDA_ENTRY STV_DEFAULT"
_ZN7cutlass13device_kernelIN5flash11enable_sm90INS1_16FlashAttnFwdSm90INS1_25CollectiveMainloopFwdSm90ILi2EN4cute5tupleIJNS5_1CILi1EEES8_S8_EEENS6_IJNS7_ILi192EEENS7_ILi128EEENS7_ILi64EEEEEELi64ENS_10bfloat16_tEfNS_4arch4Sm90ELb0ELb0ELb0ELb1ELb1ELb1ELb0ELb1ELb1ELb1ELb1ELb0EEENS1_21CollectiveEpilogueFwdINS6_IJSA_SC_SB_EEES9_SE_SG_Li384ELb1ELb1ELb1ELb0EEENS1_36VarlenDynamicPersistentTileSchedulerILi192ELi128ELi384ELi128ELb1ELb1ELb1ELb0ELb1ELb1EEEEEEEEEvNT_6ParamsE:
[----:B------:R-:W0:Y:S02]  /*0000*/  LDC R1, c[0x0][0x28] ;  /* 0x00000a00ff017b82 */ /* 0x000e240000000800 */
[----:B0-----:R-:W-:Y:S01]  /*0010*/  VIADD R1, R1, 0xffffff88 ;  /* 0xffffff8801017836 */ /* 0x001fe20000000000 */
[----:B------:R-:W0:Y:S01]  /*0020*/  S2R R3, SR_TID.X ;  /* 0x0000000000037919 */ /* 0x000e220000002100 */
[----:B------:R-:W-:Y:S01]  /*0030*/  ELECT P0, URZ, PT ;  /* 0x00000000003f782f */ /* 0x000fe20003800000 */
[----:B------:R-:W-:Y:S01]  /*0040*/  BSSY B0, `(.L_x_468) ;  /* 0x000000e000007945 */ /* 0x000fe20003800000 */
[--C-:B0-----:R-:W-:Y:S02]  /*0050*/  SHF.R.U32.HI R0, RZ, 0x5, R3.reuse ;  /* 0x00000005ff007819 */ /* 0x101fe40000011603 */
[----:B------:R-:W-:-:S03]  /*0060*/  SHF.R.U32.HI R3, RZ, 0x7, R3 ;  /* 0x00000007ff037819 */ /* 0x000fc60000011603 */
[----:B------:R-:W0:Y:S02]  /*0070*/  SHFL.IDX PT, R2, R0, RZ, 0x1f ;  /* 0x00001fff00027589 */ /* 0x000e2400000e0000 */
[----:B0-----:R-:W-:-:S13]  /*0080*/  ISETP.EQ.AND P0, PT, R2, RZ, P0 ;  /* 0x000000ff0200720c */ /* 0x001fda0000702270 */
[----:B------:R-:W-:Y:S05]  /*0090*/  @!P0 BRA `(.L_x_469) ;  /* 0x0000000000208947 */ /* 0x000fea0003800000 */
[----:B------:R-:W-:Y:S02]  /*00a0*/  ULDC.64 UR4, c[0x0][0x198] ;  /* 0x0000660000047ab9 */ /* 0x000fe40000000a00 */
[----:B------:R-:W-:Y:S02]  /*00b0*/  UIADD3 UR6, UP0, UR4, 0x570, URZ ;  /* 0x0000057004067890 */ /* 0x000fe4000ff1e03f */
[----:B------:R-:W-:Y:S02]  /*00c0*/  UIADD3 UR4, UP1, UR4, 0x670, URZ ;  /* 0x0000067004047890 */ /* 0x000fe4000ff3e03f */
[----:B------:R-:W-:Y:S02]  /*00d0*/  UIADD3.X UR7, URZ, UR5, URZ, UP0, !UPT ;  /* 0x000000053f077290 */ /* 0x000fe400087fe43f */
[----:B------:R-:W-:-:S07]  /*00e0*/  UIADD3.X UR5, URZ, UR5, URZ, UP1, !UPT ;  /* 0x000000053f057290 */ /* 0x000fce0008ffe43f */
[----:B------:R0:W-:Y:S02]  /*00f0*/  UTMACCTL.PF [UR6] ;  /* 0x00000000060079b9 */ /* 0x0001e40008040000 */
[----:B------:R0:W-:Y:S02]  /*0100*/  UTMACCTL.PF [UR4] ;  /* 0x00000000040079b9 */ /* 0x0001e40008040000 */
[----:B0-----:R-:W-:Y:S01]  /*0110*/  NOP ;  /* 0x0000000000007918 */ /* 0x001fe20000000000 */
.L_x_469:
[----:B------:R-:W-:Y:S05]  /*0120*/  BSYNC B0 ;  /* 0x0000000000007941 */ /* 0x000fea0003800000 */
.L_x_468:
[----:B------:R-:W-:Y:S01]  /*0130*/  VOTEU.ANY UP0, P0 ;  /* 0x00000000003f7886 */ /* 0x000fe20000000100 */
[----:B------:R-:W0:Y:S01]  /*0140*/  SHFL.IDX PT, R3, R3, RZ, 0x1f ;  /* 0x00001fff03037589 */ /* 0x000e2200000e0000 */
[----:B------:R-:W-:Y:S01]  /*0150*/  UMOV UR4, 0x80 ;  /* 0x0000008000047882 */ /* 0x000fe20000000000 */
[----:B------:R-:W-:Y:S01]  /*0160*/  UMOV UR7, 0x180 ;  /* 0x0000018000077882 */ /* 0x000fe20000000000 */
[----:B------:R-:W-:Y:S01]  /*0170*/  VOTEU.ANY UP1, P0 ;  /* 0x00000000003f7886 */ /* 0x000fe20000020100 */
[----:B------:R-:W1:Y:S01]  /*0180*/  @UP0 S2UR UR8, SR_CgaCtaId ;  /* 0x00000000000809c3 */ /* 0x000e620000008800 */
[----:B------:R-:W2:Y:S01]  /*0190*/  SHFL.IDX PT, R2, R0, RZ, 0x1f ;  /* 0x00001fff00027589 */ /* 0x000ea200000e0000 */
[----:B------:R-:W-:Y:S01]  /*01a0*/  @UP0 UMOV UR6, 0x400 ;  /* 0x0000040000060882 */ /* 0x000fe20000000000 */
[----:B------:R-:W-:-:S04]  /*01b0*/  @UP0 UIADD3 UR4, -UR4, 0x100000, URZ ;  /* 0x0010000004040890 */ /* 0x000fc8000fffe13f */
[----:B------:R-:W-:Y:S02]  /*01c0*/  @UP0 USHF.L.U32 UR5, UR4, 0xb, URZ ;  /* 0x0000000b04050899 */ /* 0x000fe4000800063f */
[----:B------:R-:W-:Y:S01]  /*01d0*/  @UP0 USHF.L.U32 UR4, UR4, 0x1, URZ ;  /* 0x0000000104040899 */ /* 0x000fe2000800063f */
[----:B------:R-:W-:Y:S01]  /*01e0*/  VOTEU.ANY UP2, P0 ;  /* 0x00000000003f7886 */ /* 0x000fe20000040100 */
[----:B0-----:R-:W-:Y:S01]  /*01f0*/  R2UR UR9, R3 ;  /* 0x00000000030972ca */ /* 0x001fe200000e0000 */
[----:B-1----:R-:W-:Y:S01]  /*0200*/  @UP0 ULEA UR8, UR8, UR6, 0x18 ;  /* 0x0000000608080291 */ /* 0x002fe2000f8ec03f */
[----:B--2---:R-:W-:Y:S01]  /*0210*/  ISETP.NE.AND P1, PT, R2, RZ, PT ;  /* 0x000000ff0200720c */ /* 0x004fe20003f25270 */
[----:B------:R-:W-:-:S04]  /*0220*/  @UP0 UIADD3 UR6, -UR7, 0x100000, URZ ;  /* 0x0010000007060890 */ /* 0x000fc8000fffe13f */
[----:B------:R-:W-:Y:S02]  /*0230*/  @UP0 USHF.L.U32 UR7, UR6, 0xb, URZ ;  /* 0x0000000b06070899 */ /* 0x000fe4000800063f */
[----:B------:R-:W-:-:S04]  /*0240*/  @UP0 USHF.L.U32 UR6, UR6, 0x1, URZ ;  /* 0x0000000106060899 */ /* 0x000fc8000800063f */
[----:B------:R-:W-:Y:S01]  /*0250*/  UISETP.NE.AND UP0, UPT, UR9, URZ, UPT ;  /* 0x0000003f0900728c */ /* 0x000fe2000bf05270 */
[----:B------:R-:W0:Y:S02]  /*0260*/  FENCE.VIEW.ASYNC.S ;  /* 0x00000000000073c6 */ /* 0x000e240000000000 */
[----:B0-----:R0:W1:Y:S05]  /*0270*/  @UP1 SYNCS.EXCH.64 URZ, [UR8+0x16800], UR4 ;  /* 0x01680004083f15b2 */ /* 0x00106a0008000100 */
[----:B------:R0:W2:Y:S01]  /*0280*/  @UP2 SYNCS.EXCH.64 URZ, [UR8+0x16820], UR6 ;  /* 0x01682006083f25b2 */ /* 0x0000a20008000100 */
        /* <DEDUP_REMOVED lines=14> */
[----:B0-----:R3:W4:Y:S08]  /*0370*/  SYNCS.EXCH.64 URZ, [UR8+0x16830], UR4 ;  /* 0x01683004083f75b2 */ /* 0x0017300008000100 */
[----:B------:R3:W0:Y:S01]  /*0380*/  SYNCS.EXCH.64 URZ, [UR8+0x16840], UR6 ;  /* 0x01684006083f75b2 */ /* 0x0006220008000100 */
[----:B------:R3:W0:Y:S01]  /*0390*/  SYNCS.EXCH.64 URZ, [UR8+0x16838], UR4 ;  /* 0x01683804083f75b2 */ /* 0x0006220008000100 */
[----:B------:R3:W0:Y:S02]  /*03a0*/  SYNCS.EXCH.64 URZ, [UR8+0x16848], UR6 ;  /* 0x01684806083f75b2 */ /* 0x0006240008000100 */
[----:B---3--:R-:W-:Y:S01]  /*03b0*/  NOP ;  /* 0x0000000000007918 */ /* 0x008fe20000000000 */
.L_x_470:
[----:B------:R-:W3:Y:S01]  /*03c0*/  SHFL.IDX PT, R2, R0, RZ, 0x1f ;  /* 0x00001fff00027589 */ /* 0x000ee200000e0000 */
[----:B------:R-:W-:Y:S01]  /*03d0*/  NOP ;  /* 0x0000000000007918 */ /* 0x000fe20000000000 */
[----:B---3--:R-:W-:-:S13]  /*03e0*/  ISETP.NE.AND P0, PT, R2, RZ, PT ;  /* 0x000000ff0200720c */ /* 0x008fda0003f05270 */
        /* <DEDUP_REMOVED lines=17> */
[----:B------:R3:W0:Y:S02]  /*0500*/  SYNCS.EXCH.64 URZ, [UR8+0x16868], UR6 ;  /* 0x01686806083f75b2 */ /* 0x0006240008000100 */
[----:B---3--:R-:W-:Y:S01]  /*0510*/  NOP ;  /* 0x0000000000007918 */ /* 0x008fe20000000000 */
.L_x_471:
[----:B------:R-:W3:Y:S01]  /*0520*/  SHFL.IDX PT, R2, R0, RZ, 0x1f ;  /* 0x00001fff00027589 */ /* 0x000ee200000e0000 */
[----:B------:R-:W-:Y:S01]  /*0530*/  NOP ;  /* 0x0000000000007918 */ /* 0x000fe20000000000 */
[----:B---3--:R-:W-:-:S13]  /*0540*/  ISETP.NE.AND P0, PT, R2, RZ, PT ;  /* 0x000000ff0200720c */ /* 0x008fda0003f05270 */
        /* <DEDUP_REMOVED lines=13> */
[----:B------:R3:W0:Y:S02]  /*0620*/  SYNCS.EXCH.64 URZ, [UR6+0x16888], UR4 ;  /* 0x01688804063f75b2 */ /* 0x0006240008000100 */
[----:B---3--:R-:W-:Y:S01]  /*0630*/  NOP ;  /* 0x0000000000007918 */ /* 0x008fe20000000000 */
.L_x_472:
        /* <DEDUP_REMOVED lines=22> */
.L_x_473:
        /* <DEDUP_REMOVED lines=22> */
.L_x_474:
[----:B------:R-:W-:Y:S01]  /*0900*/  PLOP3.LUT P0, PT, PT, PT, UP0, 0x80, 0x0 ;  /* 0x000000000000781c */ /* 0x000fe20003f0f008 */
[----:B------:R-:W-:Y:S01]  /*0910*/  UMOV UR36, 0x1 ;  /* 0x0000000100247882 */ /* 0x000fe20000000000 */
[----:B------:R-:W-:Y:S01]  /*0920*/  NOP ;  /* 0x0000000000007918 */ /* 0x000fe20000000000 */
[----:B------:R-:W-:Y:S01]  /*0930*/  USEL UR36, UR36, 0x2, !UP0 ;  /* 0x0000000224247887 */ /* 0x000fe2000c000000 */
[----:B------:R-:W-:Y:S01]  /*0940*/  BSSY B9, `(.L_x_475) ;  /* 0x00015ce000097945 */ /* 0x000fe20003800000 */
[----:B------:R-:W-:Y:S01]  /*0950*/  ULDC.64 UR42, c[0x0][0x208] ;  /* 0x00008200002a7ab9 */ /* 0x000fe20000000a00 */
[----:B012-4-:R-:W-:Y:S07]  /*0960*/  BAR.SYNC.DEFER_BLOCKING 0x0 ;  /* 0x0000000000007b1d */ /* 0x017fee0000010000 */
[----:B------:R-:W-:Y:S05]  /*0970*/  @!P0 BRA `(.L_x_476) ;  /* 0x000000ec005c8947 */ /* 0x000fea0003800000 */
.L_x_477:
[----:B------:R-:W-:-:S08]  /*0980*/  NOP ;  /* 0x0000000000007918 */ /* 0x000fd00000000000 */
[----:B------:R-:W0:Y:S02]  /*0990*/  USETMAXREG.TRY_ALLOC.CTAPOOL UP0, 0xa0 ;  /* 0x000000a0000079c8 */ /* 0x000e240008000600 */
[----:B0-----:R-:W-:-:S13]  /*09a0*/  PLOP3.LUT P0, PT, PT, PT, UP0, 0x80, 0x0 ;  /* 0x000000000000781c */ /* 0x001fda0003f0f008 */
[----:B------:R-:W-:Y:S05]  /*09b0*/  @!P0 BRA `(.L_x_477) ;  /* 0xfffffffc00f08947 */ /* 0x000fea000383ffff */
[----:B------:R-:W2:Y:S01]  /*09c0*/  LDL.LU R0, [R1] ;  /* 0x0000000001007983 */ /* 0x000ea20000300800 */
[----:B------:R-:W0:Y:S01]  /*09d0*/  S2R R2, SR_TID.X ;  /* 0x0000000000027919 */ /* 0x000e220000002100 */
[----:B------:R-:W1:Y:S01]  /*09e0*/  S2UR UR38, SR_CgaCtaId ;  /* 0x00000000002679c3 */ /* 0x000e620000008800 */
[----:B------:R-:W-:Y:S01]  /*09f0*/  UMOV UR4, 0x400 ;  /* 0x0000040000047882 */ /* 0x000fe20000000000 */
[----:B0-----:R-:W-:-:S06]  /*0a00*/  SHF.R.U32.HI R2, RZ, 0x7, R2 ;  /* 0x00000007ff027819 */ /* 0x001fcc0000011602 */
[----:B------:R-:W-:Y:S06]  /*0a10*/  BAR.ARV 0x8, 0x200 ;  /* 0x0208000000007b1d */ /* 0x000fec0000002000 */
[----:B------:R-:W-:-:S13]  /*0a20*/  ISETP.NE.AND P0, PT, R2, 0x1, PT ;  /* 0x000000010200780c */ /* 0x000fda0003f05270 */
[----:B------:R-:W-:Y:S08]  /*0a30*/  @!P0 BAR.ARV 0x9, 0x100 ;  /* 0x0244000000008b1d */ /* 0x000ff00000002000 */
[----:B------:R-:W-:Y:S01]  /*0a40*/  BAR.SYNC.DEFER_BLOCKING 0x5, 0x200 ;  /* 0x0148000000007b1d */ /* 0x000fe20000010000 */
[----:B-1----:R-:W-:-:S06]  /*0a50*/  ULEA UR4, UR38, UR4, 0x18 ;  /* 0x0000000426047291 */ /* 0x002fcc000f8ec03f */
[----:B------:R-:W-:Y:S01]  /*0a60*/  IMAD.U32 R18, RZ, RZ, UR4 ;  /* 0x00000004ff127e24 */ /* 0x000fe2000f8e00ff */
[----:B------:R-:W-:-:S04]  /*0a70*/  ULDC UR4, c[0x0][0xc3c] ;  /* 0x00030f0000047ab9 */ /* 0x000fc80000000800 */
[----:B------:R-:W0:Y:S01]  /*0a80*/  LDS.128 R32, [R18+0x168d0] ;  /* 0x0168d00012207984 */ /* 0x000e220000000c00 */
[----:B------:R-:W-:Y:S06]  /*0a90*/  BAR.ARV 0x4, 0x200 ;  /* 0x0108000000007b1d */ /* 0x000fec0000002000 */
[----:B--2---:R-:W-:-:S04]  /*0aa0*/  LOP3.LUT R0, R0, 0xffffffef, RZ, 0xc0, !PT ;  /* 0xffffffef00007812 */ /* 0x004fc800078ec0ff */
[----:B------:R-:W-:-:S05]  /*0ab0*/  @P0 LOP3.LUT R0, R0, 0x10, RZ, 0xfc, !PT ;  /* 0x0000001000000812 */ /* 0x000fca00078efcff */
[----:B------:R1:W-:Y:S01]  /*0ac0*/  STL [R1], R0 ;  /* 0x0000000001007387 */ /* 0x0003e20000100800 */
[----:B0-----:R-:W-:-:S13]  /*0ad0*/  ISETP.GE.AND P0, PT, R35, UR4, PT ;  /* 0x0000000423007c0c */ /* 0x001fda000bf06270 */
[----:B-1----:R-:W-:Y:S05]  /*0ae0*/  @P0 BRA `(.L_x_478) ;  /* 0x0000015800cc0947 */ /* 0x002fea0003800000 */
[----:B------:R-:W0:Y:S01]  /*0af0*/  S2R R0, SR_TID.X ;  /* 0x0000000000007919 */ /* 0x000e220000002100 */
[----:B------:R-:W-:Y:S01]  /*0b00*/  IMAD.MOV.U32 R19, RZ, RZ, RZ ;  /* 0x000000ffff137224 */ /* 0x000fe200078e00ff */
[----:B------:R-:W-:Y:S01]  /*0b10*/  ULOP3.LUT UR39, UR36, 0x1, URZ, 0xfc, !UPT ;  /* 0x0000000124277892 */ /* 0x000fe2000f8efc3f */
[----:B------:R-:W-:Y:S01]  /*0b20*/  IMAD.MOV.U32 R155, RZ, RZ, RZ ;  /* 0x000000ffff9b7224 */ /* 0x000fe200078e00ff */
[----:B------:R-:W-:Y:S01]  /*0b30*/  UMOV UR37, URZ ;  /* 0x0000003f00257c82 */ /* 0x000fe20008000000 */
[----:B------:R-:W-:Y:S02]  /*0b40*/  IMAD.MOV.U32 R156, RZ, RZ, RZ ;  /* 0x000000ffff9c7224 */ /* 0x000fe400078e00ff */
[----:B0-----:R-:W-:-:S05]  /*0b50*/  VIADD R11, R0, 0xffffff80 ;  /* 0xffffff80000b7836 */ /* 0x001fca0000000000 */
[----:B------:R-:W-:-:S04]  /*0b60*/  SHF.R.S32.HI R0, RZ, 0x1f, R11 ;  /* 0x0000001fff007819 */ /* 0x000fc8000001140b */
[CC--:B------:R-:W-:Y:S02]  /*0b70*/  LEA.HI R2, R0.reuse, R11.reuse, RZ, 0x7 ;  /* 0x0000000b00027211 */ /* 0x0c0fe400078f38ff */
[-C--:B------:R-:W-:Y:S02]  /*0b80*/  LEA.HI R4, R0, R11.reuse, RZ, 0x5 ;  /* 0x0000000b00047211 */ /* 0x080fe400078f28ff */
[----:B------:R-:W-:Y:S02]  /*0b90*/  LOP3.LUT R3, R2, 0xffffff80, RZ, 0xc0, !PT ;  /* 0xffffff8002037812 */ /* 0x000fe400078ec0ff */
[----:B------:R-:W-:Y:S02]  /*0ba0*/  SHF.R.S32.HI R12, RZ, 0x7, R2 ;  /* 0x00000007ff0c7819 */ /* 0x000fe40000011402 */
[----:B------:R-:W-:Y:S01]  /*0bb0*/  SHF.R.S32.HI R13, RZ, 0x5, R4 ;  /* 0x00000005ff0d7819 */ /* 0x000fe20000011404 */
[----:B------:R-:W-:Y:S01]  /*0bc0*/  IMAD.IADD R10, R11, 0x1, -R3 ;  /* 0x000000010b0a7824 */ /* 0x000fe200078e0a03 */
[----:B------:R-:W-:Y:S01]  /*0bd0*/  LEA.HI R3, R0, R11, RZ, 0x4 ;  /* 0x0000000b00037211 */ /* 0x000fe200078f20ff */
[----:B------:R-:W-:-:S03]  /*0be0*/  IMAD.HI R4, R12, 0x55555556, RZ ;  /* 0x555555560c047827 */ /* 0x000fc600078e02ff */
[----:B------:R-:W-:Y:S02]  /*0bf0*/  SHF.R.S32.HI R5, RZ, 0x1f, R10 ;  /* 0x0000001fff057819 */ /* 0x000fe4000001140a */
[----:B------:R-:W-:Y:S02]  /*0c00*/  SHF.R.S32.HI R6, RZ, 0x4, R3 ;  /* 0x00000004ff067819 */ /* 0x000fe40000011403 */
[----:B------:R-:W-:Y:S02]  /*0c10*/  LEA.HI R7, R5, R10, RZ, 0x2 ;  /* 0x0000000a05077211 */ /* 0x000fe400078f10ff */
[C---:B------:R-:W-:Y:S02]  /*0c20*/  LOP3.LUT R2, R3.reuse, 0x3fffff0, RZ, 0xc0, !PT ;  /* 0x03fffff003027812 */ /* 0x040fe400078ec0ff */
[----:B------:R-:W-:Y:S02]  /*0c30*/  LEA.HI R3, R3, R6, RZ, 0x1 ;  /* 0x0000000603037211 */ /* 0x000fe400078f08ff */
[--C-:B------:R-:W-:Y:S01]  /*0c40*/  SHF.R.S32.HI R8, RZ, 0x2, R7.reuse ;  /* 0x00000002ff087819 */ /* 0x100fe20000011407 */
[----:B------:R-:W-:Y:S01]  /*0c50*/  IMAD.IADD R2, R11, 0x1, -R2 ;  /* 0x000000010b027824 */ /* 0x000fe200078e0a02 */
[----:B------:R-:W-:-:S02]  /*0c60*/  SHF.R.S32.HI R9, RZ, 0x1f, R7 ;  /* 0x0000001fff097819 */ /* 0x000fc40000011407 */
[----:B------:R-:W-:Y:S01]  /*0c70*/  LOP3.LUT R3, R3, 0x1ffffffe, RZ, 0xc0, !PT ;  /* 0x1ffffffe03037812 */ /* 0x000fe200078ec0ff */
[----:B------:R-:W-:Y:S01]  /*0c80*/  IMAD R2, R13, 0x10, R2 ;  /* 0x000000100d027824 */ /* 0x000fe200078e0202 */
[----:B------:R-:W-:Y:S02]  /*0c90*/  LEA.HI R9, R9, R8, RZ, 0x3 ;  /* 0x0000000809097211 */ /* 0x000fe400078f18ff */
[----:B------:R-:W-:Y:S01]  /*0ca0*/  LEA.HI R5, R5, R10, RZ, 0x5 ;  /* 0x0000000a05057211 */ /* 0x000fe200078f28ff */
[----:B------:R-:W-:Y:S01]  /*0cb0*/  IMAD.IADD R3, R6, 0x1, -R3 ;  /* 0x0000000106037824 */ /* 0x000fe200078e0a03 */
[----:B------:R-:W-:Y:S02]  /*0cc0*/  LOP3.LUT R9, R9, 0xfffffff8, RZ, 0xc0, !PT ;  /* 0xfffffff809097812 */ /* 0x000fe400078ec0ff */
[----:B------:R-:W-:Y:S02]  /*0cd0*/  LEA.HI R4, R4, R4, RZ, 0x1 ;  /* 0x0000000404047211 */ /* 0x000fe400078f08ff */
[----:B------:R-:W-:Y:S01]  /*0ce0*/  LEA R6, R2, R3, 0x3 ;  /* 0x0000000302067211 */ /* 0x000fe200078e18ff */
[----:B------:R-:W-:Y:S01]  /*0cf0*/  IMAD.IADD R8, R8, 0x1, -R9 ;  /* 0x0000000108087824 */ /* 0x000fe200078e0a09 */
[----:B------:R-:W-:Y:S01]  /*0d00*/  SHF.R.S32.HI R5, RZ, 0x5, R5 ;  /* 0x00000005ff057819 */ /* 0x000fe20000011405 */
[----:B------:R-:W-:Y:S01]  /*0d10*/  IMAD R4, R4, -0x3, R12 ;  /* 0xfffffffd04047824 */ /* 0x000fe200078e020c */
[-C--:B------:R-:W-:Y:S01]  /*0d20*/  LEA.HI R2, R0, R11.reuse, RZ, 0x2 ;  /* 0x0000000b00027211 */ /* 0x080fe200078f10ff */
[----:B------:R-:W-:Y:S01]  /*0d30*/  IMAD.SHL.U32 R6, R6, 0x8, RZ ;  /* 0x0000000806067824 */ /* 0x000fe200078e00ff */
[----:B------:R-:W-:Y:S01]  /*0d40*/  LEA.HI R3, R0, R11, RZ, 0x3 ;  /* 0x0000000b00037211 */ /* 0x000fe200078f18ff */
[----:B------:R-:W-:Y:S01]  /*0d50*/  IMAD R5, R5, 0x10, R8 ;  /* 0x0000001005057824 */ /* 0x000fe200078e0208 */
[----:B------:R-:W-:-:S02]  /*0d60*/  SHF.R.S32.HI R153, RZ, 0x2, R2 ;  /* 0x00000002ff997819 */ /* 0x000fc40000011402 */
[----:B------:R-:W-:Y:S01]  /*0d70*/  SHF.R.S32.HI R0, RZ, 0x1f, R2 ;  /* 0x0000001fff007819 */ /* 0x000fe20000011402 */
[----:B------:R-:W-:Y:S01]  /*0d80*/  IMAD R9, R4, 0x40, R5 ;  /* 0x0000004004097824 */ /* 0x000fe200078e0205 */
[----:B------:R-:W-:Y:S01]  /*0d90*/  LOP3.LUT R2, R2, 0xfffffffc, RZ, 0xc0, !PT ;  /* 0xfffffffc02027812 */ /* 0x000fe200078ec0ff */
[----:B------:R-:W-:Y:S01]  /*0da0*/  VIADD R8, R153, 0x60 ;  /* 0x0000006099087836 */ /* 0x000fe20000000000 */
[----:B------:R-:W-:Y:S02]  /*0db0*/  SHF.R.S32.HI R4, RZ, 0x3, R3 ;  /* 0x00000003ff047819 */ /* 0x000fe40000011403 */
[----:B------:R-:W-:Y:S01]  /*0dc0*/  LOP3.LUT R3, R3, 0xfffffff8, RZ, 0xc0, !PT ;  /* 0xfffffff803037812 */ /* 0x000fe200078ec0ff */
[C---:B------:R-:W-:Y:S01]  /*0dd0*/  IMAD.IADD R5, R11.reuse, 0x1, -R2 ;  /* 0x000000010b057824 */ /* 0x040fe200078e0a02 */
[----:B------:R-:W-:Y:S01]  /*0de0*/  LEA.HI R0, R0, R153, RZ, 0x3 ;  /* 0x0000009900007211 */ /* 0x000fe200078f18ff */
[----:B------:R-:W-:Y:S01]  /*0df0*/  STL [R1+0x60], R9 ;  /* 0x0000600901007387 */ /* 0x000fe20000100800 */
[----:B------:R-:W-:Y:S01]  /*0e00*/  SHF.R.S32.HI R4, RZ, 0x1f, R8 ;  /* 0x0000001fff047819 */ /* 0x000fe20000011408 */
[----:B------:R-:W-:Y:S01]  /*0e10*/  IMAD.IADD R2, R11, 0x1, -R3 ;  /* 0x000000010b027824 */ /* 0x000fe200078e0a03 */
[----:B------:R-:W-:Y:S01]  /*0e20*/  LOP3.LUT R0, R0, 0xfffffff8, RZ, 0xc0, !PT ;  /* 0xfffffff800007812 */ /* 0x000fe200078ec0ff */
[----:B------:R-:W-:Y:S01]  /*0e30*/  IMAD.SHL.U32 R3, R8, 0x40, RZ ;  /* 0x0000004008037824 */ /* 0x000fe200078e00ff */
[C---:B------:R-:W-:Y:S01]  /*0e40*/  LEA.HI R2, R5.reuse, R5, RZ, 0x1 ;  /* 0x0000000505027211 */ /* 0x040fe200078f08ff */
[----:B------:R-:W-:Y:S01]  /*0e50*/  IMAD.SHL.U32 R16, R5, 0x8, RZ ;  /* 0x0000000805107824 */ /* 0x000fe200078e00ff */
[----:B------:R-:W-:Y:S01]  /*0e60*/  LEA.HI R4, R4, R8, RZ, 0x3 ;  /* 0x0000000804047211 */ /* 0x000fe200078f18ff */
[----:B------:R-:W-:Y:S01]  /*0e70*/  IMAD.IADD R11, R153, 0x1, -R0 ;  /* 0x00000001990b7824 */ /* 0x000fe200078e0a00 */
[----:B------:R-:W-:Y:S01]  /*0e80*/  SHF.L.U32 R22, R5, 0x2, RZ ;  /* 0x0000000205167819 */ /* 0x000fe200000006ff */
[----:B------:R-:W-:Y:S01]  /*0e90*/  STL [R1+0x4], RZ ;  /* 0x000004ff01007387 */ /* 0x000fe20000100800 */
[----:B------:R-:W-:Y:S01]  /*0ea0*/  LOP3.LUT R0, R2, 0x1ffffffe, RZ, 0xc0, !PT ;  /* 0x1ffffffe02007812 */ /* 0x000fe200078ec0ff */
[----:B------:R-:W-:Y:S01]  /*0eb0*/  IMAD.SHL.U32 R4, R4, 0x40, RZ ;  /* 0x0000004004047824 */ /* 0x000fe200078e00ff */
[----:B------:R-:W-:Y:S01]  /*0ec0*/  LOP3.LUT R3, R3, 0x1c0, RZ, 0xc0, !PT ;  /* 0x000001c003037812 */ /* 0x000fe200078ec0ff */
[----:B------:R-:W-:Y:S01]  /*0ed0*/  VIADD R157, R22, 0x10 ;  /* 0x00000010169d7836 */ /* 0x000fe20000000000 */
[----:B------:R-:W-:Y:S01]  /*0ee0*/  LOP3.LUT R7, R7, 0x7ffffffc, RZ, 0xc0, !PT ;  /* 0x7ffffffc07077812 */ /* 0x000fe200078ec0ff */
[----:B------:R-:W-:Y:S01]  /*0ef0*/  IMAD.IADD R0, R5, 0x1, -R0 ;  /* 0x0000000105007824 */ /* 0x000fe200078e0a00 */
[----:B------:R-:W-:Y:S01]  /*0f00*/  SHF.R.U32.HI R5, RZ, 0x3, R3 ;  /* 0x00000003ff057819 */ /* 0x000fe20000011603 */
[----:B------:R0:W-:Y:S01]  /*0f10*/  STL [R1+0x20], R11 ;  /* 0x0000200b01007387 */ /* 0x0001e20000100800 */
[----:B------:R-:W-:Y:S01]  /*0f20*/  LOP3.LUT R3, R3, 0x38, R16, 0xf8, !PT ;  /* 0x0000003803037812 */ /* 0x000fe200078ef810 */
[----:B------:R-:W-:Y:S01]  /*0f30*/  IMAD.IADD R7, R10, 0x1, -R7 ;  /* 0x000000010a077824 */ /* 0x000fe200078e0a07 */
[----:B------:R-:W-:Y:S01]  /*0f40*/  LOP3.LUT R4, R4, 0xfffffe00, RZ, 0xc0, !PT ;  /* 0xfffffe0004047812 */ /* 0x000fe200078ec0ff */
[----:B------:R-:W-:Y:S01]  /*0f50*/  IMAD R0, R0, 0x8, R9 ;  /* 0x0000000800007824 */ /* 0x000fe200078e0209 */
[----:B------:R-:W-:Y:S01]  /*0f60*/  SHF.R.S32.HI R8, RZ, 0x1f, R157 ;  /* 0x0000001fff087819 */ /* 0x000fe2000001149d */
[----:B------:R-:W-:Y:S01]  /*0f70*/  VIADD R2, R16, 0x20 ;  /* 0x0000002010027836 */ /* 0x000fe20000000000 */
[----:B------:R-:W-:Y:S01]  /*0f80*/  LOP3.LUT R3, R4, R3, R5, 0xf6, !PT ;  /* 0x0000000304037212 */ /* 0x000fe200078ef605 */
[----:B------:R1:W-:Y:S01]  /*0f90*/  STL [R1+0x2c], R4 ;  /* 0x00002c0401007387 */ /* 0x0003e20000100800 */
[C---:B------:R-:W-:Y:S01]  /*0fa0*/  SHF.L.U64.HI R5, R157.reuse, 0x1, R8 ;  /* 0x000000019d057819 */ /* 0x040fe20000010208 */
[----:B0-----:R-:W-:Y:S01]  /*0fb0*/  IMAD.SHL.U32 R11, R157, 0x2, RZ ;  /* 0x000000029d0b7824 */ /* 0x001fe200078e00ff */
[----:B------:R-:W-:-:S02]  /*0fc0*/  LEA R3, R3, R18, 0x1 ;  /* 0x0000001203037211 */ /* 0x000fc400078e08ff */
[----:B------:R-:W-:Y:S02]  /*0fd0*/  SHF.R.S32.HI R17, RZ, 0x1f, R16 ;  /* 0x0000001fff117819 */ /* 0x000fe40000011410 */
[----:B------:R0:W-:Y:S01]  /*0fe0*/  STL [R1+0x58], R11 ;  /* 0x0000580b01007387 */ /* 0x0001e20000100800 */
[----:B------:R-:W-:Y:S01]  /*0ff0*/  SHF.R.S32.HI R154, RZ, 0x1f, R2 ;  /* 0x0000001fff9a7819 */ /* 0x000fe20000011402 */
[----:B-1----:R-:W-:Y:S02]  /*1000*/  IMAD.SHL.U32 R4, R7, 0x2, RZ ;  /* 0x0000000207047824 */ /* 0x002fe400078e00ff */
[----:B------:R0:W-:Y:S04]  /*1010*/  STL [R1+0x68], R6 ;  /* 0x0000680601007387 */ /* 0x0001e80000100800 */
[----:B------:R0:W-:Y:S04]  /*1020*/  STL [R1+0x54], R5 ;  /* 0x0000540501007387 */ /* 0x0001e80000100800 */
[----:B------:R0:W-:Y:S04]  /*1030*/  STL [R1+0x30], R4 ;  /* 0x0000300401007387 */ /* 0x0001e80000100800 */
[----:B------:R0:W-:Y:S04]  /*1040*/  STL [R1+0x5c], R3 ;  /* 0x00005c0301007387 */ /* 0x0001e80000100800 */
[----:B------:R0:W-:Y:S02]  /*1050*/  STL [R1+0x64], R0 ;  /* 0x0000640001007387 */ /* 0x0001e40000100800 */
.L_x_617:
[----:B01----:R-:W0:Y:S02]  /*1060*/  LDC.64 R4, c[0x0][0xc88] ;  /* 0x00032200ff047b82 */ /* 0x003e240000000a00 */
[----:B0-----:R-:W-:-:S05]  /*1070*/  IMAD.WIDE R4, R35, 0x4, R4 ;  /* 0x0000000423047825 */ /* 0x001fca00078e0204 */
[----:B--2---:R-:W2:Y:S01]  /*1080*/  LDG.E R36, desc[UR42][R4.64] ;  /* 0x0000002a04247981 */ /* 0x004ea2000c1e1900 */
[----:B------:R-:W-:Y:S05]  /*1090*/  YIELD ;  /* 0x0000000000007946 */ /* 0x000fea0003800000 */
[----:B------:R-:W-:Y:S01]  /*10a0*/  ULDC.64 UR4, c[0x0][0xa28] ;  /* 0x00028a0000047ab9 */ /* 0x000fe20000000a00 */
[----:B------:R-:W-:Y:S01]  /*10b0*/  ULDC.64 UR8, c[0x0][0xa18] ;  /* 0x0002860000087ab9 */ /* 0x000fe20000000a00 */
[----:B------:R-:W-:Y:S01]  /*10c0*/  ISETP.NE.U32.AND P1, PT, RZ, UR4, PT ;  /* 0x00000004ff007c0c */ /* 0x000fe2000bf25070 */
[----:B------:R-:W-:Y:S01]  /*10d0*/  ULDC.64 UR6, c[0x0][0xa08] ;  /* 0x0002820000067ab9 */ /* 0x000fe20000000a00 */
[----:B------:R-:W-:Y:S01]  /*10e0*/  IMAD.MOV.U32 R10, RZ, RZ, RZ ;  /* 0x000000ffff0a7224 */ /* 0x000fe200078e00ff */
[----:B------:R-:W-:Y:S01]  /*10f0*/  ISETP.NE.U32.AND P0, PT, RZ, UR6, PT ;  /* 0x00000006ff007c0c */ /* 0x000fe2000bf05070 */
[----:B------:R-:W-:Y:S01]  /*1100*/  IMAD.MOV.U32 R68, RZ, RZ, RZ ;  /* 0x000000ffff447224 */ /* 0x000fe200078e00ff */
[----:B------:R-:W-:-:S02]  /*1110*/  ISETP.NE.AND.EX P1, PT, RZ, UR5, PT, P1 ;  /* 0x00000005ff007c0c */ /* 0x000fc4000bf25310 */
[----:B------:R-:W-:Y:S02]  /*1120*/  ISETP.NE.AND.EX P0, PT, RZ, UR7, PT, P0 ;  /* 0x00000007ff007c0c */ /* 0x000fe4000bf05300 */
[----:B--2---:R-:W-:Y:S01]  /*1130*/  SHF.R.S32.HI R0, RZ, 0x1f, R36 ;  /* 0x0000001fff007819 */ /* 0x004fe20000011424 */
[----:B------:R-:W-:-:S08]  /*1140*/  IMAD.SHL.U32 R38, R36, 0x4, RZ ;  /* 0x0000000424267824 */ /* 0x000fd000078e00ff */
[C---:B------:R-:W-:Y:S01]  /*1150*/  @P1 LEA R6, P2, R36.reuse, UR4, 0x2 ;  /* 0x0000000424061c11 */ /* 0x040fe2000f8410ff */
[----:B------:R0:W-:Y:S01]  /*1160*/  STL [R1+0x38], R36 ;  /* 0x0000382401007387 */ /* 0x0001e20000100800 */
[C-C-:B------:R-:W-:Y:S02]  /*1170*/  SHF.L.U64.HI R37, R36.reuse, 0x2, R0.reuse ;  /* 0x0000000224257819 */ /* 0x140fe40000010200 */
[----:B------:R-:W-:Y:S01]  /*1180*/  @P1 LEA.HI.X R7, R36, UR5, R0, 0x2, P2 ;  /* 0x0000000524071c11 */ /* 0x000fe200090f1400 */
[----:B------:R-:W-:Y:S01]  /*1190*/  ULDC UR4, c[0x0][0x288] ;  /* 0x0000a20000047ab9 */ /* 0x000fe20000000800 */
[----:B------:R-:W-:Y:S01]  /*11a0*/  ISETP.NE.U32.AND P2, PT, RZ, UR8, PT ;  /* 0x00000008ff007c0c */ /* 0x000fe2000bf45070 */
[----:B------:R0:W-:Y:S01]  /*11b0*/  STL [R1+0x50], R0 ;  /* 0x0000500001007387 */ /* 0x0001e20000100800 */
[C---:B------:R-:W-:Y:S02]  /*11c0*/  IADD3 R8, P3, R38.reuse, UR6, RZ ;  /* 0x0000000626087c10 */ /* 0x040fe4000ff7e0ff */
[----:B------:R-:W-:Y:S01]  /*11d0*/  ISETP.NE.AND.EX P2, PT, RZ, UR9, PT, P2 ;  /* 0x00000009ff007c0c */ /* 0x000fe2000bf45320 */
[----:B------:R0:W5:Y:S01]  /*11e0*/  @P1 LDG.E R10, desc[UR42][R6.64] ;  /* 0x0000002a060a1981 */ /* 0x000162000c1e1900 */
[----:B------:R-:W-:Y:S01]  /*11f0*/  IMAD.U32 R24, RZ, RZ, UR4 ;  /* 0x00000004ff187e24 */ /* 0x000fe2000f8e00ff */
[C---:B------:R-:W-:Y:S01]  /*1200*/  IADD3.X R9, R37.reuse, UR7, RZ, P3, !PT ;  /* 0x0000000725097c10 */ /* 0x040fe20009ffe4ff */
[----:B------:R-:W-:Y:S01]  /*1210*/  ULDC.64 UR4, c[0x0][0x418] ;  /* 0x0001060000047ab9 */ /* 0x000fe20000000a00 */
[----:B------:R0:W-:Y:S04]  /*1220*/  STL [R1+0x40], R38 ;  /* 0x0000402601007387 */ /* 0x0001e80000100800 */
[----:B------:R0:W5:Y:S04]  /*1230*/  @P0 LDG.E R68, desc[UR42][R8.64] ;  /* 0x0000002a08440981 */ /* 0x000168000c1e1900 */
[----:B------:R-:W-:Y:S01]  /*1240*/  @P2 IADD3 R4, P1, R38, UR8, RZ ;  /* 0x0000000826042c10 */ /* 0x000fe2000ff3e0ff */
[----:B------:R-:W-:Y:S01]  /*1250*/  UISETP.NE.U32.AND UP0, UPT, UR4, URZ, UPT ;  /* 0x0000003f0400728c */ /* 0x000fe2000bf05070 */
[----:B------:R0:W-:Y:S02]  /*1260*/  STL [R1+0x44], R37 ;  /* 0x0000442501007387 */ /* 0x0001e40000100800 */
[----:B------:R-:W-:Y:S01]  /*1270*/  @P2 IADD3.X R5, R37, UR9, RZ, P1, !PT ;  /* 0x0000000925052c10 */ /* 0x000fe20008ffe4ff */
[----:B------:R-:W-:-:S04]  /*1280*/  ULDC UR4, c[0x0][0x424] ;  /* 0x0001090000047ab9 */ /* 0x000fc80000000800 */
[----:B------:R0:W5:Y:S01]  /*1290*/  @P2 LDG.E R24, desc[UR42][R4.64] ;  /* 0x0000002a04182981 */ /* 0x000162000c1e1900 */
[----:B------:R-:W-:-:S03]  /*12a0*/  UISETP.NE.AND.EX UP0, UPT, UR5, URZ, UPT, UP0 ;  /* 0x0000003f0500728c */ /* 0x000fc6000bf05300 */
[----:B------:R-:W-:Y:S01]  /*12b0*/  ULDC UR5, c[0x0][0x2f0] ;  /* 0x0000bc0000057ab9 */ /* 0x000fe20000000800 */
[----:B------:R-:W-:-:S04]  /*12c0*/  USEL UR4, UR4, 0x1, UP0 ;  /* 0x0000000104047887 */ /* 0x000fc80008000000 */
[----:B------:R-:W-:-:S03]  /*12d0*/  UIMAD UR4, UR4, UR5, URZ ;  /* 0x00000005040472a4 */ /* 0x000fc6000f8e023f */
[----:B------:R-:W-:Y:S02]  /*12e0*/  ULDC UR5, c[0x0][0x348] ;  /* 0x0000d20000057ab9 */ /* 0x000fe40000000800 */
[----:B------:R-:W-:Y:S02]  /*12f0*/  IMAD.U32 R27, RZ, RZ, UR5 ;  /* 0x00000005ff1b7e24 */ /* 0x000fe4000f8e00ff */
[----:B------:R-:W-:Y:S01]  /*1300*/  IMAD.U32 R31, RZ, RZ, UR4 ;  /* 0x00000004ff1f7e24 */ /* 0x000fe2000f8e00ff */
[----:B0---4-:R-:W-:Y:S06]  /*1310*/  @P2 BRA `(.L_x_479) ;  /* 0x0000000000242947 */ /* 0x011fec0003800000 */
[----:B------:R-:W-:Y:S02]  /*1320*/  ULDC.64 UR4, c[0x0][0xa00] ;  /* 0x0002800000047ab9 */ /* 0x000fe40000000a00 */
[----:B------:R-:W-:-:S04]  /*1330*/  ISETP.NE.U32.AND P1, PT, RZ, UR4, PT ;  /* 0x00000004ff007c0c */ /* 0x000fc8000bf25070 */
[----:B------:R-:W-:-:S13]  /*1340*/  ISETP.NE.AND.EX P1, PT, RZ, UR5, PT, P1 ;  /* 0x00000005ff007c0c */ /* 0x000fda000bf25310 */
[----:B------:R-:W-:Y:S05]  /*1350*/  @!P1 BRA `(.L_x_479) ;  /* 0x0000000000149947 */ /* 0x000fea0003800000 */
[----:B------:R-:W0:Y:S02]  /*1360*/  LDC.64 R4, c[0x0][0xa00] ;  /* 0x00028000ff047b82 */ /* 0x000e240000000a00 */
[----:B0-----:R-:W-:-:S05]  /*1370*/  IMAD.WIDE R4, R36, 0x4, R4 ;  /* 0x0000000424047825 */ /* 0x001fca00078e0204 */
[----:B-----5:R-:W2:Y:S04]  /*1380*/  LDG.E R24, desc[UR42][R4.64] ;  /* 0x0000002a04187981 */ /* 0x020ea8000c1e1900 */
[----:B------:R-:W2:Y:S02]  /*1390*/  LDG.E R3, desc[UR42][R4.64+0x4] ;  /* 0x0000042a04037981 */ /* 0x000ea4000c1e1900 */
[----:B--2---:R-:W-:-:S07]  /*13a0*/  IMAD.IADD R24, R3, 0x1, -R24 ;  /* 0x0000000103187824 */ /* 0x004fce00078e0a18 */
.L_x_479:
[----:B------:R-:W-:Y:S01]  /*13b0*/  ULDC.64 UR4, c[0x0][0xa20] ;  /* 0x0002880000047ab9 */ /* 0x000fe20000000a00 */
[----:B------:R0:W-:Y:S01]  /*13c0*/  STL [R1+0x48], R33 ;  /* 0x0000482101007387 */ /* 0x0001e20000100800 */
[----:B------:R-:W-:Y:S02]  /*13d0*/  ISETP.NE.U32.AND P1, PT, RZ, UR4, PT ;  /* 0x00000004ff007c0c */ /* 0x000fe4000bf25070 */
[C---:B------:R-:W-:Y:S02]  /*13e0*/  LOP3.LUT R3, R34.reuse, 0xff000000, RZ, 0xc0, !PT ;  /* 0xff00000022037812 */ /* 0x040fe400078ec0ff */
[----:B------:R-:W-:Y:S02]  /*13f0*/  ISETP.NE.AND.EX P1, PT, RZ, UR5, PT, P1 ;  /* 0x00000005ff007c0c */ /* 0x000fe4000bf25310 */
[----:B------:R-:W-:Y:S02]  /*1400*/  LOP3.LUT R0, R34, 0xff0000, RZ, 0xc0, !PT ;  /* 0x00ff000022007812 */ /* 0x000fe400078ec0ff */
[----:B------:R-:W-:-:S02]  /*1410*/  SHF.R.U32.HI R3, RZ, 0x8, R3 ;  /* 0x00000008ff037819 */ /* 0x000fc40000011603 */
[----:B------:R-:W-:Y:S02]  /*1420*/  LOP3.LUT R152, R34, 0xffff, RZ, 0xc0, !PT ;  /* 0x0000ffff22987812 */ /* 0x000fe400078ec0ff */
[----:B------:R-:W-:-:S05]  /*1430*/  LEA.HI R11, R0, R3, RZ, 0x10 ;  /* 0x00000003000b7211 */ /* 0x000fca00078f80ff */
[----:B0-----:R-:W-:Y:S05]  /*1440*/  @!P1 BRA `(.L_x_480) ;  /* 0x0000000000109947 */ /* 0x001fea0003800000 */
[----:B------:R-:W-:-:S04]  /*1450*/  IADD3 R4, P0, R38, UR4, RZ ;  /* 0x0000000426047c10 */ /* 0x000fc8000ff1e0ff */
[----:B------:R-:W-:-:S05]  /*1460*/  IADD3.X R5, R37, UR5, RZ, P0, !PT ;  /* 0x0000000525057c10 */ /* 0x000fca00087fe4ff */
[----:B------:R0:W5:Y:S01]  /*1470*/  LDG.E R31, desc[UR42][R4.64] ;  /* 0x0000002a041f7981 */ /* 0x000162000c1e1900 */
[----:B------:R-:W-:Y:S05]  /*1480*/  BRA `(.L_x_481) ;  /* 0x0000000000107947 */ /* 0x000fea0003800000 */
.L_x_480:
[----:B------:R-:W-:Y:S05]  /*1490*/  @!P0 BRA `(.L_x_481) ;  /* 0x00000000000c8947 */ /* 0x000fea0003800000 */
[----:B------:R-:W2:Y:S04]  /*14a0*/  LDG.E R0, desc[UR42][R8.64] ;  /* 0x0000002a08007981 */ /* 0x000ea8000c1e1900 */
[----:B------:R-:W2:Y:S02]  /*14b0*/  LDG.E R31, desc[UR42][R8.64+0x4] ;  /* 0x0000042a081f7981 */ /* 0x000ea4000c1e1900 */
[----:B--2---:R-:W-:-:S07]  /*14c0*/  IMAD.IADD R31, R31, 0x1, -R0 ;  /* 0x000000011f1f7824 */ /* 0x004fce00078e0a00 */
.L_x_481:
[----:B------:R-:W-:Y:S01]  /*14d0*/  ULDC.64 UR4, c[0x0][0xa10] ;  /* 0x0002840000047ab9 */ /* 0x000fe20000000a00 */
[----:B------:R-:W2:Y:S01]  /*14e0*/  LDL.LU R32, [R1] ;  /* 0x0000000001207983 */ /* 0x000ea20000300800 */
[----:B------:R-:W-:-:S04]  /*14f0*/  ISETP.NE.U32.AND P0, PT, RZ, UR4, PT ;  /* 0x00000004ff007c0c */ /* 0x000fc8000bf05070 */
[----:B------:R-:W-:Y:S01]  /*1500*/  ISETP.NE.AND.EX P0, PT, RZ, UR5, PT, P0 ;  /* 0x00000005ff007c0c */ /* 0x000fe2000bf05300 */
[----:B------:R-:W-:Y:S02]  /*1510*/  ULDC.64 UR4, c[0x0][0xa30] ;  /* 0x00028c0000047ab9 */ /* 0x000fe40000000a00 */
[----:B------:R-:W-:-:S10]  /*1520*/  ISETP.NE.U32.AND P1, PT, RZ, UR4, PT ;  /* 0x00000004ff007c0c */ /* 0x000fd4000bf25070 */
[----:B0-----:R-:W0:Y:S02]  /*1530*/  @P0 LDC.64 R4, c[0x0][0xa10] ;  /* 0x00028400ff040b82 */ /* 0x001e240000000a00 */
[----:B0-----:R-:W-:-:S05]  /*1540*/  @P0 IMAD.WIDE R4, R36, 0x4, R4 ;  /* 0x0000000424040825 */ /* 0x001fca00078e0204 */
[----:B------:R-:W3:Y:S04]  /*1550*/  @P0 LDG.E R0, desc[UR42][R4.64] ;  /* 0x0000002a04000981 */ /* 0x000ee8000c1e1900 */
[----:B------:R0:W3:Y:S01]  /*1560*/  @P0 LDG.E R3, desc[UR42][R4.64+0x4] ;  /* 0x0000042a04030981 */ /* 0x0000e2000c1e1900 */
[----:B------:R-:W-:Y:S02]  /*1570*/  ISETP.NE.AND.EX P1, PT, RZ, UR5, PT, P1 ;  /* 0x00000005ff007c0c */ /* 0x000fe4000bf25310 */
[----:B-----5:R-:W-:-:S11]  /*1580*/  MOV R25, R31 ;  /* 0x0000001f00197202 */ /* 0x020fd60000000f00 */
[----:B------:R-:W-:-:S04]  /*1590*/  @P1 IADD3 R6, P2, R38, UR4, RZ ;  /* 0x0000000426061c10 */ /* 0x000fc8000ff5e0ff */
[----:B------:R-:W-:-:S05]  /*15a0*/  @P1 IADD3.X R7, R37, UR5, RZ, P2, !PT ;  /* 0x0000000525071c10 */ /* 0x000fca00097fe4ff */
[----:B------:R1:W5:Y:S01]  /*15b0*/  @P1 LDG.E R25, desc[UR42][R6.64] ;  /* 0x0000002a06191981 */ /* 0x000362000c1e1900 */
[----:B------:R-:W-:Y:S01]  /*15c0*/  IMAD.IADD R10, R31, 0x1, -R10 ;  /* 0x000000011f0a7824 */ /* 0x000fe200078e0a0a */
[----:B------:R-:W-:Y:S01]  /*15d0*/  LOP3.LUT R12, R11, 0xff, RZ, 0xc0, !PT ;  /* 0x000000ff0b0c7812 */ /* 0x000fe200078ec0ff */
[----:B------:R-:W-:Y:S01]  /*15e0*/  BSSY B0, `(.L_x_482) ;  /* 0x000002c000007945 */ /* 0x000fe20003800000 */
[----:B------:R-:W-:Y:S01]  /*15f0*/  SHF.R.U32.HI R8, RZ, 0x10, R11 ;  /* 0x00000010ff087819 */ /* 0x000fe2000001160b */
[----:B0-----:R-:W-:Y:S02]  /*1600*/  IMAD.MOV.U32 R5, RZ, RZ, RZ ;  /* 0x000000ffff057224 */ /* 0x001fe400078e00ff */
[----:B------:R1:W-:Y:S04]  /*1610*/  STL [R1+0x4c], R12 ;  /* 0x00004c0c01007387 */ /* 0x0003e80000100800 */
[----:B------:R1:W-:Y:S01]  /*1620*/  STL [R1+0x34], R8 ;  /* 0x0000340801007387 */ /* 0x0003e20000100800 */
[----:B--2---:R-:W-:Y:S01]  /*1630*/  LOP3.LUT R32, R32, 0xfffffffb, RZ, 0xc0, !PT ;  /* 0xfffffffb20207812 */ /* 0x004fe200078ec0ff */
[----:B---3--:R-:W-:-:S04]  /*1640*/  @P0 IMAD.IADD R27, R3, 0x1, -R0 ;  /* 0x00000001031b0824 */ /* 0x008fc800078e0a00 */
[----:B------:R-:W-:-:S04]  /*1650*/  IMAD.IADD R89, R10, 0x1, R27 ;  /* 0x000000010a597824 */ /* 0x000fc800078e021b */
[C---:B------:R-:W-:Y:S01]  /*1660*/  VIADD R0, R89.reuse, 0x7f ;  /* 0x0000007f59007836 */ /* 0x040fe20000000000 */
[----:B------:R-:W-:-:S04]  /*1670*/  ISETP.GE.AND P3, PT, R89, 0x1, PT ;  /* 0x000000015900780c */ /* 0x000fc80003f66270 */
[----:B------:R-:W-:-:S04]  /*1680*/  SHF.R.S32.HI R3, RZ, 0x1f, R0 ;  /* 0x0000001fff037819 */ /* 0x000fc80000011400 */
[----:B------:R-:W-:-:S04]  /*1690*/  LEA.HI R3, R3, R0, RZ, 0x7 ;  /* 0x0000000003037211 */ /* 0x000fc800078f38ff */
[----:B------:R-:W-:Y:S02]  /*16a0*/  SHF.R.S32.HI R26, RZ, 0x7, R3 ;  /* 0x00000007ff1a7819 */ /* 0x000fe40000011403 */
[----:B------:R-:W-:-:S05]  /*16b0*/  @P3 LOP3.LUT R32, R32, 0x4, RZ, 0xfc, !PT ;  /* 0x0000000420203812 */ /* 0x000fca00078efcff */
[----:B------:R1:W-:Y:S01]  /*16c0*/  STL [R1], R32 ;  /* 0x0000002001007387 */ /* 0x0003e20000100800 */
[----:B------:R-:W-:Y:S05]  /*16d0*/  @!P3 BRA `(.L_x_483) ;  /* 0x000000000070b947 */ /* 0x000fea0003800000 */
[----:B------:R-:W-:Y:S01]  /*16e0*/  ISETP.NE.AND P0, PT, R8, RZ, PT ;  /* 0x000000ff0800720c */ /* 0x000fe20003f05270 */
[----:B------:R-:W-:-:S03]  /*16f0*/  ULDC UR4, c[0x0][0x9f0] ;  /* 0x00027c0000047ab9 */ /* 0x000fc60000000800 */
[----:B------:R-:W-:-:S04]  /*1700*/  SEL R9, R8, UR4, P0 ;  /* 0x0000000408097c07 */ /* 0x000fc80008000000 */
[-C--:B-1----:R-:W-:Y:S02]  /*1710*/  IABS R6, R9.reuse ;  /* 0x0000000900067213 */ /* 0x082fe40000000000 */
[----:B------:R-:W-:Y:S02]  /*1720*/  IADD3 R0, R26, -0x1, R9 ;  /* 0xffffffff1a007810 */ /* 0x000fe40007ffe009 */
[----:B------:R-:W0:Y:S01]  /*1730*/  I2F.RP R3, R6 ;  /* 0x0000000600037306 */ /* 0x000e220000209400 */
[-C--:B------:R-:W-:Y:S02]  /*1740*/  IABS R11, R9.reuse ;  /* 0x00000009000b7213 */ /* 0x080fe40000000000 */
[----:B------:R-:W-:Y:S02]  /*1750*/  IABS R8, R0 ;  /* 0x0000000000087213 */ /* 0x000fe40000000000 */
[----:B------:R-:W-:-:S04]  /*1760*/  LOP3.LUT R0, R0, R9, RZ, 0x3c, !PT ;  /* 0x0000000900007212 */ /* 0x000fc800078e3cff */
[----:B------:R-:W-:Y:S01]  /*1770*/  ISETP.GE.AND P2, PT, R0, RZ, PT ;  /* 0x000000ff0000720c */ /* 0x000fe20003f46270 */
[----:B0-----:R-:W0:Y:S02]  /*1780*/  MUFU.RCP R3, R3 ;  /* 0x0000000300037308 */ /* 0x001e240000001000 */
[----:B0-----:R-:W-:Y:S02]  /*1790*/  VIADD R4, R3, 0xffffffe ;  /* 0x0ffffffe03047836 */ /* 0x001fe40000000000 */
[----:B------:R-:W-:-:S04]  /*17a0*/  IMAD.MOV R3, RZ, RZ, -R11 ;  /* 0x000000ffff037224 */ /* 0x000fc800078e0a0b */
[----:B------:R0:W1:Y:S02]  /*17b0*/  F2I.FTZ.U32.TRUNC.NTZ R5, R4 ;  /* 0x0000000400057305 */ /* 0x000064000021f000 */
[----:B0-----:R-:W-:Y:S02]  /*17c0*/  IMAD.MOV.U32 R4, RZ, RZ, RZ ;  /* 0x000000ffff047224 */ /* 0x001fe400078e00ff */
[----:B-1----:R-:W-:-:S04]  /*17d0*/  IMAD.MOV R7, RZ, RZ, -R5 ;  /* 0x000000ffff077224 */ /* 0x002fc800078e0a05 */
[----:B------:R-:W-:-:S04]  /*17e0*/  IMAD R7, R7, R6, RZ ;  /* 0x0000000607077224 */ /* 0x000fc800078e02ff */
[----:B------:R-:W-:-:S06]  /*17f0*/  IMAD.HI.U32 R5, R5, R7, R4 ;  /* 0x0000000705057227 */ /* 0x000fcc00078e0004 */
[----:B------:R-:W-:-:S04]  /*1800*/  IMAD.HI.U32 R5, R5, R8, RZ ;  /* 0x0000000805057227 */ /* 0x000fc800078e00ff */
[----:B------:R-:W-:-:S05]  /*1810*/  IMAD R3, R5, R3, R8 ;  /* 0x0000000305037224 */ /* 0x000fca00078e0208 */
[----:B------:R-:W-:-:S13]  /*1820*/  ISETP.GT.U32.AND P1, PT, R6, R3, PT ;  /* 0x000000030600720c */ /* 0x000fda0003f24070 */
[-C--:B------:R-:W-:Y:S01]  /*1830*/  @!P1 IADD3 R3, R3, -R6.reuse, RZ ;  /* 0x8000000603039210 */ /* 0x080fe20007ffe0ff */
[----:B------:R-:W-:Y:S01]  /*1840*/  @!P1 VIADD R5, R5, 0x1 ;  /* 0x0000000105059836 */ /* 0x000fe20000000000 */
[----:B------:R-:W-:Y:S02]  /*1850*/  ISETP.NE.AND P1, PT, R9, RZ, PT ;  /* 0x000000ff0900720c */ /* 0x000fe40003f25270 */
[----:B------:R-:W-:-:S13]  /*1860*/  ISETP.GE.U32.AND P0, PT, R3, R6, PT ;  /* 0x000000060300720c */ /* 0x000fda0003f06070 */
[----:B------:R-:W-:-:S04]  /*1870*/  @P0 VIADD R5, R5, 0x1 ;  /* 0x0000000105050836 */ /* 0x000fc80000000000 */
[----:B------:R-:W-:Y:S01]  /*1880*/  @!P2 IMAD.MOV R5, RZ, RZ, -R5 ;  /* 0x000000ffff05a224 */ /* 0x000fe200078e0a05 */
[----:B------:R-:W-:-:S07]  /*1890*/  @!P1 LOP3.LUT R5, RZ, R9, RZ, 0x33, !PT ;  /* 0x00000009ff059212 */ /* 0x000fce00078e33ff */
.L_x_483:
[----:B------:R-:W-:Y:S05]  /*18a0*/  BSYNC B0 ;  /* 0x0000000000007941 */ /* 0x000fea0003800000 */
.L_x_482:
[----:B------:R-:W-:-:S05]  /*18b0*/  IMAD R0, R12, R5, RZ ;  /* 0x000000050c007224 */ /* 0x000fca00078e02ff */
[C---:B------:R-:W-:Y:S01]  /*18c0*/  VIADDMNMX R5, R0.reuse, R5, R26, PT ;  /* 0x0000000500057246 */ /* 0x040fe2000380011a */
[----:B------:R-:W-:-:S04]  /*18d0*/  IMAD R0, R0, 0x80, -R10 ;  /* 0x0000008000007824 */ /* 0x000fc800078e0a0a */
[----:B------:R-:W-:Y:S01]  /*18e0*/  IMAD R4, R5, 0x80, -R10 ;  /* 0x0000008005047824 */ /* 0x000fe200078e0a0a */
[----:B------:R-:W-:-:S04]  /*18f0*/  VIMNMX R0, RZ, R0, !PT ;  /* 0x00000000ff007248 */ /* 0x000fc80007fe0100 */
[----:B------:R-:W-:Y:S02]  /*1900*/  VIMNMX R3, R4, R27, PT ;  /* 0x0000001b04037248 */ /* 0x000fe40003fe0100 */
[----:B------:R-:W-:Y:S02]  /*1910*/  SHF.R.U32.HI R30, RZ, 0x7, R0 ;  /* 0x00000007ff1e7819 */ /* 0x000fe40000011600 */
[----:B------:R-:W-:-:S03]  /*1920*/  ISETP.GT.AND P0, PT, R3, R0, PT ;  /* 0x000000000300720c */ /* 0x000fc60003f04270 */
[----:B------:R-:W-:-:S10]  /*1930*/  IMAD.MOV.U32 R29, RZ, RZ, R30 ;  /* 0x000000ffff1d7224 */ /* 0x000fd400078e001e */
[----:B------:R-:W-:-:S05]  /*1940*/  @P0 VIADD R3, R3, 0x7f ;  /* 0x0000007f03030836 */ /* 0x000fca0000000000 */
[----:B------:R-:W-:-:S04]  /*1950*/  @P0 SHF.R.S32.HI R0, RZ, 0x1f, R3 ;  /* 0x0000001fff000819 */ /* 0x000fc80000011403 */
[----:B------:R-:W-:-:S04]  /*1960*/  @P0 LEA.HI R0, R0, R3, RZ, 0x7 ;  /* 0x0000000300000211 */ /* 0x000fc800078f38ff */
[----:B------:R-:W-:Y:S02]  /*1970*/  @P0 SHF.R.S32.HI R29, RZ, 0x7, R0 ;  /* 0x00000007ff1d0819 */ /* 0x000fe40000011400 */
[----:B------:R-:W-:Y:S02]  /*1980*/  PLOP3.LUT P0, PT, PT, PT, PT, 0x80, 0x0 ;  /* 0x000000000000781c */ /* 0x000fe40003f0f070 */
[----:B------:R-:W-:-:S13]  /*1990*/  ISETP.GT.AND P1, PT, R29, R30, PT ;  /* 0x0000001e1d00720c */ /* 0x000fda0003f24270 */
[----:B------:R-:W-:Y:S05]  /*19a0*/  @!P1 BRA `(.L_x_484) ;  /* 0x0000004000b49947 */ /* 0x000fea0003800000 */
[----:B------:R-:W-:Y:S01]  /*19b0*/  VIADD R0, R18, 0xe400 ;  /* 0x0000e40012007836 */ /* 0x000fe20000000000 */
[----:B------:R-:W-:Y:S04]  /*19c0*/  BSSY B6, `(.L_x_485) ;  /* 0x0000013000067945 */ /* 0x000fe80003800000 */
[----:B------:R-:W-:-:S13]  /*19d0*/  LOP3.LUT P0, RZ, R0, 0x3ff, RZ, 0xc0, !PT ;  /* 0x000003ff00ff7812 */ /* 0x000fda000780c0ff */
[----:B------:R-:W-:Y:S05]  /*19e0*/  @!P0 BRA `(.L_x_486) ;  /* 0x0000000000408947 */ /* 0x000fea0003800000 */
[----:B------:R-:W-:Y:S01]  /*19f0*/  MOV R0, 0x0 ;  /* 0x0000000000007802 */ /* 0x000fe20000000f00 */
[----:B------:R-:W-:Y:S01]  /*1a00*/  ULDC.64 UR4, c[0x4][0x88] ;  /* 0x0100220000047ab9 */ /* 0x000fe20000000a00 */
[----:B------:R-:W-:Y:S01]  /*1a10*/  ULDC.64 UR6, c[0x4][0x18] ;  /* 0x0100060000067ab9 */ /* 0x000fe20000000a00 */
[----:B------:R-:W-:Y:S01]  /*1a20*/  IMAD.U32 R4, RZ, RZ, UR4 ;  /* 0x00000004ff047e24 */ /* 0x000fe2000f8e00ff */
[----:B------:R0:W2:Y:S01]  /*1a30*/  LDC.64 R14, c[0x4][R0] ;  /* 0x01000000000e7b82 */ /* 0x0000a20000000a00 */
[----:B------:R-:W-:Y:S01]  /*1a40*/  MOV R5, UR5 ;  /* 0x0000000500057c02 */ /* 0x000fe20008000f00 */
[----:B------:R-:W-:Y:S01]  /*1a50*/  ULDC.64 UR4, c[0x4][0x90] ;  /* 0x0100240000047ab9 */ /* 0x000fe20000000a00 */
[----:B------:R-:W-:Y:S02]  /*1a60*/  IMAD.U32 R10, RZ, RZ, UR6 ;  /* 0x00000006ff0a7e24 */ /* 0x000fe4000f8e00ff */
[----:B-1----:R-:W-:Y:S02]  /*1a70*/  IMAD.U32 R6, RZ, RZ, UR4 ;  /* 0x00000004ff067e24 */ /* 0x002fe4000f8e00ff */
[----:B------:R-:W-:-:S02]  /*1a80*/  IMAD.U32 R7, RZ, RZ, UR5 ;  /* 0x00000005ff077e24 */ /* 0x000fc4000f8e00ff */
[----:B------:R-:W-:Y:S02]  /*1a90*/  IMAD.U32 R11, RZ, RZ, UR7 ;  /* 0x00000007ff0b7e24 */ /* 0x000fe4000f8e00ff */
[----:B------:R-:W-:Y:S02]  /*1aa0*/  IMAD.MOV.U32 R8, RZ, RZ, 0x70 ;  /* 0x00000070ff087424 */ /* 0x000fe400078e00ff */
[----:B------:R-:W-:Y:S02]  /*1ab0*/  IMAD.MOV.U32 R12, RZ, RZ, 0x1 ;  /* 0x00000001ff0c7424 */ /* 0x000fe400078e00ff */
[----:B0-----:R-:W-:-:S07]  /*1ac0*/  IMAD.MOV.U32 R13, RZ, RZ, RZ ;  /* 0x000000ffff0d7224 */ /* 0x001fce00078e00ff */
[----:B------:R-:W-:-:S07]  /*1ad0*/  LEPC R20, `(.L_x_486) ;  /* 0x000000001014794e */ /* 0x000fce0000000000 */
[----:B--2--5:R-:W-:Y:S05]  /*1ae0*/  CALL.ABS.NOINC R14 ;  /* 0x000000000e007343 */ /* 0x024fea0003c00000 */
.L_x_486:
[----:B------:R-:W-:Y:S05]  /*1af0*/  BSYNC B6 ;  /* 0x0000000000067941 */ /* 0x000fea0003800000 */
.L_x_485:
        /* <DEDUP_REMOVED lines=20> */
.L_x_488:
[----:B------:R-:W-:Y:S05]  /*1c40*/  BSYNC B6 ;  /* 0x0000000000067941 */ /* 0x000fea0003800000 */
.L_x_487:
[----:B------:R-:W2:Y:S01]  /*1c50*/  LDL R39, [R1+0x20] ;  /* 0x0000200001277983 */ /* 0x000ea20000100800 */
[----:B------:R-:W-:Y:S01]  /*1c60*/  ULDC.64 UR4, c[0x0][0x9f8] ;  /* 0x00027e0000047ab9 */ /* 0x000fe20000000a00 */
[----:B------:R-:W-:Y:S01]  /*1c70*/  IMAD.MOV.U32 R69, RZ, RZ, R36 ;  /* 0x000000ffff457224 */ /* 0x000fe200078e0024 */
[----:B------:R-:W-:Y:S01]  /*1c80*/  ISETP.NE.U32.AND P0, PT, RZ, UR4, PT ;  /* 0x00000004ff007c0c */ /* 0x000fe2000bf05070 */
[----:B------:R-:W3:Y:S01]  /*1c90*/  LDL R14, [R1+0x2c] ;  /* 0x00002c00010e7983 */ /* 0x000ee20000100800 */
[----:B------:R-:W0:Y:S02]  /*1ca0*/  LDC.64 R4, c[0x0][0x3f8] ;  /* 0x0000fe00ff047b82 */ /* 0x000e240000000a00 */
[----:B------:R-:W-:-:S06]  /*1cb0*/  ISETP.NE.AND.EX P0, PT, RZ, UR5, PT, P0 ;  /* 0x00000005ff007c0c */ /* 0x000fcc000bf05300 */
[----:B------:R-:W4:Y:S07]  /*1cc0*/  LDC.64 R62, c[0x0][0x408] ;  /* 0x00010200ff3e7b82 */ /* 0x000f2e0000000a00 */
[----:B-1----:R-:W-:-:S04]  /*1cd0*/  @P0 IADD3 R6, P1, R38, UR4, RZ ;  /* 0x0000000426060c10 */ /* 0x002fc8000ff3e0ff */
[----:B------:R-:W-:Y:S02]  /*1ce0*/  @P0 IADD3.X R7, R37, UR5, RZ, P1, !PT ;  /* 0x0000000525070c10 */ /* 0x000fe40008ffe4ff */
[----:B------:R-:W1:Y:S03]  /*1cf0*/  LDC R37, c[0x0][0x3f4] ;  /* 0x0000fd00ff257b82 */ /* 0x000e660000000800 */
[----:B------:R4:W3:Y:S01]  /*1d00*/  @P0 LDG.E R69, desc[UR42][R6.64] ;  /* 0x0000002a06450981 */ /* 0x0008e2000c1e1900 */
[----:B------:R-:W4:Y:S01]  /*1d10*/  S2R R36, SR_TID.X ;  /* 0x0000000000247919 */ /* 0x000f220000002100 */
[----:B------:R-:W-:Y:S02]  /*1d20*/  SHF.R.S32.HI R3, RZ, 0x1f, R153 ;  /* 0x0000001fff037819 */ /* 0x000fe40000011499 */
[----:B------:R-:W-:-:S03]  /*1d30*/  SHF.R.S32.HI R23, RZ, 0x1f, R22 ;  /* 0x0000001fff177819 */ /* 0x000fc60000011416 */
[-C--:B0-----:R-:W-:Y:S02]  /*1d40*/  IMAD R0, R3, R4.reuse, RZ ;  /* 0x0000000403007224 */ /* 0x081fe400078e02ff */
[----:B------:R-:W-:-:S04]  /*1d50*/  IMAD.WIDE.U32 R8, R153, R4, R22 ;  /* 0x0000000499087225 */ /* 0x000fc800078e0016 */
[C---:B------:R-:W-:Y:S02]  /*1d60*/  IMAD R13, R153.reuse, R5, R0 ;  /* 0x00000005990d7224 */ /* 0x040fe400078e0200 */
[----:B------:R-:W-:Y:S01]  /*1d70*/  IMAD.WIDE.U32 R10, R153, R4, R16 ;  /* 0x00000004990a7225 */ /* 0x000fe200078e0010 */
[----:B-1----:R-:W-:-:S03]  /*1d80*/  ISETP.GE.AND P0, PT, R16, R37, PT ;  /* 0x000000251000720c */ /* 0x002fc60003f06270 */
[----:B----4-:R-:W-:Y:S01]  /*1d90*/  IMAD R0, R3, R62, RZ ;  /* 0x0000003e03007224 */ /* 0x010fe200078e02ff */
[----:B------:R-:W-:Y:S01]  /*1da0*/  IADD3 R9, R9, R13, RZ ;  /* 0x0000000d09097210 */ /* 0x000fe20007ffe0ff */
[----:B------:R-:W-:Y:S01]  /*1db0*/  IMAD.IADD R11, R13, 0x1, R11 ;  /* 0x000000010d0b7824 */ /* 0x000fe200078e020b */
[----:B------:R-:W-:Y:S02]  /*1dc0*/  SEL R3, R37, RZ, P0 ;  /* 0x000000ff25037207 */ /* 0x000fe40000000000 */
[----:B-----5:R-:W-:-:S03]  /*1dd0*/  SHF.R.S32.HI R13, RZ, 0x1f, R25 ;  /* 0x0000001fff0d7819 */ /* 0x020fc60000011419 */
[----:B------:R-:W-:Y:S02]  /*1de0*/  IMAD.IADD R3, R16, 0x1, R3 ;  /* 0x0000000110037824 */ /* 0x000fe400078e0203 */
[----:B------:R-:W-:Y:S02]  /*1df0*/  IMAD R12, R13, R4, RZ ;  /* 0x000000040d0c7224 */ /* 0x000fe400078e02ff */
[----:B------:R-:W-:Y:S01]  /*1e00*/  IMAD R15, R153, R63, R0 ;  /* 0x0000003f990f7224 */ /* 0x000fe200078e0200 */
[----:B------:R-:W-:Y:S01]  /*1e10*/  SHF.R.U32.HI R38, RZ, 0x7, R36 ;  /* 0x00000007ff267819 */ /* 0x000fe20000011624 */
[----:B------:R-:W-:Y:S01]  /*1e20*/  IMAD R57, R25, R5, R12 ;  /* 0x0000000519397224 */ /* 0x000fe200078e020c */
[----:B------:R-:W-:Y:S01]  /*1e30*/  SHF.R.S32.HI R0, RZ, 0x1f, R3 ;  /* 0x0000001fff007819 */ /* 0x000fe20000011403 */
[----:B------:R-:W-:Y:S01]  /*1e40*/  IMAD R12, R13, R62, RZ ;  /* 0x0000003e0d0c7224 */ /* 0x000fe200078e02ff */
[C---:B------:R-:W-:Y:S01]  /*1e50*/  ISETP.NE.AND P6, PT, R38.reuse, 0x1, PT ;  /* 0x000000012600780c */ /* 0x040fe20003fc5270 */
[----:B------:R-:W-:Y:S01]  /*1e60*/  VIADD R78, R38, 0x8 ;  /* 0x00000008264e7836 */ /* 0x000fe20000000000 */
[----:B------:R-:W-:Y:S01]  /*1e70*/  LEA.HI R0, R0, R3, RZ, 0x3 ;  /* 0x0000000300007211 */ /* 0x000fe200078f18ff */
[----:B------:R-:W-:Y:S01]  /*1e80*/  VIADD R38, R153, 0x60 ;  /* 0x0000006099267836 */ /* 0x000fe20000000000 */
[----:B------:R-:W-:Y:S01]  /*1e90*/  SHF.L.U64.HI R66, R4, 0x7, R5 ;  /* 0x0000000704427819 */ /* 0x000fe20000010205 */
[----:B------:R-:W-:Y:S01]  /*1ea0*/  IMAD.WIDE.U32 R20, R25, R4, R8 ;  /* 0x0000000419147225 */ /* 0x000fe200078e0008 */
[----:B------:R-:W-:-:S02]  /*1eb0*/  SHF.L.U64.HI R64, R62, 0x7, R63 ;  /* 0x000000073e407819 */ /* 0x000fc4000001023f */
[----:B------:R-:W-:Y:S01]  /*1ec0*/  LOP3.LUT R32, R32, 0xfffffffd, RZ, 0xc0, !PT ;  /* 0xfffffffd20207812 */ /* 0x000fe200078ec0ff */
[----:B------:R-:W-:-:S04]  /*1ed0*/  IMAD.WIDE.U32 R34, R25, R4, R10 ;  /* 0x0000000419227225 */ /* 0x000fc800078e000a */
[----:B------:R-:W-:Y:S02]  /*1ee0*/  IMAD.SHL.U32 R65, R4, 0x80, RZ ;  /* 0x0000008004417824 */ /* 0x000fe400078e00ff */
[----:B------:R-:W-:Y:S02]  /*1ef0*/  IMAD R3, R25, R63, R12 ;  /* 0x0000003f19037224 */ /* 0x000fe400078e020c */
[----:B------:R-:W-:Y:S01]  /*1f00*/  IMAD.SHL.U32 R38, R38, 0x40, RZ ;  /* 0x0000004026267824 */ /* 0x000fe200078e00ff */
[----:B------:R-:W-:Y:S01]  /*1f10*/  LOP3.LUT R10, R0, 0xfffffff8, RZ, 0xc0, !PT ;  /* 0xfffffff8000a7812 */ /* 0x000fe200078ec0ff */
[----:B------:R-:W-:-:S03]  /*1f20*/  IMAD.IADD R68, R68, 0x1, R31 ;  /* 0x0000000144447824 */ /* 0x000fc600078e021f */
[----:B------:R-:W-:Y:S02]  /*1f30*/  LOP3.LUT R38, R38, 0x1c0, RZ, 0xc0, !PT ;  /* 0x000001c026267812 */ /* 0x000fe400078ec0ff */
[----:B------:R-:W-:Y:S01]  /*1f40*/  SHF.R.S32.HI R31, RZ, 0x3, R0 ;  /* 0x00000003ff1f7819 */ /* 0x000fe20000011400 */
[----:B------:R-:W-:Y:S05]  /*1f50*/  @!P6 WARPSYNC.ALL ;  /* 0x000000000000e948 */ /* 0x000fea0003800000 */
[----:B------:R-:W-:Y:S01]  /*1f60*/  IMAD.WIDE.U32 R52, R153, R62, R22 ;  /* 0x0000003e99347225 */ /* 0x000fe200078e0016 */
[----:B------:R-:W-:-:S03]  /*1f70*/  ULDC UR4, c[0x0][0x2f4] ;  /* 0x0000bd0000047ab9 */ /* 0x000fc60000000800 */
[----:B------:R-:W-:-:S04]  /*1f80*/  IMAD.WIDE.U32 R6, R153, R62, R16 ;  /* 0x0000003e99067225 */ /* 0x000fc800078e0010 */
[----:B------:R-:W-:Y:S02]  /*1f90*/  IMAD.IADD R53, R53, 0x1, R15 ;  /* 0x0000000135357824 */ /* 0x000fe400078e020f */
[----:B------:R-:W-:Y:S02]  /*1fa0*/  IMAD.IADD R7, R15, 0x1, R7 ;  /* 0x000000010f077824 */ /* 0x000fe400078e0207 */
[----:B------:R-:W-:-:S04]  /*1fb0*/  IMAD.WIDE.U32 R52, R25, R62, R52 ;  /* 0x0000003e19347225 */ /* 0x000fc800078e0034 */
[----:B------:R-:W-:-:S04]  /*1fc0*/  IMAD.WIDE.U32 R54, R25, R62, R6 ;  /* 0x0000003e19367225 */ /* 0x000fc800078e0006 */
[----:B------:R-:W-:Y:S01]  /*1fd0*/  IMAD.IADD R56, R53, 0x1, R3 ;  /* 0x0000000135387824 */ /* 0x000fe200078e0203 */
[----:B------:R-:W-:Y:S01]  /*1fe0*/  ISETP.GE.AND P2, PT, R2, UR4, PT ;  /* 0x0000000402007c0c */ /* 0x000fe2000bf46270 */
[----:B------:R-:W-:Y:S01]  /*1ff0*/  IMAD.IADD R58, R21, 0x1, R57 ;  /* 0x00000001153a7824 */ /* 0x000fe200078e0239 */
[----:B------:R-:W-:Y:S01]  /*2000*/  SHF.R.S32.HI R8, RZ, 0x1f, R10 ;  /* 0x0000001fff087819 */ /* 0x000fe2000001140a */
[----:B------:R-:W-:Y:S02]  /*2010*/  IMAD.SHL.U32 R62, R62, 0x80, RZ ;  /* 0x000000803e3e7824 */ /* 0x000fe400078e00ff */
[----:B------:R-:W-:Y:S02]  /*2020*/  IMAD.SHL.U32 R60, R37, 0x2, RZ ;  /* 0x00000002253c7824 */ /* 0x000fe400078e00ff */
[----:B------:R-:W-:Y:S02]  /*2030*/  IMAD.IADD R57, R57, 0x1, R35 ;  /* 0x0000000139397824 */ /* 0x000fe400078e0223 */
[C---:B--2---:R-:W-:Y:S01]  /*2040*/  IMAD.SHL.U32 R67, R39.reuse, 0x40, RZ ;  /* 0x0000004027437824 */ /* 0x044fe200078e00ff */
[----:B------:R-:W-:Y:S01]  /*2050*/  @!P6 BAR.SYNC.DEFER_BLOCKING 0x9, 0x100 ;  /* 0x024400000000eb1d */ /* 0x000fe20000010000 */
[----:B------:R-:W-:Y:S01]  /*2060*/  LOP3.LUT P1, RZ, R39, 0x4, RZ, 0xc0, !PT ;  /* 0x0000000427ff7812 */ /* 0x000fe2000782c0ff */
[----:B------:R-:W-:-:S02]  /*2070*/  VIADD R39, R36, 0xffffff80 ;  /* 0xffffff8024277836 */ /* 0x000fc40000000000 */
[----:B------:R-:W-:-:S03]  /*2080*/  LOP3.LUT R67, R67, 0x1c0, RZ, 0xc0, !PT ;  /* 0x000001c043437812 */ /* 0x000fc600078ec0ff */
[----:B------:R-:W-:Y:S02]  /*2090*/  SHF.R.S32.HI R36, RZ, 0x1f, R39 ;  /* 0x0000001fff247819 */ /* 0x000fe40000011427 */
[----:B------:R-:W-:Y:S02]  /*20a0*/  SHF.R.U32.HI R63, RZ, 0x3, R67 ;  /* 0x00000003ff3f7819 */ /* 0x000fe40000011643 */
[----:B------:R-:W-:Y:S02]  /*20b0*/  LOP3.LUT R4, R67, 0x18, R16, 0xf8, !PT ;  /* 0x0000001843047812 */ /* 0x000fe400078ef810 */
[----:B------:R-:W-:Y:S02]  /*20c0*/  LEA.HI R36, R36, R39, RZ, 0x5 ;  /* 0x0000002724247211 */ /* 0x000fe400078f28ff */
[----:B------:R-:W-:Y:S02]  /*20d0*/  LOP3.LUT R4, R4, R63, RZ, 0x3c, !PT ;  /* 0x0000003f04047212 */ /* 0x000fe400078e3cff */
[----:B------:R-:W-:-:S02]  /*20e0*/  @P1 LOP3.LUT R32, R32, 0x2, RZ, 0xfc, !PT ;  /* 0x0000000220201812 */ /* 0x000fc400078efcff */
[----:B------:R-:W-:-:S03]  /*20f0*/  SHF.R.S32.HI R36, RZ, 0x5, R36 ;  /* 0x00000005ff247819 */ /* 0x000fc60000011424 */
[----:B------:R0:W-:Y:S02]  /*2100*/  STL [R1], R32 ;  /* 0x0000002001007387 */ /* 0x0001e40000100800 */
[----:B------:R-:W-:Y:S01]  /*2110*/  IMAD R59, R36, 0x200, R4 ;  /* 0x00000200243b7824 */ /* 0x000fe200078e0204 */
[--C-:B------:R-:W-:Y:S02]  /*2120*/  LOP3.LUT R4, R67, 0x38, R0.reuse, 0xf8, !PT ;  /* 0x0000003843047812 */ /* 0x100fe400078ef800 */
[----:B------:R-:W-:Y:S01]  /*2130*/  LOP3.LUT R0, R38, 0x38, R0, 0xf8, !PT ;  /* 0x0000003826007812 */ /* 0x000fe200078ef800 */
[----:B------:R-:W-:Y:S01]  /*2140*/  VIADD R38, R153, 0x60 ;  /* 0x0000006099267836 */ /* 0x000fe20000000000 */
[----:B0-----:R-:W-:-:S04]  /*2150*/  SHF.R.S32.HI R32, RZ, 0x1f, R39 ;  /* 0x0000001fff207819 */ /* 0x001fc80000011427 */
[----:B------:R-:W-:Y:S02]  /*2160*/  LEA.HI R32, R32, R39, RZ, 0x2 ;  /* 0x0000002720207211 */ /* 0x000fe400078f10ff */
[----:B------:R-:W-:Y:S02]  /*2170*/  SHF.L.U32 R38, R38, 0x6, RZ ;  /* 0x0000000626267819 */ /* 0x000fe400000006ff */
[----:B------:R-:W-:Y:S02]  /*2180*/  LOP3.LUT R32, R32, 0xfffffffc, RZ, 0xc0, !PT ;  /* 0xfffffffc20207812 */ /* 0x000fe400078ec0ff */
[----:B------:R-:W-:Y:S02]  /*2190*/  LOP3.LUT R38, R38, 0x1c0, RZ, 0xc0, !PT ;  /* 0x000001c026267812 */ /* 0x000fe400078ec0ff */
[----:B------:R-:W-:Y:S02]  /*21a0*/  IADD3 R32, R39, -R32, RZ ;  /* 0x8000002027207210 */ /* 0x000fe40007ffe0ff */
[----:B------:R-:W-:-:S03]  /*21b0*/  SHF.R.U32.HI R38, RZ, 0x3, R38 ;  /* 0x00000003ff267819 */ /* 0x000fc60000011626 */
[----:B------:R-:W-:Y:S01]  /*21c0*/  IMAD R61, R32, 0x60, R153 ;  /* 0x00000060203d7824 */ /* 0x000fe200078e0299 */
[----:B------:R-:W-:Y:S01]  /*21d0*/  LOP3.LUT R0, R0, R38, RZ, 0x3c, !PT ;  /* 0x0000002600007212 */ /* 0x000fe200078e3cff */
[----:B------:R-:W-:Y:S01]  /*21e0*/  IMAD.IADD R32, R3, 0x1, R55 ;  /* 0x0000000103207824 */ /* 0x000fe200078e0237 */
[----:B------:R-:W-:Y:S02]  /*21f0*/  LOP3.LUT R3, R4, R63, RZ, 0x3c, !PT ;  /* 0x0000003f04037212 */ /* 0x000fe400078e3cff */
[----:B------:R-:W-:Y:S01]  /*2200*/  ISETP.GE.AND P1, PT, R16, UR4, PT ;  /* 0x0000000410007c0c */ /* 0x000fe2000bf26270 */
[----:B---3--:R-:W-:Y:S01]  /*2210*/  IMAD.IADD R0, R14, 0x1, R0 ;  /* 0x000000010e007824 */ /* 0x008fe200078e0200 */
[----:B------:R-:W-:Y:S01]  /*2220*/  SHF.R.S32.HI R9, RZ, 0x1f, R69 ;  /* 0x0000001fff097819 */ /* 0x000fe20000011445 */
[----:B------:R-:W-:-:S10]  /*2230*/  IMAD R3, R36, 0x200, R3 ;  /* 0x0000020024037824 */ /* 0x000fd400078e0203 */
.L_x_544:
[----:B--2---:R-:W2:Y:S01]  /*2240*/  LDL R37, [R1+0x20] ;  /* 0x0000200001257983 */ /* 0x004ea20000100800 */
[----:B------:R-:W0:Y:S03]  /*2250*/  LDC R74, c[0x0][0x430] ;  /* 0x00010c00ff4a7b82 */ /* 0x000e260000000800 */
[----:B---3--:R-:W3:Y:S01]  /*2260*/  LDL.LU R36, [R1] ;  /* 0x0000000001247983 */ /* 0x008ee20000300800 */
[----:B------:R-:W-:Y:S02]  /*2270*/  VIADD R29, R29, 0xffffffff ;  /* 0xffffffff1d1d7836 */ /* 0x000fe40000000000 */
[----:B------:R-:W-:Y:S02]  /*2280*/  IMAD.MOV.U32 R73, RZ, RZ, RZ ;  /* 0x000000ffff497224 */ /* 0x000fe400078e00ff */
[----:B------:R-:W-:Y:S01]  /*2290*/  IMAD R6, R29, 0x80, R61 ;  /* 0x000000801d067824 */ /* 0x000fe200078e023d */
[----:B------:R-:W1:Y:S03]  /*22a0*/  LDC R80, c[0x0][0x3f4] ;  /* 0x0000fd00ff507b82 */ /* 0x000e660000000800 */
[----:B------:R-:W-:-:S04]  /*22b0*/  IMAD.IADD R15, R68, 0x1, R6 ;  /* 0x00000001440f7824 */ /* 0x000fc800078e0206 */
[----:B------:R-:W-:Y:S01]  /*22c0*/  IMAD.MOV.U32 R12, RZ, RZ, R15 ;  /* 0x000000ffff0c7224 */ /* 0x000fe200078e000f */
[----:B0-----:R-:W-:-:S13]  /*22d0*/  ISETP.NE.AND P3, PT, R74, 0x1, PT ;  /* 0x000000014a00780c */ /* 0x001fda0003f65270 */
[----:B------:R-:W0:Y:S08]  /*22e0*/  @P3 LDC R4, c[0x0][0x434] ;  /* 0x00010d00ff043b82 */ /* 0x000e300000000800 */
[----:B----4-:R-:W4:Y:S01]  /*22f0*/  @P3 LDC R5, c[0x0][0x438] ;  /* 0x00010e00ff053b82 */ /* 0x010f220000000800 */
[----:B0-----:R-:W-:-:S05]  /*2300*/  @P3 IMAD.HI.U32 R4, R15, R4, RZ ;  /* 0x000000040f043227 */ /* 0x001fca00078e00ff */
[----:B----4-:R-:W-:Y:S02]  /*2310*/  @P3 SHF.R.U32.HI R12, RZ, R5, R4 ;  /* 0x00000005ff0c3219 */ /* 0x010fe40000011604 */
[----:B------:R-:W-:-:S04]  /*2320*/  ISETP.GE.AND P3, PT, R6, R27, PT ;  /* 0x0000001b0600720c */ /* 0x000fc80003f66270 */
[----:B------:R-:W-:-:S13]  /*2330*/  ISETP.GT.OR P3, PT, R61, 0x7f, P3 ;  /* 0x0000007f3d00780c */ /* 0x000fda0001f64670 */
[----:B------:R-:W0:Y:S01]  /*2340*/  @!P3 LDC.64 R6, c[0x0][0x428] ;  /* 0x00010a00ff06bb82 */ /* 0x000e220000000a00 */
[----:B------:R-:W-:-:S07]  /*2350*/  @!P3 SHF.R.S32.HI R13, RZ, 0x1f, R12 ;  /* 0x0000001fff0db819 */ /* 0x000fce000001140c */
[----:B------:R-:W4:Y:S01]  /*2360*/  @!P3 LDC.64 R4, c[0x0][0x418] ;  /* 0x00010600ff04bb82 */ /* 0x000f220000000a00 */
[----:B0-----:R-:W-:-:S04]  /*2370*/  @!P3 IMAD R14, R9, R6, RZ ;  /* 0x00000006090eb224 */ /* 0x001fc800078e02ff */
[C---:B------:R-:W-:Y:S02]  /*2380*/  @!P3 IMAD R11, R69.reuse, R7, R14 ;  /* 0x00000007450bb224 */ /* 0x040fe400078e020e */
[----:B------:R-:W-:-:S04]  /*2390*/  @!P3 IMAD.WIDE.U32 R6, R69, R6, R12 ;  /* 0x000000064506b225 */ /* 0x000fc800078e000c */
[----:B------:R-:W-:Y:S01]  /*23a0*/  @!P3 IMAD.IADD R7, R7, 0x1, R11 ;  /* 0x000000010707b824 */ /* 0x000fe200078e020b */
[----:B----4-:R-:W-:-:S04]  /*23b0*/  @!P3 LEA R4, P4, R6, R4, 0x2 ;  /* 0x000000040604b211 */ /* 0x010fc800078810ff */
[----:B------:R-:W-:-:S05]  /*23c0*/  @!P3 LEA.HI.X R5, R6, R5, R7, 0x2, P4 ;  /* 0x000000050605b211 */ /* 0x000fca00020f1407 */
[----:B------:R0:W5:Y:S01]  /*23d0*/  @!P3 LDG.E R73, desc[UR42][R4.64] ;  /* 0x0000002a0449b981 */ /* 0x000162000c1e1900 */
[----:B------:R-:W-:Y:S01]  /*23e0*/  ISETP.GT.AND P3, PT, R29, R30, PT ;  /* 0x0000001e1d00720c */ /* 0x000fe20003f64270 */
[----:B------:R-:W-:Y:S01]  /*23f0*/  IMAD.MOV R11, RZ, RZ, -R12 ;  /* 0x000000ffff0b7224 */ /* 0x000fe200078e0a0c */
[----:B------:R-:W-:Y:S01]  /*2400*/  LEA R7, R19, R59, 0xd ;  /* 0x0000003b13077211 */ /* 0x000fe200078e68ff */
[----:B------:R-:W-:Y:S05]  /*2410*/  YIELD ;  /* 0x0000000000007946 */ /* 0x000fea0003800000 */
[----:B------:R-:W-:Y:S01]  /*2420*/  VIADD R71, R7, 0x20 ;  /* 0x0000002007477836 */ /* 0x000fe20000000000 */
[----:B------:R-:W-:Y:S01]  /*2430*/  BSSY B0, `(.L_x_489) ;  /* 0x0000326000007945 */ /* 0x000fe20003800000 */
[----:B------:R-:W-:-:S02]  /*2440*/  IMAD R74, R74, R11, R15 ;  /* 0x0000000b4a4a7224 */ /* 0x000fc400078e020f */
[----:B------:R-:W-:Y:S01]  /*2450*/  IMAD R72, R7, 0x2, R28 ;  /* 0x0000000207487824 */ /* 0x000fe200078e021c */
[----:B--2---:R-:W-:Y:S02]  /*2460*/  LOP3.LUT P5, RZ, R37, 0x4, RZ, 0xc0, !PT ;  /* 0x0000000425ff7812 */ /* 0x004fe400078ac0ff */
[----:B---3--:R-:W-:-:S04]  /*2470*/  LOP3.LUT R36, R36, 0xfffffffe, RZ, 0xc0, !PT ;  /* 0xfffffffe24247812 */ /* 0x008fc800078ec0ff */
[----:B------:R-:W-:Y:S02]  /*2480*/  @P3 LOP3.LUT R36, R36, 0x1, RZ, 0xfc, !PT ;  /* 0x0000000124243812 */ /* 0x000fe400078efcff */
[----:B-1----:R-:W-:-:S03]  /*2490*/  ISETP.GE.AND P3, PT, R80, 0x1, PT ;  /* 0x000000015000780c */ /* 0x002fc60003f66270 */
[----:B------:R0:W-:Y:S02]  /*24a0*/  STL [R1], R36 ;  /* 0x0000002401007387 */ /* 0x0001e40000100800 */
[----:B------:R-:W-:-:S04]  /*24b0*/  @P5 VIADD R71, R7, 0xffffffe0 ;  /* 0xffffffe007475836 */ /* 0x000fc80000000000 */
[----:B------:R-:W-:-:S04]  /*24c0*/  IMAD R71, R71, 0x2, R28 ;  /* 0x0000000247477824 */ /* 0x000fc800078e021c */
[----:B0-----:R-:W-:Y:S05]  /*24d0*/  @!P3 BRA `(.L_x_490) ;  /* 0x0000002c0060b947 */ /* 0x001fea0003800000 */
[----:B------:R-:W-:Y:S01]  /*24e0*/  SHF.R.S32.HI R75, RZ, 0x1f, R74 ;  /* 0x0000001fff4b7819 */ /* 0x000fe2000001144a */
[----:B------:R-:W-:Y:S01]  /*24f0*/  ULDC.64 UR4, c[0x0][0x300] ;  /* 0x0000c00000047ab9 */ /* 0x000fe20000000a00 */
[----:B-----5:R-:W-:Y:S01]  /*2500*/  SHF.R.S32.HI R76, RZ, 0x1f, R73 ;  /* 0x0000001fff4c7819 */ /* 0x020fe20000011449 */
[----:B------:R-:W-:Y:S01]  /*2510*/  IMAD.WIDE.U32 R4, R74, UR4, RZ ;  /* 0x000000044a047c25 */ /* 0x000fe2000f8e00ff */
[----:B------:R-:W-:-:S03]  /*2520*/  ULDC.64 UR6, c[0x0][0x2e8] ;  /* 0x0000ba0000067ab9 */ /* 0x000fc60000000a00 */
[----:B------:R-:W-:Y:S02]  /*2530*/  IMAD R7, R75, UR4, RZ ;  /* 0x000000044b077c24 */ /* 0x000fe4000f8e02ff */
[----:B------:R-:W-:Y:S02]  /*2540*/  IMAD R77, R29, -0x80, R27 ;  /* 0xffffff801d4d7824 */ /* 0x000fe400078e021b */
[----:B------:R-:W-:Y:S01]  /*2550*/  IMAD R7, R74, UR5, R7 ;  /* 0x000000054a077c24 */ /* 0x000fe2000f8e0207 */
[----:B------:R-:W-:Y:S01]  /*2560*/  ULDC.64 UR4, c[0x0][0x310] ;  /* 0x0000c40000047ab9 */ /* 0x000fe20000000a00 */
[----:B------:R-:W-:Y:S01]  /*2570*/  IMAD.WIDE.U32 R14, R65, R29, RZ ;  /* 0x0000001d410e7225 */ /* 0x000fe200078e00ff */
[----:B------:R-:W-:-:S03]  /*2580*/  VIMNMX R77, R77, 0x80, PT ;  /* 0x000000804d4d7848 */ /* 0x000fc60003fe0100 */
[----:B------:R-:W-:Y:S02]  /*2590*/  IMAD R6, R76, UR4, RZ ;  /* 0x000000044c067c24 */ /* 0x000fe4000f8e02ff */
[----:B------:R-:W-:Y:S02]  /*25a0*/  IMAD.IADD R5, R5, 0x1, R7 ;  /* 0x0000000105057824 */ /* 0x000fe400078e0207 */
[C---:B------:R-:W-:Y:S02]  /*25b0*/  IMAD R7, R73.reuse, UR5, R6 ;  /* 0x0000000549077c24 */ /* 0x040fe4000f8e0206 */
[----:B------:R-:W-:Y:S01]  /*25c0*/  IMAD.WIDE.U32 R4, R73, UR4, R4 ;  /* 0x0000000449047c25 */ /* 0x000fe2000f8e0004 */
[----:B------:R-:W-:-:S03]  /*25d0*/  ULDC.64 UR4, c[0x0][0x308] ;  /* 0x0000c20000047ab9 */ /* 0x000fc60000000a00 */
[----:B------:R-:W-:Y:S02]  /*25e0*/  IMAD.IADD R5, R5, 0x1, R7 ;  /* 0x0000000105057824 */ /* 0x000fe400078e0207 */
[----:B------:R-:W-:Y:S02]  /*25f0*/  IMAD R7, R64, R29, RZ ;  /* 0x0000001d40077224 */ /* 0x000fe400078e02ff */
[----:B------:R-:W-:Y:S01]  /*2600*/  IMAD.WIDE.U32 R4, R152, UR4, R4 ;  /* 0x0000000498047c25 */ /* 0x000fe2000f8e0004 */
[----:B------:R-:W-:-:S03]  /*2610*/  ULDC.U8 UR4, c[0x0][0x410] ;  /* 0x0001040000047ab9 */ /* 0x000fc60000000000 */
[----:B------:R-:W-:Y:S01]  /*2620*/  IMAD R85, R152, UR5, R5 ;  /* 0x0000000598557c24 */ /* 0x000fe2000f8e0205 */
[----:B------:R-:W-:Y:S01]  /*2630*/  LEA R84, P3, R4, UR6, 0x1 ;  /* 0x0000000604547c11 */ /* 0x000fe2000f8608ff */
[-C--:B------:R-:W-:Y:S02]  /*2640*/  IMAD R5, R66, R29.reuse, RZ ;  /* 0x0000001d42057224 */ /* 0x080fe400078e02ff */
[----:B------:R-:W-:Y:S01]  /*2650*/  IMAD.WIDE.U32 R12, R62, R29, RZ ;  /* 0x0000001d3e0c7225 */ /* 0x000fe200078e00ff */
[----:B------:R-:W-:Y:S02]  /*2660*/  LEA.HI.X R85, R4, UR7, R85, 0x1, P3 ;  /* 0x0000000704557c11 */ /* 0x000fe400098f0c55 */
[----:B------:R-:W-:Y:S02]  /*2670*/  ISETP.NE.AND P3, PT, RZ, UR4, PT ;  /* 0x00000004ff007c0c */ /* 0x000fe4000bf65270 */
[----:B------:R-:W-:-:S05]  /*2680*/  SHF.R.S32.HI R4, RZ, 0x1f, R29 ;  /* 0x0000001fff047819 */ /* 0x000fca000001141d */
[C---:B------:R-:W-:Y:S02]  /*2690*/  IMAD R5, R4.reuse, R65, R5 ;  /* 0x0000004104057224 */ /* 0x040fe400078e0205 */
[----:B------:R-:W-:Y:S02]  /*26a0*/  IMAD R7, R4, R62, R7 ;  /* 0x0000003e04077224 */ /* 0x000fe400078e0207 */
[----:B------:R-:W-:Y:S02]  /*26b0*/  IMAD.IADD R79, R15, 0x1, R5 ;  /* 0x000000010f4f7824 */ /* 0x000fe400078e0205 */
[----:B------:R-:W-:Y:S01]  /*26c0*/  IMAD.IADD R11, R13, 0x1, R7 ;  /* 0x000000010d0b7824 */ /* 0x000fe200078e0207 */
[----:B------:R-:W-:Y:S06]  /*26d0*/  @!P3 BRA `(.L_x_491) ;  /* 0x00000014005cb947 */ /* 0x000fec0003800000 */
[----:B------:R-:W-:Y:S01]  /*26e0*/  ISETP.GE.AND P3, PT, R153, R77, PT ;  /* 0x0000004d9900720c */ /* 0x000fe20003f66270 */
[----:B------:R-:W-:Y:S01]  /*26f0*/  BSSY B1, `(.L_x_492) ;  /* 0x000001e000017945 */ /* 0x000fe20003800000 */
[----:B------:R-:W-:Y:S02]  /*2700*/  CS2R R36, SRZ ;  /* 0x0000000000247805 */ /* 0x000fe4000001ff00 */
[----:B------:R-:W-:Y:S02]  /*2710*/  CS2R R44, SRZ ;  /* 0x00000000002c7805 */ /* 0x000fe4000001ff00 */
[----:B------:R-:W-:Y:S02]  /*2720*/  CS2R R48, SRZ ;  /* 0x0000000000307805 */ /* 0x000fe4000001ff00 */
[----:B------:R-:W-:Y:S02]  /*2730*/  CS2R R46, SRZ ;  /* 0x00000000002e7805 */ /* 0x000fe4000001ff00 */
[----:B------:R-:W-:-:S02]  /*2740*/  CS2R R50, SRZ ;  /* 0x0000000000327805 */ /* 0x000fc4000001ff00 */
[----:B------:R-:W-:Y:S02]  /*2750*/  CS2R R40, SRZ ;  /* 0x0000000000287805 */ /* 0x000fe4000001ff00 */
[----:B------:R-:W-:Y:S02]  /*2760*/  CS2R R38, SRZ ;  /* 0x0000000000267805 */ /* 0x000fe4000001ff00 */
[----:B------:R-:W-:Y:S01]  /*2770*/  CS2R R42, SRZ ;  /* 0x00000000002a7805 */ /* 0x000fe2000001ff00 */
[----:B------:R-:W-:Y:S06]  /*2780*/  @P3 BRA `(.L_x_493) ;  /* 0x0000000000503947 */ /* 0x000fec0003800000 */
[----:B------:R-:W-:Y:S01]  /*2790*/  IADD3 R5, P4, R20, R14, RZ ;  /* 0x0000000e14057210 */ /* 0x000fe20007f9e0ff */
[----:B------:R-:W-:Y:S01]  /*27a0*/  ULDC.64 UR4, c[0x0][0x3e8] ;  /* 0x0000fa0000047ab9 */ /* 0x000fe20000000a00 */
[----:B------:R-:W-:Y:S02]  /*27b0*/  CS2R R48, SRZ ;  /* 0x0000000000307805 */ /* 0x000fe4000001ff00 */
[----:B------:R-:W-:Y:S01]  /*27c0*/  CS2R R50, SRZ ;  /* 0x0000000000327805 */ /* 0x000fe2000001ff00 */
[----:B------:R-:W-:Y:S01]  /*27d0*/  IMAD.X R6, R79, 0x1, R58, P4 ;  /* 0x000000014f067824 */ /* 0x000fe200020e063a */
[----:B------:R-:W-:-:S04]  /*27e0*/  IADD3 R7, P4, R52, R12, RZ ;  /* 0x0000000c34077210 */ /* 0x000fc80007f9e0ff */
[----:B------:R-:W-:Y:S02]  /*27f0*/  IADD3.X R44, R11, R56, RZ, P4, !PT ;  /* 0x000000380b2c7210 */ /* 0x000fe400027fe4ff */
[----:B------:R-:W-:-:S04]  /*2800*/  LEA R4, P4, R5, UR4, 0x1 ;  /* 0x0000000405047c11 */ /* 0x000fc8000f8808ff */
[----:B------:R-:W-:Y:S01]  /*2810*/  LEA.HI.X R5, R5, UR5, R6, 0x1, P4 ;  /* 0x0000000505057c11 */ /* 0x000fe2000a0f0c06 */
[----:B------:R-:W-:Y:S02]  /*2820*/  ULDC.64 UR4, c[0x0][0x400] ;  /* 0x0001000000047ab9 */ /* 0x000fe40000000a00 */
[----:B------:R-:W-:-:S04]  /*2830*/  LEA R6, P4, R7, UR4, 0x1 ;  /* 0x0000000407067c11 */ /* 0x000fc8000f8808ff */
[----:B------:R-:W-:Y:S02]  /*2840*/  LEA.HI.X R7, R7, UR5, R44, 0x1, P4 ;  /* 0x0000000507077c11 */ /* 0x000fe4000a0f0c2c */
[----:B------:R-:W-:Y:S02]  /*2850*/  ISETP.GE.AND P4, PT, R22, R80, PT ;  /* 0x000000501600720c */ /* 0x000fe40003f86270 */
[----:B------:R-:W-:Y:S02]  /*2860*/  CS2R R44, SRZ ;  /* 0x00000000002c7805 */ /* 0x000fe4000001ff00 */
[----:B------:R-:W-:-:S09]  /*2870*/  CS2R R46, SRZ ;  /* 0x00000000002e7805 */ /* 0x000fd2000001ff00 */
[----:B------:R0:W5:Y:S04]  /*2880*/  @!P4 LDG.E.64 R48, desc[UR42][R4.64] ;  /* 0x0000002a0430c981 */ /* 0x000168000c1e1b00 */
[----:B------:R0:W5:Y:S01]  /*2890*/  @!P4 LDG.E.64 R50, desc[UR42][R6.64] ;  /* 0x0000002a0632c981 */ /* 0x000162000c1e1b00 */
[----:B------:R-:W-:-:S13]  /*28a0*/  ISETP.GE.AND P4, PT, R157, R80, PT ;  /* 0x000000509d00720c */ /* 0x000fda0003f86270 */
[----:B------:R0:W5:Y:S04]  /*28b0*/  @!P4 LDG.E.64 R44, desc[UR42][R4.64+0x20] ;  /* 0x0000202a042cc981 */ /* 0x000168000c1e1b00 */
[----:B------:R0:W5:Y:S02]  /*28c0*/  @!P4 LDG.E.64 R46, desc[UR42][R6.64+0x20] ;  /* 0x0000202a062ec981 */ /* 0x000164000c1e1b00 */
.L_x_493:
[----:B------:R-:W-:Y:S05]  /*28d0*/  BSYNC B1 ;  /* 0x0000000000017941 */ /* 0x000fea0003800000 */
.L_x_492:
[----:B0-----:R-:W-:Y:S01]  /*28e0*/  VIADD R4, R153, 0x60 ;  /* 0x0000006099047836 */ /* 0x001fe20000000000 */
[----:B------:R-:W-:Y:S01]  /*28f0*/  BSSY B1, `(.L_x_494) ;  /* 0x0000021000017945 */ /* 0x000fe20003800000 */
[----:B-----5:R-:W-:Y:S02]  /*2900*/  IMAD.MOV.U32 R70, RZ, RZ, R44 ;  /* 0x000000ffff467224 */ /* 0x020fe400078e002c */
[----:B------:R-:W-:Y:S01]  /*2910*/  IMAD.MOV.U32 R81, RZ, RZ, R45 ;  /* 0x000000ffff517224 */ /* 0x000fe200078e002d */
[----:B------:R-:W-:-:S13]  /*2920*/  ISETP.GE.AND P4, PT, R4, R77, PT ;  /* 0x0000004d0400720c */ /* 0x000fda0003f86270 */
[----:B------:R-:W-:Y:S05]  /*2930*/  @P4 BRA `(.L_x_495) ;  /* 0x0000000000704947 */ /* 0x000fea0003800000 */
[----:B------:R-:W0:Y:S01]  /*2940*/  LDC.64 R4, c[0x0][0x3f8] ;  /* 0x0000fe00ff047b82 */ /* 0x000e220000000a00 */
[----:B------:R-:W-:Y:S01]  /*2950*/  IMAD.MOV.U32 R15, RZ, RZ, R79 ;  /* 0x000000ffff0f7224 */ /* 0x000fe200078e004f */
[----:B------:R-:W-:Y:S01]  /*2960*/  ULDC.64 UR4, c[0x0][0x3e8] ;  /* 0x0000fa0000047ab9 */ /* 0x000fe20000000a00 */
[----:B------:R-:W-:Y:S01]  /*2970*/  IMAD.MOV.U32 R13, RZ, RZ, R11 ;  /* 0x000000ffff0d7224 */ /* 0x000fe200078e000b */
[----:B------:R-:W-:Y:S02]  /*2980*/  CS2R R40, SRZ ;  /* 0x0000000000287805 */ /* 0x000fe4000001ff00 */
[----:B------:R-:W-:Y:S01]  /*2990*/  CS2R R42, SRZ ;  /* 0x00000000002a7805 */ /* 0x000fe2000001ff00 */
[----:B0-----:R-:W-:-:S04]  /*29a0*/  IMAD.WIDE.U32 R14, R4, 0x60, R14 ;  /* 0x00000060040e7825 */ /* 0x001fc800078e000e */
[----:B------:R-:W-:Y:S01]  /*29b0*/  IMAD R5, R5, 0x60, RZ ;  /* 0x0000006005057824 */ /* 0x000fe200078e02ff */
[----:B------:R-:W-:-:S04]  /*29c0*/  IADD3 R6, P5, R20, R14, RZ ;  /* 0x0000000e14067210 */ /* 0x000fc80007fbe0ff */
[----:B------:R-:W-:Y:S02]  /*29d0*/  IADD3.X R15, R58, R15, R5, P5, !PT ;  /* 0x0000000f3a0f7210 */ /* 0x000fe40002ffe405 */
[----:B------:R-:W0:Y:S02]  /*29e0*/  LDC.64 R4, c[0x0][0x408] ;  /* 0x00010200ff047b82 */ /* 0x000e240000000a00 */
[----:B0-----:R-:W-:-:S04]  /*29f0*/  IMAD.WIDE.U32 R12, R4, 0x60, R12 ;  /* 0x00000060040c7825 */ /* 0x001fc800078e000c */
[----:B------:R-:W-:Y:S01]  /*2a00*/  IMAD R5, R5, 0x60, RZ ;  /* 0x0000006005057824 */ /* 0x000fe200078e02ff */
[----:B------:R-:W-:-:S04]  /*2a10*/  IADD3 R7, P5, R52, R12, RZ ;  /* 0x0000000c34077210 */ /* 0x000fc80007fbe0ff */
[----:B------:R-:W-:Y:S02]  /*2a20*/  IADD3.X R12, R56, R13, R5, P5, !PT ;  /* 0x0000000d380c7210 */ /* 0x000fe40002ffe405 */
        /* <DEDUP_REMOVED lines=13> */
.L_x_495:
[----:B------:R-:W-:Y:S05]  /*2b00*/  BSYNC B1 ;  /* 0x0000000000017941 */ /* 0x000fea0003800000 */
.L_x_494:
[----:B0-----:R-:W-:Y:S01]  /*2b10*/  IMAD.MOV.U32 R4, RZ, RZ, R48 ;  /* 0x000000ffff047224 */ /* 0x001fe200078e0030 */
[----:B------:R-:W-:Y:S01]  /*2b20*/  UISETP.NE.AND UP0, UPT, UR39, 0x3, UPT ;  /* 0x000000032700788c */ /* 0x000fe2000bf05270 */
[----:B------:R-:W-:Y:S01]  /*2b30*/  IMAD.MOV.U32 R5, RZ, RZ, R49 ;  /* 0x000000ffff057224 */ /* 0x000fe200078e0031 */
[----:B------:R-:W-:Y:S01]  /*2b40*/  MOV R6, R50 ;  /* 0x0000003200067202 */ /* 0x000fe20000000f00 */
[----:B------:R-:W-:Y:S01]  /*2b50*/  IMAD.MOV.U32 R7, RZ, RZ, R51 ;  /* 0x000000ffff077224 */ /* 0x000fe200078e0033 */
[----:B------:R-:W-:Y:S01]  /*2b60*/  PRMT R82, R82, 0x5410, R4 ;  /* 0x0000541052527816 */ /* 0x000fe20000000004 */
[----:B------:R-:W-:Y:S01]  /*2b70*/  IMAD.MOV.U32 R4, RZ, RZ, R46 ;  /* 0x000000ffff047224 */ /* 0x000fe200078e002e */
[----:B------:R-:W-:Y:S01]  /*2b80*/  PRMT R98, R5, 0x7610, R98 ;  /* 0x0000761005627816 */ /* 0x000fe20000000062 */
[----:B------:R-:W-:Y:S01]  /*2b90*/  IMAD.MOV.U32 R5, RZ, RZ, R47 ;  /* 0x000000ffff057224 */ /* 0x000fe200078e002f */
[----:B------:R-:W-:Y:S02]  /*2ba0*/  PLOP3.LUT P5, PT, PT, PT, UP0, 0x80, 0x0 ;  /* 0x000000000000781c */ /* 0x000fe40003faf008 */
[----:B------:R-:W-:Y:S01]  /*2bb0*/  PRMT R94, R4, 0x7610, R94 ;  /* 0x00007610045e7816 */ /* 0x000fe2000000005e */
[----:B-----5:R-:W-:Y:S01]  /*2bc0*/  IMAD.MOV.U32 R4, RZ, RZ, R36 ;  /* 0x000000ffff047224 */ /* 0x020fe200078e0024 */
[----:B------:R-:W-:Y:S01]  /*2bd0*/  PRMT R93, R5, 0x7610, R93 ;  /* 0x00007610055d7816 */ /* 0x000fe2000000005d */
[----:B------:R-:W-:Y:S01]  /*2be0*/  IMAD.MOV.U32 R5, RZ, RZ, R37 ;  /* 0x000000ffff057224 */ /* 0x000fe200078e0025 */
        /* <DEDUP_REMOVED lines=12> */
[----:B------:R-:W-:-:S02]  /*2cb0*/  PRMT R96, R70, 0x7610, R96 ;  /* 0x0000761046607816 */ /* 0x000fc40000000060 */
[----:B------:R-:W-:Y:S02]  /*2cc0*/  PRMT R95, R81, 0x7610, R95 ;  /* 0x00007610515f7816 */ /* 0x000fe4000000005f */
[----:B------:R-:W-:Y:S02]  /*2cd0*/  PRMT R86, R4, 0x7610, R86 ;  /* 0x0000761004567816 */ /* 0x000fe40000000056 */
[----:B------:R-:W-:Y:S02]  /*2ce0*/  PRMT R87, R5, 0x7610, R87 ;  /* 0x0000761005577816 */ /* 0x000fe40000000057 */
[----:B------:R-:W-:Y:S02]  /*2cf0*/  PRMT R91, R6, 0x7610, R91 ;  /* 0x00007610065b7816 */ /* 0x000fe4000000005b */
[----:B------:R-:W-:Y:S01]  /*2d00*/  PRMT R92, R7, 0x7610, R92 ;  /* 0x00007610075c7816 */ /* 0x000fe2000000005c */
[----:B------:R-:W-:Y:S06]  /*2d10*/  @!P5 BRA `(.L_x_496) ;  /* 0x000000000004d947 */ /* 0x000fec0003800000 */
[----:B------:R-:W-:Y:S01]  /*2d20*/  BPT.TRAP 0x1 ;  /* 0x000000040000795c */ /* 0x000fe20000300000 */
.L_x_496:
[----:B------:R-:W-:Y:S01]  /*2d30*/  LEA R70, R19, R18, 0x3 ;  /* 0x0000001213467211 */ /* 0x000fe200078e18ff */
[----:B------:R-:W-:Y:S01]  /*2d40*/  BSSY B1, `(.L_x_497) ;  /* 0x0000004000017945 */ /* 0x000fe20003800000 */
[----:B------:R-:W-:-:S04]  /*2d50*/  SHF.L.U32 R79, R155, 0x1f, RZ ;  /* 0x0000001f9b4f7819 */ /* 0x000fc800000006ff */
[----:B------:R-:W0:Y:S02]  /*2d60*/  SYNCS.PHASECHK.TRANS64.TRYWAIT P6, [R70+URZ+0x16890], R79 ;  /* 0x0168904f460075a7 */ /* 0x000e2400080c017f */
[----:B0-----:R-:W-:Y:S05]  /*2d70*/  @!P6 BRA `(.L_x_498) ;  /* 0x000001380030e947 */ /* 0x001fea0003800000 */
.L_x_732:
[----:B------:R-:W-:Y:S05]  /*2d80*/  BSYNC B1 ;  /* 0x0000000000017941 */ /* 0x000fea0003800000 */
.L_x_497:
[----:B------:R-:W-:-:S03]  /*2d90*/  UMOV UR4, 0xffffffff ;  /* 0xffffffff00047882 */ /* 0x000fc60000000000 */
[----:B------:R-:W-:Y:S05]  /*2da0*/  BRA.DIV UR4, `(.L_x_499) ;  /* 0x0000013a04387947 */ /* 0x000fea000b800000 */
[----:B------:R1:W2:Y:S04]  /*2db0*/  SHFL.IDX PT, R81, R85, RZ, 0x1c1f ;  /* 0x001c1fff55517589 */ /* 0x0002a800000e0000 */
[----:B------:R1:W3:Y:S02]  /*2dc0*/  SHFL.IDX PT, R14, R84, RZ, 0x1c1f ;  /* 0x001c1fff540e7589 */ /* 0x0002e400000e0000 */
.L_x_736:
[----:B------:R-:W-:Y:S04]  /*2dd0*/  BSSY B1, `(.L_x_500) ;  /* 0x0000071000017945 */ /* 0x000fe80003800000 */
[----:B------:R-:W-:Y:S05]  /*2de0*/  @P3 BRA `(.L_x_501) ;  /* 0x0000000400bc3947 */ /* 0x000fea0003800000 */
[----:B------:R-:W-:Y:S04]  /*2df0*/  BSSY B2, `(.L_x_502) ;  /* 0x0000037000027945 */ /* 0x000fe80003800000 */
[----:B------:R-:W-:Y:S05]  /*2e00*/  @P1 BRA `(.L_x_503) ;  /* 0x0000000000d41947 */ /* 0x000fea0003800000 */
[----:B------:R4:W0:Y:S01]  /*2e10*/  LDS.128 R4, [R72+0xe000] ;  /* 0x00e0000048047984 */ /* 0x0008220000000c00 */
[C---:B---3--:R-:W-:Y:S01]  /*2e20*/  LEA R12, P3, R16.reuse, R14, 0x1 ;  /* 0x0000000e100c7211 */ /* 0x048fe200078608ff */
[----:B------:R-:W-:Y:S03]  /*2e30*/  BSSY B3, `(.L_x_504) ;  /* 0x0000031000037945 */ /* 0x000fe60003800000 */
[----:B--2---:R-:W-:Y:S02]  /*2e40*/  LEA.HI.X R13, R16, R81, R17, 0x1, P3 ;  /* 0x00000051100d7211 */ /* 0x004fe400018f0c11 */
[----:B------:R-:W-:-:S13]  /*2e50*/  ISETP.GE.AND P3, PT, R22, R80, PT ;  /* 0x000000501600720c */ /* 0x000fda0003f66270 */
[----:B----4-:R-:W-:Y:S05]  /*2e60*/  @P3 BRA `(.L_x_505) ;  /* 0x0000000000b43947 */ /* 0x010fea0003800000 */
[----:B------:R-:W-:Y:S01]  /*2e70*/  SHF.R.U64 R48, R48, 0x10, R49 ;  /* 0x0000001030307819 */ /* 0x000fe20000001231 */
[----:B0-----:R-:W-:Y:S01]  /*2e80*/  IMAD.U32 R15, R6, 0x10000, RZ ;  /* 0x00010000060f7824 */ /* 0x001fe200078e00ff */
[--C-:B------:R-:W-:Y:S02]  /*2e90*/  SHF.R.U64 R99, R50, 0x10, R51.reuse ;  /* 0x0000001032637819 */ /* 0x100fe40000001233 */
[----:B------:R-:W-:Y:S02]  /*2ea0*/  SHF.R.U32.HI R101, RZ, 0x10, R51 ;  /* 0x00000010ff657819 */ /* 0x000fe40000011633 */
[----:B------:R-:W-:Y:S02]  /*2eb0*/  PRMT R50, R82, 0x5432, R48 ;  /* 0x0000543252327816 */ /* 0x000fe40000000030 */
[----:B------:R-:W-:Y:S02]  /*2ec0*/  SHF.R.U32.HI R97, RZ, 0x10, R49 ;  /* 0x00000010ff617819 */ /* 0x000fe40000011631 */
[----:B------:R-:W-:-:S02]  /*2ed0*/  PRMT R99, R100, 0x5410, R99 ;  /* 0x0000541064637816 */ /* 0x000fc40000000063 */
[----:B------:R-:W-:Y:S02]  /*2ee0*/  PRMT R101, R102, 0x5410, R101 ;  /* 0x0000541066657816 */ /* 0x000fe40000000065 */
[----:B------:R-:W-:Y:S02]  /*2ef0*/  LOP3.LUT R48, R5, 0xffff0000, RZ, 0xc0, !PT ;  /* 0xffff000005307812 */ /* 0x000fe400078ec0ff */
[----:B------:R-:W-:Y:S01]  /*2f00*/  LOP3.LUT R51, R50, 0xffff0000, RZ, 0xc0, !PT ;  /* 0xffff000032337812 */ /* 0x000fe200078ec0ff */
[----:B------:R-:W-:Y:S01]  /*2f10*/  IMAD.U32 R102, R101, 0x10000, RZ ;  /* 0x0001000065667824 */ /* 0x000fe200078e00ff */
[----:B------:R-:W-:Y:S01]  /*2f20*/  PRMT R97, R98, 0x5410, R97 ;  /* 0x0000541062617816 */ /* 0x000fe20000000061 */
[----:B------:R-:W-:Y:S01]  /*2f30*/  IMAD.U32 R50, R50, 0x10000, RZ ;  /* 0x0001000032327824 */ /* 0x000fe200078e00ff */
[----:B------:R-:W-:Y:S01]  /*2f40*/  LOP3.LUT R100, R99, 0xffff0000, RZ, 0xc0, !PT ;  /* 0xffff000063647812 */ /* 0x000fe200078ec0ff */
[----:B------:R-:W-:Y:S01]  /*2f50*/  FMUL.FTZ R103, R48, R51 ;  /* 0x0000003330677220 */ /* 0x000fe20000410000 */
[----:B------:R-:W-:Y:S01]  /*2f60*/  LOP3.LUT R49, R6, 0xffff0000, RZ, 0xc0, !PT ;  /* 0xffff000006317812 */ /* 0x000fe200078ec0ff */
[C---:B------:R-:W-:Y:S01]  /*2f70*/  IMAD.U32 R6, R7.reuse, 0x10000, RZ ;  /* 0x0001000007067824 */ /* 0x040fe200078e00ff */
[----:B------:R-:W-:Y:S01]  /*2f80*/  LOP3.LUT R11, R7, 0xffff0000, RZ, 0xc0, !PT ;  /* 0xffff0000070b7812 */ /* 0x000fe200078ec0ff */
[----:B------:R-:W-:-:S02]  /*2f90*/  IMAD.U32 R7, R5, 0x10000, RZ ;  /* 0x0001000005077824 */ /* 0x000fc400078e00ff */
[----:B------:R-:W-:Y:S01]  /*2fa0*/  FMUL.FTZ R104, R48, R100 ;  /* 0x0000006430687220 */ /* 0x000fe20000410000 */
[----:B------:R-:W-:Y:S02]  /*2fb0*/  IMAD.U32 R98, R97, 0x10000, RZ ;  /* 0x0001000061627824 */ /* 0x000fe400078e00ff */
[----:B------:R-:W-:Y:S01]  /*2fc0*/  FMUL.FTZ R48, R49, R102 ;  /* 0x0000006631307220 */ /* 0x000fe20000410000 */
[C---:B------:R-:W-:Y:S01]  /*2fd0*/  IMAD.U32 R5, R4.reuse, 0x10000, RZ ;  /* 0x0001000004057824 */ /* 0x040fe200078e00ff */
[----:B------:R-:W-:Y:S01]  /*2fe0*/  LOP3.LUT R4, R4, 0xffff0000, RZ, 0xc0, !PT ;  /* 0xffff000004047812 */ /* 0x000fe200078ec0ff */
[----:B------:R-:W-:Y:S01]  /*2ff0*/  FFMA.FTZ R103, R7, R100, R103 ;  /* 0x0000006407677223 */ /* 0x000fe20000010067 */
[----:B------:R-:W-:Y:S02]  /*3000*/  IMAD.U32 R99, R99, 0x10000, RZ ;  /* 0x0001000063637824 */ /* 0x000fe400078e00ff */
[-C--:B------:R-:W-:Y:S01]  /*3010*/  FMUL.FTZ R100, R49, R98.reuse ;  /* 0x0000006231647220 */ /* 0x080fe20000410000 */
[----:B------:R-:W-:Y:S01]  /*3020*/  LOP3.LUT R101, R101, 0xffff0000, RZ, 0xc0, !PT ;  /* 0xffff000065657812 */ /* 0x000fe200078ec0ff */
[----:B------:R-:W-:Y:S01]  /*3030*/  FFMA.FTZ R98, R15, R98, -R48 ;  /* 0x000000620f627223 */ /* 0x000fe20000010830 */
[----:B------:R-:W-:Y:S01]  /*3040*/  LOP3.LUT R97, R97, 0xffff0000, RZ, 0xc0, !PT ;  /* 0xffff000061617812 */ /* 0x000fe200078ec0ff */
[C---:B------:R-:W-:Y:S01]  /*3050*/  FMUL.FTZ R48, R4.reuse, R99 ;  /* 0x0000006304307220 */ /* 0x040fe20000410000 */
[----:B------:R-:W-:Y:S01]  /*3060*/  FFMA.FTZ R104, R7, R51, -R104 ;  /* 0x0000003307687223 */ /* 0x000fe20000010868 */
[----:B------:R-:W-:Y:S01]  /*3070*/  FFMA.FTZ R15, R15, R102, R100 ;  /* 0x000000660f0f7223 */ /* 0x000fe20000010064 */
[-C--:B------:R-:W-:Y:S01]  /*3080*/  FMUL.FTZ R4, R4, R50.reuse ;  /* 0x0000003204047220 */ /* 0x080fe20000410000 */
[C---:B------:R-:W-:Y:S01]  /*3090*/  FMUL.FTZ R7, R11.reuse, R101 ;  /* 0x000000650b077220 */ /* 0x040fe20000410000 */
[----:B------:R-:W-:Y:S01]  /*30a0*/  FMUL.FTZ R100, R11, R97 ;  /* 0x000000610b647220 */ /* 0x000fe20000410000 */
[C---:B------:R-:W-:Y:S01]  /*30b0*/  FFMA.FTZ R48, R5.reuse, R50, -R48 ;  /* 0x0000003205307223 */ /* 0x040fe20000010830 */
[----:B------:R-:W-:Y:S01]  /*30c0*/  FFMA.FTZ R5, R5, R99, R4 ;  /* 0x0000006305057223 */ /* 0x000fe20000010004 */
[C---:B------:R-:W-:Y:S01]  /*30d0*/  FFMA.FTZ R7, R6.reuse, R97, -R7 ;  /* 0x0000006106077223 */ /* 0x040fe20000010807 */
[----:B------:R-:W-:Y:S01]  /*30e0*/  FFMA.FTZ R100, R6, R101, R100 ;  /* 0x0000006506647223 */ /* 0x000fe20000010064 */
[----:B------:R-:W-:-:S02]  /*30f0*/  F2FP.BF16.F32.PACK_AB R103, R103, R104 ;  /* 0x000000686767723e */ /* 0x000fc400000010ff */
[----:B------:R-:W-:Y:S02]  /*3100*/  F2FP.BF16.F32.PACK_AB R4, R5, R48 ;  /* 0x000000300504723e */ /* 0x000fe400000010ff */
[----:B------:R-:W-:Y:S01]  /*3110*/  F2FP.BF16.F32.PACK_AB R7, R100, R7 ;  /* 0x000000076407723e */ /* 0x000fe200000010ff */
[----:B------:R-:W-:Y:S01]  /*3120*/  IMAD.MOV.U32 R5, RZ, RZ, R103 ;  /* 0x000000ffff057224 */ /* 0x000fe200078e0067 */
[----:B------:R-:W-:-:S07]  /*3130*/  F2FP.BF16.F32.PACK_AB R6, R15, R98 ;  /* 0x000000620f06723e */ /* 0x000fce00000010ff */
.L_x_505:
[----:B------:R-:W-:Y:S05]  /*3140*/  BSYNC B3 ;  /* 0x0000000000037941 */ /* 0x000fea0003800000 */
.L_x_504:
[----:B0-----:R4:W-:Y:S02]  /*3150*/  ST.E.128 desc[UR42][R12.64], R4 ;  /* 0x000000040c007985 */ /* 0x0019e4000c101d2a */
.L_x_503:
[----:B------:R-:W-:Y:S05]  /*3160*/  BSYNC B2 ;  /* 0x0000000000027941 */ /* 0x000fea0003800000 */
.L_x_502:
[----:B------:R-:W-:Y:S05]  /*3170*/  @P2 BRA `(.L_x_501) ;  /* 0x0000000000d82947 */ /* 0x000fea0003800000 */
[----:B----4-:R4:W0:Y:S01]  /*3180*/  LDS.128 R4, [R71+0xe000] ;  /* 0x00e0000047047984 */ /* 0x0108220000000c00 */
[C---:B---3--:R-:W-:Y:S01]  /*3190*/  LEA R12, P3, R2.reuse, R14, 0x1 ;  /* 0x0000000e020c7211 */ /* 0x048fe200078608ff */
[----:B------:R-:W-:Y:S03]  /*31a0*/  BSSY B2, `(.L_x_506) ;  /* 0x0000032000027945 */ /* 0x000fe60003800000 */
[----:B--2---:R-:W-:Y:S02]  /*31b0*/  LEA.HI.X R13, R2, R81, R154, 0x1, P3 ;  /* 0x00000051020d7211 */ /* 0x004fe400018f0c9a */
[----:B------:R-:W-:-:S13]  /*31c0*/  ISETP.GE.AND P3, PT, R157, R80, PT ;  /* 0x000000509d00720c */ /* 0x000fda0003f66270 */
[----:B----4-:R-:W-:Y:S05]  /*31d0*/  @P3 BRA `(.L_x_507) ;  /* 0x0000000000b83947 */ /* 0x010fea0003800000 */
[--C-:B------:R-:W-:Y:S01]  /*31e0*/  SHF.R.U64 R49, R44, 0x10, R45.reuse ;  /* 0x000000102c317819 */ /* 0x100fe2000000122d */
[----:B0-----:R-:W-:Y:S01]  /*31f0*/  IMAD.U32 R15, R7, 0x10000, RZ ;  /* 0x00010000070f7824 */ /* 0x001fe200078e00ff */
[----:B------:R-:W-:Y:S02]  /*3200*/  SHF.R.U32.HI R48, RZ, 0x10, R45 ;  /* 0x00000010ff307819 */ /* 0x000fe4000001162d */
[--C-:B------:R-:W-:Y:S02]  /*3210*/  SHF.R.U64 R45, R46, 0x10, R47.reuse ;  /* 0x000000102e2d7819 */ /* 0x100fe4000000122f */
[----:B------:R-:W-:Y:S02]  /*3220*/  SHF.R.U32.HI R46, RZ, 0x10, R47 ;  /* 0x00000010ff2e7819 */ /* 0x000fe4000001162f */
[----:B------:R-:W-:Y:S02]  /*3230*/  PRMT R95, R95, 0x5410, R48 ;  /* 0x000054105f5f7816 */ /* 0x000fe40000000030 */
[----:B------:R-:W-:-:S02]  /*3240*/  PRMT R93, R93, 0x5410, R46 ;  /* 0x000054105d5d7816 */ /* 0x000fc4000000002e */
[----:B------:R-:W-:Y:S01]  /*3250*/  LOP3.LUT R14, R6, 0xffff0000, RZ, 0xc0, !PT ;  /* 0xffff0000060e7812 */ /* 0x000fe200078ec0ff */
[----:B------:R-:W-:Y:S01]  /*3260*/  IMAD.U32 R46, R95, 0x10000, RZ ;  /* 0x000100005f2e7824 */ /* 0x000fe200078e00ff */
[----:B------:R-:W-:Y:S01]  /*3270*/  PRMT R96, R96, 0x5410, R49 ;  /* 0x0000541060607816 */ /* 0x000fe20000000031 */
[----:B------:R-:W-:Y:S01]  /*3280*/  IMAD.U32 R48, R93, 0x10000, RZ ;  /* 0x000100005d307824 */ /* 0x000fe200078e00ff */
[----:B------:R-:W-:Y:S02]  /*3290*/  PRMT R94, R94, 0x5410, R45 ;  /* 0x000054105e5e7816 */ /* 0x000fe4000000002d */
[----:B------:R-:W-:Y:S01]  /*32a0*/  SHF.L.U32 R11, R6, 0x10, RZ ;  /* 0x00000010060b7819 */ /* 0x000fe200000006ff */
[C---:B------:R-:W-:Y:S01]  /*32b0*/  FMUL.FTZ R98, R14.reuse, R48 ;  /* 0x000000300e627220 */ /* 0x040fe20000410000 */
[----:B------:R-:W-:Y:S01]  /*32c0*/  LOP3.LUT R44, R7, 0xffff0000, RZ, 0xc0, !PT ;  /* 0xffff0000072c7812 */ /* 0x000fe200078ec0ff */
[-C--:B------:R-:W-:Y:S01]  /*32d0*/  FMUL.FTZ R14, R14, R46.reuse ;  /* 0x0000002e0e0e7220 */ /* 0x080fe20000410000 */
[C---:B------:R-:W-:Y:S01]  /*32e0*/  LOP3.LUT R7, R5.reuse, 0xffff0000, RZ, 0xc0, !PT ;  /* 0xffff000005077812 */ /* 0x040fe200078ec0ff */
[----:B------:R-:W-:Y:S01]  /*32f0*/  IMAD.U32 R6, R5, 0x10000, RZ ;  /* 0x0001000005067824 */ /* 0x000fe200078e00ff */
[----:B------:R-:W-:Y:S01]  /*3300*/  LOP3.LUT R47, R94, 0xffff0000, RZ, 0xc0, !PT ;  /* 0xffff00005e2f7812 */ /* 0x000fe200078ec0ff */
[----:B------:R-:W-:Y:S01]  /*3310*/  FFMA.FTZ R98, R11, R46, -R98 ;  /* 0x0000002e0b627223 */ /* 0x000fe20000010862 */
[----:B------:R-:W-:Y:S01]  /*3320*/  LOP3.LUT R45, R96, 0xffff0000, RZ, 0xc0, !PT ;  /* 0xffff0000602d7812 */ /* 0x000fe200078ec0ff */
[C---:B------:R-:W-:Y:S01]  /*3330*/  IMAD.U32 R5, R4.reuse, 0x10000, RZ ;  /* 0x0001000004057824 */ /* 0x040fe200078e00ff */
[----:B------:R-:W-:Y:S01]  /*3340*/  LOP3.LUT R93, R93, 0xffff0000, RZ, 0xc0, !PT ;  /* 0xffff00005d5d7812 */ /* 0x000fe200078ec0ff */
[----:B------:R-:W-:Y:S01]  /*3350*/  FFMA.FTZ R11, R11, R48, R14 ;  /* 0x000000300b0b7223 */ /* 0x000fe2000001000e */
[----:B------:R-:W-:Y:S01]  /*3360*/  LOP3.LUT R95, R95, 0xffff0000, RZ, 0xc0, !PT ;  /* 0xffff00005f5f7812 */ /* 0x000fe200078ec0ff */
[C---:B------:R-:W-:Y:S01]  /*3370*/  FMUL.FTZ R49, R7.reuse, R47 ;  /* 0x0000002f07317220 */ /* 0x040fe20000410000 */
[----:B------:R-:W-:Y:S01]  /*3380*/  FMUL.FTZ R50, R7, R45 ;  /* 0x0000002d07327220 */ /* 0x000fe20000410000 */
[----:B------:R-:W-:Y:S01]  /*3390*/  LOP3.LUT R4, R4, 0xffff0000, RZ, 0xc0, !PT ;  /* 0xffff000004047812 */ /* 0x000fe200078ec0ff */
[----:B------:R-:W-:Y:S01]  /*33a0*/  FMUL.FTZ R14, R44, R93 ;  /* 0x0000005d2c0e7220 */ /* 0x000fe20000410000 */
[----:B------:R-:W-:-:S02]  /*33b0*/  IMAD.U32 R94, R94, 0x10000, RZ ;  /* 0x000100005e5e7824 */ /* 0x000fc400078e00ff */
[----:B------:R-:W-:Y:S01]  /*33c0*/  FMUL.FTZ R44, R44, R95 ;  /* 0x0000005f2c2c7220 */ /* 0x000fe20000410000 */
[----:B------:R-:W-:Y:S02]  /*33d0*/  IMAD.U32 R96, R96, 0x10000, RZ ;  /* 0x0001000060607824 */ /* 0x000fe400078e00ff */
[C---:B------:R-:W-:Y:S01]  /*33e0*/  FFMA.FTZ R49, R6.reuse, R45, -R49 ;  /* 0x0000002d06317223 */ /* 0x040fe20000010831 */
[----:B------:R-:W-:Y:S01]  /*33f0*/  FFMA.FTZ R50, R6, R47, R50 ;  /* 0x0000002f06327223 */ /* 0x000fe20000010032 */
[C---:B------:R-:W-:Y:S01]  /*3400*/  FFMA.FTZ R14, R15.reuse, R95, -R14 ;  /* 0x0000005f0f0e7223 */ /* 0x040fe2000001080e */
[C---:B------:R-:W-:Y:S01]  /*3410*/  FMUL.FTZ R6, R4.reuse, R94 ;  /* 0x0000005e04067220 */ /* 0x040fe20000410000 */
[----:B------:R-:W-:Y:S01]  /*3420*/  FMUL.FTZ R7, R4, R96 ;  /* 0x0000006004077220 */ /* 0x000fe20000410000 */
[----:B------:R-:W-:Y:S01]  /*3430*/  FFMA.FTZ R15, R15, R93, R44 ;  /* 0x0000005d0f0f7223 */ /* 0x000fe2000001002c */
[----:B------:R-:W-:Y:S01]  /*3440*/  F2FP.BF16.F32.PACK_AB R11, R11, R98 ;  /* 0x000000620b0b723e */ /* 0x000fe200000010ff */
[C---:B------:R-:W-:Y:S01]  /*3450*/  FFMA.FTZ R6, R5.reuse, R96, -R6 ;  /* 0x0000006005067223 */ /* 0x040fe20000010806 */
[----:B------:R-:W-:Y:S01]  /*3460*/  FFMA.FTZ R7, R5, R94, R7 ;  /* 0x0000005e05077223 */ /* 0x000fe20000010007 */
[----:B------:R-:W-:-:S02]  /*3470*/  F2FP.BF16.F32.PACK_AB R5, R50, R49 ;  /* 0x000000313205723e */ /* 0x000fc400000010ff */
[----:B------:R-:W-:Y:S02]  /*3480*/  F2FP.BF16.F32.PACK_AB R14, R15, R14 ;  /* 0x0000000e0f0e723e */ /* 0x000fe400000010ff */
[----:B------:R-:W-:Y:S01]  /*3490*/  F2FP.BF16.F32.PACK_AB R4, R7, R6 ;  /* 0x000000060704723e */ /* 0x000fe200000010ff */
[----:B------:R-:W-:Y:S02]  /*34a0*/  IMAD.MOV.U32 R6, RZ, RZ, R11 ;  /* 0x000000ffff067224 */ /* 0x000fe400078e000b */
[----:B------:R-:W-:-:S07]  /*34b0*/  IMAD.MOV.U32 R7, RZ, RZ, R14 ;  /* 0x000000ffff077224 */ /* 0x000fce00078e000e */
.L_x_507:
[----:B------:R-:W-:Y:S05]  /*34c0*/  BSYNC B2 ;  /* 0x0000000000027941 */ /* 0x000fea0003800000 */
.L_x_506:
[----:B0-----:R0:W-:Y:S02]  /*34d0*/  ST.E.128 desc[UR42][R12.64], R4 ;  /* 0x000000040c007985 */ /* 0x0011e4000c101d2a */
.L_x_501:
[----:B------:R-:W-:Y:S05]  /*34e0*/  BSYNC B1 ;  /* 0x0000000000017941 */ /* 0x000fea0003800000 */
.L_x_500:
[----:B------:R-:W-:-:S03]  /*34f0*/  UMOV UR4, 0xffffffff ;  /* 0xffffffff00047882 */ /* 0x000fc60000000000 */
[----:B------:R-:W-:Y:S05]  /*3500*/  BRA.DIV UR4, `(.L_x_508) ;  /* 0x0000013204a87947 */ /* 0x000fea000b800000 */
[----:B-1----:R-:W1:Y:S04]  /*3510*/  SHFL.IDX PT, R85, R85, 0x1, 0x1c1f ;  /* 0x003c1f0055557f89 */ /* 0x002e6800000e0000 */
[----:B---3--:R3:W0:Y:S02]  /*3520*/  SHFL.IDX PT, R14, R84, 0x1, 0x1c1f ;  /* 0x003c1f00540e7f89 */ /* 0x00862400000e0000 */
.L_x_740:
[----:B------:R-:W-:Y:S05]  /*3530*/  @P4 BRA `(.L_x_509) ;  /* 0x0000002000544947 */ /* 0x000fea0003800000 */
[----:B------:R-:W-:Y:S04]  /*3540*/  BSSY B1, `(.L_x_510) ;  /* 0x0000038000017945 */ /* 0x000fe80003800000 */
[----:B------:R-:W-:Y:S05]  /*3550*/  @P1 BRA `(.L_x_511) ;  /* 0x0000000000d81947 */ /* 0x000fea0003800000 */
[----:B0---4-:R0:W4:Y:S01]  /*3560*/  LDS.128 R4, [R72+0x11000] ;  /* 0x0110000048047984 */ /* 0x0111220000000c00 */
[C---:B------:R-:W-:Y:S01]  /*3570*/  LEA R12, P3, R16.reuse, R14, 0x1 ;  /* 0x0000000e100c7211 */ /* 0x040fe200078608ff */
[----:B------:R-:W-:Y:S03]  /*3580*/  BSSY B2, `(.L_x_512) ;  /* 0x0000032000027945 */ /* 0x000fe60003800000 */
[----:B-1----:R-:W-:Y:S02]  /*3590*/  LEA.HI.X R13, R16, R85, R17, 0x1, P3 ;  /* 0x00000055100d7211 */ /* 0x002fe400018f0c11 */
[----:B------:R-:W-:-:S13]  /*35a0*/  ISETP.GE.AND P3, PT, R22, R80, PT ;  /* 0x000000501600720c */ /* 0x000fda0003f66270 */
[----:B0-----:R-:W-:Y:S05]  /*35b0*/  @P3 BRA `(.L_x_513) ;  /* 0x0000000000b83947 */ /* 0x001fea0003800000 */
[----:B------:R-:W-:Y:S01]  /*35c0*/  SHF.R.U64 R47, R40, 0x10, R41 ;  /* 0x00000010282f7819 */ /* 0x000fe20000001229 */
[----:B----4-:R-:W-:Y:S01]  /*35d0*/  IMAD.U32 R40, R7, 0x10000, RZ ;  /* 0x0001000007287824 */ /* 0x010fe200078e00ff */
[--C-:B------:R-:W-:Y:S02]  /*35e0*/  SHF.R.U64 R42, R42, 0x10, R43.reuse ;  /* 0x000000102a2a7819 */ /* 0x100fe4000000122b */
[----:B------:R-:W-:Y:S02]  /*35f0*/  SHF.R.U32.HI R43, RZ, 0x10, R43 ;  /* 0x00000010ff2b7819 */ /* 0x000fe4000001162b */
[----:B------:R-:W-:Y:S02]  /*3600*/  PRMT R88, R88, 0x5410, R47 ;  /* 0x0000541058587816 */ /* 0x000fe4000000002f */
[----:B------:R-:W-:Y:S02]  /*3610*/  PRMT R91, R91, 0x5410, R42 ;  /* 0x000054105b5b7816 */ /* 0x000fe4000000002a */
[----:B------:R-:W-:-:S02]  /*3620*/  SHF.R.U32.HI R45, RZ, 0x10, R41 ;  /* 0x00000010ff2d7819 */ /* 0x000fc40000011629 */
[----:B------:R-:W-:Y:S02]  /*3630*/  LOP3.LUT R41, R7, 0xffff0000, RZ, 0xc0, !PT ;  /* 0xffff000007297812 */ /* 0x000fe400078ec0ff */
[----:B------:R-:W-:Y:S02]  /*3640*/  PRMT R92, R92, 0x5410, R43 ;  /* 0x000054105c5c7816 */ /* 0x000fe4000000002b */
[----:B------:R-:W-:Y:S02]  /*3650*/  LOP3.LUT R7, R5, 0xffff0000, RZ, 0xc0, !PT ;  /* 0xffff000005077812 */ /* 0x000fe400078ec0ff */
[C---:B------:R-:W-:Y:S01]  /*3660*/  LOP3.LUT R43, R91.reuse, 0xffff0000, RZ, 0xc0, !PT ;  /* 0xffff00005b2b7812 */ /* 0x040fe200078ec0ff */
[----:B------:R-:W-:Y:S01]  /*3670*/  IMAD.U32 R46, R92, 0x10000, RZ ;  /* 0x000100005c2e7824 */ /* 0x000fe200078e00ff */
[----:B------:R-:W-:Y:S01]  /*3680*/  LOP3.LUT R42, R88, 0xffff0000, RZ, 0xc0, !PT ;  /* 0xffff0000582a7812 */ /* 0x000fe200078ec0ff */
[----:B------:R-:W-:Y:S01]  /*3690*/  IMAD.U32 R91, R91, 0x10000, RZ ;  /* 0x000100005b5b7824 */ /* 0x000fe200078e00ff */
[----:B------:R-:W-:Y:S01]  /*36a0*/  PRMT R90, R90, 0x5410, R45 ;  /* 0x000054105a5a7816 */ /* 0x000fe2000000002d */
[C---:B------:R-:W-:Y:S01]  /*36b0*/  FMUL.FTZ R45, R7.reuse, R43 ;  /* 0x0000002b072d7220 */ /* 0x040fe20000410000 */
[C---:B------:R-:W-:Y:S01]  /*36c0*/  SHF.L.U32 R11, R6.reuse, 0x10, RZ ;  /* 0x00000010060b7819 */ /* 0x040fe200000006ff */
[----:B------:R-:W-:Y:S01]  /*36d0*/  FMUL.FTZ R48, R7, R42 ;  /* 0x0000002a07307220 */ /* 0x000fe20000410000 */
[----:B------:R-:W-:Y:S01]  /*36e0*/  LOP3.LUT R15, R6, 0xffff0000, RZ, 0xc0, !PT ;  /* 0xffff0000060f7812 */ /* 0x000fe200078ec0ff */
[----:B------:R-:W-:Y:S01]  /*36f0*/  IMAD.U32 R6, R5, 0x10000, RZ ;  /* 0x0001000005067824 */ /* 0x000fe200078e00ff */
[----:B------:R-:W-:Y:S01]  /*3700*/  LOP3.LUT R92, R92, 0xffff0000, RZ, 0xc0, !PT ;  /* 0xffff00005c5c7812 */ /* 0x000fe200078ec0ff */
[C---:B------:R-:W-:Y:S01]  /*3710*/  IMAD.U32 R44, R90.reuse, 0x10000, RZ ;  /* 0x000100005a2c7824 */ /* 0x040fe200078e00ff */
[----:B------:R-:W-:Y:S01]  /*3720*/  LOP3.LUT R90, R90, 0xffff0000, RZ, 0xc0, !PT ;  /* 0xffff00005a5a7812 */ /* 0x000fe200078ec0ff */
[----:B------:R-:W-:-:S02]  /*3730*/  IMAD.U32 R5, R4, 0x10000, RZ ;  /* 0x0001000004057824 */ /* 0x000fc400078e00ff */
[C---:B------:R-:W-:Y:S01]  /*3740*/  FMUL.FTZ R50, R15.reuse, R46 ;  /* 0x0000002e0f327220 */ /* 0x040fe20000410000 */
[C---:B------:R-:W-:Y:S01]  /*3750*/  FFMA.FTZ R45, R6.reuse, R42, -R45 ;  /* 0x0000002a062d7223 */ /* 0x040fe2000001082d */
[----:B------:R-:W-:Y:S01]  /*3760*/  FFMA.FTZ R48, R6, R43, R48 ;  /* 0x0000002b06307223 */ /* 0x000fe20000010030 */
[----:B------:R-:W-:Y:S01]  /*3770*/  LOP3.LUT R4, R4, 0xffff0000, RZ, 0xc0, !PT ;  /* 0xffff000004047812 */ /* 0x000fe200078ec0ff */
[-C--:B------:R-:W-:Y:S01]  /*3780*/  FMUL.FTZ R6, R15, R44.reuse ;  /* 0x0000002c0f067220 */ /* 0x080fe20000410000 */
[----:B------:R-:W-:Y:S02]  /*3790*/  IMAD.U32 R88, R88, 0x10000, RZ ;  /* 0x0001000058587824 */ /* 0x000fe400078e00ff */
[----:B------:R-:W-:Y:S01]  /*37a0*/  FFMA.FTZ R50, R11, R44, -R50 ;  /* 0x0000002c0b327223 */ /* 0x000fe20000010832 */
[----:B------:R-:W-:Y:S01]  /*37b0*/  FMUL.FTZ R7, R41, R92 ;  /* 0x0000005c29077220 */ /* 0x000fe20000410000 */
[----:B------:R-:W-:Y:S01]  /*37c0*/  FFMA.FTZ R11, R11, R46, R6 ;  /* 0x0000002e0b0b7223 */ /* 0x000fe20000010006 */
[CC--:B------:R-:W-:Y:S01]  /*37d0*/  FMUL.FTZ R6, R4.reuse, R91.reuse ;  /* 0x0000005b04067220 */ /* 0x0c0fe20000410000 */
[----:B------:R-:W-:Y:S01]  /*37e0*/  FMUL.FTZ R4, R4, R88 ;  /* 0x0000005804047220 */ /* 0x000fe20000410000 */
[-C--:B------:R-:W-:Y:S01]  /*37f0*/  FMUL.FTZ R41, R41, R90.reuse ;  /* 0x0000005a29297220 */ /* 0x080fe20000410000 */
[C---:B------:R-:W-:Y:S01]  /*3800*/  FFMA.FTZ R7, R40.reuse, R90, -R7 ;  /* 0x0000005a28077223 */ /* 0x040fe20000010807 */
[C---:B------:R-:W-:Y:S01]  /*3810*/  FFMA.FTZ R6, R5.reuse, R88, -R6 ;  /* 0x0000005805067223 */ /* 0x040fe20000010806 */
[----:B------:R-:W-:Y:S01]  /*3820*/  FFMA.FTZ R5, R5, R91, R4 ;  /* 0x0000005b05057223 */ /* 0x000fe20000010004 */
[----:B------:R-:W-:Y:S01]  /*3830*/  FFMA.FTZ R40, R40, R92, R41 ;  /* 0x0000005c28287223 */ /* 0x000fe20000010029 */
[----:B------:R-:W-:-:S02]  /*3840*/  F2FP.BF16.F32.PACK_AB R45, R48, R45 ;  /* 0x0000002d302d723e */ /* 0x000fc400000010ff */
[----:B------:R-:W-:Y:S02]  /*3850*/  F2FP.BF16.F32.PACK_AB R50, R11, R50 ;  /* 0x000000320b32723e */ /* 0x000fe400000010ff */
[----:B------:R-:W-:Y:S01]  /*3860*/  F2FP.BF16.F32.PACK_AB R4, R5, R6 ;  /* 0x000000060504723e */ /* 0x000fe200000010ff */
[----:B------:R-:W-:Y:S01]  /*3870*/  IMAD.MOV.U32 R5, RZ, RZ, R45 ;  /* 0x000000ffff057224 */ /* 0x000fe200078e002d */
[----:B------:R-:W-:Y:S01]  /*3880*/  F2FP.BF16.F32.PACK_AB R7, R40, R7 ;  /* 0x000000072807723e */ /* 0x000fe200000010ff */
[----:B------:R-:W-:-:S07]  /*3890*/  IMAD.MOV.U32 R6, RZ, RZ, R50 ;  /* 0x000000ffff067224 */ /* 0x000fce00078e0032 */
.L_x_513:
[----:B------:R-:W-:Y:S05]  /*38a0*/  BSYNC B2 ;  /* 0x0000000000027941 */ /* 0x000fea0003800000 */
.L_x_512:
[----:B----4-:R0:W-:Y:S02]  /*38b0*/  ST.E.128 desc[UR42][R12.64], R4 ;  /* 0x000000040c007985 */ /* 0x0101e4000c101d2a */
.L_x_511:
[----:B------:R-:W-:Y:S05]  /*38c0*/  BSYNC B1 ;  /* 0x0000000000017941 */ /* 0x000fea0003800000 */
.L_x_510:
[----:B------:R-:W-:Y:S05]  /*38d0*/  @P2 BRA `(.L_x_509) ;  /* 0x0000001c006c2947 */ /* 0x000fea0003800000 */
[----:B0---4-:R0:W4:Y:S01]  /*38e0*/  LDS.128 R4, [R71+0x11000] ;  /* 0x0110000047047984 */ /* 0x0111220000000c00 */
[C---:B------:R-:W-:Y:S01]  /*38f0*/  LEA R12, P3, R2.reuse, R14, 0x1 ;  /* 0x0000000e020c7211 */ /* 0x040fe200078608ff */
[----:B------:R-:W-:Y:S03]  /*3900*/  BSSY B1, `(.L_x_514) ;  /* 0x0000032000017945 */ /* 0x000fe60003800000 */
[----:B-1----:R-:W-:Y:S02]  /*3910*/  LEA.HI.X R13, R2, R85, R154, 0x1, P3 ;  /* 0x00000055020d7211 */ /* 0x002fe400018f0c9a */
[----:B------:R-:W-:-:S13]  /*3920*/  ISETP.GE.AND P3, PT, R157, R80, PT ;  /* 0x000000509d00720c */ /* 0x000fda0003f66270 */
[----:B0-----:R-:W-:Y:S05]  /*3930*/  @P3 BRA `(.L_x_515) ;  /* 0x0000000000b83947 */ /* 0x001fea0003800000 */
[--C-:B------:R-:W-:Y:S01]  /*3940*/  SHF.R.U64 R41, R36, 0x10, R37.reuse ;  /* 0x0000001024297819 */ /* 0x100fe20000001225 */
[----:B----4-:R-:W-:Y:S01]  /*3950*/  IMAD.U32 R15, R7, 0x10000, RZ ;  /* 0x00010000070f7824 */ /* 0x010fe200078e00ff */
        /* <DEDUP_REMOVED lines=44> */
.L_x_515:
[----:B------:R-:W-:Y:S05]  /*3c20*/  BSYNC B1 ;  /* 0x0000000000017941 */ /* 0x000fea0003800000 */
.L_x_514:
[----:B----4-:R0:W-:Y:S01]  /*3c30*/  ST.E.128 desc[UR42][R12.64], R4 ;  /* 0x000000040c007985 */ /* 0x0101e2000c101d2a */
[----:B------:R-:W-:Y:S05]  /*3c40*/  BRA `(.L_x_509) ;  /* 0x0000001800907947 */ /* 0x000fea0003800000 */
.L_x_491:
[C---:B------:R-:W-:Y:S02]  /*3c50*/  ISETP.GE.AND P3, PT, R153.reuse, R77, PT ;  /* 0x0000004d9900720c */ /* 0x040fe40003f66270 */
[----:B------:R-:W-:Y:S02]  /*3c60*/  CS2R R38, SRZ ;  /* 0x0000000000267805 */ /* 0x000fe4000001ff00 */
[----:B------:R-:W-:Y:S01]  /*3c70*/  CS2R R36, SRZ ;  /* 0x0000000000247805 */ /* 0x000fe2000001ff00 */
[----:B------:R-:W-:Y:S01]  /*3c80*/  VIADD R44, R153, 0x60 ;  /* 0x00000060992c7836 */ /* 0x000fe20000000000 */
[----:B------:R-:W-:-:S13]  /*3c90*/  ISETP.GE.OR P3, PT, R16, R80, P3 ;  /* 0x000000501000720c */ /* 0x000fda0001f66670 */
[----:B------:R-:W0:Y:S01]  /*3ca0*/  @!P3 LDC.64 R40, c[0x0][0x3e8] ;  /* 0x0000fa00ff28bb82 */ /* 0x000e220000000a00 */
[----:B------:R-:W-:-:S04]  /*3cb0*/  @!P3 IADD3 R6, P4, R34, R14, RZ ;  /* 0x0000000e2206b210 */ /* 0x000fc80007f9e0ff */
[----:B------:R-:W-:Y:S02]  /*3cc0*/  @!P3 IADD3.X R7, R79, R57, RZ, P4, !PT ;  /* 0x000000394f07b210 */ /* 0x000fe400027fe4ff */
[----:B------:R-:W-:Y:S01]  /*3cd0*/  @!P3 IADD3 R4, P4, R54, R12, RZ ;  /* 0x0000000c3604b210 */ /* 0x000fe20007f9e0ff */
[----:B------:R-:W1:Y:S04]  /*3ce0*/  @!P3 LDC.64 R42, c[0x0][0x400] ;  /* 0x00010000ff2abb82 */ /* 0x000e680000000a00 */
[----:B------:R-:W-:Y:S01]  /*3cf0*/  @!P3 IMAD.X R5, R11, 0x1, R32, P4 ;  /* 0x000000010b05b824 */ /* 0x000fe200020e0620 */
[----:B0-----:R-:W-:-:S04]  /*3d00*/  @!P3 LEA R40, P4, R6, R40, 0x1 ;  /* 0x000000280628b211 */ /* 0x001fc800078808ff */
[----:B------:R-:W-:Y:S02]  /*3d10*/  @!P3 LEA.HI.X R41, R6, R41, R7, 0x1, P4 ;  /* 0x000000290629b211 */ /* 0x000fe400020f0c07 */
[----:B------:R-:W-:Y:S02]  /*3d20*/  CS2R R6, SRZ ;  /* 0x0000000000067805 */ /* 0x000fe4000001ff00 */
[----:B-1----:R-:W-:-:S04]  /*3d30*/  @!P3 LEA R42, P4, R4, R42, 0x1 ;  /* 0x0000002a042ab211 */ /* 0x002fc800078808ff */
[----:B------:R-:W-:Y:S02]  /*3d40*/  @!P3 LEA.HI.X R43, R4, R43, R5, 0x1, P4 ;  /* 0x0000002b042bb211 */ /* 0x000fe400020f0c05 */
[----:B------:R-:W-:-:S03]  /*3d50*/  CS2R R4, SRZ ;  /* 0x0000000000047805 */ /* 0x000fc6000001ff00 */
[----:B------:R0:W5:Y:S04]  /*3d60*/  @!P3 LDG.E.128 R36, desc[UR42][R42.64] ;  /* 0x0000002a2a24b981 */ /* 0x000168000c1e1d00 */
[----:B------:R1:W5:Y:S01]  /*3d70*/  @!P3 LDG.E.128 R4, desc[UR42][R40.64] ;  /* 0x0000002a2804b981 */ /* 0x000362000c1e1d00 */
[----:B------:R-:W-:-:S04]  /*3d80*/  ISETP.GE.AND P3, PT, R44, R77, PT ;  /* 0x0000004d2c00720c */ /* 0x000fc80003f66270 */
[----:B------:R-:W-:Y:S01]  /*3d90*/  ISETP.GE.OR P3, PT, R16, R80, P3 ;  /* 0x000000501000720c */ /* 0x000fe20001f66670 */
[----:B------:R-:W-:Y:S01]  /*3da0*/  BSSY B1, `(.L_x_516) ;  /* 0x000001a000017945 */ /* 0x000fe20003800000 */
[----:B0-----:R-:W-:Y:S02]  /*3db0*/  CS2R R42, SRZ ;  /* 0x00000000002a7805 */ /* 0x001fe4000001ff00 */
[----:B------:R-:W-:Y:S02]  /*3dc0*/  CS2R R46, SRZ ;  /* 0x00000000002e7805 */ /* 0x000fe4000001ff00 */
[----:B------:R-:W-:Y:S02]  /*3dd0*/  CS2R R44, SRZ ;  /* 0x00000000002c7805 */ /* 0x000fe4000001ff00 */
[----:B-1----:R-:W-:-:S05]  /*3de0*/  CS2R R40, SRZ ;  /* 0x0000000000287805 */ /* 0x002fca000001ff00 */
[----:B------:R-:W-:Y:S05]  /*3df0*/  @P3 BRA `(.L_x_517) ;  /* 0x0000000000503947 */ /* 0x000fea0003800000 */
[----:B------:R-:W0:Y:S01]  /*3e00*/  LDC.64 R40, c[0x0][0x3f8] ;  /* 0x0000fe00ff287b82 */ /* 0x000e220000000a00 */
[----:B------:R-:W-:Y:S01]  /*3e10*/  IMAD.MOV.U32 R15, RZ, RZ, R79 ;  /* 0x000000ffff0f7224 */ /* 0x000fe200078e004f */
[----:B------:R-:W-:Y:S01]  /*3e20*/  ULDC.64 UR4, c[0x0][0x3e8] ;  /* 0x0000fa0000047ab9 */ /* 0x000fe20000000a00 */
[----:B------:R-:W-:Y:S02]  /*3e30*/  IMAD.MOV.U32 R13, RZ, RZ, R11 ;  /* 0x000000ffff0d7224 */ /* 0x000fe400078e000b */
        /* <DEDUP_REMOVED lines=12> */
[----:B------:R-:W-:-:S03]  /*3f00*/  LEA R44, P3, R11, UR4, 0x1 ;  /* 0x000000040b2c7c11 */ /* 0x000fc6000f8608ff */
[----:B------:R-:W5:Y:S01]  /*3f10*/  LDG.E.128 R40, desc[UR42][R40.64] ;  /* 0x0000002a28287981 */ /* 0x000f62000c1e1d00 */
[----:B------:R-:W-:-:S06]  /*3f20*/  LEA.HI.X R45, R11, UR5, R12, 0x1, P3 ;  /* 0x000000050b2d7c11 */ /* 0x000fcc00098f0c0c */
[----:B------:R-:W5:Y:S03]  /*3f30*/  LDG.E.128 R44, desc[UR42][R44.64] ;  /* 0x0000002a2c2c7981 */ /* 0x000f66000c1e1d00 */
.L_x_517:
[----:B------:R-:W-:Y:S05]  /*3f40*/  BSYNC B1 ;  /* 0x0000000000017941 */ /* 0x000fea0003800000 */
.L_x_516:
[----:B-----5:R-:W-:Y:S01]  /*3f50*/  IMAD.MOV.U32 R11, RZ, RZ, R42 ;  /* 0x000000ffff0b7224 */ /* 0x020fe200078e002a */
[----:B------:R-:W-:Y:S01]  /*3f60*/  UISETP.NE.AND UP0, UPT, UR39, 0x3, UPT ;  /* 0x000000032700788c */ /* 0x000fe2000bf05270 */
[----:B------:R-:W-:Y:S01]  /*3f70*/  IMAD.MOV.U32 R13, RZ, RZ, R40 ;  /* 0x000000ffff0d7224 */ /* 0x000fe200078e0028 */
[----:B------:R-:W-:Y:S01]  /*3f80*/  ISETP.GE.AND P3, PT, R16, R80, PT ;  /* 0x000000501000720c */ /* 0x000fe20003f66270 */
        /* <DEDUP_REMOVED lines=9> */
[----:B------:R-:W-:-:S02]  /*4020*/  MOV R12, R47 ;  /* 0x0000002f000c7202 */ /* 0x000fc40000000f00 */
[----:B------:R-:W-:Y:S02]  /*4030*/  PLOP3.LUT P5, PT, PT, PT, UP0, 0x80, 0x0 ;  /* 0x000000000000781c */ /* 0x000fe40003faf008 */
        /* <DEDUP_REMOVED lines=15> */
[----:B------:R-:W-:Y:S02]  /*4130*/  MOV R14, R37 ;  /* 0x00000025000e7202 */ /* 0x000fe40000000f00 */
[----:B------:R-:W-:Y:S02]  /*4140*/  PRMT R106, R11, 0x7610, R106 ;  /* 0x000076100b6a7816 */ /* 0x000fe4000000006a */
[----:B------:R-:W-:Y:S02]  /*4150*/  PRMT R88, R88, 0x5410, R12 ;  /* 0x0000541058587816 */ /* 0x000fe4000000000c */
[----:B------:R-:W-:Y:S02]  /*4160*/  PRMT R93, R93, 0x5410, R13 ;  /* 0x000054105d5d7816 */ /* 0x000fe4000000000d */
[----:B------:R-:W-:Y:S01]  /*4170*/  PRMT R109, R14, 0x7610, R109 ;  /* 0x000076100e6d7816 */ /* 0x000fe2000000006d */
[----:B------:R-:W-:Y:S06]  /*4180*/  @!P5 BRA `(.L_x_518) ;  /* 0x000000000004d947 */ /* 0x000fec0003800000 */
[----:B------:R-:W-:Y:S01]  /*4190*/  BPT.TRAP 0x1 ;  /* 0x000000040000795c */ /* 0x000fe20000300000 */
.L_x_518:
[----:B------:R-:W-:Y:S01]  /*41a0*/  IMAD R70, R19, 0x8, R18 ;  /* 0x0000000813467824 */ /* 0x000fe200078e0212 */
[----:B------:R-:W-:Y:S01]  /*41b0*/  SHF.L.U32 R79, R155, 0x1f, RZ ;  /* 0x0000001f9b4f7819 */ /* 0x000fe200000006ff */
[----:B------:R-:W0:Y:S01]  /*41c0*/  LDC R87, c[0x0][0x2f4] ;  /* 0x0000bd00ff577b82 */ /* 0x000e220000000800 */
[----:B------:R-:W-:Y:S02]  /*41d0*/  BSSY B1, `(.L_x_519) ;  /* 0x0000003000017945 */ /* 0x000fe40003800000 */
[----:B------:R-:W1:Y:S02]  /*41e0*/  SYNCS.PHASECHK.TRANS64.TRYWAIT P4, [R70+URZ+0x16890], R79 ;  /* 0x0168904f460075a7 */ /* 0x000e64000808017f */
[----:B-1----:R-:W-:Y:S05]  /*41f0*/  @!P4 BRA `(.L_x_520) ;  /* 0x0000012400b4c947 */ /* 0x002fea0003800000 */
.L_x_741:
[----:B------:R-:W-:Y:S05]  /*4200*/  BSYNC B1 ;  /* 0x0000000000017941 */ /* 0x000fea0003800000 */
.L_x_519:
[----:B------:R-:W-:Y:S01]  /*4210*/  UMOV UR4, 0xffffffff ;  /* 0xffffffff00047882 */ /* 0x000fe20000000000 */
[----:B0-----:R-:W-:Y:S02]  /*4220*/  IMAD.IADD R91, R87, 0x1, -R60 ;  /* 0x00000001575b7824 */ /* 0x001fe400078e0a3c */
[----:B------:R-:W-:Y:S05]  /*4230*/  BRA.DIV UR4, `(.L_x_521) ;  /* 0x0000012604b87947 */ /* 0x000fea000b800000 */
[----:B------:R0:W2:Y:S04]  /*4240*/  SHFL.IDX PT, R83, R85, RZ, 0x1c1f ;  /* 0x001c1fff55537589 */ /* 0x0000a800000e0000 */
[----:B------:R0:W3:Y:S02]  /*4250*/  SHFL.IDX PT, R82, R84, RZ, 0x1c1f ;  /* 0x001c1fff54527589 */ /* 0x0000e400000e0000 */
.L_x_745:
[----:B------:R-:W-:Y:S01]  /*4260*/  ISETP.GE.OR P4, PT, R153, R77, P1 ;  /* 0x0000004d9900720c */ /* 0x000fe20000f86670 */
[----:B------:R-:W-:-:S12]  /*4270*/  BSSY B1, `(.L_x_522) ;  /* 0x000007b000017945 */ /* 0x000fd80003800000 */
[----:B------:R-:W-:Y:S05]  /*4280*/  @P4 BRA `(.L_x_523) ;  /* 0x0000000400e44947 */ /* 0x000fea0003800000 */
[----:B------:R-:W4:Y:S01]  /*4290*/  S2R R12, SR_TID.X ;  /* 0x00000000000c7919 */ /* 0x000f220000002100 */
[----:B------:R-:W-:Y:S01]  /*42a0*/  SEL R11, R60, R91, !P0 ;  /* 0x0000005b3c0b7207 */ /* 0x000fe20004000000 */
[----:B------:R-:W-:Y:S01]  /*42b0*/  BSSY B2, `(.L_x_524) ;  /* 0x0000072000027945 */ /* 0x000fe20003800000 */
[----:B---3--:R-:W-:-:S04]  /*42c0*/  LEA R80, P4, R10, R82, 0x1 ;  /* 0x000000520a507211 */ /* 0x008fc800078808ff */
[----:B--2---:R-:W-:Y:S01]  /*42d0*/  LEA.HI.X R81, R10, R83, R8, 0x1, P4 ;  /* 0x000000530a517211 */ /* 0x004fe200020f0c08 */
[----:B----4-:R-:W-:Y:S01]  /*42e0*/  VIADD R14, R12, 0xffffff80 ;  /* 0xffffff800c0e7836 */ /* 0x010fe20000000000 */
[----:B------:R-:W-:-:S04]  /*42f0*/  SHF.R.S32.HI R12, RZ, 0x1f, R11 ;  /* 0x0000001fff0c7819 */ /* 0x000fc8000001140b */
[----:B------:R-:W-:Y:S01]  /*4300*/  LEA.HI R12, R12, R11, RZ, 0x4 ;  /* 0x0000000b0c0c7211 */ /* 0x000fe200078f20ff */
[----:B------:R-:W-:Y:S01]  /*4310*/  IMAD R11, R19, 0x2000, R3 ;  /* 0x00002000130b7824 */ /* 0x000fe200078e0203 */
[----:B------:R-:W-:Y:S02]  /*4320*/  SHF.R.S32.HI R13, RZ, 0x1f, R14 ;  /* 0x0000001fff0d7819 */ /* 0x000fe4000001140e */
[----:B------:R-:W-:Y:S01]  /*4330*/  LEA.HI.SX32 R12, R12, R31, 0x1c ;  /* 0x0000001f0c0c7211 */ /* 0x000fe200078fe2ff */
[----:B------:R-:W-:Y:S01]  /*4340*/  IMAD R11, R11, 0x2, R18 ;  /* 0x000000020b0b7824 */ /* 0x000fe200078e0212 */
[----:B------:R-:W-:-:S03]  /*4350*/  LEA.HI R13, R13, R14, RZ, 0x5 ;  /* 0x0000000e0d0d7211 */ /* 0x000fc600078f28ff */
[----:B------:R-:W-:Y:S01]  /*4360*/  IMAD.SHL.U32 R86, R12, 0x8, RZ ;  /* 0x000000080c567824 */ /* 0x000fe200078e00ff */
[----:B------:R-:W-:-:S04]  /*4370*/  SHF.R.S32.HI R13, RZ, 0x5, R13 ;  /* 0x00000005ff0d7819 */ /* 0x000fc8000001140d */
[----:B------:R-:W-:-:S04]  /*4380*/  LOP3.LUT R12, R67, 0x38, R86, 0xf8, !PT ;  /* 0x00000038430c7812 */ /* 0x000fc800078ef856 */
[----:B------:R-:W-:-:S05]  /*4390*/  LOP3.LUT R12, R12, R63, RZ, 0x3c, !PT ;  /* 0x0000003f0c0c7212 */ /* 0x000fca00078e3cff */
[----:B------:R-:W-:-:S04]  /*43a0*/  IMAD R12, R13, 0x200, R12 ;  /* 0x000002000d0c7824 */ /* 0x000fc800078e020c */
[----:B------:R-:W-:-:S04]  /*43b0*/  IMAD R13, R19, 0x2000, R12 ;  /* 0x00002000130d7824 */ /* 0x000fc800078e020c */
[----:B------:R-:W-:Y:S02]  /*43c0*/  IMAD R48, R13, 0x2, R18 ;  /* 0x000000020d307824 */ /* 0x000fe400078e0212 */
[----:B------:R2:W3:Y:S04]  /*43d0*/  LDS.128 R12, [R11+0xe400] ;  /* 0x00e400000b0c7984 */ /* 0x0004e80000000c00 */
[----:B------:R-:W4:Y:S01]  /*43e0*/  LDS.128 R48, [R48+0xe400] ;  /* 0x00e4000030307984 */ /* 0x000f220000000c00 */
[----:B------:R-:W-:Y:S05]  /*43f0*/  @P3 BRA `(.L_x_525) ;  /* 0x0000000400743947 */ /* 0x000fea0003800000 */
[----:B------:R-:W-:Y:S01]  /*4400*/  SHF.R.U32.HI R100, RZ, 0x10, R5 ;  /* 0x00000010ff647819 */ /* 0x000fe20000011605 */
[----:B----4-:R-:W-:Y:S01]  /*4410*/  IMAD.U32 R103, R51, 0x10000, RZ ;  /* 0x0001000033677824 */ /* 0x010fe200078e00ff */
[----:B------:R-:W-:Y:S01]  /*4420*/  SHF.R.U32.HI R105, RZ, 0x10, R37 ;  /* 0x00000010ff697819 */ /* 0x000fe20000011625 */
[----:B------:R-:W-:Y:S01]  /*4430*/  IMAD.U32 R104, R49, 0x10000, RZ ;  /* 0x0001000031687824 */ /* 0x000fe200078e00ff */
[----:B------:R-:W-:Y:S02]  /*4440*/  PRMT R100, R92, 0x5432, R100 ;  /* 0x000054325c647816 */ /* 0x000fe40000000064 */
[----:B------:R-:W-:Y:S02]  /*4450*/  PRMT R105, R109, 0x5410, R105 ;  /* 0x000054106d697816 */ /* 0x000fe40000000069 */
[----:B------:R-:W-:Y:S02]  /*4460*/  SHF.R.U32.HI R101, RZ, 0x10, R7 ;  /* 0x00000010ff657819 */ /* 0x000fe40000011607 */
[----:B------:R-:W-:Y:S01]  /*4470*/  SHF.R.U64 R36, R36, 0x10, R37 ;  /* 0x0000001024247819 */ /* 0x000fe20000001225 */
[----:B------:R-:W-:Y:S01]  /*4480*/  IMAD.U32 R109, R105, 0x10000, RZ ;  /* 0x00010000696d7824 */ /* 0x000fe200078e00ff */
[----:B------:R-:W-:-:S02]  /*4490*/  SHF.R.U64 R37, R38, 0x10, R39 ;  /* 0x0000001026257819 */ /* 0x000fc40000001227 */
[----:B------:R-:W-:Y:S01]  /*44a0*/  SHF.R.U32.HI R102, RZ, 0x10, R39 ;  /* 0x00000010ff667819 */ /* 0x000fe20000011627 */
[C---:B---3--:R-:W-:Y:S01]  /*44b0*/  IMAD.U32 R39, R15.reuse, 0x10000, RZ ;  /* 0x000100000f277824 */ /* 0x048fe200078e00ff */
[----:B--2---:R-:W-:Y:S01]  /*44c0*/  LOP3.LUT R11, R15, 0xffff0000, RZ, 0xc0, !PT ;  /* 0xffff00000f0b7812 */ /* 0x004fe200078ec0ff */
[----:B------:R-:W-:Y:S01]  /*44d0*/  FMUL.FTZ R111, R104, R109 ;  /* 0x0000006d686f7220 */ /* 0x000fe20000410000 */
[----:B------:R-:W-:Y:S01]  /*44e0*/  LOP3.LUT R15, R51, 0xffff0000, RZ, 0xc0, !PT ;  /* 0xffff0000330f7812 */ /* 0x000fe200078ec0ff */
[----:B------:R-:W-:Y:S01]  /*44f0*/  IMAD.U32 R51, R100, 0x10000, RZ ;  /* 0x0001000064337824 */ /* 0x000fe200078e00ff */
[----:B------:R-:W-:Y:S02]  /*4500*/  PRMT R101, R107, 0x5410, R101 ;  /* 0x000054106b657816 */ /* 0x000fe40000000065 */
[----:B------:R-:W-:Y:S02]  /*4510*/  PRMT R107, R88, 0x5432, R102 ;  /* 0x00005432586b7816 */ /* 0x000fe40000000066 */
[----:B------:R-:W-:Y:S01]  /*4520*/  PRMT R37, R106, 0x5410, R37 ;  /* 0x000054106a257816 */ /* 0x000fe20000000025 */
[----:B------:R-:W-:Y:S01]  /*4530*/  IMAD.U32 R102, R101, 0x10000, RZ ;  /* 0x0001000065667824 */ /* 0x000fe200078e00ff */
[----:B------:R-:W-:Y:S01]  /*4540*/  LOP3.LUT R106, R105, 0xffff0000, RZ, 0xc0, !PT ;  /* 0xffff0000696a7812 */ /* 0x000fe200078ec0ff */
[----:B------:R-:W-:Y:S01]  /*4550*/  FMUL.FTZ R105, R104, R51 ;  /* 0x0000003368697220 */ /* 0x000fe20000410000 */
[----:B------:R-:W-:Y:S01]  /*4560*/  SHF.R.U64 R99, R6, 0x10, R7 ;  /* 0x0000001006637819 */ /* 0x000fe20000001207 */
[----:B------:R-:W-:Y:S01]  /*4570*/  IMAD.U32 R7, R50, 0x10000, RZ ;  /* 0x0001000032077824 */ /* 0x000fe200078e00ff */
[----:B------:R-:W-:Y:S01]  /*4580*/  LOP3.LUT R49, R49, 0xffff0000, RZ, 0xc0, !PT ;  /* 0xffff000031317812 */ /* 0x000fe200078ec0ff */
[----:B------:R-:W-:Y:S01]  /*4590*/  IMAD.U32 R6, R14, 0x10000, RZ ;  /* 0x000100000e067824 */ /* 0x000fe200078e00ff */
[----:B------:R-:W-:-:S02]  /*45a0*/  SHF.L.U32 R104, R107, 0x10, RZ ;  /* 0x000000106b687819 */ /* 0x000fc400000006ff */
[----:B------:R-:W-:Y:S02]  /*45b0*/  SHF.L.U32 R38, R13, 0x10, RZ ;  /* 0x000000100d267819 */ /* 0x000fe400000006ff */
[----:B------:R-:W-:Y:S01]  /*45c0*/  LOP3.LUT R100, R100, 0xffff0000, RZ, 0xc0, !PT ;  /* 0xffff000064647812 */ /* 0x000fe200078ec0ff */
[----:B------:R-:W-:Y:S01]  /*45d0*/  FMUL.FTZ R112, R103, R104 ;  /* 0x0000006867707220 */ /* 0x000fe20000410000 */
[----:B------:R-:W-:Y:S01]  /*45e0*/  LOP3.LUT R13, R13, 0xffff0000, RZ, 0xc0, !PT ;  /* 0xffff00000d0d7812 */ /* 0x000fe200078ec0ff */
[----:B------:R-:W-:Y:S01]  /*45f0*/  FMUL.FTZ R103, R103, R102 ;  /* 0x0000006667677220 */ /* 0x000fe20000410000 */
[----:B------:R-:W-:Y:S01]  /*4600*/  PRMT R99, R108, 0x5410, R99 ;  /* 0x000054106c637816 */ /* 0x000fe20000000063 */
[C---:B------:R-:W-:Y:S01]  /*4610*/  FMUL.FTZ R108, R49.reuse, R106 ;  /* 0x0000006a316c7220 */ /* 0x040fe20000410000 */
[----:B------:R-:W-:Y:S01]  /*4620*/  SHF.R.U64 R98, R4, 0x10, R5 ;  /* 0x0000001004627819 */ /* 0x000fe20000001205 */
[-C--:B------:R-:W-:Y:S01]  /*4630*/  FMUL.FTZ R110, R49, R100.reuse ;  /* 0x00000064316e7220 */ /* 0x080fe20000410000 */
[----:B------:R-:W-:Y:S01]  /*4640*/  PRMT R36, R93, 0x5432, R36 ;  /* 0x000054325d247816 */ /* 0x000fe20000000024 */
[----:B------:R-:W-:Y:S01]  /*4650*/  FFMA.FTZ R100, R13, R100, -R108 ;  /* 0x000000640d647223 */ /* 0x000fe2000001086c */
[----:B------:R-:W-:Y:S01]  /*4660*/  FFMA.FTZ R49, R39, R102, -R112 ;  /* 0x0000006627317223 */ /* 0x000fe20000010870 */
[----:B------:R-:W-:Y:S01]  /*4670*/  LOP3.LUT R108, R107, 0xffff0000, RZ, 0xc0, !PT ;  /* 0xffff00006b6c7812 */ /* 0x000fe200078ec0ff */
[----:B------:R-:W-:Y:S01]  /*4680*/  FFMA.FTZ R51, R38, R51, -R111 ;  /* 0x0000003326337223 */ /* 0x000fe2000001086f */
[----:B------:R-:W-:Y:S01]  /*4690*/  LOP3.LUT R102, R101, 0xffff0000, RZ, 0xc0, !PT ;  /* 0xffff000065667812 */ /* 0x000fe200078ec0ff */
[----:B------:R-:W-:Y:S01]  /*46a0*/  FFMA.FTZ R39, R39, R104, R103 ;  /* 0x0000006827277223 */ /* 0x000fe20000010067 */
[----:B------:R-:W-:Y:S01]  /*46b0*/  PRMT R98, R90, 0x5432, R98 ;  /* 0x000054325a627816 */ /* 0x000fe20000000062 */
[----:B------:R-:W-:-:S02]  /*46c0*/  IMAD.U32 R5, R48, 0x10000, RZ ;  /* 0x0001000030057824 */ /* 0x000fc400078e00ff */
[----:B------:R-:W-:Y:S01]  /*46d0*/  FFMA.FTZ R38, R38, R109, R105 ;  /* 0x0000006d26267223 */ /* 0x000fe20000010069 */
[----:B------:R-:W-:Y:S01]  /*46e0*/  FFMA.FTZ R13, R13, R106, R110 ;  /* 0x0000006a0d0d7223 */ /* 0x000fe2000001006e */
[----:B------:R-:W-:Y:S01]  /*46f0*/  IMAD.U32 R103, R36, 0x10000, RZ ;  /* 0x0001000024677824 */ /* 0x000fe200078e00ff */
[----:B------:R-:W-:Y:S01]  /*4700*/  LOP3.LUT R48, R48, 0xffff0000, RZ, 0xc0, !PT ;  /* 0xffff000030307812 */ /* 0x000fe200078ec0ff */
[C---:B------:R-:W-:Y:S01]  /*4710*/  FMUL.FTZ R104, R15.reuse, R108 ;  /* 0x0000006c0f687220 */ /* 0x040fe20000410000 */
[-C--:B------:R-:W-:Y:S01]  /*4720*/  FMUL.FTZ R106, R15, R102.reuse ;  /* 0x000000660f6a7220 */ /* 0x080fe20000410000 */
[----:B------:R-:W-:Y:S01]  /*4730*/  LOP3.LUT R105, R36, 0xffff0000, RZ, 0xc0, !PT ;  /* 0xffff000024697812 */ /* 0x000fe200078ec0ff */
[C---:B------:R-:W-:Y:S01]  /*4740*/  IMAD.U32 R101, R98.reuse, 0x10000, RZ ;  /* 0x0001000062657824 */ /* 0x040fe200078e00ff */
[----:B------:R-:W-:Y:S01]  /*4750*/  LOP3.LUT R15, R98, 0xffff0000, RZ, 0xc0, !PT ;  /* 0xffff0000620f7812 */ /* 0x000fe200078ec0ff */
[C---:B------:R-:W-:Y:S02]  /*4760*/  IMAD.U32 R4, R12.reuse, 0x10000, RZ ;  /* 0x000100000c047824 */ /* 0x040fe400078e00ff */
[----:B------:R-:W-:Y:S01]  /*4770*/  FMUL.FTZ R107, R5, R103 ;  /* 0x00000067056b7220 */ /* 0x000fe20000410000 */
[----:B------:R-:W-:Y:S01]  /*4780*/  LOP3.LUT R12, R12, 0xffff0000, RZ, 0xc0, !PT ;  /* 0xffff00000c0c7812 */ /* 0x000fe200078ec0ff */
[C---:B------:R-:W-:Y:S01]  /*4790*/  FFMA.FTZ R102, R11.reuse, R102, -R104 ;  /* 0x000000660b667223 */ /* 0x040fe20000010868 */
[----:B------:R-:W-:Y:S01]  /*47a0*/  FFMA.FTZ R36, R11, R108, R106 ;  /* 0x0000006c0b247223 */ /* 0x000fe2000001006a */
[----:B------:R-:W-:Y:S01]  /*47b0*/  FMUL.FTZ R11, R48, R105 ;  /* 0x00000069300b7220 */ /* 0x000fe20000410000 */
[-C--:B------:R-:W-:Y:S01]  /*47c0*/  FMUL.FTZ R98, R5, R101.reuse ;  /* 0x0000006505627220 */ /* 0x080fe20000410000 */
[----:B------:R-:W-:Y:S01]  /*47d0*/  FFMA.FTZ R5, R4, R101, -R107 ;  /* 0x0000006504057223 */ /* 0x000fe2000001086b */
[-C--:B------:R-:W-:Y:S01]  /*47e0*/  FMUL.FTZ R101, R48, R15.reuse ;  /* 0x0000000f30657220 */ /* 0x080fe20000410000 */
[----:B------:R-:W-:Y:S01]  /*47f0*/  FFMA.FTZ R48, R12, R15, -R11 ;  /* 0x0000000f0c307223 */ /* 0x000fe2000001080b */
[----:B------:R-:W-:Y:S01]  /*4800*/  FFMA.FTZ R98, R4, R103, R98 ;  /* 0x0000006704627223 */ /* 0x000fe20000010062 */
[----:B------:R-:W-:Y:S01]  /*4810*/  IMAD.U32 R11, R37, 0x10000, RZ ;  /* 0x00010000250b7824 */ /* 0x000fe200078e00ff */
[----:B------:R-:W-:Y:S01]  /*4820*/  LOP3.LUT R50, R50, 0xffff0000, RZ, 0xc0, !PT ;  /* 0xffff000032327812 */ /* 0x000fe200078ec0ff */
[----:B------:R-:W-:Y:S01]  /*4830*/  IMAD.U32 R4, R99, 0x10000, RZ ;  /* 0x0001000063047824 */ /* 0x000fe200078e00ff */
[----:B------:R-:W-:Y:S01]  /*4840*/  LOP3.LUT R37, R37, 0xffff0000, RZ, 0xc0, !PT ;  /* 0xffff000025257812 */ /* 0x000fe200078ec0ff */
[----:B------:R-:W-:Y:S01]  /*4850*/  FFMA.FTZ R101, R12, R105, R101 ;  /* 0x000000690c657223 */ /* 0x000fe20000010065 */
[----:B------:R-:W-:Y:S01]  /*4860*/  LOP3.LUT R99, R99, 0xffff0000, RZ, 0xc0, !PT ;  /* 0xffff000063637812 */ /* 0x000fe200078ec0ff */
[C---:B------:R-:W-:Y:S01]  /*4870*/  FMUL.FTZ R15, R7.reuse, R11 ;  /* 0x0000000b070f7220 */ /* 0x040fe20000410000 */
[-C--:B------:R-:W-:Y:S01]  /*4880*/  FMUL.FTZ R12, R7, R4.reuse ;  /* 0x00000004070c7220 */ /* 0x080fe20000410000 */
[----:B------:R-:W-:Y:S01]  /*4890*/  LOP3.LUT R14, R14, 0xffff0000, RZ, 0xc0, !PT ;  /* 0xffff00000e0e7812 */ /* 0x000fe200078ec0ff */
[C---:B------:R-:W-:Y:S01]  /*48a0*/  FMUL.FTZ R7, R50.reuse, R37 ;  /* 0x0000002532077220 */ /* 0x040fe20000410000 */
[----:B------:R-:W-:Y:S01]  /*48b0*/  FMUL.FTZ R50, R50, R99 ;  /* 0x0000006332327220 */ /* 0x000fe20000410000 */
[C---:B------:R-:W-:Y:S01]  /*48c0*/  FFMA.FTZ R12, R6.reuse, R11, R12 ;  /* 0x0000000b060c7223 */ /* 0x040fe2000001000c */
[----:B------:R-:W-:Y:S01]  /*48d0*/  FFMA.FTZ R15, R6, R4, -R15 ;  /* 0x00000004060f7223 */ /* 0x000fe2000001080f */
[C---:B------:R-:W-:Y:S01]  /*48e0*/  FFMA.FTZ R4, R14.reuse, R99, -R7 ;  /* 0x000000630e047223 */ /* 0x040fe20000010807 */
[----:B------:R-:W-:Y:S01]  /*48f0*/  FFMA.FTZ R37, R14, R37, R50 ;  /* 0x000000250e257223 */ /* 0x000fe20000010032 */
[----:B------:R-:W-:-:S02]  /*4900*/  F2FP.BF16.F32.PACK_AB R51, R100, R51 ;  /* 0x000000336433723e */ /* 0x000fc400000010ff */
[----:B------:R-:W-:Y:S02]  /*4910*/  F2FP.BF16.F32.PACK_AB R50, R48, R5 ;  /* 0x000000053032723e */ /* 0x000fe400000010ff */
[----:B------:R-:W-:Y:S02]  /*4920*/  F2FP.BF16.F32.PACK_AB R102, R102, R49 ;  /* 0x000000316666723e */ /* 0x000fe400000010ff */
[----:B------:R-:W-:Y:S01]  /*4930*/  F2FP.BF16.F32.PACK_AB R37, R37, R12 ;  /* 0x0000000c2525723e */ /* 0x000fe200000010ff */
[----:B------:R-:W-:Y:S01]  /*4940*/  IMAD.MOV.U32 R12, RZ, RZ, R50 ;  /* 0x000000ffff0c7224 */ /* 0x000fe200078e0032 */
[----:B------:R-:W-:Y:S02]  /*4950*/  F2FP.BF16.F32.PACK_AB R36, R36, R39 ;  /* 0x000000272424723e */ /* 0x000fe400000010ff */
[----:B------:R-:W-:Y:S01]  /*4960*/  F2FP.BF16.F32.PACK_AB R49, R13, R38 ;  /* 0x000000260d31723e */ /* 0x000fe200000010ff */
[----:B------:R-:W-:Y:S01]  /*4970*/  IMAD.MOV.U32 R13, RZ, RZ, R51 ;  /* 0x000000ffff0d7224 */ /* 0x000fe200078e0033 */
[----:B------:R-:W-:Y:S01]  /*4980*/  F2FP.BF16.F32.PACK_AB R14, R4, R15 ;  /* 0x0000000f040e723e */ /* 0x000fe200000010ff */
[----:B------:R-:W-:Y:S01]  /*4990*/  IMAD.MOV.U32 R15, RZ, RZ, R102 ;  /* 0x000000ffff0f7224 */ /* 0x000fe200078e0066 */
[----:B------:R-:W-:Y:S01]  /*49a0*/  F2FP.BF16.F32.PACK_AB R48, R101, R98 ;  /* 0x000000626530723e */ /* 0x000fe200000010ff */
[----:B------:R-:W-:Y:S01]  /*49b0*/  IMAD.MOV.U32 R50, RZ, RZ, R37 ;  /* 0x000000ffff327224 */ /* 0x000fe200078e0025 */
[----:B------:R-:W-:-:S07]  /*49c0*/  MOV R51, R36 ;  /* 0x0000002400337202 */ /* 0x000fce0000000f00 */
.L_x_525:
[----:B------:R-:W-:Y:S05]  /*49d0*/  BSYNC B2 ;  /* 0x0000000000027941 */ /* 0x000fea0003800000 */
.L_x_524:
[----:B------:R-:W-:Y:S01]  /*49e0*/  ISETP.GE.AND P4, PT, R86, R87, PT ;  /* 0x000000575600720c */ /* 0x000fe20003f86270 */
[----:B---3--:R3:W-:-:S12]  /*49f0*/  ST.E.128 desc[UR42][R80.64], R12 ;  /* 0x0000000c50007985 */ /* 0x0087d8000c101d2a */
[----:B------:R-:W-:-:S05]  /*4a00*/  @!P4 IMAD.WIDE R82, R86, 0x2, R82 ;  /* 0x000000025652c825 */ /* 0x000fca00078e0252 */
[----:B----4-:R3:W-:Y:S02]  /*4a10*/  @!P4 ST.E.128 desc[UR42][R82.64], R48 ;  /* 0x000000305200c985 */ /* 0x0107e4000c101d2a */
.L_x_523:
[----:B------:R-:W-:Y:S05]  /*4a20*/  BSYNC B1 ;  /* 0x0000000000017941 */ /* 0x000fea0003800000 */
.L_x_522:
[----:B------:R-:W-:-:S03]  /*4a30*/  UMOV UR4, 0xffffffff ;  /* 0xffffffff00047882 */ /* 0x000fc60000000000 */
[----:B------:R-:W-:Y:S05]  /*4a40*/  BRA.DIV UR4, `(.L_x_526) ;  /* 0x0000012204007947 */ /* 0x000fea000b800000 */
[----:B0-----:R-:W0:Y:S04]  /*4a50*/  SHFL.IDX PT, R85, R85, 0x1, 0x1c1f ;  /* 0x003c1f0055557f89 */ /* 0x001e2800000e0000 */
[----:B------:R-:W4:Y:S02]  /*4a60*/  SHFL.IDX PT, R84, R84, 0x1, 0x1c1f ;  /* 0x003c1f0054547f89 */ /* 0x000f2400000e0000 */
.L_x_749:
[----:B------:R-:W-:-:S05]  /*4a70*/  VIADD R4, R153, 0x60 ;  /* 0x0000006099047836 */ /* 0x000fca0000000000 */
[----:B------:R-:W-:-:S13]  /*4a80*/  ISETP.GE.OR P4, PT, R4, R77, P1 ;  /* 0x0000004d0400720c */ /* 0x000fda0000f86670 */
[----:B------:R-:W-:Y:S05]  /*4a90*/  @P4 BRA `(.L_x_509) ;  /* 0x0000000800fc4947 */ /* 0x000fea0003800000 */
[----:B------:R-:W5:Y:S01]  /*4aa0*/  LDL R5, [R1+0x2c] ;  /* 0x00002c0001057983 */ /* 0x000f620000100800 */
[----:B------:R-:W-:Y:S01]  /*4ab0*/  SEL R91, R60, R91, !P0 ;  /* 0x0000005b3c5b7207 */ /* 0x000fe20004000000 */
[C---:B------:R-:W-:Y:S01]  /*4ac0*/  VIADD R6, R153.reuse, 0x60 ;  /* 0x0000006099067836 */ /* 0x040fe20000000000 */
[----:B----4-:R-:W-:Y:S01]  /*4ad0*/  LEA R36, P4, R10, R84, 0x1 ;  /* 0x000000540a247211 */ /* 0x010fe200078808ff */
[----:B------:R-:W-:Y:S01]  /*4ae0*/  VIADD R7, R153, 0x60 ;  /* 0x0000006099077836 */ /* 0x000fe20000000000 */
[----:B------:R-:W-:Y:S01]  /*4af0*/  SHF.R.S32.HI R4, RZ, 0x1f, R91 ;  /* 0x0000001fff047819 */ /* 0x000fe2000001145b */
[----:B------:R-:W-:Y:S01]  /*4b00*/  IMAD.SHL.U32 R6, R6, 0x40, RZ ;  /* 0x0000004006067824 */ /* 0x000fe200078e00ff */
[----:B------:R-:W-:Y:S01]  /*4b10*/  BSSY B1, `(.L_x_527) ;  /* 0x000006c000017945 */ /* 0x000fe20003800000 */
[----:B------:R-:W-:Y:S01]  /*4b20*/  IMAD.SHL.U32 R7, R7, 0x40, RZ ;  /* 0x0000004007077824 */ /* 0x000fe200078e00ff */
[----:B------:R-:W-:Y:S02]  /*4b30*/  LEA.HI R4, R4, R91, RZ, 0x4 ;  /* 0x0000005b04047211 */ /* 0x000fe400078f20ff */
[----:B------:R-:W-:-:S02]  /*4b40*/  LOP3.LUT R6, R6, 0x1c0, RZ, 0xc0, !PT ;  /* 0x000001c006067812 */ /* 0x000fc400078ec0ff */
[----:B------:R-:W-:Y:S02]  /*4b50*/  LEA.HI.SX32 R4, R4, R31, 0x1c ;  /* 0x0000001f04047211 */ /* 0x000fe400078fe2ff */
[----:B------:R-:W-:Y:S02]  /*4b60*/  LOP3.LUT R7, R7, 0x1c0, RZ, 0xc0, !PT ;  /* 0x000001c007077812 */ /* 0x000fe400078ec0ff */
[----:B------:R-:W-:Y:S01]  /*4b70*/  SHF.R.U32.HI R6, RZ, 0x3, R6 ;  /* 0x00000003ff067819 */ /* 0x000fe20000011606 */
[----:B--2---:R-:W-:Y:S01]  /*4b80*/  IMAD.SHL.U32 R11, R4, 0x8, RZ ;  /* 0x00000008040b7824 */ /* 0x004fe200078e00ff */
[----:B0-----:R-:W-:-:S04]  /*4b90*/  LEA.HI.X R37, R10, R85, R8, 0x1, P4 ;  /* 0x000000550a257211 */ /* 0x001fc800020f0c08 */
[----:B------:R-:W-:-:S04]  /*4ba0*/  LOP3.LUT R4, R7, 0x38, R11, 0xf8, !PT ;  /* 0x0000003807047812 */ /* 0x000fc800078ef80b */
[----:B------:R-:W-:-:S05]  /*4bb0*/  LOP3.LUT R4, R4, R6, RZ, 0x3c, !PT ;  /* 0x0000000604047212 */ /* 0x000fca00078e3cff */
[----:B-----5:R-:W-:Y:S02]  /*4bc0*/  IMAD.IADD R4, R5, 0x1, R4 ;  /* 0x0000000105047824 */ /* 0x020fe400078e0204 */
[C---:B------:R-:W-:Y:S02]  /*4bd0*/  IMAD R5, R19.reuse, 0x2000, R0 ;  /* 0x0000200013057824 */ /* 0x040fe400078e0200 */
[----:B------:R-:W-:-:S03]  /*4be0*/  IMAD R7, R19, 0x2000, R4 ;  /* 0x0000200013077824 */ /* 0x000fc600078e0204 */
[----:B------:R-:W-:Y:S01]  /*4bf0*/  LEA R5, R5, R18, 0x1 ;  /* 0x0000001205057211 */ /* 0x000fe200078e08ff */
[----:B---3--:R-:W-:-:S05]  /*4c00*/  IMAD R12, R7, 0x2, R18 ;  /* 0x00000002070c7824 */ /* 0x008fca00078e0212 */
[----:B------:R-:W0:Y:S04]  /*4c10*/  LDS.128 R4, [R5+0xe400] ;  /* 0x00e4000005047984 */ /* 0x000e280000000c00 */
[----:B------:R-:W2:Y:S01]  /*4c20*/  LDS.128 R12, [R12+0xe400] ;  /* 0x00e400000c0c7984 */ /* 0x000ea20000000c00 */
[----:B------:R-:W-:Y:S05]  /*4c30*/  @P3 BRA `(.L_x_528) ;  /* 0x0000000400643947 */ /* 0x000fea0003800000 */
[----:B------:R-:W-:Y:S01]  /*4c40*/  SHF.R.U32.HI R49, RZ, 0x10, R45 ;  /* 0x00000010ff317819 */ /* 0x000fe2000001162d */
[----:B--2---:R-:W-:Y:S01]  /*4c50*/  IMAD.U32 R39, R12, 0x10000, RZ ;  /* 0x000100000c277824 */ /* 0x004fe200078e00ff */
[----:B------:R-:W-:Y:S01]  /*4c60*/  SHF.R.U32.HI R91, RZ, 0x10, R41 ;  /* 0x00000010ff5b7819 */ /* 0x000fe20000011629 */
[----:B0-----:R-:W-:Y:S01]  /*4c70*/  IMAD.U32 R38, R4, 0x10000, RZ ;  /* 0x0001000004267824 */ /* 0x001fe200078e00ff */
[----:B------:R-:W-:Y:S02]  /*4c80*/  PRMT R88, R88, 0x5410, R49 ;  /* 0x0000541058587816 */ /* 0x000fe40000000031 */
[----:B------:R-:W-:Y:S02]  /*4c90*/  PRMT R94, R94, 0x5410, R91 ;  /* 0x000054105e5e7816 */ /* 0x000fe4000000005b */
[----:B------:R-:W-:Y:S02]  /*4ca0*/  SHF.R.U64 R80, R40, 0x10, R41 ;  /* 0x0000001028507819 */ /* 0x000fe40000001229 */
[----:B------:R-:W-:-:S02]  /*4cb0*/  SHF.R.U64 R48, R46, 0x10, R47 ;  /* 0x000000102e307819 */ /* 0x000fc4000000122f */
[----:B------:R-:W-:Y:S01]  /*4cc0*/  SHF.R.U32.HI R51, RZ, 0x10, R47 ;  /* 0x00000010ff337819 */ /* 0x000fe2000001162f */
[C---:B------:R-:W-:Y:S01]  /*4cd0*/  IMAD.U32 R47, R15.reuse, 0x10000, RZ ;  /* 0x000100000f2f7824 */ /* 0x040fe200078e00ff */
[----:B------:R-:W-:Y:S02]  /*4ce0*/  LOP3.LUT R41, R15, 0xffff0000, RZ, 0xc0, !PT ;  /* 0xffff00000f297812 */ /* 0x000fe400078ec0ff */
[----:B------:R-:W-:Y:S01]  /*4cf0*/  SHF.R.U64 R81, R44, 0x10, R45 ;  /* 0x000000102c517819 */ /* 0x000fe2000000122d */
[----:B------:R-:W-:Y:S01]  /*4d00*/  IMAD.U32 R45, R13, 0x10000, RZ ;  /* 0x000100000d2d7824 */ /* 0x000fe200078e00ff */
[----:B------:R-:W-:Y:S01]  /*4d10*/  SHF.L.U32 R15, R88, 0x10, RZ ;  /* 0x00000010580f7819 */ /* 0x000fe200000006ff */
[----:B------:R-:W-:Y:S01]  /*4d20*/  IMAD.U32 R44, R7, 0x10000, RZ ;  /* 0x00010000072c7824 */ /* 0x000fe200078e00ff */
[----:B------:R-:W-:Y:S01]  /*4d30*/  LOP3.LUT R46, R13, 0xffff0000, RZ, 0xc0, !PT ;  /* 0xffff00000d2e7812 */ /* 0x000fe200078ec0ff */
[----:B------:R-:W-:Y:S01]  /*4d40*/  IMAD.U32 R13, R94, 0x10000, RZ ;  /* 0x000100005e0d7824 */ /* 0x000fe200078e00ff */
[--C-:B------:R-:W-:Y:S01]  /*4d50*/  SHF.R.U32.HI R83, RZ, 0x10, R43.reuse ;  /* 0x00000010ff537819 */ /* 0x100fe2000001162b */
[----:B------:R-:W-:Y:S01]  /*4d60*/  FMUL.FTZ R49, R45, R15 ;  /* 0x0000000f2d317220 */ /* 0x000fe20000410000 */
[----:B------:R-:W-:Y:S01]  /*4d70*/  SHF.R.U64 R50, R42, 0x10, R43 ;  /* 0x000000102a327819 */ /* 0x000fe2000000122b */
[----:B------:R-:W-:Y:S01]  /*4d80*/  IMAD.U32 R42, R5, 0x10000, RZ ;  /* 0x00010000052a7824 */ /* 0x000fe200078e00ff */
[----:B------:R-:W-:Y:S01]  /*4d90*/  PRMT R92, R92, 0x5410, R51 ;  /* 0x000054105c5c7816 */ /* 0x000fe20000000033 */
[-C--:B------:R-:W-:Y:S01]  /*4da0*/  FMUL.FTZ R45, R45, R13.reuse ;  /* 0x0000000d2d2d7220 */ /* 0x080fe20000410000 */
[----:B------:R-:W-:Y:S01]  /*4db0*/  PRMT R96, R96, 0x5410, R83 ;  /* 0x0000541060607816 */ /* 0x000fe20000000053 */
[----:B------:R-:W-:Y:S01]  /*4dc0*/  FFMA.FTZ R13, R42, R13, -R49 ;  /* 0x0000000d2a0d7223 */ /* 0x000fe20000010831 */
[----:B------:R-:W-:Y:S01]  /*4dd0*/  PRMT R93, R93, 0x5410, R48 ;  /* 0x000054105d5d7816 */ /* 0x000fe20000000030 */
[----:B------:R-:W-:Y:S01]  /*4de0*/  IMAD.U32 R48, R92, 0x10000, RZ ;  /* 0x000100005c307824 */ /* 0x000fe200078e00ff */
[----:B------:R-:W-:Y:S01]  /*4df0*/  LOP3.LUT R88, R88, 0xffff0000, RZ, 0xc0, !PT ;  /* 0xffff000058587812 */ /* 0x000fe200078ec0ff */
[----:B------:R-:W-:Y:S01]  /*4e00*/  FFMA.FTZ R15, R42, R15, R45 ;  /* 0x0000000f2a0f7223 */ /* 0x000fe2000001002d */
[----:B------:R-:W-:Y:S01]  /*4e10*/  LOP3.LUT R94, R94, 0xffff0000, RZ, 0xc0, !PT ;  /* 0xffff00005e5e7812 */ /* 0x000fe200078ec0ff */
[----:B------:R-:W-:Y:S01]  /*4e20*/  IMAD.U32 R45, R96, 0x10000, RZ ;  /* 0x00010000602d7824 */ /* 0x000fe200078e00ff */
[----:B------:R-:W-:Y:S01]  /*4e30*/  PRMT R97, R97, 0x5410, R50 ;  /* 0x0000541061617816 */ /* 0x000fe20000000032 */
[----:B------:R-:W-:Y:S01]  /*4e40*/  FMUL.FTZ R49, R47, R48 ;  /* 0x000000302f317220 */ /* 0x000fe20000410000 */
[----:B------:R-:W-:Y:S01]  /*4e50*/  LOP3.LUT R92, R92, 0xffff0000, RZ, 0xc0, !PT ;  /* 0xffff00005c5c7812 */ /* 0x000fe200078ec0ff */
[----:B------:R-:W-:Y:S01]  /*4e60*/  FMUL.FTZ R50, R46, R88 ;  /* 0x000000582e327220 */ /* 0x000fe20000410000 */
[----:B------:R-:W-:Y:S01]  /*4e70*/  LOP3.LUT R43, R5, 0xffff0000, RZ, 0xc0, !PT ;  /* 0xffff0000052b7812 */ /* 0x000fe200078ec0ff */
[-C--:B------:R-:W-:Y:S01]  /*4e80*/  FMUL.FTZ R47, R47, R45.reuse ;  /* 0x0000002d2f2f7220 */ /* 0x080fe20000410000 */
[----:B------:R-:W-:Y:S01]  /*4e90*/  PRMT R90, R90, 0x5410, R81 ;  /* 0x000054105a5a7816 */ /* 0x000fe20000000051 */
[----:B------:R-:W-:Y:S01]  /*4ea0*/  FMUL.FTZ R46, R46, R94 ;  /* 0x0000005e2e2e7220 */ /* 0x000fe20000410000 */
[----:B------:R-:W-:Y:S01]  /*4eb0*/  PRMT R95, R95, 0x5410, R80 ;  /* 0x000054105f5f7816 */ /* 0x000fe20000000050 */
[----:B------:R-:W-:Y:S01]  /*4ec0*/  FFMA.FTZ R49, R44, R45, -R49 ;  /* 0x0000002d2c317223 */ /* 0x000fe20000010831 */
[----:B------:R-:W-:Y:S01]  /*4ed0*/  LOP3.LUT R96, R96, 0xffff0000, RZ, 0xc0, !PT ;  /* 0xffff000060607812 */ /* 0x000fe200078ec0ff */
[----:B------:R-:W-:Y:S01]  /*4ee0*/  FFMA.FTZ R48, R44, R48, R47 ;  /* 0x000000302c307223 */ /* 0x000fe2000001002f */
[----:B------:R-:W-:Y:S01]  /*4ef0*/  LOP3.LUT R40, R7, 0xffff0000, RZ, 0xc0, !PT ;  /* 0xffff000007287812 */ /* 0x000fe200078ec0ff */
[----:B------:R-:W-:Y:S01]  /*4f00*/  FMUL.FTZ R45, R41, R92 ;  /* 0x0000005c292d7220 */ /* 0x000fe20000410000 */
[C---:B------:R-:W-:Y:S01]  /*4f10*/  FFMA.FTZ R42, R43.reuse, R94, -R50 ;  /* 0x0000005e2b2a7223 */ /* 0x040fe20000010832 */
[----:B------:R-:W-:Y:S01]  /*4f20*/  FFMA.FTZ R46, R43, R88, R46 ;  /* 0x000000582b2e7223 */ /* 0x000fe2000001002e */
[----:B------:R-:W-:-:S02]  /*4f30*/  IMAD.U32 R44, R90, 0x10000, RZ ;  /* 0x000100005a2c7824 */ /* 0x000fc400078e00ff */
[-C--:B------:R-:W-:Y:S01]  /*4f40*/  FMUL.FTZ R47, R41, R96.reuse ;  /* 0x00000060292f7220 */ /* 0x080fe20000410000 */
[----:B------:R-:W-:Y:S02]  /*4f50*/  IMAD.U32 R43, R95, 0x10000, RZ ;  /* 0x000100005f2b7824 */ /* 0x000fe400078e00ff */
[----:B------:R-:W-:Y:S01]  /*4f60*/  FFMA.FTZ R96, R40, R96, -R45 ;  /* 0x0000006028607223 */ /* 0x000fe2000001082d */
[----:B------:R-:W-:Y:S01]  /*4f70*/  LOP3.LUT R12, R12, 0xffff0000, RZ, 0xc0, !PT ;  /* 0xffff00000c0c7812 */ /* 0x000fe200078ec0ff */
[C---:B------:R-:W-:Y:S01]  /*4f80*/  FMUL.FTZ R45, R39.reuse, R44 ;  /* 0x0000002c272d7220 */ /* 0x040fe20000410000 */
[----:B------:R-:W-:Y:S01]  /*4f90*/  LOP3.LUT R41, R90, 0xffff0000, RZ, 0xc0, !PT ;  /* 0xffff00005a297812 */ /* 0x000fe200078ec0ff */
[----:B------:R-:W-:Y:S01]  /*4fa0*/  FMUL.FTZ R39, R39, R43 ;  /* 0x0000002b27277220 */ /* 0x000fe20000410000 */
[----:B------:R-:W-:Y:S01]  /*4fb0*/  LOP3.LUT R95, R95, 0xffff0000, RZ, 0xc0, !PT ;  /* 0xffff00005f5f7812 */ /* 0x000fe200078ec0ff */
[----:B------:R-:W-:Y:S01]  /*4fc0*/  FFMA.FTZ R51, R40, R92, R47 ;  /* 0x0000005c28337223 */ /* 0x000fe2000001002f */
[----:B------:R-:W-:Y:S01]  /*4fd0*/  LOP3.LUT R4, R4, 0xffff0000, RZ, 0xc0, !PT ;  /* 0xffff000004047812 */ /* 0x000fe200078ec0ff */
[C---:B------:R-:W-:Y:S01]  /*4fe0*/  IMAD.U32 R5, R6.reuse, 0x10000, RZ ;  /* 0x0001000006057824 */ /* 0x040fe200078e00ff */
[----:B------:R-:W-:Y:S01]  /*4ff0*/  LOP3.LUT R7, R6, 0xffff0000, RZ, 0xc0, !PT ;  /* 0xffff000006077812 */ /* 0x000fe200078ec0ff */
[----:B------:R-:W-:Y:S01]  /*5000*/  FMUL.FTZ R47, R12, R41 ;  /* 0x000000290c2f7220 */ /* 0x000fe20000410000 */
[C---:B------:R-:W-:Y:S01]  /*5010*/  FFMA.FTZ R45, R38.reuse, R43, -R45 ;  /* 0x0000002b262d7223 */ /* 0x040fe2000001082d */
[----:B------:R-:W-:Y:S01]  /*5020*/  FFMA.FTZ R39, R38, R44, R39 ;  /* 0x0000002c26277223 */ /* 0x000fe20000010027 */
[----:B------:R-:W-:-:S02]  /*5030*/  IMAD.U32 R6, R14, 0x10000, RZ ;  /* 0x000100000e067824 */ /* 0x000fc400078e00ff */
[-C--:B------:R-:W-:Y:S01]  /*5040*/  FMUL.FTZ R43, R12, R95.reuse ;  /* 0x0000005f0c2b7220 */ /* 0x080fe20000410000 */
[----:B------:R-:W-:Y:S01]  /*5050*/  IMAD.U32 R38, R93, 0x10000, RZ ;  /* 0x000100005d267824 */ /* 0x000fe200078e00ff */
[----:B------:R-:W-:Y:S01]  /*5060*/  LOP3.LUT R14, R14, 0xffff0000, RZ, 0xc0, !PT ;  /* 0xffff00000e0e7812 */ /* 0x000fe200078ec0ff */
[----:B------:R-:W-:Y:S01]  /*5070*/  IMAD.U32 R12, R97, 0x10000, RZ ;  /* 0x00010000610c7824 */ /* 0x000fe200078e00ff */
[----:B------:R-:W-:Y:S01]  /*5080*/  LOP3.LUT R93, R93, 0xffff0000, RZ, 0xc0, !PT ;  /* 0xffff00005d5d7812 */ /* 0x000fe200078ec0ff */
[C---:B------:R-:W-:Y:S01]  /*5090*/  FFMA.FTZ R40, R4.reuse, R95, -R47 ;  /* 0x0000005f04287223 */ /* 0x040fe2000001082f */
[----:B------:R-:W-:Y:S01]  /*50a0*/  LOP3.LUT R97, R97, 0xffff0000, RZ, 0xc0, !PT ;  /* 0xffff000061617812 */ /* 0x000fe200078ec0ff */
[----:B------:R-:W-:Y:S01]  /*50b0*/  FFMA.FTZ R4, R4, R41, R43 ;  /* 0x0000002904047223 */ /* 0x000fe2000001002b */
[C---:B------:R-:W-:Y:S01]  /*50c0*/  FMUL.FTZ R44, R6.reuse, R38 ;  /* 0x00000026062c7220 */ /* 0x040fe20000410000 */
[-C--:B------:R-:W-:Y:S01]  /*50d0*/  FMUL.FTZ R41, R6, R12.reuse ;  /* 0x0000000c06297220 */ /* 0x080fe20000410000 */
[C---:B------:R-:W-:Y:S01]  /*50e0*/  FMUL.FTZ R6, R14.reuse, R93 ;  /* 0x0000005d0e067220 */ /* 0x040fe20000410000 */
[-C--:B------:R-:W-:Y:S01]  /*50f0*/  FMUL.FTZ R14, R14, R97.reuse ;  /* 0x000000610e0e7220 */ /* 0x080fe20000410000 */
[C---:B------:R-:W-:Y:S01]  /*5100*/  FFMA.FTZ R44, R5.reuse, R12, -R44 ;  /* 0x0000000c052c7223 */ /* 0x040fe2000001082c */
[----:B------:R-:W-:Y:S01]  /*5110*/  FFMA.FTZ R41, R5, R38, R41 ;  /* 0x0000002605297223 */ /* 0x000fe20000010029 */
        /* <DEDUP_REMOVED lines=8> */
[----:B------:R-:W-:Y:S02]  /*51a0*/  F2FP.BF16.F32.PACK_AB R15, R51, R48 ;  /* 0x00000030330f723e */ /* 0x000fe400000010ff */
[----:B------:R-:W-:-:S02]  /*51b0*/  F2FP.BF16.F32.PACK_AB R6, R97, R44 ;  /* 0x0000002c6106723e */ /* 0x000fc400000010ff */
[----:B------:R-:W-:-:S07]  /*51c0*/  F2FP.BF16.F32.PACK_AB R14, R14, R41 ;  /* 0x000000290e0e723e */ /* 0x000fce00000010ff */
.L_x_528:
[----:B------:R-:W-:Y:S05]  /*51d0*/  BSYNC B1 ;  /* 0x0000000000017941 */ /* 0x000fea0003800000 */
.L_x_527:
[----:B------:R-:W-:Y:S01]  /*51e0*/  ISETP.GE.AND P3, PT, R11, R87, PT ;  /* 0x000000570b00720c */ /* 0x000fe20003f66270 */
[----:B0-----:R0:W-:Y:S02]  /*51f0*/  ST.E.128 desc[UR42][R36.64], R4 ;  /* 0x0000000424007985 */ /* 0x0011e4000c101d2a */
[----:B0-----:R-:W-:Y:S01]  /*5200*/  IMAD.MOV.U32 R4, RZ, RZ, R84 ;  /* 0x000000ffff047224 */ /* 0x001fe200078e0054 */
[----:B------:R-:W-:-:S09]  /*5210*/  MOV R5, R85 ;  /* 0x0000005500057202 */ /* 0x000fd20000000f00 */
[----:B------:R-:W-:Y:S05]  /*5220*/  @P3 BRA `(.L_x_509) ;  /* 0x0000000400183947 */ /* 0x000fea0003800000 */
[----:B------:R-:W-:-:S05]  /*5230*/  IMAD.WIDE R4, R11, 0x2, R4 ;  /* 0x000000020b047825 */ /* 0x000fca00078e0204 */
[----:B--2---:R0:W-:Y:S01]  /*5240*/  ST.E.128 desc[UR42][R4.64], R12 ;  /* 0x0000000c04007985 */ /* 0x0041e2000c101d2a */
[----:B------:R-:W-:Y:S05]  /*5250*/  BRA `(.L_x_509) ;  /* 0x00000004000c7947 */ /* 0x000fea0003800000 */
.L_x_490:
[----:B------:R-:W-:-:S06]  /*5260*/  UISETP.NE.AND UP0, UPT, UR39, 0x3, UPT ;  /* 0x000000032700788c */ /* 0x000fcc000bf05270 */
[----:B------:R-:W-:-:S13]  /*5270*/  PLOP3.LUT P5, PT, PT, PT, UP0, 0x80, 0x0 ;  /* 0x000000000000781c */ /* 0x000fda0003faf008 */
[----:B------:R-:W-:Y:S05]  /*5280*/  @!P5 BRA `(.L_x_529) ;  /* 0x000000000004d947 */ /* 0x000fea0003800000 */
[----:B------:R-:W-:Y:S01]  /*5290*/  BPT.TRAP 0x1 ;  /* 0x000000040000795c */ /* 0x000fe20000300000 */
.L_x_529:
[----:B------:R-:W-:Y:S01]  /*52a0*/  IMAD R70, R19, 0x8, R18 ;  /* 0x0000000813467824 */ /* 0x000fe200078e0212 */
[----:B------:R-:W-:Y:S01]  /*52b0*/  SHF.L.U32 R79, R155, 0x1f, RZ ;  /* 0x0000001f9b4f7819 */ /* 0x000fe200000006ff */
[----:B------:R-:W-:Y:S01]  /*52c0*/  BSSY B1, `(.L_x_530) ;  /* 0x0000004000017945 */ /* 0x000fe20003800000 */
[----:B------:R-:W-:Y:S02]  /*52d0*/  SHF.R.S32.HI R75, RZ, 0x1f, R74 ;  /* 0x0000001fff4b7819 */ /* 0x000fe4000001144a */
[----:B------:R-:W0:Y:S02]  /*52e0*/  SYNCS.PHASECHK.TRANS64.TRYWAIT P3, [R70+URZ+0x16890], R79 ;  /* 0x0168904f460075a7 */ /* 0x000e24000806017f */
[----:B0-----:R-:W-:Y:S05]  /*52f0*/  @!P3 BRA `(.L_x_531) ;  /* 0x000001180020b947 */ /* 0x001fea0003800000 */
.L_x_750:
[----:B------:R-:W-:Y:S05]  /*5300*/  BSYNC B1 ;  /* 0x0000000000017941 */ /* 0x000fea0003800000 */
.L_x_530:
[----:B------:R-:W-:Y:S01]  /*5310*/  ULDC.64 UR4, c[0x0][0x300] ;  /* 0x0000c00000047ab9 */ /* 0x000fe20000000a00 */
[----:B-----5:R-:W-:Y:S01]  /*5320*/  SHF.R.S32.HI R76, RZ, 0x1f, R73 ;  /* 0x0000001fff4c7819 */ /* 0x020fe20000011449 */
[----:B------:R-:W-:Y:S01]  /*5330*/  IMAD R7, R75, UR4, RZ ;  /* 0x000000044b077c24 */ /* 0x000fe2000f8e02ff */
[----:B------:R-:W-:Y:S01]  /*5340*/  ULDC.64 UR6, c[0x0][0x2e8] ;  /* 0x0000ba0000067ab9 */ /* 0x000fe20000000a00 */
[----:B------:R-:W-:-:S04]  /*5350*/  IMAD.WIDE.U32 R4, R74, UR4, RZ ;  /* 0x000000044a047c25 */ /* 0x000fc8000f8e00ff */
[----:B------:R-:W-:Y:S01]  /*5360*/  IMAD R7, R74, UR5, R7 ;  /* 0x000000054a077c24 */ /* 0x000fe2000f8e0207 */
[----:B------:R-:W-:Y:S01]  /*5370*/  ULDC.64 UR4, c[0x0][0x310] ;  /* 0x0000c40000047ab9 */ /* 0x000fe20000000a00 */
[----:B------:R-:W-:Y:S02]  /*5380*/  IMAD R77, R29, -0x80, R27 ;  /* 0xffffff801d4d7824 */ /* 0x000fe400078e021b */
[----:B------:R-:W-:Y:S02]  /*5390*/  IMAD R6, R76, UR4, RZ ;  /* 0x000000044c067c24 */ /* 0x000fe4000f8e02ff */
[----:B------:R-:W-:Y:S01]  /*53a0*/  IMAD.IADD R5, R5, 0x1, R7 ;  /* 0x0000000105057824 */ /* 0x000fe200078e0207 */
[----:B------:R-:W-:Y:S01]  /*53b0*/  VIMNMX R77, R77, 0x80, PT ;  /* 0x000000804d4d7848 */ /* 0x000fe20003fe0100 */
[C---:B------:R-:W-:Y:S02]  /*53c0*/  IMAD R7, R73.reuse, UR5, R6 ;  /* 0x0000000549077c24 */ /* 0x040fe4000f8e0206 */
[----:B------:R-:W-:Y:S01]  /*53d0*/  IMAD.WIDE.U32 R4, R73, UR4, R4 ;  /* 0x0000000449047c25 */ /* 0x000fe2000f8e0004 */
[----:B------:R-:W-:-:S03]  /*53e0*/  ULDC.64 UR4, c[0x0][0x308] ;  /* 0x0000c20000047ab9 */ /* 0x000fc60000000a00 */
[----:B------:R-:W-:Y:S02]  /*53f0*/  IMAD.IADD R5, R5, 0x1, R7 ;  /* 0x0000000105057824 */ /* 0x000fe400078e0207 */
[----:B------:R-:W-:Y:S02]  /*5400*/  IMAD.IADD R38, R77, 0x1, -R153 ;  /* 0x000000014d267824 */ /* 0x000fe400078e0a99 */
[----:B------:R-:W-:Y:S01]  /*5410*/  IMAD.WIDE.U32 R4, R152, UR4, R4 ;  /* 0x0000000498047c25 */ /* 0x000fe2000f8e0004 */
[----:B------:R-:W-:-:S03]  /*5420*/  UMOV UR4, 0xffffffff ;  /* 0xffffffff00047882 */ /* 0x000fc60000000000 */
[----:B------:R-:W-:Y:S01]  /*5430*/  IMAD R37, R152, UR5, R5 ;  /* 0x0000000598257c24 */ /* 0x000fe2000f8e0205 */
[----:B------:R-:W-:-:S04]  /*5440*/  LEA R36, P3, R4, UR6, 0x1 ;  /* 0x0000000604247c11 */ /* 0x000fc8000f8608ff */
[----:B------:R-:W-:Y:S02]  /*5450*/  LEA.HI.X R37, R4, UR7, R37, 0x1, P3 ;  /* 0x0000000704257c11 */ /* 0x000fe400098f0c25 */
[----:B------:R-:W-:Y:S01]  /*5460*/  ISETP.GE.AND P3, PT, R38, 0x1, PT ;  /* 0x000000012600780c */ /* 0x000fe20003f66270 */
[----:B------:R-:W-:-:S12]  /*5470*/  BRA.DIV UR4, `(.L_x_532) ;  /* 0x0000011604d47947 */ /* 0x000fd8000b800000 */
[----:B------:R1:W2:Y:S04]  /*5480*/  SHFL.IDX PT, R5, R37, RZ, 0x1c1f ;  /* 0x001c1fff25057589 */ /* 0x0002a800000e0000 */
[----:B------:R1:W3:Y:S02]  /*5490*/  SHFL.IDX PT, R7, R36, RZ, 0x1c1f ;  /* 0x001c1fff24077589 */ /* 0x0002e400000e0000 */
.L_x_754:
[----:B------:R-:W-:Y:S04]  /*54a0*/  BSSY B1, `(.L_x_533) ;  /* 0x000000d000017945 */ /* 0x000fe80003800000 */
[----:B------:R-:W-:Y:S05]  /*54b0*/  @!P3 BRA `(.L_x_534) ;  /* 0x00000000002cb947 */ /* 0x000fea0003800000 */
[----:B------:R-:W-:Y:S02]  /*54c0*/  ULDC UR4, c[0x0][0x2f4] ;  /* 0x0000bd0000047ab9 */ /* 0x000fe40000000800 */
[----:B------:R-:W-:-:S13]  /*54d0*/  ISETP.GE.AND P3, PT, R16, UR4, PT ;  /* 0x0000000410007c0c */ /* 0x000fda000bf66270 */
[----:B---3--:R-:W-:-:S04]  /*54e0*/  @!P3 LEA R14, P4, R16, R7, 0x1 ;  /* 0x00000007100eb211 */ /* 0x008fc800078808ff */
[----:B--2---:R-:W-:Y:S02]  /*54f0*/  @!P3 LEA.HI.X R15, R16, R5, R17, 0x1, P4 ;  /* 0x00000005100fb211 */ /* 0x004fe400020f0c11 */
[----:B------:R-:W-:-:S13]  /*5500*/  ISETP.GE.AND P4, PT, R2, UR4, PT ;  /* 0x0000000402007c0c */ /* 0x000fda000bf86270 */
[----:B------:R-:W-:-:S04]  /*5510*/  @!P4 LEA R12, P6, R2, R7, 0x1 ;  /* 0x00000007020cc211 */ /* 0x000fc800078c08ff */
[----:B------:R-:W-:Y:S02]  /*5520*/  @!P4 LEA.HI.X R13, R2, R5, R154, 0x1, P6 ;  /* 0x00000005020dc211 */ /* 0x000fe400030f0c9a */
[----:B------:R-:W2:Y:S04]  /*5530*/  @!P3 LDS.128 R4, [R72+0xe000] ;  /* 0x00e000004804b984 */ /* 0x000ea80000000c00 */
[----:B--2---:R-:W-:Y:S04]  /*5540*/  @!P3 ST.E.128 desc[UR42][R14.64], R4 ;  /* 0x000000040e00b985 */ /* 0x004fe8000c101d2a */
[----:B------:R-:W2:Y:S04]  /*5550*/  @!P4 LDS.128 R4, [R71+0xe000] ;  /* 0x00e000004704c984 */ /* 0x000ea80000000c00 */
[----:B--2---:R4:W-:Y:S02]  /*5560*/  @!P4 ST.E.128 desc[UR42][R12.64], R4 ;  /* 0x000000040c00c985 */ /* 0x0049e4000c101d2a */
.L_x_534:
[----:B------:R-:W-:Y:S05]  /*5570*/  BSYNC B1 ;  /* 0x0000000000017941 */ /* 0x000fea0003800000 */
.L_x_533:
[----:B------:R-:W-:-:S03]  /*5580*/  UMOV UR4, 0xffffffff ;  /* 0xffffffff00047882 */ /* 0x000fc60000000000 */
[----:B------:R-:W-:Y:S05]  /*5590*/  BRA.DIV UR4, `(.L_x_535) ;  /* 0x0000011604d87947 */ /* 0x000fea000b800000 */
[----:B--2-4-:R2:W4:Y:S04]  /*55a0*/  SHFL.IDX PT, R5, R37, 0x1, 0x1c1f ;  /* 0x003c1f0025057f89 */ /* 0x01452800000e0000 */
[----:B---3--:R2:W3:Y:S02]  /*55b0*/  SHFL.IDX PT, R7, R36, 0x1, 0x1c1f ;  /* 0x003c1f0024077f89 */ /* 0x0084e400000e0000 */
.L_x_758:
[----:B------:R-:W-:-:S13]  /*55c0*/  ISETP.GE.AND P3, PT, R38, 0x61, PT ;  /* 0x000000612600780c */ /* 0x000fda0003f66270 */
[----:B------:R-:W-:Y:S05]  /*55d0*/  @!P3 BRA `(.L_x_509) ;  /* 0x00000000002cb947 */ /* 0x000fea0003800000 */
[----:B------:R-:W-:Y:S02]  /*55e0*/  ULDC UR4, c[0x0][0x2f4] ;  /* 0x0000bd0000047ab9 */ /* 0x000fe40000000800 */
[----:B------:R-:W-:-:S13]  /*55f0*/  ISETP.GE.AND P3, PT, R16, UR4, PT ;  /* 0x0000000410007c0c */ /* 0x000fda000bf66270 */
[----:B---3--:R-:W-:-:S04]  /*5600*/  @!P3 LEA R14, P4, R16, R7, 0x1 ;  /* 0x00000007100eb211 */ /* 0x008fc800078808ff */
[----:B----4-:R-:W-:Y:S02]  /*5610*/  @!P3 LEA.HI.X R15, R16, R5, R17, 0x1, P4 ;  /* 0x00000005100fb211 */ /* 0x010fe400020f0c11 */
[----:B------:R-:W-:-:S13]  /*5620*/  ISETP.GE.AND P4, PT, R2, UR4, PT ;  /* 0x0000000402007c0c */ /* 0x000fda000bf86270 */
[----:B------:R-:W-:-:S04]  /*5630*/  @!P4 LEA R12, P6, R2, R7, 0x1 ;  /* 0x00000007020cc211 */ /* 0x000fc800078c08ff */
[----:B------:R-:W-:Y:S02]  /*5640*/  @!P4 LEA.HI.X R13, R2, R5, R154, 0x1, P6 ;  /* 0x00000005020dc211 */ /* 0x000fe400030f0c9a */
[----:B------:R-:W3:Y:S04]  /*5650*/  @!P3 LDS.128 R4, [R72+0x11000] ;  /* 0x011000004804b984 */ /* 0x000ee80000000c00 */
[----:B---3--:R-:W-:Y:S04]  /*5660*/  @!P3 ST.E.128 desc[UR42][R14.64], R4 ;  /* 0x000000040e00b985 */ /* 0x008fe8000c101d2a */
[----:B------:R-:W3:Y:S04]  /*5670*/  @!P4 LDS.128 R4, [R71+0x11000] ;  /* 0x011000004704c984 */ /* 0x000ee80000000c00 */
[----:B---3--:R3:W-:Y:S02]  /*5680*/  @!P4 ST.E.128 desc[UR42][R12.64], R4 ;  /* 0x000000040c00c985 */ /* 0x0087e4000c101d2a */
.L_x_509:
[----:B------:R-:W-:Y:S05]  /*5690*/  BSYNC B0 ;  /* 0x0000000000007941 */ /* 0x000fea0003800000 */
.L_x_489:
[----:B0--34-:R-:W0:Y:S01]  /*56a0*/  S2R R4, SR_TID.X ;  /* 0x0000000000047919 */ /* 0x019e220000002100 */
[----:B------:R-:W-:Y:S01]  /*56b0*/  @!PT LDS RZ, [RZ] ;  /* 0x00000000fffff984 */ /* 0x000fe20000000800 */
[----:B------:R-:W-:Y:S01]  /*56c0*/  @!PT LDS RZ, [RZ] ;  /* 0x00000000fffff984 */ /* 0x000fe20000000800 */
[----:B------:R-:W-:Y:S01]  /*56d0*/  @!PT LDS RZ, [RZ] ;  /* 0x00000000fffff984 */ /* 0x000fe20000000800 */
[----:B------:R-:W-:Y:S01]  /*56e0*/  @!PT LDS RZ, [RZ] ;  /* 0x00000000fffff984 */ /* 0x000fe20000000800 */
[----:B------:R3:W-:Y:S06]  /*56f0*/  MEMBAR.ALL.CTA ;  /* 0x0000000000007992 */ /* 0x0007ec0000008000 */
[----:B---3--:R-:W3:Y:S01]  /*5700*/  FENCE.VIEW.ASYNC.S ;  /* 0x00000000000073c6 */ /* 0x008ee20000000000 */
[----:B------:R-:W-:Y:S05]  /*5710*/  WARPSYNC.ALL ;  /* 0x0000000000007948 */ /* 0x000fea0003800000 */
[----:B------:R-:W-:Y:S01]  /*5720*/  BSSY B0, `(.L_x_536) ;  /* 0x0000008000007945 */ /* 0x000fe20003800000 */
[----:B---3--:R3:W-:Y:S01]  /*5730*/  BAR.SYNC.DEFER_BLOCKING R78, 0x80 ;  /* 0x0002004e0000751d */ /* 0x0087e20000010000 */
[----:B0-----:R-:W-:-:S13]  /*5740*/  LOP3.LUT P3, RZ, R4, 0x7f, RZ, 0xc0, !PT ;  /* 0x0000007f04ff7812 */ /* 0x001fda000786c0ff */
[----:B------:R-:W-:-:S05]  /*5750*/  @!P3 VIADD R4, R70, 0x168a0 ;  /* 0x000168a04604b836 */ /* 0x000fca0000000000 */
[----:B------:R-:W-:-:S04]  /*5760*/  @!P3 PRMT R4, RZ, 0x654, R4 ;  /* 0x00000654ff04b816 */ /* 0x000fc80000000004 */
[----:B------:R3:W-:Y:S01]  /*5770*/  @!P3 SYNCS.ARRIVE.TRANS64.RED.A1T0 RZ, [R4+URZ], RZ ;  /* 0x000000ff04ffb9a7 */ /* 0x0007e2000810043f */
[----:B------:R-:W-:Y:S05]  /*5780*/  @!P5 BRA `(.L_x_537) ;  /* 0x000000000004d947 */ /* 0x000fea0003800000 */
[----:B------:R-:W-:Y:S01]  /*5790*/  BPT.TRAP 0x1 ;  /* 0x000000040000795c */ /* 0x000fe20000300000 */
.L_x_537:
[----:B------:R-:W-:Y:S05]  /*57a0*/  BSYNC B0 ;  /* 0x0000000000007941 */ /* 0x000fea0003800000 */
.L_x_536:
[----:B------:R-:W0:Y:S01]  /*57b0*/  SYNCS.PHASECHK.TRANS64.TRYWAIT P4, [R70+URZ+0x168b0], R79 ;  /* 0x0168b04f460075a7 */ /* 0x000e22000808017f */
[----:B------:R-:W-:Y:S01]  /*57c0*/  ULDC UR40, c[0x0][0x2f4] ;  /* 0x0000bd0000287ab9 */ /* 0x000fe20000000800 */
[----:B------:R-:W-:Y:S04]  /*57d0*/  BSSY B0, `(.L_x_538) ;  /* 0x0000002000007945 */ /* 0x000fe80003800000 */
[----:B0-----:R-:W-:Y:S05]  /*57e0*/  @!P4 BRA `(.L_x_539) ;  /* 0x000001140090c947 */ /* 0x001fea0003800000 */
.L_x_759:
[----:B------:R-:W-:Y:S05]  /*57f0*/  BSYNC B0 ;  /* 0x0000000000007941 */ /* 0x000fea0003800000 */
.L_x_538:
[----:B------:R-:W-:Y:S01]  /*5800*/  ULDC.64 UR4, c[0x0][0x328] ;  /* 0x0000ca0000047ab9 */ /* 0x000fe20000000a00 */
[----:B------:R-:W-:Y:S01]  /*5810*/  ULDC.64 UR6, c[0x0][0x318] ;  /* 0x0000c60000067ab9 */ /* 0x000fe20000000a00 */
[----:B------:R-:W-:Y:S01]  /*5820*/  IMAD R75, R75, UR4, RZ ;  /* 0x000000044b4b7c24 */ /* 0x000fe2000f8e02ff */
[----:B------:R-:W-:Y:S01]  /*5830*/  BSSY B0, `(.L_x_540) ;  /* 0x000001d000007945 */ /* 0x000fe20003800000 */
[----:B---3--:R-:W-:-:S04]  /*5840*/  IMAD.WIDE.U32 R4, R74, UR4, RZ ;  /* 0x000000044a047c25 */ /* 0x008fc8000f8e00ff */
[----:B------:R-:W-:Y:S01]  /*5850*/  IMAD R75, R74, UR5, R75 ;  /* 0x000000054a4b7c24 */ /* 0x000fe2000f8e024b */
[----:B------:R-:W-:Y:S01]  /*5860*/  ULDC.64 UR4, c[0x0][0x338] ;  /* 0x0000ce0000047ab9 */ /* 0x000fe20000000a00 */
[----:B------:R-:W-:Y:S02]  /*5870*/  IMAD.IADD R77, R77, 0x1, -R153 ;  /* 0x000000014d4d7824 */ /* 0x000fe400078e0a99 */
[----:B------:R-:W-:Y:S02]  /*5880*/  IMAD R76, R76, UR4, RZ ;  /* 0x000000044c4c7c24 */ /* 0x000fe4000f8e02ff */
[----:B------:R-:W-:Y:S02]  /*5890*/  IMAD.IADD R5, R5, 0x1, R75 ;  /* 0x0000000105057824 */ /* 0x000fe400078e024b */
[C---:B------:R-:W-:Y:S02]  /*58a0*/  IMAD R7, R73.reuse, UR5, R76 ;  /* 0x0000000549077c24 */ /* 0x040fe4000f8e024c */
[----:B------:R-:W-:Y:S01]  /*58b0*/  IMAD.WIDE.U32 R4, R73, UR4, R4 ;  /* 0x0000000449047c25 */ /* 0x000fe2000f8e0004 */
[----:B------:R-:W-:-:S03]  /*58c0*/  ULDC.64 UR4, c[0x0][0x330] ;  /* 0x0000cc0000047ab9 */ /* 0x000fc60000000a00 */
[----:B------:R-:W-:Y:S02]  /*58d0*/  IMAD.IADD R5, R5, 0x1, R7 ;  /* 0x0000000105057824 */ /* 0x000fe400078e0207 */
[----:B------:R-:W-:-:S04]  /*58e0*/  IMAD.WIDE.U32 R4, R152, UR4, R4 ;  /* 0x0000000498047c25 */ /* 0x000fc8000f8e0004 */
[----:B------:R-:W-:Y:S01]  /*58f0*/  IMAD R5, R152, UR5, R5 ;  /* 0x0000000598057c24 */ /* 0x000fe2000f8e0205 */
[----:B--2---:R-:W-:-:S04]  /*5900*/  LEA R11, P4, R4, UR6, 0x1 ;  /* 0x00000006040b7c11 */ /* 0x004fc8000f8808ff */
[----:B-1----:R-:W-:Y:S01]  /*5910*/  LEA.HI.X R36, R4, UR7, R5, 0x1, P4 ;  /* 0x0000000704247c11 */ /* 0x002fe2000a0f0c05 */
[----:B------:R1:W2:Y:S01]  /*5920*/  SHFL.IDX PT, R13, R11, RZ, 0x1c1f ;  /* 0x001c1fff0b0d7589 */ /* 0x0002a200000e0000 */
[----:B------:R-:W-:-:S03]  /*5930*/  ISETP.GE.AND P4, PT, R77, 0x1, PT ;  /* 0x000000014d00780c */ /* 0x000fc60003f86270 */
[----:B------:R1:W3:Y:S10]  /*5940*/  SHFL.IDX PT, R5, R36, RZ, 0x1c1f ;  /* 0x001c1fff24057589 */ /* 0x0002f400000e0000 */
[----:B-1----:R-:W-:Y:S05]  /*5950*/  @!P4 BRA `(.L_x_541) ;  /* 0x000000000028c947 */ /* 0x002fea0003800000 */
[----:B------:R-:W-:-:S13]  /*5960*/  ISETP.GE.AND P4, PT, R16, UR40, PT ;  /* 0x0000002810007c0c */ /* 0x000fda000bf86270 */
[----:B--2---:R-:W-:-:S04]  /*5970*/  @!P4 LEA R14, P5, R16, R13, 0x1 ;  /* 0x0000000d100ec211 */ /* 0x004fc800078a08ff */
[----:B---3--:R-:W-:Y:S02]  /*5980*/  @!P4 LEA.HI.X R15, R16, R5, R17, 0x1, P5 ;  /* 0x00000005100fc211 */ /* 0x008fe400028f0c11 */
[----:B------:R-:W-:-:S13]  /*5990*/  ISETP.GE.AND P5, PT, R2, UR40, PT ;  /* 0x0000002802007c0c */ /* 0x000fda000bfa6270 */
[----:B------:R-:W-:-:S04]  /*59a0*/  @!P5 LEA R12, P6, R2, R13, 0x1 ;  /* 0x0000000d020cd211 */ /* 0x000fc800078c08ff */
[----:B------:R-:W-:Y:S02]  /*59b0*/  @!P5 LEA.HI.X R13, R2, R5, R154, 0x1, P6 ;  /* 0x00000005020dd211 */ /* 0x000fe400030f0c9a */
[----:B------:R-:W1:Y:S04]  /*59c0*/  @!P4 LDS.128 R4, [R72] ;  /* 0x000000004804c984 */ /* 0x000e680000000c00 */
[----:B-1----:R-:W-:Y:S04]  /*59d0*/  @!P4 ST.E.128 desc[UR42][R14.64], R4 ;  /* 0x000000040e00c985 */ /* 0x002fe8000c101d2a */
[----:B------:R-:W1:Y:S04]  /*59e0*/  @!P5 LDS.128 R4, [R71] ;  /* 0x000000004704d984 */ /* 0x000e680000000c00 */
[----:B-1----:R1:W-:Y:S02]  /*59f0*/  @!P5 ST.E.128 desc[UR42][R12.64], R4 ;  /* 0x000000040c00d985 */ /* 0x0023e4000c101d2a */
.L_x_541:
[----:B------:R-:W-:Y:S05]  /*5a00*/  BSYNC B0 ;  /* 0x0000000000007941 */ /* 0x000fea0003800000 */
.L_x_540:
[----:B------:R-:W-:Y:S01]  /*5a10*/  ISETP.GE.AND P4, PT, R77, 0x61, PT ;  /* 0x000000614d00780c */ /* 0x000fe20003f86270 */
[----:B-1-3--:R1:W3:Y:S01]  /*5a20*/  SHFL.IDX PT, R5, R36, 0x1, 0x1c1f ;  /* 0x003c1f0024057f89 */ /* 0x00a2e200000e0000 */
[----:B------:R-:W-:Y:S03]  /*5a30*/  BSSY B0, `(.L_x_542) ;  /* 0x000000d000007945 */ /* 0x000fe60003800000 */
[----:B------:R-:W4:Y:S08]  /*5a40*/  SHFL.IDX PT, R11, R11, 0x1, 0x1c1f ;  /* 0x003c1f000b0b7f89 */ /* 0x000f3000000e0000 */
[----:B-1----:R-:W-:Y:S05]  /*5a50*/  @!P4 BRA `(.L_x_543) ;  /* 0x000000000028c947 */ /* 0x002fea0003800000 */
[----:B------:R-:W-:-:S13]  /*5a60*/  ISETP.GE.AND P4, PT, R16, UR40, PT ;  /* 0x0000002810007c0c */ /* 0x000fda000bf86270 */
[----:B----4-:R-:W-:-:S04]  /*5a70*/  @!P4 LEA R14, P5, R16, R11, 0x1 ;  /* 0x0000000b100ec211 */ /* 0x010fc800078a08ff */
[----:B---3--:R-:W-:Y:S02]  /*5a80*/  @!P4 LEA.HI.X R15, R16, R5, R17, 0x1, P5 ;  /* 0x00000005100fc211 */ /* 0x008fe400028f0c11 */
[----:B------:R-:W-:-:S13]  /*5a90*/  ISETP.GE.AND P5, PT, R2, UR40, PT ;  /* 0x0000002802007c0c */ /* 0x000fda000bfa6270 */
[----:B------:R-:W-:-:S04]  /*5aa0*/  @!P5 LEA R12, P6, R2, R11, 0x1 ;  /* 0x0000000b020cd211 */ /* 0x000fc800078c08ff */
[----:B--2---:R-:W-:Y:S02]  /*5ab0*/  @!P5 LEA.HI.X R13, R2, R5, R154, 0x1, P6 ;  /* 0x00000005020dd211 */ /* 0x004fe400030f0c9a */
[----:B------:R-:W1:Y:S04]  /*5ac0*/  @!P4 LDS.128 R4, [R72+0x3000] ;  /* 0x003000004804c984 */ /* 0x000e680000000c00 */
[----:B-1----:R-:W-:Y:S04]  /*5ad0*/  @!P4 ST.E.128 desc[UR42][R14.64], R4 ;  /* 0x000000040e00c985 */ /* 0x002fe8000c101d2a */
[----:B------:R-:W1:Y:S04]  /*5ae0*/  @!P5 LDS.128 R4, [R71+0x3000] ;  /* 0x003000004704d984 */ /* 0x000e680000000c00 */
[----:B-1----:R1:W-:Y:S02]  /*5af0*/  @!P5 ST.E.128 desc[UR42][R12.64], R4 ;  /* 0x000000040c00d985 */ /* 0x0023e4000c101d2a */
.L_x_543:
[----:B------:R-:W-:Y:S05]  /*5b00*/  BSYNC B0 ;  /* 0x0000000000007941 */ /* 0x000fea0003800000 */
.L_x_542:
[----:B-1----:R-:W5:Y:S01]  /*5b10*/  LDL R4, [R1] ;  /* 0x0000000001047983 */ /* 0x002f620000100800 */
[----:B0-----:R-:W-:Y:S01]  /*5b20*/  @!P3 VIADD R70, R70, 0x168c0 ;  /* 0x000168c04646b836 */ /* 0x001fe20000000000 */
[----:B------:R-:W-:Y:S01]  /*5b30*/  IADD3 R19, R19, 0x1, RZ ;  /* 0x0000000113137810 */ /* 0x000fe20007ffe0ff */
[----:B------:R-:W-:Y:S01]  /*5b40*/  @!PT LDS RZ, [RZ] ;  /* 0x00000000fffff984 */ /* 0x000fe20000000800 */
[----:B------:R-:W-:Y:S01]  /*5b50*/  @!PT LDS RZ, [RZ] ;  /* 0x00000000fffff984 */ /* 0x000fe20000000800 */
[----:B------:R-:W-:Y:S01]  /*5b60*/  @!PT LDS RZ, [RZ] ;  /* 0x00000000fffff984 */ /* 0x000fe20000000800 */
[----:B------:R-:W-:Y:S01]  /*5b70*/  @!PT LDS RZ, [RZ] ;  /* 0x00000000fffff984 */ /* 0x000fe20000000800 */
[----:B------:R0:W-:Y:S06]  /*5b80*/  MEMBAR.ALL.CTA ;  /* 0x0000000000007992 */ /* 0x0001ec0000008000 */
[----:B0-----:R-:W0:Y:S01]  /*5b90*/  FENCE.VIEW.ASYNC.S ;  /* 0x00000000000073c6 */ /* 0x001e220000000000 */
[----:B------:R-:W-:Y:S01]  /*5ba0*/  @!P3 PRMT R70, RZ, 0x654, R70 ;  /* 0x00000654ff46b816 */ /* 0x000fe20000000046 */
[----:B0-----:R0:W-:Y:S06]  /*5bb0*/  BAR.SYNC.DEFER_BLOCKING R78, 0x80 ;  /* 0x0002004e0000751d */ /* 0x0011ec0000010000 */
[----:B------:R0:W-:Y:S01]  /*5bc0*/  @!P3 SYNCS.ARRIVE.TRANS64.RED.A1T0 RZ, [R70+URZ], RZ ;  /* 0x000000ff46ffb9a7 */ /* 0x0001e2000810043f */
[----:B------:R-:W-:-:S04]  /*5bd0*/  ISETP.NE.AND P3, PT, R19, 0x2, PT ;  /* 0x000000021300780c */ /* 0x000fc80003f65270 */
[----:B------:R-:W-:Y:S02]  /*5be0*/  SEL R19, R19, RZ, P3 ;  /* 0x000000ff13137207 */ /* 0x000fe40001800000 */
[----:B-----5:R-:W-:Y:S02]  /*5bf0*/  LOP3.LUT P4, RZ, R4, 0x1, RZ, 0xc0, !PT ;  /* 0x0000000104ff7812 */ /* 0x020fe4000788c0ff */
[----:B------:R-:W-:-:S04]  /*5c00*/  SEL R4, RZ, 0x1, P3 ;  /* 0x00000001ff047807 */ /* 0x000fc80001800000 */
[----:B------:R-:W-:-:S07]  /*5c10*/  LOP3.LUT R155, R155, R4, RZ, 0x3c, !PT ;  /* 0x000000049b9b7212 */ /* 0x000fce00078e3cff */
[----:B0-----:R-:W-:Y:S05]  /*5c20*/  @P4 BRA `(.L_x_544) ;  /* 0xffffffc400844947 */ /* 0x001fea000383ffff */
[----:B---3--:R-:W0:Y:S01]  /*5c30*/  S2R R5, SR_TID.X ;  /* 0x0000000000057919 */ /* 0x008e220000002100 */
[----:B------:R-:W-:Y:S02]  /*5c40*/  PLOP3.LUT P0, PT, PT, PT, PT, 0x8, 0x0 ;  /* 0x000000000000781c */ /* 0x000fe40003f0e170 */
[----:B0-----:R-:W-:-:S04]  /*5c50*/  SHF.R.U32.HI R5, RZ, 0x7, R5 ;  /* 0x00000007ff057819 */ /* 0x001fc80000011605 */
[----:B------:R-:W-:-:S13]  /*5c60*/  ISETP.NE.AND P4, PT, R5, 0x1, PT ;  /* 0x000000010500780c */ /* 0x000fda0003f85270 */
[----:B------:R-:W-:Y:S06]  /*5c70*/  @!P4 BAR.ARV 0x9, 0x100 ;  /* 0x024400000000cb1d */ /* 0x000fec0000002000 */
.L_x_484:
[----:B------:R-:W-:Y:S01]  /*5c80*/  IMAD.MOV.U32 R5, RZ, RZ, RZ ;  /* 0x000000ffff057224 */ /* 0x000fe200078e00ff */
[----:B------:R-:W-:Y:S06]  /*5c90*/  @P0 BRA `(.L_x_545) ;  /* 0x00000000000c0947 */ /* 0x000fec0003800000 */
[----:B------:R-:W0:Y:S01]  /*5ca0*/  FENCE.VIEW.ASYNC.G ;  /* 0x00000000000073c6 */ /* 0x000e220000000100 */
[----:B------:R-:W-:Y:S05]  /*5cb0*/  WARPSYNC.ALL ;  /* 0x0000000000007948 */ /* 0x000fea0003800000 */
[----:B0-----:R-:W-:Y:S06]  /*5cc0*/  BAR.ARV 0xc, 0x200 ;  /* 0x0308000000007b1d */ /* 0x001fec0000002000 */
.L_x_545:
[----:B------:R-:W3:Y:S01]  /*5cd0*/  LDL R0, [R1] ;  /* 0x0000000001007983 */ /* 0x000ee20000100800 */
[----:B------:R-:W-:Y:S01]  /*5ce0*/  BSSY B0, `(.L_x_546) ;  /* 0x0000020000007945 */ /* 0x000fe20003800000 */
[----:B---3--:R-:W-:-:S13]  /*5cf0*/  LOP3.LUT P0, RZ, R0, 0x4, RZ, 0xc0, !PT ;  /* 0x0000000400ff7812 */ /* 0x008fda000780c0ff */
[----:B------:R-:W-:Y:S05]  /*5d00*/  @!P0 BRA `(.L_x_547) ;  /* 0x0000000000748947 */ /* 0x000fea0003800000 */
[----:B------:R-:W3:Y:S01]  /*5d10*/  LDL R0, [R1+0x34] ;  /* 0x0000340001007983 */ /* 0x000ee20000100800 */
[----:B------:R-:W-:Y:S01]  /*5d20*/  ULDC UR4, c[0x0][0x9f0] ;  /* 0x00027c0000047ab9 */ /* 0x000fe20000000800 */
[----:B---3--:R-:W-:-:S04]  /*5d30*/  ISETP.NE.AND P0, PT, R0, RZ, PT ;  /* 0x000000ff0000720c */ /* 0x008fc80003f05270 */
        /* <DEDUP_REMOVED lines=25> */
[----:B------:R-:W-:-:S07]  /*5ed0*/  @!P1 LOP3.LUT R5, RZ, R9, RZ, 0x33, !PT ;  /* 0x00000009ff059212 */ /* 0x000fce00078e33ff */
.L_x_547:
[----:B------:R-:W-:Y:S05]  /*5ee0*/  BSYNC B0 ;  /* 0x0000000000007941 */ /* 0x000fea0003800000 */
.L_x_546:
[----:B------:R-:W3:Y:S01]  /*5ef0*/  LDL R0, [R1+0x4c] ;  /* 0x00004c0001007983 */ /* 0x000ee20000100800 */
[----:B------:R-:W-:Y:S01]  /*5f00*/  PLOP3.LUT P0, PT, PT, PT, PT, 0x80, 0x0 ;  /* 0x000000000000781c */ /* 0x000fe20003f0f070 */
[----:B------:R-:W-:Y:S01]  /*5f10*/  IMAD.MOV.U32 R60, RZ, RZ, RZ ;  /* 0x000000ffff3c7224 */ /* 0x000fe200078e00ff */
[----:B------:R-:W-:Y:S02]  /*5f20*/  MOV R3, RZ ;  /* 0x000000ff00037202 */ /* 0x000fe40000000f00 */
        /* <DEDUP_REMOVED lines=14> */
[----:B------:R-:W-:Y:S01]  /*6010*/  CS2R R20, SRZ ;  /* 0x0000000000147805 */ /* 0x000fe2000001ff00 */
[----:B---3--:R-:W-:-:S05]  /*6020*/  IMAD R0, R0, R5, RZ ;  /* 0x0000000500007224 */ /* 0x008fca00078e02ff */
[----:B------:R0:W-:Y:S01]  /*6030*/  STL [R1+0x24], R0 ;  /* 0x0000240001007387 */ /* 0x0001e20000100800 */
[----:B------:R-:W-:Y:S02]  /*6040*/  VIADDMNMX R88, R0, R5, R26, PT ;  /* 0x0000000500587246 */ /* 0x000fe4000380011a */
[----:B------:R-:W-:Y:S02]  /*6050*/  CS2R R26, SRZ ;  /* 0x00000000001a7805 */ /* 0x000fe4000001ff00 */
[----:B------:R-:W-:-:S13]  /*6060*/  ISETP.GT.AND P1, PT, R88, R0, PT ;  /* 0x000000005800720c */ /* 0x000fda0003f24270 */
[----:B0-----:R-:W-:Y:S05]  /*6070*/  @!P1 BRA `(.L_x_548) ;  /* 0x00000070005c9947 */ /* 0x001fea0003800000 */
[----:B------:R-:W-:-:S03]  /*6080*/  UMOV UR4, 0xffffffff ;  /* 0xffffffff00047882 */ /* 0x000fc60000000000 */
[----:B------:R-:W-:Y:S05]  /*6090*/  BRA.DIV UR4, `(.L_x_549) ;  /* 0x0000010e04787947 */ /* 0x000fea000b800000 */
[----:B------:R-:W0:Y:S02]  /*60a0*/  S2R R0, SR_TID.X ;  /* 0x0000000000007919 */ /* 0x000e240000002100 */
[----:B0-----:R-:W-:-:S05]  /*60b0*/  VIADD R3, R0, 0xffffff80 ;  /* 0xffffff8000037836 */ /* 0x001fca0000000000 */
[----:B------:R-:W-:-:S04]  /*60c0*/  SHF.R.S32.HI R0, RZ, 0x1f, R3 ;  /* 0x0000001fff007819 */ /* 0x000fc80000011403 */
[----:B------:R-:W-:-:S04]  /*60d0*/  LEA.HI R0, R0, R3, RZ, 0x7 ;  /* 0x0000000300007211 */ /* 0x000fc800078f38ff */
[----:B------:R-:W-:-:S06]  /*60e0*/  SHF.R.S32.HI R0, RZ, 0x7, R0 ;  /* 0x00000007ff007819 */ /* 0x000fcc0000011400 */
[----:B------:R-:W0:Y:S04]  /*60f0*/  SHFL.IDX PT, R0, R0, RZ, 0x1f ;  /* 0x00001fff00007589 */ /* 0x000e2800000e0000 */
[----:B0-----:R0:W-:Y:S02]  /*6100*/  STL [R1+0x28], R0 ;  /* 0x0000280001007387 */ /* 0x0011e40000100800 */
.L_x_762:
[----:B------:R-:W0:Y:S01]  /*6110*/  LDL R3, [R1+0x28] ;  /* 0x0000280001037983 */ /* 0x000e220000100800 */
[----:B------:R-:W-:Y:S01]  /*6120*/  BSSY B6, `(.L_x_550) ;  /* 0x000001b000067945 */ /* 0x000fe20003800000 */
[----:B0-----:R-:W-:-:S05]  /*6130*/  IMAD.HI R0, R3, 0x55555556, RZ ;  /* 0x5555555603007827 */ /* 0x001fca00078e02ff */
[----:B------:R-:W-:-:S05]  /*6140*/  LEA.HI R0, R0, R0, RZ, 0x1 ;  /* 0x0000000000007211 */ /* 0x000fca00078f08ff */
[----:B------:R-:W-:Y:S02]  /*6150*/  IMAD R0, R0, -0x3, R3 ;  /* 0xfffffffd00007824 */ /* 0x000fe400078e0203 */
[----:B------:R-:W-:-:S04]  /*6160*/  VIADD R3, R18, 0x8400 ;  /* 0x0000840012037836 */ /* 0x000fc80000000000 */
[----:B------:R-:W-:Y:S01]  /*6170*/  IMAD R0, R0, 0x2000, R3 ;  /* 0x0000200000007824 */ /* 0x000fe200078e0203 */
[----:B------:R-:W-:-:S04]  /*6180*/  LOP3.LUT P0, RZ, R3, 0x3ff, RZ, 0xc0, !PT ;  /* 0x000003ff03ff7812 */ /* 0x000fc8000780c0ff */
[----:B------:R-:W-:Y:S02]  /*6190*/  SHF.R.U32.HI R0, RZ, 0x4, R0 ;  /* 0x00000004ff007819 */ /* 0x000fe40000011600 */
[----:B------:R-:W-:Y:S02]  /*61a0*/  P2R R26, PR, RZ, 0x1 ;  /* 0x00000001ff1a7803 */ /* 0x000fe40000000000 */
[----:B------:R-:W-:-:S05]  /*61b0*/  LOP3.LUT R29, R0, 0x3fff, RZ, 0xc0, !PT ;  /* 0x00003fff001d7812 */ /* 0x000fca00078ec0ff */
[----:B------:R-:W-:Y:S05]  /*61c0*/  @!P0 BRA `(.L_x_551) ;  /* 0x0000000000408947 */ /* 0x000fea0003800000 */
[----:B------:R-:W-:Y:S01]  /*61d0*/  MOV R0, 0x0 ;  /* 0x0000000000007802 */ /* 0x000fe20000000f00 */
[----:B------:R-:W-:Y:S01]  /*61e0*/  ULDC.64 UR4, c[0x4][0x88] ;  /* 0x0100220000047ab9 */ /* 0x000fe20000000a00 */
[----:B------:R-:W-:Y:S01]  /*61f0*/  ULDC.64 UR6, c[0x4][0x90] ;  /* 0x0100240000067ab9 */ /* 0x000fe20000000a00 */
[----:B------:R-:W-:Y:S01]  /*6200*/  IMAD.U32 R4, RZ, RZ, UR4 ;  /* 0x00000004ff047e24 */ /* 0x000fe2000f8e00ff */
[----:B---3--:R0:W3:Y:S01]  /*6210*/  LDC.64 R14, c[0x4][R0] ;  /* 0x01000000000e7b82 */ /* 0x0080e20000000a00 */
[----:B------:R-:W-:Y:S01]  /*6220*/  IMAD.U32 R5, RZ, RZ, UR5 ;  /* 0x00000005ff057e24 */ /* 0x000fe2000f8e00ff */
[----:B------:R-:W-:Y:S01]  /*6230*/  ULDC.64 UR4, c[0x4][0x28] ;  /* 0x01000a0000047ab9 */ /* 0x000fe20000000a00 */
[----:B-1----:R-:W-:Y:S01]  /*6240*/  IMAD.U32 R6, RZ, RZ, UR6 ;  /* 0x00000006ff067e24 */ /* 0x002fe2000f8e00ff */
[----:B----4-:R-:W-:Y:S01]  /*6250*/  MOV R11, UR5 ;  /* 0x00000005000b7c02 */ /* 0x010fe20008000f00 */
[----:B------:R-:W-:Y:S02]  /*6260*/  IMAD.U32 R7, RZ, RZ, UR7 ;  /* 0x00000007ff077e24 */ /* 0x000fe4000f8e00ff */
[----:B------:R-:W-:-:S02]  /*6270*/  IMAD.U32 R10, RZ, RZ, UR4 ;  /* 0x00000004ff0a7e24 */ /* 0x000fc4000f8e00ff */
[----:B------:R-:W-:Y:S02]  /*6280*/  IMAD.MOV.U32 R8, RZ, RZ, 0x70 ;  /* 0x00000070ff087424 */ /* 0x000fe400078e00ff */
[----:B------:R-:W-:Y:S02]  /*6290*/  IMAD.MOV.U32 R12, RZ, RZ, 0x1 ;  /* 0x00000001ff0c7424 */ /* 0x000fe400078e00ff */
[----:B0-2---:R-:W-:-:S07]  /*62a0*/  IMAD.MOV.U32 R13, RZ, RZ, RZ ;  /* 0x000000ffff0d7224 */ /* 0x005fce00078e00ff */
[----:B------:R-:W-:-:S07]  /*62b0*/  LEPC R20, `(.L_x_551) ;  /* 0x000000001014794e */ /* 0x000fce0000000000 */
[----:B---3-5:R-:W-:Y:S05]  /*62c0*/  CALL.ABS.NOINC R14 ;  /* 0x000000000e007343 */ /* 0x028fea0003c00000 */
.L_x_551:
[----:B------:R-:W-:Y:S05]  /*62d0*/  BSYNC B6 ;  /* 0x0000000000067941 */ /* 0x000fea0003800000 */
.L_x_550:
[----:B------:R-:W-:Y:S02]  /*62e0*/  ULDC UR4, c[0x0][0x3f4] ;  /* 0x0000fd0000047ab9 */ /* 0x000fe40000000800 */
[----:B------:R-:W-:-:S13]  /*62f0*/  ISETP.LT.AND P0, PT, RZ, UR4, PT ;  /* 0x00000004ff007c0c */ /* 0x000fda000bf01270 */
[----:B------:R-:W-:Y:S05]  /*6300*/  @P0 BRA `(.L_x_552) ;  /* 0x0000000000400947 */ /* 0x000fea0003800000 */
[----:B------:R-:W-:-:S04]  /*6310*/  ULEA.HI UR4, UR37, UR37, URZ, 0x1 ;  /* 0x0000002525047291 */ /* 0x000fc8000f8f083f */
[----:B------:R-:W-:-:S04]  /*6320*/  ULOP3.LUT UR4, UR4, 0xfffffffe, URZ, 0xc0, !UPT ;  /* 0xfffffffe04047892 */ /* 0x000fc8000f8ec03f */
[----:B------:R-:W-:-:S06]  /*6330*/  UIADD3 UR4, UR37, -UR4, URZ ;  /* 0x8000000425047290 */ /* 0x000fcc000fffe03f */
[----:B------:R-:W-:-:S05]  /*6340*/  IMAD.U32 R3, RZ, RZ, UR4 ;  /* 0x00000004ff037e24 */ /* 0x000fca000f8e00ff */
[----:B------:R-:W-:-:S04]  /*6350*/  SHF.L.U32 R3, R3, 0x1f, RZ ;  /* 0x0000001f03037819 */ /* 0x000fc800000006ff */
[----:B------:R0:W0:Y:S03]  /*6360*/  SYNCS.PHASECHK.TRANS64.TRYWAIT P0, [R18+URZ+0x16800], R3 ;  /* 0x01680003120075a7 */ /* 0x000026000800017f */
[----:B0-----:R-:W-:Y:S05]  /*6370*/  @!P0 NANOSLEEP.SYNCS 0x989680 ;  /* 0x009896800000895d */ /* 0x001fea0003900000 */
[----:B------:R-:W0:Y:S01]  /*6380*/  @!P0 SYNCS.PHASECHK.TRANS64 P0, [R18+URZ+0x16800], R3 ;  /* 0x01680003120085a7 */ /* 0x000e22000800007f */
[----:B------:R-:W-:Y:S04]  /*6390*/  BSSY B0, `(.L_x_553) ;  /* 0x0000006000007945 */ /* 0x000fe80003800000 */
[----:B0-----:R-:W-:Y:S05]  /*63a0*/  @P0 BRA `(.L_x_554) ;  /* 0x0000000000100947 */ /* 0x001fea0003800000 */
.L_x_555:
[----:B------:R0:W0:Y:S02]  /*63b0*/  SYNCS.PHASECHK.TRANS64.TRYWAIT P0, [R18+URZ+0x16800], R3 ;  /* 0x01680003120075a7 */ /* 0x000024000800017f */
[----:B0-----:R-:W-:Y:S05]  /*63c0*/  @!P0 NANOSLEEP.SYNCS 0x989680 ;  /* 0x009896800000895d */ /* 0x001fea0003900000 */
[----:B------:R-:W0:Y:S02]  /*63d0*/  @!P0 SYNCS.PHASECHK.TRANS64 P0, [R18+URZ+0x16800], R3 ;  /* 0x01680003120085a7 */ /* 0x000e24000800007f */
[----:B0-----:R-:W-:Y:S05]  /*63e0*/  @!P0 BRA `(.L_x_555) ;  /* 0xfffffffc00f08947 */ /* 0x001fea000383ffff */
.L_x_554:
[----:B------:R-:W-:Y:S05]  /*63f0*/  BSYNC B0 ;  /* 0x0000000000007941 */ /* 0x000fea0003800000 */
.L_x_553:
[----:B------:R-:W-:Y:S05]  /*6400*/  BRA `(.L_x_556) ;  /* 0x0000002000ec7947 */ /* 0x000fea0003800000 */
.L_x_552:
[----:B-----5:R-:W-:Y:S01]  /*6410*/  SHF.R.S32.HI R0, RZ, 0x1f, R25 ;  /* 0x0000001fff007819 */ /* 0x020fe20000011419 */
[----:B------:R-:W-:Y:S01]  /*6420*/  ULDC.64 UR4, c[0x0][0x3f8] ;  /* 0x0000fe0000047ab9 */ /* 0x000fe20000000a00 */
[----:B------:R-:W-:Y:S01]  /*6430*/  ULDC.64 UR6, c[0x0][0x408] ;  /* 0x0001020000067ab9 */ /* 0x000fe20000000a00 */
[----:B------:R-:W-:Y:S01]  /*6440*/  ISETP.NE.AND P2, PT, R26, RZ, PT ;  /* 0x000000ff1a00720c */ /* 0x000fe20003f45270 */
[----:B------:R-:W-:Y:S01]  /*6450*/  IMAD.WIDE.U32 R4, R25, UR4, RZ ;  /* 0x0000000419047c25 */ /* 0x000fe2000f8e00ff */
[----:B------:R-:W-:Y:S03]  /*6460*/  BSSY B6, `(.L_x_557) ;  /* 0x000001f000067945 */ /* 0x000fe60003800000 */
[C---:B-1----:R-:W-:Y:S02]  /*6470*/  IMAD R6, R0.reuse, UR4, RZ ;  /* 0x0000000400067c24 */ /* 0x042fe4000f8e02ff */
[----:B------:R-:W-:-:S02]  /*6480*/  IMAD R0, R0, UR6, RZ ;  /* 0x0000000600007c24 */ /* 0x000fc4000f8e02ff */
[C---:B------:R-:W-:Y:S01]  /*6490*/  IMAD R3, R25.reuse, UR5, R6 ;  /* 0x0000000519037c24 */ /* 0x040fe2000f8e0206 */
[----:B------:R-:W-:Y:S01]  /*64a0*/  ULDC.64 UR4, c[0x0][0x3e8] ;  /* 0x0000fa0000047ab9 */ /* 0x000fe20000000a00 */
[----:B------:R-:W-:-:S04]  /*64b0*/  IMAD.WIDE.U32 R6, R25, UR6, RZ ;  /* 0x0000000619067c25 */ /* 0x000fc8000f8e00ff */
[----:B------:R-:W-:Y:S01]  /*64c0*/  IMAD R9, R25, UR7, R0 ;  /* 0x0000000719097c24 */ /* 0x000fe2000f8e0200 */
[----:B------:R-:W-:Y:S01]  /*64d0*/  ULDC.64 UR6, c[0x0][0x400] ;  /* 0x0001000000067ab9 */ /* 0x000fe20000000a00 */
[----:B------:R-:W-:Y:S01]  /*64e0*/  IMAD.IADD R5, R3, 0x1, R5 ;  /* 0x0000000103057824 */ /* 0x000fe200078e0205 */
[----:B------:R-:W-:Y:S01]  /*64f0*/  LEA R25, P0, R4, UR4, 0x1 ;  /* 0x0000000404197c11 */ /* 0x000fe2000f8008ff */
[----:B------:R-:W-:Y:S01]  /*6500*/  IMAD.IADD R3, R9, 0x1, R7 ;  /* 0x0000000109037824 */ /* 0x000fe200078e0207 */
[----:B------:R-:W-:Y:S02]  /*6510*/  LEA R27, P1, R6, UR6, 0x1 ;  /* 0x00000006061b7c11 */ /* 0x000fe4000f8208ff */
[----:B------:R-:W-:Y:S02]  /*6520*/  LEA.HI.X R26, R4, UR5, R5, 0x1, P0 ;  /* 0x00000005041a7c11 */ /* 0x000fe400080f0c05 */
[----:B------:R-:W-:Y:S01]  /*6530*/  LEA.HI.X R28, R6, UR7, R3, 0x1, P1 ;  /* 0x00000007061c7c11 */ /* 0x000fe200088f0c03 */
[----:B------:R-:W-:Y:S08]  /*6540*/  @!P2 BRA `(.L_x_558) ;  /* 0x000000000040a947 */ /* 0x000ff00003800000 */
[----:B------:R-:W-:Y:S01]  /*6550*/  MOV R0, 0x0 ;  /* 0x0000000000007802 */ /* 0x000fe20000000f00 */
[----:B------:R-:W-:Y:S01]  /*6560*/  ULDC.64 UR4, c[0x4][0x88] ;  /* 0x0100220000047ab9 */ /* 0x000fe20000000a00 */
[----:B------:R-:W-:Y:S01]  /*6570*/  ULDC.64 UR6, c[0x4][0x90] ;  /* 0x0100240000067ab9 */ /* 0x000fe20000000a00 */
[----:B------:R-:W-:Y:S01]  /*6580*/  IMAD.U32 R4, RZ, RZ, UR4 ;  /* 0x00000004ff047e24 */ /* 0x000fe2000f8e00ff */
[----:B---3--:R0:W1:Y:S01]  /*6590*/  LDC.64 R14, c[0x4][R0] ;  /* 0x01000000000e7b82 */ /* 0x0080620000000a00 */
[----:B------:R-:W-:Y:S01]  /*65a0*/  IMAD.U32 R5, RZ, RZ, UR5 ;  /* 0x00000005ff057e24 */ /* 0x000fe2000f8e00ff */
[----:B------:R-:W-:Y:S01]  /*65b0*/  ULDC.64 UR4, c[0x4][0x20] ;  /* 0x0100080000047ab9 */ /* 0x000fe20000000a00 */
[----:B------:R-:W-:Y:S01]  /*65c0*/  IMAD.U32 R6, RZ, RZ, UR6 ;  /* 0x00000006ff067e24 */ /* 0x000fe2000f8e00ff */
[----:B------:R-:W-:Y:S01]  /*65d0*/  MOV R7, UR7 ;  /* 0x0000000700077c02 */ /* 0x000fe20008000f00 */
[----:B------:R-:W-:Y:S02]  /*65e0*/  IMAD.U32 R10, RZ, RZ, UR4 ;  /* 0x00000004ff0a7e24 */ /* 0x000fe4000f8e00ff */
[----:B----4-:R-:W-:-:S02]  /*65f0*/  IMAD.U32 R11, RZ, RZ, UR5 ;  /* 0x00000005ff0b7e24 */ /* 0x010fc4000f8e00ff */
[----:B------:R-:W-:Y:S02]  /*6600*/  IMAD.MOV.U32 R8, RZ, RZ, 0x70 ;  /* 0x00000070ff087424 */ /* 0x000fe400078e00ff */
[----:B------:R-:W-:Y:S02]  /*6610*/  IMAD.MOV.U32 R12, RZ, RZ, 0x1 ;  /* 0x00000001ff0c7424 */ /* 0x000fe400078e00ff */
[----:B0-2---:R-:W-:-:S07]  /*6620*/  IMAD.MOV.U32 R13, RZ, RZ, RZ ;  /* 0x000000ffff0d7224 */ /* 0x005fce00078e00ff */
[----:B------:R-:W-:-:S07]  /*6630*/  LEPC R20, `(.L_x_558) ;  /* 0x000000001014794e */ /* 0x000fce0000000000 */
[----:B-1----:R-:W-:Y:S05]  /*6640*/  CALL.ABS.NOINC R14 ;  /* 0x000000000e007343 */ /* 0x002fea0003c00000 */
.L_x_558:
[----:B------:R-:W-:Y:S05]  /*6650*/  BSYNC B6 ;  /* 0x0000000000067941 */ /* 0x000fea0003800000 */
.L_x_557:
[----:B------:R-:W-:Y:S01]  /*6660*/  ULDC.U8 UR4, c[0x0][0x410] ;  /* 0x0001040000047ab9 */ /* 0x000fe20000000000 */
[----:B------:R-:W-:Y:S01]  /*6670*/  BSSY B0, `(.L_x_559) ;  /* 0x000020c000007945 */ /* 0x000fe20003800000 */
[----:B------:R-:W-:Y:S01]  /*6680*/  ISETP.NE.AND P0, PT, RZ, UR4, PT ;  /* 0x00000004ff007c0c */ /* 0x000fe2000bf05270 */
[----:B------:R-:W-:-:S12]  /*6690*/  IMAD R4, R33, 0xc0, R153 ;  /* 0x000000c021047824 */ /* 0x000fd800078e0299 */
[----:B------:R-:W-:Y:S05]  /*66a0*/  @!P0 BRA `(.L_x_560) ;  /* 0x0000001000208947 */ /* 0x000fea0003800000 */
[----:B------:R-:W-:-:S03]  /*66b0*/  UMOV UR4, 0xffffffff ;  /* 0xffffffff00047882 */ /* 0x000fc60000000000 */
[----:B------:R-:W-:Y:S05]  /*66c0*/  BRA.DIV UR4, `(.L_x_561) ;  /* 0x0000010a042c7947 */ /* 0x000fea000b800000 */
[----:B------:R0:W1:Y:S04]  /*66d0*/  SHFL.IDX PT, R3, R26, RZ, 0x1c1f ;  /* 0x001c1fff1a037589 */ /* 0x00006800000e0000 */
[----:B------:R0:W0:Y:S04]  /*66e0*/  SHFL.IDX PT, R0, R25, RZ, 0x1c1f ;  /* 0x001c1fff19007589 */ /* 0x00002800000e0000 */
[----:B------:R0:W0:Y:S04]  /*66f0*/  SHFL.IDX PT, R5, R28, RZ, 0x1c1f ;  /* 0x001c1fff1c057589 */ /* 0x00002800000e0000 */
[----:B---3--:R3:W0:Y:S02]  /*6700*/  SHFL.IDX PT, R14, R27, RZ, 0x1c1f ;  /* 0x001c1fff1b0e7589 */ /* 0x00862400000e0000 */
.L_x_768:
[----:B------:R-:W-:Y:S01]  /*6710*/  ULDC UR4, c[0x0][0x448] ;  /* 0x0001120000047ab9 */ /* 0x000fe20000000800 */
[----:B------:R-:W-:Y:S01]  /*6720*/  BSSY B1, `(.L_x_562) ;  /* 0x000001e000017945 */ /* 0x000fe20003800000 */
[----:B0-----:R-:W-:Y:S01]  /*6730*/  IMAD R26, R24, UR4, RZ ;  /* 0x00000004181a7c24 */ /* 0x001fe2000f8e02ff */
[----:B------:R-:W-:Y:S02]  /*6740*/  CS2R R8, SRZ ;  /* 0x0000000000087805 */ /* 0x000fe4000001ff00 */
[----:B------:R-:W-:Y:S02]  /*6750*/  CS2R R6, SRZ ;  /* 0x0000000000067805 */ /* 0x000fe4000001ff00 */
[----:B----4-:R-:W-:Y:S02]  /*6760*/  CS2R R10, SRZ ;  /* 0x00000000000a7805 */ /* 0x010fe4000001ff00 */
[----:B--2---:R-:W-:Y:S02]  /*6770*/  CS2R R12, SRZ ;  /* 0x00000000000c7805 */ /* 0x004fe4000001ff00 */
[----:B------:R-:W-:-:S13]  /*6780*/  ISETP.GE.AND P0, PT, R4, R26, PT ;  /* 0x0000001a0400720c */ /* 0x000fda0003f06270 */
[----:B------:R-:W-:Y:S05]  /*6790*/  @P0 BRA `(.L_x_563) ;  /* 0x0000000000580947 */ /* 0x000fea0003800000 */
[----:B------:R-:W2:Y:S01]  /*67a0*/  LDL R28, [R1+0x58] ;  /* 0x00005800011c7983 */ /* 0x000ea20000100800 */
[----:B------:R-:W-:-:S03]  /*67b0*/  ULDC UR4, c[0x0][0x3f4] ;  /* 0x0000fd0000047ab9 */ /* 0x000fc60000000800 */
[----:B---3--:R-:W3:Y:S01]  /*67c0*/  LDL R27, [R1+0x54] ;  /* 0x00005400011b7983 */ /* 0x008ee20000100800 */
[----:B------:R-:W-:Y:S01]  /*67d0*/  ISETP.GE.AND P3, PT, R157, UR4, PT ;  /* 0x000000049d007c0c */ /* 0x000fe2000bf66270 */
[----:B------:R-:W-:Y:S01]  /*67e0*/  IMAD.MOV.U32 R6, RZ, RZ, R0 ;  /* 0x000000ffff067224 */ /* 0x000fe200078e0000 */
[----:B------:R-:W-:Y:S01]  /*67f0*/  ISETP.GE.AND P2, PT, R22, UR4, PT ;  /* 0x0000000416007c0c */ /* 0x000fe2000bf46270 */
[----:B-1----:R-:W-:Y:S01]  /*6800*/  IMAD.MOV.U32 R7, RZ, RZ, R3 ;  /* 0x000000ffff077224 */ /* 0x002fe200078e0003 */
[----:B------:R-:W-:Y:S01]  /*6810*/  CS2R R10, SRZ ;  /* 0x00000000000a7805 */ /* 0x000fe2000001ff00 */
[----:B------:R-:W-:Y:S01]  /*6820*/  IMAD.MOV.U32 R15, RZ, RZ, R5 ;  /* 0x000000ffff0f7224 */ /* 0x000fe200078e0005 */
[----:B------:R-:W-:Y:S02]  /*6830*/  CS2R R8, SRZ ;  /* 0x0000000000087805 */ /* 0x000fe4000001ff00 */
[----:B------:R-:W-:-:S07]  /*6840*/  CS2R R12, SRZ ;  /* 0x00000000000c7805 */ /* 0x000fce000001ff00 */
[----:B------:R-:W-:Y:S01]  /*6850*/  @!P2 IMAD.WIDE R20, R22, 0x2, R6 ;  /* 0x000000021614a825 */ /* 0x000fe200078e0206 */
[----:B------:R-:W-:-:S04]  /*6860*/  CS2R R6, SRZ ;  /* 0x0000000000067805 */ /* 0x000fc8000001ff00 */
[----:B------:R0:W5:Y:S01]  /*6870*/  @!P2 LD.E.64 R10, desc[UR42][R20.64] ;  /* 0x0000002a140aa980 */ /* 0x000162000c101b00 */
[-C--:B--2---:R-:W-:Y:S02]  /*6880*/  @!P3 IADD3 R24, P0, R0, R28.reuse, RZ ;  /* 0x0000001c0018b210 */ /* 0x084fe40007f1e0ff */
[----:B------:R-:W-:Y:S01]  /*6890*/  @!P3 IADD3 R4, P1, R14, R28, RZ ;  /* 0x0000001c0e04b210 */ /* 0x000fe20007f3e0ff */
[----:B------:R-:W-:-:S03]  /*68a0*/  @!P2 IMAD.WIDE R14, R22, 0x2, R14 ;  /* 0x00000002160ea825 */ /* 0x000fc600078e020e */
[----:B---3--:R-:W-:Y:S01]  /*68b0*/  @!P3 IADD3.X R5, R5, R27, RZ, P1, !PT ;  /* 0x0000001b0505b210 */ /* 0x008fe20000ffe4ff */
[----:B------:R-:W-:Y:S01]  /*68c0*/  @!P3 IMAD.X R25, R3, 0x1, R27, P0 ;  /* 0x000000010319b824 */ /* 0x000fe200000e061b */
[----:B------:R0:W5:Y:S04]  /*68d0*/  @!P2 LD.E.64 R8, desc[UR42][R14.64] ;  /* 0x0000002a0e08a980 */ /* 0x000168000c101b00 */
[----:B------:R0:W5:Y:S04]  /*68e0*/  @!P3 LD.E.64 R12, desc[UR42][R24.64] ;  /* 0x0000002a180cb980 */ /* 0x000168000c101b00 */
[----:B------:R0:W5:Y:S02]  /*68f0*/  @!P3 LD.E.64 R6, desc[UR42][R4.64] ;  /* 0x0000002a0406b980 */ /* 0x000164000c101b00 */
.L_x_563:
[----:B------:R-:W-:Y:S05]  /*6900*/  BSYNC B1 ;  /* 0x0000000000017941 */ /* 0x000fea0003800000 */
.L_x_562:
[----:B------:R-:W2:Y:S01]  /*6910*/  LDL R30, [R1+0x20] ;  /* 0x00002000011e7983 */ /* 0x000ea20000100800 */
[----:B------:R-:W-:Y:S01]  /*6920*/  ULEA.HI UR4, UR37, UR37, URZ, 0x1 ;  /* 0x0000002525047291 */ /* 0x000fe2000f8f083f */
[----:B0-----:R-:W-:Y:S01]  /*6930*/  IMAD R20, R33, -0xc0, R26 ;  /* 0xffffff4021147824 */ /* 0x001fe200078e021a */
[--C-:B-----5:R-:W-:Y:S01]  /*6940*/  SHF.R.U64 R31, R10, 0x10, R11.reuse ;  /* 0x000000100a1f7819 */ /* 0x120fe2000000120b */
[----:B------:R-:W0:Y:S01]  /*6950*/  S2R R21, SR_TID.X ;  /* 0x0000000000157919 */ /* 0x000e220000002100 */
[----:B------:R-:W-:Y:S01]  /*6960*/  ULOP3.LUT UR4, UR4, 0xfffffffe, URZ, 0xc0, !UPT ;  /* 0xfffffffe04047892 */ /* 0x000fe2000f8ec03f */
[----:B---3--:R-:W-:Y:S01]  /*6970*/  SHF.R.U32.HI R27, RZ, 0x10, R11 ;  /* 0x00000010ff1b7819 */ /* 0x008fe2000001160b */
[--C-:B------:R-:W-:Y:S01]  /*6980*/  IMAD.MOV.U32 R4, RZ, RZ, R13.reuse ;  /* 0x000000ffff047224 */ /* 0x100fe200078e000d */
[--C-:B------:R-:W-:Y:S01]  /*6990*/  SHF.R.U32.HI R25, RZ, 0x10, R13.reuse ;  /* 0x00000010ff197819 */ /* 0x100fe2000001160d */
[----:B------:R-:W-:Y:S01]  /*69a0*/  UIADD3 UR4, UR37, -UR4, URZ ;  /* 0x8000000425047290 */ /* 0x000fe2000fffe03f */
[----:B------:R-:W-:Y:S01]  /*69b0*/  IMAD.MOV.U32 R14, RZ, RZ, R10 ;  /* 0x000000ffff0e7224 */ /* 0x000fe200078e000a */
[----:B------:R-:W-:Y:S01]  /*69c0*/  SHF.R.U64 R26, R12, 0x10, R13 ;  /* 0x000000100c1a7819 */ /* 0x000fe2000000120d */
[----:B------:R-:W-:Y:S01]  /*69d0*/  IMAD.MOV.U32 R15, RZ, RZ, R8 ;  /* 0x000000ffff0f7224 */ /* 0x000fe200078e0008 */
[----:B------:R-:W-:Y:S01]  /*69e0*/  SHF.R.U64 R24, R8, 0x10, R9 ;  /* 0x0000001008187819 */ /* 0x000fe20000001209 */
[----:B------:R-:W-:Y:S01]  /*69f0*/  BSSY B1, `(.L_x_564) ;  /* 0x0000022000017945 */ /* 0x000fe20003800000 */
[----:B------:R-:W-:Y:S01]  /*6a00*/  IMAD.U32 R5, RZ, RZ, UR4 ;  /* 0x00000004ff057e24 */ /* 0x000fe2000f8e00ff */
[----:B------:R-:W-:Y:S01]  /*6a10*/  VIMNMX R20, R20, 0xc0, PT ;  /* 0x000000c014147848 */ /* 0x000fe20003fe0100 */
[----:B------:R-:W-:Y:S01]  /*6a20*/  IMAD.MOV.U32 R10, RZ, RZ, R7 ;  /* 0x000000ffff0a7224 */ /* 0x000fe200078e0007 */
[----:B------:R-:W-:-:S02]  /*6a30*/  PRMT R8, R4, 0x5410, R25 ;  /* 0x0000541004087816 */ /* 0x000fc40000000019 */
[----:B------:R-:W-:Y:S02]  /*6a40*/  SHF.L.U32 R5, R5, 0x1f, RZ ;  /* 0x0000001f05057819 */ /* 0x000fe400000006ff */
[----:B------:R-:W-:Y:S02]  /*6a50*/  PRMT R14, R14, 0x5410, R31 ;  /* 0x000054100e0e7816 */ /* 0x000fe4000000001f */
[----:B------:R-:W3:Y:S01]  /*6a60*/  SYNCS.PHASECHK.TRANS64.TRYWAIT P0, [R18+URZ+0x16800], R5 ;  /* 0x01680005120075a7 */ /* 0x000ee2000800017f */
[----:B------:R-:W-:Y:S02]  /*6a70*/  ISETP.GE.AND P1, PT, R153, R20, PT ;  /* 0x000000149900720c */ /* 0x000fe40003f26270 */
[----:B------:R-:W-:Y:S01]  /*6a80*/  PRMT R15, R15, 0x5410, R24 ;  /* 0x000054100f0f7816 */ /* 0x000fe20000000018 */
[----:B0-----:R-:W-:Y:S01]  /*6a90*/  VIADD R34, R21, 0xffffff80 ;  /* 0xffffff8015227836 */ /* 0x001fe20000000000 */
[----:B------:R-:W-:-:S04]  /*6aa0*/  SHF.R.U32.HI R21, RZ, 0x10, R9 ;  /* 0x00000010ff157819 */ /* 0x000fc80000011609 */
[----:B------:R-:W-:-:S04]  /*6ab0*/  SHF.R.S32.HI R32, RZ, 0x1f, R34 ;  /* 0x0000001fff207819 */ /* 0x000fc80000011422 */
[----:B------:R-:W-:-:S04]  /*6ac0*/  LEA.HI R32, R32, R34, RZ, 0x5 ;  /* 0x0000002220207211 */ /* 0x000fc800078f28ff */
[----:B------:R-:W-:Y:S01]  /*6ad0*/  SHF.R.S32.HI R32, RZ, 0x5, R32 ;  /* 0x00000005ff207819 */ /* 0x000fe20000011420 */
[C---:B--2---:R-:W-:Y:S01]  /*6ae0*/  IMAD.SHL.U32 R0, R30.reuse, 0x40, RZ ;  /* 0x000000401e007824 */ /* 0x044fe200078e00ff */
[----:B------:R-:W-:-:S04]  /*6af0*/  LOP3.LUT P2, RZ, R30, 0x4, RZ, 0xc0, !PT ;  /* 0x000000041eff7812 */ /* 0x000fc8000784c0ff */
[----:B-1----:R-:W-:-:S04]  /*6b00*/  LOP3.LUT R3, R0, 0x1c0, RZ, 0xc0, !PT ;  /* 0x000001c000037812 */ /* 0x002fc800078ec0ff */
[----:B------:R-:W-:Y:S02]  /*6b10*/  LOP3.LUT R0, R3, 0x18, R16, 0xf8, !PT ;  /* 0x0000001803007812 */ /* 0x000fe400078ef810 */
[----:B------:R-:W-:-:S04]  /*6b20*/  SHF.R.U32.HI R3, RZ, 0x3, R3 ;  /* 0x00000003ff037819 */ /* 0x000fc80000011603 */
[----:B------:R-:W-:Y:S01]  /*6b30*/  LOP3.LUT R28, R0, R3, RZ, 0x3c, !PT ;  /* 0x00000003001c7212 */ /* 0x000fe200078e3cff */
[----:B------:R-:W-:Y:S02]  /*6b40*/  IMAD.MOV.U32 R0, RZ, RZ, R11 ;  /* 0x000000ffff007224 */ /* 0x000fe400078e000b */
[----:B------:R-:W-:Y:S02]  /*6b50*/  IMAD.MOV.U32 R3, RZ, RZ, R12 ;  /* 0x000000ffff037224 */ /* 0x000fe400078e000c */
[----:B------:R-:W-:Y:S01]  /*6b60*/  IMAD R11, R32, 0x200, R28 ;  /* 0x00000200200b7824 */ /* 0x000fe200078e021c */
[----:B------:R-:W-:Y:S01]  /*6b70*/  PRMT R13, R0, 0x5410, R27 ;  /* 0x00005410000d7816 */ /* 0x000fe2000000001b */
[----:B------:R-:W-:Y:S01]  /*6b80*/  IMAD.MOV.U32 R12, RZ, RZ, R9 ;  /* 0x000000ffff0c7224 */ /* 0x000fe200078e0009 */
[----:B------:R-:W-:Y:S01]  /*6b90*/  MOV R9, R6 ;  /* 0x0000000600097202 */ /* 0x000fe20000000f00 */
[----:B------:R-:W-:Y:S01]  /*6ba0*/  IMAD R11, R11, 0x2, R18 ;  /* 0x000000020b0b7824 */ /* 0x000fe200078e0212 */
[----:B------:R-:W-:-:S02]  /*6bb0*/  SHF.R.U64 R6, R6, 0x10, R7 ;  /* 0x0000001006067819 */ /* 0x000fc40000001207 */
[----:B------:R-:W-:Y:S01]  /*6bc0*/  SHF.R.U32.HI R7, RZ, 0x10, R7 ;  /* 0x00000010ff077819 */ /* 0x000fe20000011607 */
[----:B------:R-:W-:Y:S01]  /*6bd0*/  VIADD R4, R11, 0x8400 ;  /* 0x000084000b047836 */ /* 0x000fe20000000000 */
[----:B------:R-:W-:Y:S01]  /*6be0*/  PRMT R3, R3, 0x5410, R26 ;  /* 0x0000541003037816 */ /* 0x000fe2000000001a */
[----:B------:R-:W-:Y:S01]  /*6bf0*/  VIADD R0, R11, 0x8440 ;  /* 0x000084400b007836 */ /* 0x000fe20000000000 */
[----:B---3--:R-:W-:Y:S06]  /*6c00*/  @!P0 BRA `(.L_x_565) ;  /* 0x00000104004c8947 */ /* 0x008fec0003800000 */
.L_x_769:
[----:B------:R-:W-:Y:S05]  /*6c10*/  BSYNC B1 ;  /* 0x0000000000017941 */ /* 0x000fea0003800000 */
.L_x_564:
[----:B------:R-:W-:Y:S01]  /*6c20*/  BSSY B1, `(.L_x_566) ;  /* 0x0000059000017945 */ /* 0x000fe20003800000 */
[----:B------:R-:W-:Y:S01]  /*6c30*/  PRMT R12, R12, 0x5410, R21 ;  /* 0x000054100c0c7816 */ /* 0x000fe20000000015 */
[----:B------:R-:W-:Y:S01]  /*6c40*/  @P2 VIADD R0, R4, 0xffffffc0 ;  /* 0xffffffc004002836 */ /* 0x000fe20000000000 */
[----:B------:R-:W-:Y:S02]  /*6c50*/  PRMT R9, R9, 0x5410, R6 ;  /* 0x0000541009097816 */ /* 0x000fe40000000006 */
[----:B------:R-:W-:Y:S01]  /*6c60*/  PRMT R10, R10, 0x5410, R7 ;  /* 0x000054100a0a7816 */ /* 0x000fe20000000007 */
[----:B------:R-:W-:Y:S06]  /*6c70*/  @P1 BRA `(.L_x_567) ;  /* 0x00000004004c1947 */ /* 0x000fec0003800000 */
[----:B------:R-:W1:Y:S01]  /*6c80*/  LDC R4, c[0x0][0x3f4] ;  /* 0x0000fd00ff047b82 */ /* 0x000e620000000800 */
[----:B------:R-:W-:Y:S01]  /*6c90*/  BSSY B2, `(.L_x_568) ;  /* 0x000002a000027945 */ /* 0x000fe20003800000 */
[-C--:B-1----:R-:W-:Y:S02]  /*6ca0*/  ISETP.GE.AND P0, PT, R22, R4.reuse, PT ;  /* 0x000000041600720c */ /* 0x082fe40003f06270 */
[----:B------:R-:W-:-:S11]  /*6cb0*/  ISETP.GE.AND P1, PT, R157, R4, PT ;  /* 0x000000049d00720c */ /* 0x000fd60003f26270 */
[----:B------:R-:W-:Y:S05]  /*6cc0*/  @P0 BRA `(.L_x_569) ;  /* 0x0000000000980947 */ /* 0x000fea0003800000 */
[----:B0-----:R-:W0:Y:S01]  /*6cd0*/  LDS.128 R4, [R11+0x8400] ;  /* 0x008400000b047984 */ /* 0x001e220000000c00 */
[C---:B------:R-:W-:Y:S01]  /*6ce0*/  SHF.L.U32 R30, R15.reuse, 0x10, RZ ;  /* 0x000000100f1e7819 */ /* 0x040fe200000006ff */
[C---:B------:R-:W-:Y:S01]  /*6cf0*/  IMAD.U32 R27, R14.reuse, 0x10000, RZ ;  /* 0x000100000e1b7824 */ /* 0x040fe200078e00ff */
[----:B------:R-:W-:Y:S02]  /*6d00*/  LOP3.LUT R28, R14, 0xffff0000, RZ, 0xc0, !PT ;  /* 0xffff00000e1c7812 */ /* 0x000fe400078ec0ff */
[----:B------:R-:W-:Y:S01]  /*6d10*/  LOP3.LUT R31, R15, 0xffff0000, RZ, 0xc0, !PT ;  /* 0xffff00000f1f7812 */ /* 0x000fe200078ec0ff */
[C---:B0-----:R-:W-:Y:S01]  /*6d20*/  IMAD.U32 R21, R4.reuse, 0x10000, RZ ;  /* 0x0001000004157824 */ /* 0x041fe200078e00ff */
[----:B------:R-:W-:Y:S01]  /*6d30*/  LOP3.LUT R4, R4, 0xffff0000, RZ, 0xc0, !PT ;  /* 0xffff000004047812 */ /* 0x000fe200078ec0ff */
[C---:B------:R-:W-:Y:S01]  /*6d40*/  IMAD.U32 R24, R5.reuse, 0x10000, RZ ;  /* 0x0001000005187824 */ /* 0x040fe200078e00ff */
[----:B------:R-:W-:Y:S01]  /*6d50*/  LOP3.LUT R5, R5, 0xffff0000, RZ, 0xc0, !PT ;  /* 0xffff000005057812 */ /* 0x000fe200078ec0ff */
[C---:B------:R-:W-:Y:S01]  /*6d60*/  IMAD.U32 R25, R6.reuse, 0x10000, RZ ;  /* 0x0001000006197824 */ /* 0x040fe200078e00ff */
[----:B------:R-:W-:Y:S01]  /*6d70*/  LOP3.LUT R6, R6, 0xffff0000, RZ, 0xc0, !PT ;  /* 0xffff000006067812 */ /* 0x000fe200078ec0ff */
[C---:B------:R-:W-:Y:S01]  /*6d80*/  FMUL.FTZ R32, R4.reuse, R30 ;  /* 0x0000001e04207220 */ /* 0x040fe20000410000 */
[----:B------:R-:W-:Y:S01]  /*6d90*/  FMUL.FTZ R33, R4, R27 ;  /* 0x0000001b04217220 */ /* 0x000fe20000410000 */
[----:B------:R-:W-:-:S02]  /*6da0*/  IMAD.U32 R26, R7, 0x10000, RZ ;  /* 0x00010000071a7824 */ /* 0x000fc400078e00ff */
[----:B------:R-:W-:Y:S01]  /*6db0*/  FMUL.FTZ R35, R5, R31 ;  /* 0x0000001f05237220 */ /* 0x000fe20000410000 */
[----:B------:R-:W-:Y:S01]  /*6dc0*/  FFMA.FTZ R32, R21, R27, -R32 ;  /* 0x0000001b15207223 */ /* 0x000fe20000010820 */
[----:B------:R-:W-:Y:S01]  /*6dd0*/  FMUL.FTZ R37, R5, R28 ;  /* 0x0000001c05257220 */ /* 0x000fe20000410000 */
[----:B------:R-:W-:Y:S01]  /*6de0*/  LOP3.LUT R7, R7, 0xffff0000, RZ, 0xc0, !PT ;  /* 0xffff000007077812 */ /* 0x000fe200078ec0ff */
[----:B------:R-:W-:Y:S01]  /*6df0*/  FFMA.FTZ R33, R21, R30, R33 ;  /* 0x0000001e15217223 */ /* 0x000fe20000010021 */
[C---:B------:R-:W-:Y:S01]  /*6e00*/  LOP3.LUT R27, R12.reuse, 0xffff0000, RZ, 0xc0, !PT ;  /* 0xffff00000c1b7812 */ /* 0x040fe200078ec0ff */
[----:B------:R-:W-:Y:S01]  /*6e10*/  IMAD.U32 R21, R12, 0x10000, RZ ;  /* 0x000100000c157824 */ /* 0x000fe200078e00ff */
[C---:B------:R-:W-:Y:S01]  /*6e20*/  LOP3.LUT R5, R13.reuse, 0xffff0000, RZ, 0xc0, !PT ;  /* 0xffff00000d057812 */ /* 0x040fe200078ec0ff */
[----:B------:R-:W-:Y:S02]  /*6e30*/  IMAD.U32 R4, R13, 0x10000, RZ ;  /* 0x000100000d047824 */ /* 0x000fe400078e00ff */
[C---:B------:R-:W-:Y:S01]  /*6e40*/  FFMA.FTZ R35, R24.reuse, R28, -R35 ;  /* 0x0000001c18237223 */ /* 0x040fe20000010823 */
[----:B------:R-:W-:Y:S01]  /*6e50*/  FFMA.FTZ R24, R24, R31, R37 ;  /* 0x0000001f18187223 */ /* 0x000fe20000010025 */
[C---:B------:R-:W-:Y:S01]  /*6e60*/  FMUL.FTZ R28, R6.reuse, R21 ;  /* 0x00000015061c7220 */ /* 0x040fe20000410000 */
        /* <DEDUP_REMOVED lines=9> */
[----:B------:R-:W-:Y:S02]  /*6f00*/  F2FP.BF16.F32.PACK_AB R6, R21, R6 ;  /* 0x000000061506723e */ /* 0x000fe400000010ff */
[----:B------:R-:W-:-:S05]  /*6f10*/  F2FP.BF16.F32.PACK_AB R7, R34, R7 ;  /* 0x000000072207723e */ /* 0x000fca00000010ff */
[----:B------:R1:W-:Y:S02]  /*6f20*/  STS.128 [R11+0x8400], R4 ;  /* 0x008400040b007388 */ /* 0x0003e40000000c00 */
.L_x_569:
[----:B------:R-:W-:Y:S05]  /*6f30*/  BSYNC B2 ;  /* 0x0000000000027941 */ /* 0x000fea0003800000 */
.L_x_568:
[----:B------:R-:W-:Y:S05]  /*6f40*/  @P1 BRA `(.L_x_567) ;  /* 0x0000000000981947 */ /* 0x000fea0003800000 */
[----:B01----:R-:W0:Y:S01]  /*6f50*/  LDS.128 R4, [R0] ;  /* 0x0000000000047984 */ /* 0x003e220000000c00 */
[----:B------:R-:W-:Y:S01]  /*6f60*/  IMAD.U32 R30, R9, 0x10000, RZ ;  /* 0x00010000091e7824 */ /* 0x000fe200078e00ff */
[C---:B------:R-:W-:Y:S01]  /*6f70*/  LOP3.LUT R28, R3.reuse, 0xffff0000, RZ, 0xc0, !PT ;  /* 0xffff0000031c7812 */ /* 0x040fe200078ec0ff */
[----:B------:R-:W-:Y:S01]  /*6f80*/  IMAD.U32 R27, R3, 0x10000, RZ ;  /* 0x00010000031b7824 */ /* 0x000fe200078e00ff */
[----:B------:R-:W-:Y:S01]  /*6f90*/  LOP3.LUT R31, R9, 0xffff0000, RZ, 0xc0, !PT ;  /* 0xffff0000091f7812 */ /* 0x000fe200078ec0ff */
[C---:B0-----:R-:W-:Y:S01]  /*6fa0*/  IMAD.U32 R21, R4.reuse, 0x10000, RZ ;  /* 0x0001000004157824 */ /* 0x041fe200078e00ff */
[----:B------:R-:W-:Y:S01]  /*6fb0*/  LOP3.LUT R4, R4, 0xffff0000, RZ, 0xc0, !PT ;  /* 0xffff000004047812 */ /* 0x000fe200078ec0ff */
[C---:B------:R-:W-:Y:S01]  /*6fc0*/  IMAD.U32 R24, R5.reuse, 0x10000, RZ ;  /* 0x0001000005187824 */ /* 0x040fe200078e00ff */
[----:B------:R-:W-:Y:S01]  /*6fd0*/  LOP3.LUT R5, R5, 0xffff0000, RZ, 0xc0, !PT ;  /* 0xffff000005057812 */ /* 0x000fe200078ec0ff */
[----:B------:R-:W-:Y:S01]  /*6fe0*/  IMAD.U32 R25, R6, 0x10000, RZ ;  /* 0x0001000006197824 */ /* 0x000fe200078e00ff */
[----:B------:R-:W-:Y:S01]  /*6ff0*/  SHF.L.U32 R26, R7, 0x10, RZ ;  /* 0x00000010071a7819 */ /* 0x000fe200000006ff */
[C---:B------:R-:W-:Y:S01]  /*7000*/  FMUL.FTZ R32, R4.reuse, R30 ;  /* 0x0000001e04207220 */ /* 0x040fe20000410000 */
[----:B------:R-:W-:Y:S01]  /*7010*/  FMUL.FTZ R33, R4, R27 ;  /* 0x0000001b04217220 */ /* 0x000fe20000410000 */
[C---:B------:R-:W-:Y:S01]  /*7020*/  FMUL.FTZ R35, R5.reuse, R31 ;  /* 0x0000001f05237220 */ /* 0x040fe20000410000 */
[----:B------:R-:W-:Y:S01]  /*7030*/  FMUL.FTZ R37, R5, R28 ;  /* 0x0000001c05257220 */ /* 0x000fe20000410000 */
[C---:B------:R-:W-:Y:S01]  /*7040*/  FFMA.FTZ R32, R21.reuse, R27, -R32 ;  /* 0x0000001b15207223 */ /* 0x040fe20000010820 */
[----:B------:R-:W-:Y:S01]  /*7050*/  LOP3.LUT R6, R6, 0xffff0000, RZ, 0xc0, !PT ;  /* 0xffff000006067812 */ /* 0x000fe200078ec0ff */
[----:B------:R-:W-:Y:S01]  /*7060*/  FFMA.FTZ R33, R21, R30, R33 ;  /* 0x0000001e15217223 */ /* 0x000fe20000010021 */
[----:B------:R-:W-:Y:S01]  /*7070*/  LOP3.LUT R7, R7, 0xffff0000, RZ, 0xc0, !PT ;  /* 0xffff000007077812 */ /* 0x000fe200078ec0ff */
[C---:B------:R-:W-:Y:S01]  /*7080*/  IMAD.U32 R21, R10.reuse, 0x10000, RZ ;  /* 0x000100000a157824 */ /* 0x040fe200078e00ff */
[----:B------:R-:W-:Y:S01]  /*7090*/  LOP3.LUT R27, R10, 0xffff0000, RZ, 0xc0, !PT ;  /* 0xffff00000a1b7812 */ /* 0x000fe200078ec0ff */
[C---:B------:R-:W-:Y:S01]  /*70a0*/  IMAD.U32 R4, R8.reuse, 0x10000, RZ ;  /* 0x0001000008047824 */ /* 0x040fe200078e00ff */
[----:B------:R-:W-:Y:S01]  /*70b0*/  LOP3.LUT R5, R8, 0xffff0000, RZ, 0xc0, !PT ;  /* 0xffff000008057812 */ /* 0x000fe200078ec0ff */
        /* <DEDUP_REMOVED lines=14> */
[----:B------:R2:W-:Y:S02]  /*71a0*/  STS.128 [R0], R4 ;  /* 0x0000000400007388 */ /* 0x0005e40000000c00 */
.L_x_567:
[----:B------:R-:W-:Y:S05]  /*71b0*/  BSYNC B1 ;  /* 0x0000000000017941 */ /* 0x000fea0003800000 */
.L_x_566:
[----:B-12---:R-:W-:-:S05]  /*71c0*/  VIADD R4, R153, 0x60 ;  /* 0x0000006099047836 */ /* 0x006fca0000000000 */
[----:B------:R-:W-:-:S13]  /*71d0*/  ISETP.GE.AND P0, PT, R4, R20, PT ;  /* 0x000000140400720c */ /* 0x000fda0003f06270 */
[----:B------:R-:W-:Y:S05]  /*71e0*/  @P0 BRA `(.L_x_570) ;  /* 0x0000001400500947 */ /* 0x000fea0003800000 */
[----:B------:R-:W1:Y:S01]  /*71f0*/  LDC R4, c[0x0][0x3f4] ;  /* 0x0000fd00ff047b82 */ /* 0x000e620000000800 */
[----:B------:R-:W-:Y:S01]  /*7200*/  BSSY B1, `(.L_x_571) ;  /* 0x000002a000017945 */ /* 0x000fe20003800000 */
[-C--:B-1----:R-:W-:Y:S02]  /*7210*/  ISETP.GE.AND P0, PT, R22, R4.reuse, PT ;  /* 0x000000041600720c */ /* 0x082fe40003f06270 */
[----:B------:R-:W-:-:S11]  /*7220*/  ISETP.GE.AND P1, PT, R157, R4, PT ;  /* 0x000000049d00720c */ /* 0x000fd60003f26270 */
[----:B------:R-:W-:Y:S05]  /*7230*/  @P0 BRA `(.L_x_572) ;  /* 0x0000000000980947 */ /* 0x000fea0003800000 */
[----:B0-----:R-:W0:Y:S01]  /*7240*/  LDS.128 R4, [R11+0xb400] ;  /* 0x00b400000b047984 */ /* 0x001e220000000c00 */
[C---:B------:R-:W-:Y:S01]  /*7250*/  IMAD.U32 R26, R14.reuse, 0x10000, RZ ;  /* 0x000100000e1a7824 */ /* 0x040fe200078e00ff */
[C---:B------:R-:W-:Y:S01]  /*7260*/  LOP3.LUT R33, R15.reuse, 0xffff0000, RZ, 0xc0, !PT ;  /* 0xffff00000f217812 */ /* 0x040fe200078ec0ff */
[----:B------:R-:W-:Y:S01]  /*7270*/  IMAD.U32 R28, R15, 0x10000, RZ ;  /* 0x000100000f1c7824 */ /* 0x000fe200078e00ff */
[----:B------:R-:W-:Y:S01]  /*7280*/  LOP3.LUT R31, R14, 0xffff0000, RZ, 0xc0, !PT ;  /* 0xffff00000e1f7812 */ /* 0x000fe200078ec0ff */
[C---:B0-----:R-:W-:Y:S01]  /*7290*/  IMAD.U32 R20, R4.reuse, 0x10000, RZ ;  /* 0x0001000004147824 */ /* 0x041fe200078e00ff */
[----:B------:R-:W-:Y:S01]  /*72a0*/  LOP3.LUT R4, R4, 0xffff0000, RZ, 0xc0, !PT ;  /* 0xffff000004047812 */ /* 0x000fe200078ec0ff */
[C---:B------:R-:W-:Y:S01]  /*72b0*/  IMAD.U32 R21, R5.reuse, 0x10000, RZ ;  /* 0x0001000005157824 */ /* 0x040fe200078e00ff */
[----:B------:R-:W-:Y:S01]  /*72c0*/  LOP3.LUT R5, R5, 0xffff0000, RZ, 0xc0, !PT ;  /* 0xffff000005057812 */ /* 0x000fe200078ec0ff */
[C---:B------:R-:W-:Y:S01]  /*72d0*/  IMAD.U32 R14, R6.reuse, 0x10000, RZ ;  /* 0x00010000060e7824 */ /* 0x040fe200078e00ff */
[----:B------:R-:W-:Y:S01]  /*72e0*/  LOP3.LUT R6, R6, 0xffff0000, RZ, 0xc0, !PT ;  /* 0xffff000006067812 */ /* 0x000fe200078ec0ff */
[-C--:B------:R-:W-:Y:S01]  /*72f0*/  FMUL.FTZ R25, R28, R4.reuse ;  /* 0x000000041c197220 */ /* 0x080fe20000410000 */
[----:B------:R-:W-:Y:S01]  /*7300*/  FMUL.FTZ R27, R26, R4 ;  /* 0x000000041a1b7220 */ /* 0x000fe20000410000 */
[----:B------:R-:W-:Y:S01]  /*7310*/  FMUL.FTZ R24, R33, R5 ;  /* 0x0000000521187220 */ /* 0x000fe20000410000 */
[----:B------:R-:W-:-:S02]  /*7320*/  IMAD.U32 R15, R7, 0x10000, RZ ;  /* 0x00010000070f7824 */ /* 0x000fc400078e00ff */
[-C--:B------:R-:W-:Y:S01]  /*7330*/  FFMA.FTZ R4, R26, R20.reuse, -R25 ;  /* 0x000000141a047223 */ /* 0x080fe20000010819 */
[----:B------:R-:W-:Y:S01]  /*7340*/  FFMA.FTZ R27, R28, R20, R27 ;  /* 0x000000141c1b7223 */ /* 0x000fe2000001001b */
[C---:B------:R-:W-:Y:S01]  /*7350*/  FMUL.FTZ R20, R31.reuse, R5 ;  /* 0x000000051f147220 */ /* 0x040fe20000410000 */
[-C--:B------:R-:W-:Y:S01]  /*7360*/  FFMA.FTZ R5, R31, R21.reuse, -R24 ;  /* 0x000000151f057223 */ /* 0x080fe20000010818 */
[----:B------:R-:W-:Y:S01]  /*7370*/  LOP3.LUT R7, R7, 0xffff0000, RZ, 0xc0, !PT ;  /* 0xffff000007077812 */ /* 0x000fe200078ec0ff */
[----:B------:R-:W-:Y:S01]  /*7380*/  IMAD.U32 R26, R13, 0x10000, RZ ;  /* 0x000100000d1a7824 */ /* 0x000fe200078e00ff */
[C---:B------:R-:W-:Y:S01]  /*7390*/  SHF.L.U32 R28, R12.reuse, 0x10, RZ ;  /* 0x000000100c1c7819 */ /* 0x040fe200000006ff */
[----:B------:R-:W-:Y:S01]  /*73a0*/  FFMA.FTZ R20, R33, R21, R20 ;  /* 0x0000001521147223 */ /* 0x000fe20000010014 */
[----:B------:R-:W-:Y:S01]  /*73b0*/  LOP3.LUT R31, R12, 0xffff0000, RZ, 0xc0, !PT ;  /* 0xffff00000c1f7812 */ /* 0x000fe200078ec0ff */
[-C--:B------:R-:W-:Y:S01]  /*73c0*/  FMUL.FTZ R21, R26, R6.reuse ;  /* 0x000000061a157220 */ /* 0x080fe20000410000 */
[----:B------:R-:W-:Y:S01]  /*73d0*/  LOP3.LUT R25, R13, 0xffff0000, RZ, 0xc0, !PT ;  /* 0xffff00000d197812 */ /* 0x000fe200078ec0ff */
[C---:B------:R-:W-:Y:S01]  /*73e0*/  FMUL.FTZ R13, R28.reuse, R6 ;  /* 0x000000061c0d7220 */ /* 0x040fe20000410000 */
[----:B------:R-:W-:Y:S01]  /*73f0*/  F2FP.BF16.F32.PACK_AB R4, R27, R4 ;  /* 0x000000041b04723e */ /* 0x000fe200000010ff */
[-C--:B------:R-:W-:Y:S01]  /*7400*/  FMUL.FTZ R12, R31, R7.reuse ;  /* 0x000000071f0c7220 */ /* 0x080fe20000410000 */
[-C--:B------:R-:W-:Y:S01]  /*7410*/  FFMA.FTZ R21, R28, R14.reuse, R21 ;  /* 0x0000000e1c157223 */ /* 0x080fe20000010015 */
[C---:B------:R-:W-:Y:S01]  /*7420*/  FMUL.FTZ R24, R25.reuse, R7 ;  /* 0x0000000719187220 */ /* 0x040fe20000410000 */
[----:B------:R-:W-:Y:S01]  /*7430*/  FFMA.FTZ R6, R26, R14, -R13 ;  /* 0x0000000e1a067223 */ /* 0x000fe2000001080d */
[----:B------:R-:W-:Y:S01]  /*7440*/  FFMA.FTZ R7, R25, R15, -R12 ;  /* 0x0000000f19077223 */ /* 0x000fe2000001080c */
[----:B------:R-:W-:Y:S01]  /*7450*/  F2FP.BF16.F32.PACK_AB R5, R20, R5 ;  /* 0x000000051405723e */ /* 0x000fe200000010ff */
[----:B------:R-:W-:-:S02]  /*7460*/  FFMA.FTZ R24, R31, R15, R24 ;  /* 0x0000000f1f187223 */ /* 0x000fc40000010018 */
[----:B------:R-:W-:-:S03]  /*7470*/  F2FP.BF16.F32.PACK_AB R6, R21, R6 ;  /* 0x000000061506723e */ /* 0x000fc600000010ff */
[----:B------:R-:W-:-:S05]  /*7480*/  F2FP.BF16.F32.PACK_AB R7, R24, R7 ;  /* 0x000000071807723e */ /* 0x000fca00000010ff */
[----:B------:R1:W-:Y:S02]  /*7490*/  STS.128 [R11+0xb400], R4 ;  /* 0x00b400040b007388 */ /* 0x0003e40000000c00 */
.L_x_572:
[----:B------:R-:W-:Y:S05]  /*74a0*/  BSYNC B1 ;  /* 0x0000000000017941 */ /* 0x000fea0003800000 */
.L_x_571:
[----:B------:R-:W-:Y:S05]  /*74b0*/  @P1 BRA `(.L_x_570) ;  /* 0x00000010009c1947 */ /* 0x000fea0003800000 */
[----:B01----:R-:W0:Y:S01]  /*74c0*/  LDS.128 R4, [R0+0x3000] ;  /* 0x0030000000047984 */ /* 0x003e220000000c00 */
[C---:B------:R-:W-:Y:S01]  /*74d0*/  IMAD.U32 R21, R9.reuse, 0x10000, RZ ;  /* 0x0001000009157824 */ /* 0x040fe200078e00ff */
[----:B------:R-:W-:Y:S01]  /*74e0*/  LOP3.LUT R26, R9, 0xffff0000, RZ, 0xc0, !PT ;  /* 0xffff0000091a7812 */ /* 0x000fe200078ec0ff */
[C---:B------:R-:W-:Y:S01]  /*74f0*/  IMAD.U32 R15, R3.reuse, 0x10000, RZ ;  /* 0x00010000030f7824 */ /* 0x040fe200078e00ff */
[----:B------:R-:W-:Y:S01]  /*7500*/  LOP3.LUT R24, R3, 0xffff0000, RZ, 0xc0, !PT ;  /* 0xffff000003187812 */ /* 0x000fe200078ec0ff */
[C---:B------:R-:W-:Y:S01]  /*7510*/  IMAD.U32 R25, R10.reuse, 0x10000, RZ ;  /* 0x000100000a197824 */ /* 0x040fe200078e00ff */
        /* <DEDUP_REMOVED lines=14> */
[----:B------:R-:W-:Y:S01]  /*7600*/  LOP3.LUT R7, R7, 0xffff0000, RZ, 0xc0, !PT ;  /* 0xffff000007077812 */ /* 0x000fe200078ec0ff */
[----:B------:R-:W-:Y:S01]  /*7610*/  FFMA.FTZ R5, R24, R12, -R13 ;  /* 0x0000000c18057223 */ /* 0x000fe2000001080d */
[C---:B------:R-:W-:Y:S01]  /*7620*/  LOP3.LUT R21, R8.reuse, 0xffff0000, RZ, 0xc0, !PT ;  /* 0xffff000008157812 */ /* 0x040fe200078ec0ff */
[----:B------:R-:W-:Y:S02]  /*7630*/  IMAD.U32 R13, R8, 0x10000, RZ ;  /* 0x00010000080d7824 */ /* 0x000fe400078e00ff */
[----:B------:R-:W-:Y:S01]  /*7640*/  FMUL.FTZ R8, R25, R6 ;  /* 0x0000000619087220 */ /* 0x000fe20000410000 */
[-C--:B------:R-:W-:Y:S01]  /*7650*/  FMUL.FTZ R14, R27, R7.reuse ;  /* 0x000000071b0e7220 */ /* 0x080fe20000410000 */
[----:B------:R-:W-:Y:S01]  /*7660*/  FFMA.FTZ R12, R26, R12, R15 ;  /* 0x0000000c1a0c7223 */ /* 0x000fe2000001000f */
[----:B------:R-:W-:Y:S01]  /*7670*/  FMUL.FTZ R10, R13, R6 ;  /* 0x000000060d0a7220 */ /* 0x000fe20000410000 */
[----:B------:R-:W-:Y:S01]  /*7680*/  FMUL.FTZ R20, R21, R7 ;  /* 0x0000000715147220 */ /* 0x000fe20000410000 */
[----:B------:R-:W-:Y:S01]  /*7690*/  FFMA.FTZ R6, R13, R3, -R8 ;  /* 0x000000030d067223 */ /* 0x000fe20000010808 */
[----:B------:R-:W-:Y:S01]  /*76a0*/  FFMA.FTZ R7, R21, R9, -R14 ;  /* 0x0000000915077223 */ /* 0x000fe2000001080e */
[----:B------:R-:W-:Y:S01]  /*76b0*/  FFMA.FTZ R3, R25, R3, R10 ;  /* 0x0000000319037223 */ /* 0x000fe2000001000a */
[----:B------:R-:W-:Y:S01]  /*76c0*/  FFMA.FTZ R20, R27, R9, R20 ;  /* 0x000000091b147223 */ /* 0x000fe20000010014 */
[----:B------:R-:W-:-:S02]  /*76d0*/  F2FP.BF16.F32.PACK_AB R4, R11, R4 ;  /* 0x000000040b04723e */ /* 0x000fc400000010ff */
[----:B------:R-:W-:Y:S02]  /*76e0*/  F2FP.BF16.F32.PACK_AB R5, R12, R5 ;  /* 0x000000050c05723e */ /* 0x000fe400000010ff */
[----:B------:R-:W-:Y:S02]  /*76f0*/  F2FP.BF16.F32.PACK_AB R6, R3, R6 ;  /* 0x000000060306723e */ /* 0x000fe400000010ff */
[----:B------:R-:W-:-:S05]  /*7700*/  F2FP.BF16.F32.PACK_AB R7, R20, R7 ;  /* 0x000000071407723e */ /* 0x000fca00000010ff */
[----:B------:R3:W-:Y:S01]  /*7710*/  STS.128 [R0+0x3000], R4 ;  /* 0x0030000400007388 */ /* 0x0007e20000000c00 */
[----:B------:R-:W-:Y:S05]  /*7720*/  BRA `(.L_x_570) ;  /* 0x0000001000007947 */ /* 0x000fea0003800000 */
.L_x_560:
[----:B------:R-:W-:-:S03]  /*7730*/  UMOV UR4, 0xffffffff ;  /* 0xffffffff00047882 */ /* 0x000fc60000000000 */
[----:B------:R-:W-:Y:S05]  /*7740*/  BRA.DIV UR4, `(.L_x_573) ;  /* 0x000000fa04907947 */ /* 0x000fea000b800000 */
[----:B------:R0:W1:Y:S04]  /*7750*/  SHFL.IDX PT, R0, R26, RZ, 0x1c1f ;  /* 0x001c1fff1a007589 */ /* 0x00006800000e0000 */
[----:B------:R0:W0:Y:S04]  /*7760*/  SHFL.IDX PT, R3, R25, RZ, 0x1c1f ;  /* 0x001c1fff19037589 */ /* 0x00002800000e0000 */
[----:B------:R0:W0:Y:S04]  /*7770*/  SHFL.IDX PT, R20, R28, RZ, 0x1c1f ;  /* 0x001c1fff1c147589 */ /* 0x00002800000e0000 */
[----:B---3--:R3:W0:Y:S02]  /*7780*/  SHFL.IDX PT, R14, R27, RZ, 0x1c1f ;  /* 0x001c1fff1b0e7589 */ /* 0x00862400000e0000 */
.L_x_775:
[----:B------:R-:W-:Y:S01]  /*7790*/  ULDC UR4, c[0x0][0x448] ;  /* 0x0001120000047ab9 */ /* 0x000fe20000000800 */
[----:B------:R-:W-:Y:S01]  /*77a0*/  BSSY B1, `(.L_x_574) ;  /* 0x0000014000017945 */ /* 0x000fe20003800000 */
[----:B------:R-:W-:Y:S01]  /*77b0*/  IMAD R24, R24, UR4, RZ ;  /* 0x0000000418187c24 */ /* 0x000fe2000f8e02ff */
[----:B------:R-:W-:Y:S02]  /*77c0*/  CS2R R8, SRZ ;  /* 0x0000000000087805 */ /* 0x000fe4000001ff00 */
[----:B------:R-:W-:Y:S02]  /*77d0*/  CS2R R6, SRZ ;  /* 0x0000000000067805 */ /* 0x000fe4000001ff00 */
[----:B----4-:R-:W-:Y:S02]  /*77e0*/  CS2R R10, SRZ ;  /* 0x00000000000a7805 */ /* 0x010fe4000001ff00 */
[----:B------:R-:W-:Y:S02]  /*77f0*/  ISETP.GE.AND P0, PT, R4, R24, PT ;  /* 0x000000180400720c */ /* 0x000fe40003f06270 */
[----:B------:R-:W-:-:S11]  /*7800*/  CS2R R4, SRZ ;  /* 0x0000000000047805 */ /* 0x000fd6000001ff00 */
[----:B------:R-:W-:Y:S05]  /*7810*/  @P0 BRA `(.L_x_575) ;  /* 0x0000000000300947 */ /* 0x000fea0003800000 */
[----:B------:R-:W-:Y:S01]  /*7820*/  ULDC UR4, c[0x0][0x3f4] ;  /* 0x0000fd0000047ab9 */ /* 0x000fe20000000800 */
[C---:B------:R-:W-:Y:S02]  /*7830*/  SHF.L.U32 R15, R16.reuse, 0x1, RZ ;  /* 0x00000001100f7819 */ /* 0x040fe400000006ff */
[C---:B------:R-:W-:Y:S02]  /*7840*/  ISETP.GE.AND P2, PT, R16.reuse, UR4, PT ;  /* 0x0000000410007c0c */ /* 0x040fe4000bf46270 */
[----:B------:R-:W-:Y:S02]  /*7850*/  SHF.L.U64.HI R9, R16, 0x1, R17 ;  /* 0x0000000110097819 */ /* 0x000fe40000010211 */
[-C--:B0-----:R-:W-:Y:S02]  /*7860*/  IADD3 R12, P0, R3, R15.reuse, RZ ;  /* 0x0000000f030c7210 */ /* 0x081fe40007f1e0ff */
[----:B------:R-:W-:-:S03]  /*7870*/  IADD3 R14, P1, R14, R15, RZ ;  /* 0x0000000f0e0e7210 */ /* 0x000fc60007f3e0ff */
[--C-:B-12---:R-:W-:Y:S02]  /*7880*/  IMAD.X R13, R0, 0x1, R9.reuse, P0 ;  /* 0x00000001000d7824 */ /* 0x106fe400000e0609 */
[----:B------:R-:W-:Y:S01]  /*7890*/  IMAD.X R15, R20, 0x1, R9, P1 ;  /* 0x00000001140f7824 */ /* 0x000fe200008e0609 */
[----:B------:R-:W-:Y:S01]  /*78a0*/  CS2R R8, SRZ ;  /* 0x0000000000087805 */ /* 0x000fe2000001ff00 */
[----:B------:R-:W-:Y:S06]  /*78b0*/  @P2 BRA `(.L_x_575) ;  /* 0x0000000000082947 */ /* 0x000fec0003800000 */
[----:B------:R4:W5:Y:S04]  /*78c0*/  LD.E.128 R4, desc[UR42][R12.64] ;  /* 0x0000002a0c047980 */ /* 0x000968000c101d00 */
[----:B------:R4:W5:Y:S02]  /*78d0*/  LD.E.128 R8, desc[UR42][R14.64] ;  /* 0x0000002a0e087980 */ /* 0x000964000c101d00 */
.L_x_575:
[----:B------:R-:W-:Y:S05]  /*78e0*/  BSYNC B1 ;  /* 0x0000000000017941 */ /* 0x000fea0003800000 */
.L_x_574:
[----:B------:R-:W-:Y:S01]  /*78f0*/  ULEA.HI UR4, UR37, UR37, URZ, 0x1 ;  /* 0x0000002525047291 */ /* 0x000fe2000f8f083f */
[----:B0-----:R-:W0:Y:S01]  /*7900*/  LDC R25, c[0x0][0x3f4] ;  /* 0x0000fd00ff197b82 */ /* 0x001e220000000800 */
[----:B-1----:R-:W-:Y:S01]  /*7910*/  IMAD R0, R33, -0xc0, R24 ;  /* 0xffffff4021007824 */ /* 0x002fe200078e0218 */
[----:B-----5:R-:W-:Y:S01]  /*7920*/  SHF.R.U64 R31, R8, 0x10, R9 ;  /* 0x00000010081f7819 */ /* 0x020fe20000001209 */
[----:B------:R-:W-:Y:S01]  /*7930*/  ULOP3.LUT UR4, UR4, 0xfffffffe, URZ, 0xc0, !UPT ;  /* 0xfffffffe04047892 */ /* 0x000fe2000f8ec03f */
[----:B----4-:R-:W-:Y:S01]  /*7940*/  IMAD.MOV.U32 R12, RZ, RZ, R8 ;  /* 0x000000ffff0c7224 */ /* 0x010fe200078e0008 */
[--C-:B------:R-:W-:Y:S01]  /*7950*/  SHF.R.U64 R26, R4, 0x10, R5.reuse ;  /* 0x00000010041a7819 */ /* 0x100fe20000001205 */
[----:B------:R-:W-:Y:S01]  /*7960*/  IMAD.MOV.U32 R21, RZ, RZ, R4 ;  /* 0x000000ffff157224 */ /* 0x000fe200078e0004 */
[----:B------:R-:W-:Y:S01]  /*7970*/  UIADD3 UR4, UR37, -UR4, URZ ;  /* 0x8000000425047290 */ /* 0x000fe2000fffe03f */
[----:B------:R-:W-:Y:S01]  /*7980*/  IMAD.MOV.U32 R3, RZ, RZ, R6 ;  /* 0x000000ffff037224 */ /* 0x000fe200078e0006 */
[----:B------:R-:W-:Y:S01]  /*7990*/  VIMNMX R8, R0, 0xc0, PT ;  /* 0x000000c000087848 */ /* 0x000fe20003fe0100 */
[--C-:B--2---:R-:W-:Y:S01]  /*79a0*/  IMAD.MOV.U32 R13, RZ, RZ, R5.reuse ;  /* 0x000000ffff0d7224 */ /* 0x104fe200078e0005 */
[----:B------:R-:W-:Y:S01]  /*79b0*/  SHF.R.U32.HI R24, RZ, 0x10, R5 ;  /* 0x00000010ff187819 */ /* 0x000fe20000011605 */
[--C-:B------:R-:W-:Y:S01]  /*79c0*/  IMAD.MOV.U32 R15, RZ, RZ, R7.reuse ;  /* 0x000000ffff0f7224 */ /* 0x100fe200078e0007 */
[--C-:B------:R-:W-:Y:S01]  /*79d0*/  SHF.R.U64 R6, R6, 0x10, R7.reuse ;  /* 0x0000001006067819 */ /* 0x100fe20000001207 */
[----:B---3--:R-:W-:Y:S01]  /*79e0*/  IMAD.U32 R27, RZ, RZ, UR4 ;  /* 0x00000004ff1b7e24 */ /* 0x008fe2000f8e00ff */
[----:B------:R-:W-:Y:S01]  /*79f0*/  SHF.R.U32.HI R4, RZ, 0x10, R7 ;  /* 0x00000010ff047819 */ /* 0x000fe20000011607 */
[--C-:B------:R-:W-:Y:S01]  /*7a00*/  IMAD.MOV.U32 R14, RZ, RZ, R9.reuse ;  /* 0x000000ffff0e7224 */ /* 0x100fe200078e0009 */
[----:B------:R-:W-:Y:S01]  /*7a10*/  SHF.R.U32.HI R9, RZ, 0x10, R9 ;  /* 0x00000010ff097819 */ /* 0x000fe20000011609 */
[----:B------:R-:W-:Y:S01]  /*7a20*/  IMAD.MOV.U32 R0, RZ, RZ, R11 ;  /* 0x000000ffff007224 */ /* 0x000fe200078e000b */
[----:B------:R-:W-:Y:S01]  /*7a30*/  SHF.L.U32 R27, R27, 0x1f, RZ ;  /* 0x0000001f1b1b7819 */ /* 0x000fe200000006ff */
[----:B------:R-:W-:Y:S01]  /*7a40*/  VIADD R28, R153, 0x60 ;  /* 0x00000060991c7836 */ /* 0x000fe20000000000 */
[----:B------:R-:W-:Y:S01]  /*7a50*/  MOV R20, R10 ;  /* 0x0000000a00147202 */ /* 0x000fe20000000f00 */
[----:B------:R-:W-:Y:S01]  /*7a60*/  BSSY B1, `(.L_x_576) ;  /* 0x0000010000017945 */ /* 0x000fe20003800000 */
[----:B------:R-:W1:Y:S01]  /*7a70*/  SYNCS.PHASECHK.TRANS64.TRYWAIT P1, [R18+URZ+0x16800], R27 ;  /* 0x0168001b120075a7 */ /* 0x000e62000802017f */
[----:B0-----:R-:W-:-:S02]  /*7a80*/  ISETP.GE.AND P0, PT, R16, R25, PT ;  /* 0x000000191000720c */ /* 0x001fc40003f06270 */
[--C-:B------:R-:W-:Y:S02]  /*7a90*/  SHF.R.U64 R7, R10, 0x10, R11.reuse ;  /* 0x000000100a077819 */ /* 0x100fe4000000120b */
[----:B------:R-:W-:Y:S02]  /*7aa0*/  SHF.R.U32.HI R5, RZ, 0x10, R11 ;  /* 0x00000010ff057819 */ /* 0x000fe4000001160b */
[-C--:B------:R-:W-:Y:S02]  /*7ab0*/  ISETP.GE.OR P2, PT, R153, R8.reuse, P0 ;  /* 0x000000089900720c */ /* 0x080fe40000746670 */
[----:B------:R-:W-:Y:S02]  /*7ac0*/  PRMT R21, R21, 0x5410, R26 ;  /* 0x0000541015157816 */ /* 0x000fe4000000001a */
[----:B------:R-:W-:Y:S02]  /*7ad0*/  ISETP.GE.OR P0, PT, R28, R8, P0 ;  /* 0x000000081c00720c */ /* 0x000fe40000706670 */
[----:B------:R-:W-:-:S02]  /*7ae0*/  PRMT R13, R13, 0x5410, R24 ;  /* 0x000054100d0d7816 */ /* 0x000fc40000000018 */
[----:B------:R-:W-:Y:S02]  /*7af0*/  PRMT R3, R3, 0x5410, R6 ;  /* 0x0000541003037816 */ /* 0x000fe40000000006 */
[----:B------:R-:W-:Y:S02]  /*7b00*/  PRMT R15, R15, 0x5410, R4 ;  /* 0x000054100f0f7816 */ /* 0x000fe40000000004 */
[----:B------:R-:W-:Y:S02]  /*7b10*/  PRMT R12, R12, 0x5410, R31 ;  /* 0x000054100c0c7816 */ /* 0x000fe4000000001f */
[----:B------:R-:W-:Y:S02]  /*7b20*/  PRMT R14, R14, 0x5410, R9 ;  /* 0x000054100e0e7816 */ /* 0x000fe40000000009 */
[----:B------:R-:W-:Y:S02]  /*7b30*/  PRMT R20, R20, 0x5410, R7 ;  /* 0x0000541014147816 */ /* 0x000fe40000000007 */
[----:B------:R-:W-:Y:S01]  /*7b40*/  PRMT R0, R0, 0x5410, R5 ;  /* 0x0000541000007816 */ /* 0x000fe20000000005 */
[----:B-1----:R-:W-:Y:S06]  /*7b50*/  @!P1 BRA `(.L_x_577) ;  /* 0x000000f400fc9947 */ /* 0x002fec0003800000 */
.L_x_776:
[----:B------:R-:W-:Y:S05]  /*7b60*/  BSYNC B1 ;  /* 0x0000000000017941 */ /* 0x000fea0003800000 */
.L_x_576:
[----:B------:R-:W-:Y:S04]  /*7b70*/  BSSY B1, `(.L_x_578) ;  /* 0x0000060000017945 */ /* 0x000fe80003800000 */
[----:B------:R-:W-:Y:S05]  /*7b80*/  @P2 BRA `(.L_x_579) ;  /* 0x0000000400782947 */ /* 0x000fea0003800000 */
[----:B------:R-:W2:Y:S01]  /*7b90*/  LDL R4, [R1+0x20] ;  /* 0x0000200001047983 */ /* 0x000ea20000100800 */
[C---:B------:R-:W-:Y:S01]  /*7ba0*/  IMAD.U32 R37, R12.reuse, 0x10000, RZ ;  /* 0x000100000c257824 */ /* 0x040fe200078e00ff */
[----:B------:R-:W-:Y:S01]  /*7bb0*/  LOP3.LUT R39, R12, 0xffff0000, RZ, 0xc0, !PT ;  /* 0xffff00000c277812 */ /* 0x000fe200078ec0ff */
[----:B------:R-:W-:Y:S01]  /*7bc0*/  IMAD.U32 R35, R21, 0x10000, RZ ;  /* 0x0001000015237824 */ /* 0x000fe200078e00ff */
[----:B------:R-:W1:Y:S02]  /*7bd0*/  S2R R5, SR_TID.X ;  /* 0x0000000000057919 */ /* 0x000e640000002100 */
[----:B-1----:R-:W-:-:S05]  /*7be0*/  VIADD R5, R5, 0xffffff80 ;  /* 0xffffff8005057836 */ /* 0x002fca0000000000 */
[----:B------:R-:W-:-:S04]  /*7bf0*/  SHF.R.S32.HI R8, RZ, 0x1f, R5 ;  /* 0x0000001fff087819 */ /* 0x000fc80000011405 */
[----:B------:R-:W-:Y:S01]  /*7c00*/  LEA.HI R8, R8, R5, RZ, 0x5 ;  /* 0x0000000508087211 */ /* 0x000fe200078f28ff */
[----:B------:R-:W-:-:S03]  /*7c10*/  IMAD.IADD R5, R16, 0x1, R25 ;  /* 0x0000000110057824 */ /* 0x000fc600078e0219 */
[----:B------:R-:W-:Y:S01]  /*7c20*/  SHF.R.S32.HI R8, RZ, 0x5, R8 ;  /* 0x00000005ff087819 */ /* 0x000fe20000011408 */
[----:B--2---:R-:W-:-:S05]  /*7c30*/  IMAD.SHL.U32 R4, R4, 0x40, RZ ;  /* 0x0000004004047824 */ /* 0x004fca00078e00ff */
[----:B------:R-:W-:-:S04]  /*7c40*/  LOP3.LUT R6, R4, 0x1c0, RZ, 0xc0, !PT ;  /* 0x000001c004067812 */ /* 0x000fc800078ec0ff */
[C---:B------:R-:W-:Y:S02]  /*7c50*/  LOP3.LUT R4, R6.reuse, 0x38, R16, 0xf8, !PT ;  /* 0x0000003806047812 */ /* 0x040fe400078ef810 */
[----:B------:R-:W-:Y:S02]  /*7c60*/  SHF.R.U32.HI R7, RZ, 0x3, R6 ;  /* 0x00000003ff077819 */ /* 0x000fe40000011606 */
[----:B------:R-:W-:Y:S02]  /*7c70*/  LOP3.LUT R6, R6, 0x38, R5, 0xf8, !PT ;  /* 0x0000003806067812 */ /* 0x000fe400078ef805 */
[-C--:B------:R-:W-:Y:S02]  /*7c80*/  LOP3.LUT R4, R4, R7.reuse, RZ, 0x3c, !PT ;  /* 0x0000000704047212 */ /* 0x080fe400078e3cff */
[----:B------:R-:W-:-:S03]  /*7c90*/  LOP3.LUT R6, R6, R7, RZ, 0x3c, !PT ;  /* 0x0000000706067212 */ /* 0x000fc600078e3cff */
[C---:B------:R-:W-:Y:S02]  /*7ca0*/  IMAD R5, R8.reuse, 0x200, R4 ;  /* 0x0000020008057824 */ /* 0x040fe400078e0204 */
[----:B------:R-:W-:Y:S02]  /*7cb0*/  IMAD R9, R8, 0x200, R6 ;  /* 0x0000020008097824 */ /* 0x000fe400078e0206 */
[--C-:B------:R-:W-:Y:S02]  /*7cc0*/  IMAD R40, R5, 0x2, R18.reuse ;  /* 0x0000000205287824 */ /* 0x100fe400078e0212 */
[----:B------:R-:W-:-:S03]  /*7cd0*/  IMAD R42, R9, 0x2, R18 ;  /* 0x00000002092a7824 */ /* 0x000fc600078e0212 */
[----:B------:R-:W1:Y:S04]  /*7ce0*/  LDS.128 R4, [R40+0x8400] ;  /* 0x0084000028047984 */ /* 0x000e680000000c00 */
[----:B------:R-:W2:Y:S01]  /*7cf0*/  LDS.128 R8, [R42+0x8400] ;  /* 0x008400002a087984 */ /* 0x000ea20000000c00 */
[----:B-1----:R-:W-:Y:S01]  /*7d00*/  SHF.L.U32 R24, R4, 0x10, RZ ;  /* 0x0000001004187819 */ /* 0x002fe200000006ff */
[----:B0-----:R-:W-:Y:S01]  /*7d10*/  IMAD.U32 R27, R6, 0x10000, RZ ;  /* 0x00010000061b7824 */ /* 0x001fe200078e00ff */
[----:B------:R-:W-:Y:S01]  /*7d20*/  LOP3.LUT R4, R4, 0xffff0000, RZ, 0xc0, !PT ;  /* 0xffff000004047812 */ /* 0x000fe200078ec0ff */
[----:B------:R-:W-:Y:S01]  /*7d30*/  IMAD.U32 R26, R5, 0x10000, RZ ;  /* 0x00010000051a7824 */ /* 0x000fe200078e00ff */
[----:B------:R-:W-:Y:S01]  /*7d40*/  LOP3.LUT R6, R6, 0xffff0000, RZ, 0xc0, !PT ;  /* 0xffff000006067812 */ /* 0x000fe200078ec0ff */
[C---:B--2---:R-:W-:Y:S01]  /*7d50*/  IMAD.U32 R30, R8.reuse, 0x10000, RZ ;  /* 0x00010000081e7824 */ /* 0x044fe200078e00ff */
[----:B------:R-:W-:Y:S01]  /*7d60*/  LOP3.LUT R8, R8, 0xffff0000, RZ, 0xc0, !PT ;  /* 0xffff000008087812 */ /* 0x000fe200078ec0ff */
[C---:B------:R-:W-:Y:S01]  /*7d70*/  IMAD.U32 R32, R10.reuse, 0x10000, RZ ;  /* 0x000100000a207824 */ /* 0x040fe200078e00ff */
[----:B------:R-:W-:Y:S01]  /*7d80*/  LOP3.LUT R10, R10, 0xffff0000, RZ, 0xc0, !PT ;  /* 0xffff00000a0a7812 */ /* 0x000fe200078ec0ff */
[C---:B------:R-:W-:Y:S01]  /*7d90*/  FMUL.FTZ R41, R30.reuse, R37 ;  /* 0x000000251e297220 */ /* 0x040fe20000410000 */
[----:B------:R-:W-:Y:S01]  /*7da0*/  FMUL.FTZ R43, R30, R35 ;  /* 0x000000231e2b7220 */ /* 0x000fe20000410000 */
[----:B------:R-:W-:Y:S01]  /*7db0*/  SHF.L.U32 R30, R20, 0x10, RZ ;  /* 0x00000010141e7819 */ /* 0x000fe200000006ff */
[----:B------:R-:W-:Y:S01]  /*7dc0*/  FMUL.FTZ R45, R8, R39 ;  /* 0x00000027082d7220 */ /* 0x000fe20000410000 */
[C---:B------:R-:W-:Y:S01]  /*7dd0*/  FFMA.FTZ R41, R24.reuse, R35, -R41 ;  /* 0x0000002318297223 */ /* 0x040fe20000010829 */
[----:B------:R-:W-:Y:S01]  /*7de0*/  LOP3.LUT R35, R21, 0xffff0000, RZ, 0xc0, !PT ;  /* 0xffff000015237812 */ /* 0x000fe200078ec0ff */
[----:B------:R-:W-:Y:S01]  /*7df0*/  FFMA.FTZ R43, R24, R37, R43 ;  /* 0x00000025182b7223 */ /* 0x000fe2000001002b */
[----:B------:R-:W-:Y:S01]  /*7e00*/  IMAD.U32 R24, R3, 0x10000, RZ ;  /* 0x0001000003187824 */ /* 0x000fe200078e00ff */
[----:B------:R-:W-:Y:S01]  /*7e10*/  LOP3.LUT R37, R20, 0xffff0000, RZ, 0xc0, !PT ;  /* 0xffff000014257812 */ /* 0x000fe200078ec0ff */
[----:B------:R-:W-:-:S02]  /*7e20*/  IMAD.U32 R31, R9, 0x10000, RZ ;  /* 0x00010000091f7824 */ /* 0x000fc400078e00ff */
[-C--:B------:R-:W-:Y:S01]  /*7e30*/  FMUL.FTZ R47, R8, R35.reuse ;  /* 0x00000023082f7220 */ /* 0x080fe20000410000 */
[----:B------:R-:W-:Y:S01]  /*7e40*/  FFMA.FTZ R34, R4, R35, -R45 ;  /* 0x0000002304227223 */ /* 0x000fe2000001082d */
[C---:B------:R-:W-:Y:S01]  /*7e50*/  FMUL.FTZ R8, R32.reuse, R30 ;  /* 0x0000001e20087220 */ /* 0x040fe20000410000 */
[-C--:B------:R-:W-:Y:S01]  /*7e60*/  FMUL.FTZ R45, R32, R24.reuse ;  /* 0x00000018202d7220 */ /* 0x080fe20000410000 */
[----:B------:R-:W-:Y:S01]  /*7e70*/  LOP3.LUT R35, R3, 0xffff0000, RZ, 0xc0, !PT ;  /* 0xffff000003237812 */ /* 0x000fe200078ec0ff */
[----:B------:R-:W-:Y:S01]  /*7e80*/  FFMA.FTZ R32, R4, R39, R47 ;  /* 0x0000002704207223 */ /* 0x000fe2000001002f */
[C---:B------:R-:W-:Y:S01]  /*7e90*/  FFMA.FTZ R36, R27.reuse, R24, -R8 ;  /* 0x000000181b247223 */ /* 0x040fe20000010808 */
[----:B------:R-:W-:Y:S01]  /*7ea0*/  FFMA.FTZ R45, R27, R30, R45 ;  /* 0x0000001e1b2d7223 */ /* 0x000fe2000001002d */
[----:B------:R-:W-:Y:S01]  /*7eb0*/  FMUL.FTZ R27, R10, R37 ;  /* 0x000000250a1b7220 */ /* 0x000fe20000410000 */
[----:B------:R-:W-:Y:S02]  /*7ec0*/  IMAD.U32 R24, R14, 0x10000, RZ ;  /* 0x000100000e187824 */ /* 0x000fe400078e00ff */
[----:B------:R-:W-:Y:S01]  /*7ed0*/  FMUL.FTZ R39, R10, R35 ;  /* 0x000000230a277220 */ /* 0x000fe20000410000 */
[----:B------:R-:W-:-:S02]  /*7ee0*/  IMAD.U32 R33, R11, 0x10000, RZ ;  /* 0x000100000b217824 */ /* 0x000fc400078e00ff */
[----:B------:R-:W-:Y:S01]  /*7ef0*/  FFMA.FTZ R35, R6, R35, -R27 ;  /* 0x0000002306237223 */ /* 0x000fe2000001081b */
[----:B------:R-:W-:Y:S02]  /*7f00*/  IMAD.U32 R4, R13, 0x10000, RZ ;  /* 0x000100000d047824 */ /* 0x000fe400078e00ff */
[----:B------:R-:W-:Y:S01]  /*7f10*/  FMUL.FTZ R27, R31, R24 ;  /* 0x000000181f1b7220 */ /* 0x000fe20000410000 */
[----:B------:R-:W-:Y:S02]  /*7f20*/  IMAD.U32 R10, R0, 0x10000, RZ ;  /* 0x00010000000a7824 */ /* 0x000fe400078e00ff */
[----:B------:R-:W-:Y:S01]  /*7f30*/  FFMA.FTZ R30, R6, R37, R39 ;  /* 0x00000025061e7223 */ /* 0x000fe20000010027 */
[----:B------:R-:W-:Y:S02]  /*7f40*/  IMAD.U32 R28, R7, 0x10000, RZ ;  /* 0x00010000071c7824 */ /* 0x000fe400078e00ff */
[----:B------:R-:W-:Y:S01]  /*7f50*/  FMUL.FTZ R31, R31, R4 ;  /* 0x000000041f1f7220 */ /* 0x000fe20000410000 */
[----:B------:R-:W-:-:S02]  /*7f60*/  IMAD.U32 R8, R15, 0x10000, RZ ;  /* 0x000100000f087824 */ /* 0x000fc400078e00ff */
[----:B------:R-:W-:Y:S01]  /*7f70*/  FMUL.FTZ R37, R33, R10 ;  /* 0x0000000a21257220 */ /* 0x000fe20000410000 */
[----:B------:R-:W-:Y:S01]  /*7f80*/  LOP3.LUT R9, R9, 0xffff0000, RZ, 0xc0, !PT ;  /* 0xffff000009097812 */ /* 0x000fe200078ec0ff */
[----:B------:R-:W-:Y:S01]  /*7f90*/  FFMA.FTZ R31, R26, R24, R31 ;  /* 0x000000181a1f7223 */ /* 0x000fe2000001001f */
[-C--:B------:R-:W-:Y:S01]  /*7fa0*/  FMUL.FTZ R33, R33, R8.reuse ;  /* 0x0000000821217220 */ /* 0x080fe20000410000 */
[----:B------:R-:W-:Y:S01]  /*7fb0*/  FFMA.FTZ R37, R28, R8, -R37 ;  /* 0x000000081c257223 */ /* 0x000fe20000010825 */
[----:B------:R-:W-:Y:S01]  /*7fc0*/  LOP3.LUT R11, R11, 0xffff0000, RZ, 0xc0, !PT ;  /* 0xffff00000b0b7812 */ /* 0x000fe200078ec0ff */
[----:B------:R-:W-:Y:S01]  /*7fd0*/  FFMA.FTZ R27, R26, R4, -R27 ;  /* 0x000000041a1b7223 */ /* 0x000fe2000001081b */
[----:B------:R-:W-:Y:S01]  /*7fe0*/  LOP3.LUT R8, R14, 0xffff0000, RZ, 0xc0, !PT ;  /* 0xffff00000e087812 */ /* 0x000fe200078ec0ff */
[----:B------:R-:W-:Y:S01]  /*7ff0*/  FFMA.FTZ R33, R28, R10, R33 ;  /* 0x0000000a1c217223 */ /* 0x000fe20000010021 */
[----:B------:R-:W-:Y:S02]  /*8000*/  LOP3.LUT R24, R0, 0xffff0000, RZ, 0xc0, !PT ;  /* 0xffff000000187812 */ /* 0x000fe400078ec0ff */
[----:B------:R-:W-:Y:S01]  /*8010*/  LOP3.LUT R4, R13, 0xffff0000, RZ, 0xc0, !PT ;  /* 0xffff00000d047812 */ /* 0x000fe200078ec0ff */
[----:B------:R-:W-:Y:S01]  /*8020*/  FMUL.FTZ R10, R9, R8 ;  /* 0x00000008090a7220 */ /* 0x000fe20000410000 */
[----:B------:R-:W-:Y:S01]  /*8030*/  LOP3.LUT R6, R15, 0xffff0000, RZ, 0xc0, !PT ;  /* 0xffff00000f067812 */ /* 0x000fe200078ec0ff */
[----:B------:R-:W-:Y:S01]  /*8040*/  FMUL.FTZ R38, R11, R24 ;  /* 0x000000180b267220 */ /* 0x000fe20000410000 */
[----:B------:R-:W-:Y:S01]  /*8050*/  LOP3.LUT R5, R5, 0xffff0000, RZ, 0xc0, !PT ;  /* 0xffff000005057812 */ /* 0x000fe200078ec0ff */
[----:B------:R-:W-:Y:S01]  /*8060*/  FMUL.FTZ R9, R9, R4 ;  /* 0x0000000409097220 */ /* 0x000fe20000410000 */
[----:B------:R-:W-:Y:S01]  /*8070*/  LOP3.LUT R7, R7, 0xffff0000, RZ, 0xc0, !PT ;  /* 0xffff000007077812 */ /* 0x000fe200078ec0ff */
[----:B------:R-:W-:-:S02]  /*8080*/  FMUL.FTZ R11, R11, R6 ;  /* 0x000000060b0b7220 */ /* 0x000fc40000410000 */
[C---:B------:R-:W-:Y:S01]  /*8090*/  FFMA.FTZ R26, R5.reuse, R4, -R10 ;  /* 0x00000004051a7223 */ /* 0x040fe2000001080a */
[----:B------:R-:W-:Y:S01]  /*80a0*/  FFMA.FTZ R28, R5, R8, R9 ;  /* 0x00000008051c7223 */ /* 0x000fe20000010009 */
[C---:B------:R-:W-:Y:S01]  /*80b0*/  FFMA.FTZ R38, R7.reuse, R6, -R38 ;  /* 0x0000000607267223 */ /* 0x040fe20000010826 */
[----:B------:R-:W-:Y:S01]  /*80c0*/  FFMA.FTZ R24, R7, R24, R11 ;  /* 0x0000001807187223 */ /* 0x000fe2000001000b */
[----:B------:R-:W-:Y:S02]  /*80d0*/  F2FP.BF16.F32.PACK_AB R4, R34, R41 ;  /* 0x000000292204723e */ /* 0x000fe400000010ff */
[----:B------:R-:W-:Y:S02]  /*80e0*/  F2FP.BF16.F32.PACK_AB R6, R35, R36 ;  /* 0x000000242306723e */ /* 0x000fe400000010ff */
[----:B------:R-:W-:Y:S02]  /*80f0*/  F2FP.BF16.F32.PACK_AB R5, R26, R27 ;  /* 0x0000001b1a05723e */ /* 0x000fe400000010ff */
[----:B------:R-:W-:-:S02]  /*8100*/  F2FP.BF16.F32.PACK_AB R7, R38, R37 ;  /* 0x000000252607723e */ /* 0x000fc400000010ff */
[----:B------:R-:W-:Y:S02]  /*8110*/  F2FP.BF16.F32.PACK_AB R8, R32, R43 ;  /* 0x0000002b2008723e */ /* 0x000fe400000010ff */
[----:B------:R-:W-:Y:S01]  /*8120*/  F2FP.BF16.F32.PACK_AB R10, R30, R45 ;  /* 0x0000002d1e0a723e */ /* 0x000fe200000010ff */
[----:B------:R1:W-:Y:S01]  /*8130*/  STS.128 [R40+0x8400], R4 ;  /* 0x0084000428007388 */ /* 0x0003e20000000c00 */
[----:B------:R-:W-:Y:S02]  /*8140*/  F2FP.BF16.F32.PACK_AB R9, R28, R31 ;  /* 0x0000001f1c09723e */ /* 0x000fe400000010ff */
[----:B------:R-:W-:-:S05]  /*8150*/  F2FP.BF16.F32.PACK_AB R11, R24, R33 ;  /* 0x00000021180b723e */ /* 0x000fca00000010ff */
[----:B------:R1:W-:Y:S02]  /*8160*/  STS.128 [R42+0x8400], R8 ;  /* 0x008400082a007388 */ /* 0x0003e40000000c00 */
.L_x_579:
[----:B------:R-:W-:Y:S05]  /*8170*/  BSYNC B1 ;  /* 0x0000000000017941 */ /* 0x000fea0003800000 */
.L_x_578:
[----:B------:R-:W-:Y:S05]  /*8180*/  @P0 BRA `(.L_x_570) ;  /* 0x0000000400680947 */ /* 0x000fea0003800000 */
[----:B-1----:R-:W2:Y:S01]  /*8190*/  LDL R5, [R1+0x2c] ;  /* 0x00002c0001057983 */ /* 0x002ea20000100800 */
[C---:B------:R-:W-:Y:S02]  /*81a0*/  VIADD R6, R153.reuse, 0x60 ;  /* 0x0000006099067836 */ /* 0x040fe40000000000 */
[----:B------:R-:W-:Y:S01]  /*81b0*/  VIADD R7, R153, 0x60 ;  /* 0x0000006099077836 */ /* 0x000fe20000000000 */
[----:B------:R-:W3:Y:S01]  /*81c0*/  LDL R42, [R1+0x5c] ;  /* 0x00005c00012a7983 */ /* 0x000ee20000100800 */
[----:B------:R-:W-:Y:S02]  /*81d0*/  IMAD.SHL.U32 R6, R6, 0x40, RZ ;  /* 0x0000004006067824 */ /* 0x000fe400078e00ff */
[----:B------:R-:W-:Y:S01]  /*81e0*/  IMAD.SHL.U32 R7, R7, 0x40, RZ ;  /* 0x0000004007077824 */ /* 0x000fe200078e00ff */
[----:B------:R-:W-:Y:S02]  /*81f0*/  IADD3 R4, R16, R25, RZ ;  /* 0x0000001910047210 */ /* 0x000fe40007ffe0ff */
[----:B------:R-:W-:-:S02]  /*8200*/  LOP3.LUT R6, R6, 0x1c0, RZ, 0xc0, !PT ;  /* 0x000001c006067812 */ /* 0x000fc400078ec0ff */
[----:B------:R-:W-:Y:S02]  /*8210*/  LOP3.LUT R7, R7, 0x1c0, RZ, 0xc0, !PT ;  /* 0x000001c007077812 */ /* 0x000fe400078ec0ff */
[----:B------:R-:W-:Y:S02]  /*8220*/  SHF.R.U32.HI R6, RZ, 0x3, R6 ;  /* 0x00000003ff067819 */ /* 0x000fe40000011606 */
[----:B------:R-:W-:-:S04]  /*8230*/  LOP3.LUT R4, R7, 0x38, R4, 0xf8, !PT ;  /* 0x0000003807047812 */ /* 0x000fc800078ef804 */
[----:B------:R-:W-:Y:S01]  /*8240*/  LOP3.LUT R4, R4, R6, RZ, 0x3c, !PT ;  /* 0x0000000604047212 */ /* 0x000fe200078e3cff */
[C---:B------:R-:W-:Y:S01]  /*8250*/  IMAD.U32 R37, R12.reuse, 0x10000, RZ ;  /* 0x000100000c257824 */ /* 0x040fe200078e00ff */
[C---:B------:R-:W-:Y:S02]  /*8260*/  SHF.L.U32 R35, R21.reuse, 0x10, RZ ;  /* 0x0000001015237819 */ /* 0x040fe400000006ff */
[----:B------:R-:W-:Y:S02]  /*8270*/  LOP3.LUT R38, R12, 0xffff0000, RZ, 0xc0, !PT ;  /* 0xffff00000c267812 */ /* 0x000fe400078ec0ff */
[----:B------:R-:W-:Y:S01]  /*8280*/  LOP3.LUT R12, R21, 0xffff0000, RZ, 0xc0, !PT ;  /* 0xffff0000150c7812 */ /* 0x000fe200078ec0ff */
[C---:B------:R-:W-:Y:S01]  /*8290*/  IMAD.U32 R41, R20.reuse, 0x10000, RZ ;  /* 0x0001000014297824 */ /* 0x040fe200078e00ff */
[----:B------:R-:W-:Y:S01]  /*82a0*/  LOP3.LUT R20, R20, 0xffff0000, RZ, 0xc0, !PT ;  /* 0xffff000014147812 */ /* 0x000fe200078ec0ff */
[C---:B------:R-:W-:Y:S01]  /*82b0*/  IMAD.U32 R36, R13.reuse, 0x10000, RZ ;  /* 0x000100000d247824 */ /* 0x040fe200078e00ff */
[----:B------:R-:W-:Y:S01]  /*82c0*/  LOP3.LUT R13, R13, 0xffff0000, RZ, 0xc0, !PT ;  /* 0xffff00000d0d7812 */ /* 0x000fe200078ec0ff */
[----:B------:R-:W-:-:S02]  /*82d0*/  IMAD.U32 R40, R14, 0x10000, RZ ;  /* 0x000100000e287824 */ /* 0x000fc400078e00ff */
[----:B--2---:R-:W-:-:S04]  /*82e0*/  IMAD.IADD R9, R5, 0x1, R4 ;  /* 0x0000000105097824 */ /* 0x004fc800078e0204 */
[----:B------:R-:W-:Y:S01]  /*82f0*/  IMAD R24, R9, 0x2, R18 ;  /* 0x0000000209187824 */ /* 0x000fe200078e0212 */
[----:B---3--:R-:W-:Y:S04]  /*8300*/  LDS.128 R4, [R42+0x8400] ;  /* 0x008400002a047984 */ /* 0x008fe80000000c00 */
[----:B------:R-:W1:Y:S02]  /*8310*/  LDS.128 R8, [R24+0x8400] ;  /* 0x0084000018087984 */ /* 0x000e640000000c00 */
[C---:B-1----:R-:W-:Y:S01]  /*8320*/  IMAD.U32 R30, R8.reuse, 0x10000, RZ ;  /* 0x00010000081e7824 */ /* 0x042fe200078e00ff */
[----:B------:R-:W-:Y:S01]  /*8330*/  LOP3.LUT R8, R8, 0xffff0000, RZ, 0xc0, !PT ;  /* 0xffff000008087812 */ /* 0x000fe200078ec0ff */
[C---:B------:R-:W-:Y:S02]  /*8340*/  IMAD.U32 R25, R4.reuse, 0x10000, RZ ;  /* 0x0001000004197824 */ /* 0x040fe400078e00ff */
[-C--:B------:R-:W-:Y:S01]  /*8350*/  FMUL.FTZ R34, R37, R30.reuse ;  /* 0x0000001e25227220 */ /* 0x080fe20000410000 */
[C---:B------:R-:W-:Y:S01]  /*8360*/  FMUL.FTZ R30, R35.reuse, R30 ;  /* 0x0000001e231e7220 */ /* 0x040fe20000410000 */
[----:B------:R-:W-:Y:S01]  /*8370*/  LOP3.LUT R4, R4, 0xffff0000, RZ, 0xc0, !PT ;  /* 0xffff000004047812 */ /* 0x000fe200078ec0ff */
[-C--:B------:R-:W-:Y:S01]  /*8380*/  FMUL.FTZ R21, R38, R8.reuse ;  /* 0x0000000826157220 */ /* 0x080fe20000410000 */
[-C--:B------:R-:W-:Y:S01]  /*8390*/  FFMA.FTZ R34, R35, R25.reuse, -R34 ;  /* 0x0000001923227223 */ /* 0x080fe20000010822 */
[----:B------:R-:W-:Y:S01]  /*83a0*/  FFMA.FTZ R30, R37, R25, R30 ;  /* 0x00000019251e7223 */ /* 0x000fe2000001001e */
[----:B------:R-:W-:Y:S01]  /*83b0*/  FMUL.FTZ R25, R12, R8 ;  /* 0x000000080c197220 */ /* 0x000fe20000410000 */
[----:B------:R-:W-:-:S02]  /*83c0*/  IMAD.U32 R32, R10, 0x10000, RZ ;  /* 0x000100000a207824 */ /* 0x000fc400078e00ff */
[-C--:B------:R-:W-:Y:S01]  /*83d0*/  FFMA.FTZ R21, R12, R4.reuse, -R21 ;  /* 0x000000040c157223 */ /* 0x080fe20000010815 */
[----:B0-----:R-:W-:Y:S02]  /*83e0*/  IMAD.U32 R27, R6, 0x10000, RZ ;  /* 0x00010000061b7824 */ /* 0x001fe400078e00ff */
[----:B------:R-:W-:Y:S01]  /*83f0*/  FFMA.FTZ R25, R38, R4, R25 ;  /* 0x0000000426197223 */ /* 0x000fe20000010019 */
[----:B------:R-:W-:Y:S01]  /*8400*/  LOP3.LUT R10, R10, 0xffff0000, RZ, 0xc0, !PT ;  /* 0xffff00000a0a7812 */ /* 0x000fe200078ec0ff */
[----:B------:R-:W-:Y:S02]  /*8410*/  IMAD.U32 R37, R3, 0x10000, RZ ;  /* 0x0001000003257824 */ /* 0x000fe400078e00ff */
[-C--:B------:R-:W-:Y:S01]  /*8420*/  FMUL.FTZ R4, R41, R32.reuse ;  /* 0x0000002029047220 */ /* 0x080fe20000410000 */
[----:B------:R-:W-:Y:S02]  /*8430*/  LOP3.LUT R8, R3, 0xffff0000, RZ, 0xc0, !PT ;  /* 0xffff000003087812 */ /* 0x000fe400078ec0ff */
[----:B------:R-:W-:Y:S01]  /*8440*/  LOP3.LUT R6, R6, 0xffff0000, RZ, 0xc0, !PT ;  /* 0xffff000006067812 */ /* 0x000fe200078ec0ff */
[C---:B------:R-:W-:Y:S01]  /*8450*/  FMUL.FTZ R32, R37.reuse, R32 ;  /* 0x0000002025207220 */ /* 0x040fe20000410000 */
[----:B------:R-:W-:Y:S01]  /*8460*/  FFMA.FTZ R3, R37, R27, -R4 ;  /* 0x0000001b25037223 */ /* 0x000fe20000010804 */
[----:B------:R-:W-:Y:S01]  /*8470*/  FMUL.FTZ R37, R20, R10 ;  /* 0x0000000a14257220 */ /* 0x000fe20000410000 */
[----:B------:R-:W-:-:S02]  /*8480*/  IMAD.U32 R33, R11, 0x10000, RZ ;  /* 0x000100000b217824 */ /* 0x000fc400078e00ff */
[----:B------:R-:W-:Y:S01]  /*8490*/  FMUL.FTZ R39, R8, R10 ;  /* 0x0000000a08277220 */ /* 0x000fe20000410000 */
[----:B------:R-:W-:Y:S02]  /*84a0*/  IMAD.U32 R12, R0, 0x10000, RZ ;  /* 0x00010000000c7824 */ /* 0x000fe400078e00ff */
[----:B------:R-:W-:Y:S01]  /*84b0*/  FFMA.FTZ R10, R41, R27, R32 ;  /* 0x0000001b290a7223 */ /* 0x000fe20000010020 */
[C---:B------:R-:W-:Y:S02]  /*84c0*/  IMAD.U32 R31, R9.reuse, 0x10000, RZ ;  /* 0x00010000091f7824 */ /* 0x040fe400078e00ff */
[----:B------:R-:W-:Y:S01]  /*84d0*/  FFMA.FTZ R8, R8, R6, -R37 ;  /* 0x0000000608087223 */ /* 0x000fe20000010825 */
[----:B------:R-:W-:Y:S01]  /*84e0*/  LOP3.LUT R9, R9, 0xffff0000, RZ, 0xc0, !PT ;  /* 0xffff000009097812 */ /* 0x000fe200078ec0ff */
[----:B------:R-:W-:Y:S01]  /*84f0*/  IMAD.U32 R4, R15, 0x10000, RZ ;  /* 0x000100000f047824 */ /* 0x000fe200078e00ff */
[----:B------:R-:W-:Y:S01]  /*8500*/  LOP3.LUT R11, R11, 0xffff0000, RZ, 0xc0, !PT ;  /* 0xffff00000b0b7812 */ /* 0x000fe200078ec0ff */
[----:B------:R-:W-:Y:S01]  /*8510*/  IMAD.U32 R28, R7, 0x10000, RZ ;  /* 0x00010000071c7824 */ /* 0x000fe200078e00ff */
[----:B------:R-:W-:Y:S01]  /*8520*/  LOP3.LUT R37, R14, 0xffff0000, RZ, 0xc0, !PT ;  /* 0xffff00000e257812 */ /* 0x000fe200078ec0ff */
[----:B------:R-:W-:Y:S01]  /*8530*/  FMUL.FTZ R27, R12, R33 ;  /* 0x000000210c1b7220 */ /* 0x000fe20000410000 */
[----:B------:R-:W-:-:S02]  /*8540*/  LOP3.LUT R41, R0, 0xffff0000, RZ, 0xc0, !PT ;  /* 0xffff000000297812 */ /* 0x000fc400078ec0ff */
[----:B------:R-:W-:Y:S01]  /*8550*/  LOP3.LUT R15, R15, 0xffff0000, RZ, 0xc0, !PT ;  /* 0xffff00000f0f7812 */ /* 0x000fe200078ec0ff */
[C---:B------:R-:W-:Y:S01]  /*8560*/  IMAD.U32 R26, R5.reuse, 0x10000, RZ ;  /* 0x00010000051a7824 */ /* 0x040fe200078e00ff */
[----:B------:R-:W-:Y:S01]  /*8570*/  LOP3.LUT R5, R5, 0xffff0000, RZ, 0xc0, !PT ;  /* 0xffff000005057812 */ /* 0x000fe200078ec0ff */
[----:B------:R-:W-:Y:S01]  /*8580*/  FFMA.FTZ R39, R20, R6, R39 ;  /* 0x0000000614277223 */ /* 0x000fe20000010027 */
[----:B------:R-:W-:Y:S01]  /*8590*/  LOP3.LUT R7, R7, 0xffff0000, RZ, 0xc0, !PT ;  /* 0xffff000007077812 */ /* 0x000fe200078ec0ff */
[----:B------:R-:W-:Y:S01]  /*85a0*/  FMUL.FTZ R35, R40, R31 ;  /* 0x0000001f28237220 */ /* 0x000fe20000410000 */
[C---:B------:R-:W-:Y:S01]  /*85b0*/  FMUL.FTZ R33, R4.reuse, R33 ;  /* 0x0000002104217220 */ /* 0x040fe20000410000 */
[----:B------:R-:W-:Y:S01]  /*85c0*/  FFMA.FTZ R27, R4, R28, -R27 ;  /* 0x0000001c041b7223 */ /* 0x000fe2000001081b */
[----:B------:R-:W-:Y:S01]  /*85d0*/  FMUL.FTZ R0, R37, R9 ;  /* 0x0000000925007220 */ /* 0x000fe20000410000 */
[----:B------:R-:W-:Y:S01]  /*85e0*/  FMUL.FTZ R6, R41, R11 ;  /* 0x0000000b29067220 */ /* 0x000fe20000410000 */
[C---:B------:R-:W-:Y:S01]  /*85f0*/  FMUL.FTZ R31, R36.reuse, R31 ;  /* 0x0000001f241f7220 */ /* 0x040fe20000410000 */
[----:B------:R-:W-:Y:S01]  /*8600*/  FMUL.FTZ R4, R13, R9 ;  /* 0x000000090d047220 */ /* 0x000fe20000410000 */
[----:B------:R-:W-:Y:S01]  /*8610*/  FMUL.FTZ R20, R15, R11 ;  /* 0x0000000b0f147220 */ /* 0x000fe20000410000 */
[----:B------:R-:W-:Y:S01]  /*8620*/  FFMA.FTZ R35, R36, R26, -R35 ;  /* 0x0000001a24237223 */ /* 0x000fe20000010823 */
[----:B------:R-:W-:Y:S01]  /*8630*/  FFMA.FTZ R33, R12, R28, R33 ;  /* 0x0000001c0c217223 */ /* 0x000fe20000010021 */
[----:B------:R-:W-:Y:S01]  /*8640*/  FFMA.FTZ R0, R13, R5, -R0 ;  /* 0x000000050d007223 */ /* 0x000fe20000010800 */
[----:B------:R-:W-:Y:S01]  /*8650*/  FFMA.FTZ R14, R15, R7, -R6 ;  /* 0x000000070f0e7223 */ /* 0x000fe20000010806 */
[----:B------:R-:W-:Y:S01]  /*8660*/  FFMA.FTZ R31, R40, R26, R31 ;  /* 0x0000001a281f7223 */ /* 0x000fe2000001001f */
[----:B------:R-:W-:Y:S01]  /*8670*/  FFMA.FTZ R12, R37, R5, R4 ;  /* 0x00000005250c7223 */ /* 0x000fe20000010004 */
[----:B------:R-:W-:Y:S01]  /*8680*/  FFMA.FTZ R20, R41, R7, R20 ;  /* 0x0000000729147223 */ /* 0x000fe20000010014 */
[----:B------:R-:W-:-:S02]  /*8690*/  F2FP.BF16.F32.PACK_AB R6, R8, R3 ;  /* 0x000000030806723e */ /* 0x000fc400000010ff */
[----:B------:R-:W-:Y:S02]  /*86a0*/  F2FP.BF16.F32.PACK_AB R4, R21, R34 ;  /* 0x000000221504723e */ /* 0x000fe400000010ff */
[----:B------:R-:W-:Y:S02]  /*86b0*/  F2FP.BF16.F32.PACK_AB R5, R0, R35 ;  /* 0x000000230005723e */ /* 0x000fe400000010ff */
[----:B------:R-:W-:Y:S02]  /*86c0*/  F2FP.BF16.F32.PACK_AB R7, R14, R27 ;  /* 0x0000001b0e07723e */ /* 0x000fe400000010ff */
[----:B------:R-:W-:Y:S02]  /*86d0*/  F2FP.BF16.F32.PACK_AB R10, R39, R10 ;  /* 0x0000000a270a723e */ /* 0x000fe400000010ff */
[----:B------:R-:W-:Y:S02]  /*86e0*/  F2FP.BF16.F32.PACK_AB R8, R25, R30 ;  /* 0x0000001e1908723e */ /* 0x000fe400000010ff */
[----:B------:R-:W-:-:S02]  /*86f0*/  F2FP.BF16.F32.PACK_AB R9, R12, R31 ;  /* 0x0000001f0c09723e */ /* 0x000fc400000010ff */
[----:B------:R-:W-:Y:S01]  /*8700*/  F2FP.BF16.F32.PACK_AB R11, R20, R33 ;  /* 0x00000021140b723e */ /* 0x000fe200000010ff */
[----:B------:R2:W-:Y:S04]  /*8710*/  STS.128 [R42+0x8400], R4 ;  /* 0x008400042a007388 */ /* 0x0005e80000000c00 */
[----:B------:R2:W-:Y:S02]  /*8720*/  STS.128 [R24+0x8400], R8 ;  /* 0x0084000818007388 */ /* 0x0005e40000000c00 */
.L_x_570:
[----:B------:R-:W-:Y:S05]  /*8730*/  BSYNC B0 ;  /* 0x0000000000007941 */ /* 0x000fea0003800000 */
.L_x_559:
[----:B------:R-:W-:Y:S01]  /*8740*/  @!PT LDS RZ, [RZ] ;  /* 0x00000000fffff984 */ /* 0x000fe20000000800 */
[----:B------:R-:W-:Y:S01]  /*8750*/  @!PT LDS RZ, [RZ] ;  /* 0x00000000fffff984 */ /* 0x000fe20000000800 */
[----:B------:R-:W-:Y:S01]  /*8760*/  @!PT LDS RZ, [RZ] ;  /* 0x00000000fffff984 */ /* 0x000fe20000000800 */
[----:B------:R-:W-:Y:S01]  /*8770*/  @!PT LDS RZ, [RZ] ;  /* 0x00000000fffff984 */ /* 0x000fe20000000800 */
[----:B------:R4:W-:Y:S06]  /*8780*/  MEMBAR.ALL.CTA ;  /* 0x0000000000007992 */ /* 0x0009ec0000008000 */
[----:B----4-:R-:W4:Y:S01]  /*8790*/  FENCE.VIEW.ASYNC.S ;  /* 0x00000000000073c6 */ /* 0x010f220000000000 */
[----:B------:R-:W-:Y:S05]  /*87a0*/  WARPSYNC.ALL ;  /* 0x0000000000007948 */ /* 0x000fea0003800000 */
[----:B----4-:R-:W-:Y:S06]  /*87b0*/  BAR.SYNC.DEFER_BLOCKING 0xd, 0x180 ;  /* 0x0346000000007b1d */ /* 0x010fec0000010000 */
.L_x_556:
[----:B---3--:R-:W-:-:S05]  /*87c0*/  IMAD.U32 R0, RZ, RZ, UR39 ;  /* 0x00000027ff007e24 */ /* 0x008fca000f8e00ff */
[----:B------:R-:W-:-:S13]  /*87d0*/  ISETP.NE.AND P0, PT, R0, 0x3, PT ;  /* 0x000000030000780c */ /* 0x000fda0003f05270 */
[----:B------:R-:W-:Y:S05]  /*87e0*/  @!P0 BRA `(.L_x_580) ;  /* 0x0000000000048947 */ /* 0x000fea0003800000 */
[----:B------:R-:W-:Y:S01]  /*87f0*/  BPT.TRAP 0x1 ;  /* 0x000000040000795c */ /* 0x000fe20000300000 */
.L_x_580:
[----:B------:R-:W1:Y:S01]  /*8800*/  LDL R0, [R1+0x4] ;  /* 0x0000040001007983 */ /* 0x000e620000100800 */
[----:B------:R-:W-:Y:S02]  /*8810*/  LEA R3, R156, R18, 0x3 ;  /* 0x000000129c037211 */ /* 0x000fe400078e18ff */
[----:B-12---:R-:W-:-:S04]  /*8820*/  SHF.L.U32 R4, R0, 0x1f, RZ ;  /* 0x0000001f00047819 */ /* 0x006fc800000006ff */
[----:B------:R1:W2:Y:S01]  /*8830*/  SYNCS.PHASECHK.TRANS64.TRYWAIT P1, [R3+URZ+0x16830], R4 ;  /* 0x01683004030075a7 */ /* 0x0002a2000802017f */
[----:B------:R-:W-:Y:S05]  /*8840*/  @!P0 BRA `(.L_x_581) ;  /* 0x0000000000048947 */ /* 0x000fea0003800000 */
[----:B------:R-:W-:Y:S01]  /*8850*/  BPT.TRAP 0x1 ;  /* 0x000000040000795c */ /* 0x000fe20000300000 */
.L_x_581:
[----:B------:R-:W-:Y:S01]  /*8860*/  VIADD R0, R18, 0xe400 ;  /* 0x0000e40012007836 */ /* 0x000fe20000000000 */
[----:B------:R-:W-:Y:S01]  /*8870*/  LOP3.LUT R14, R29, 0x10000, RZ, 0xfc, !PT ;  /* 0x000100001d0e7812 */ /* 0x000fe200078efcff */
[----:B------:R-:W-:-:S03]  /*8880*/  IMAD.MOV.U32 R15, RZ, RZ, 0x40000040 ;  /* 0x40000040ff0f7424 */ /* 0x000fc600078e00ff */
[----:B------:R-:W-:-:S04]  /*8890*/  SHF.R.U32.HI R0, RZ, 0x4, R0 ;  /* 0x00000004ff007819 */ /* 0x000fc80000011600 */
[----:B------:R-:W-:-:S04]  /*88a0*/  LOP3.LUT R0, R0, 0x3fff, RZ, 0xc0, !PT ;  /* 0x00003fff00007812 */ /* 0x000fc800078ec0ff */
[----:B------:R-:W-:Y:S01]  /*88b0*/  LOP3.LUT R13, R0, 0x10000, RZ, 0xfc, !PT ;  /* 0x00010000000d7812 */ /* 0x000fe200078efcff */
[----:B--2---:R-:W-:Y:S06]  /*88c0*/  @P1 BRA `(.L_x_582) ;  /* 0x0000000000081947 */ /* 0x004fec0003800000 */
[----:B------:R-:W2:Y:S02]  /*88d0*/  SYNCS.PHASECHK.TRANS64.TRYWAIT P1, [R3+URZ+0x16830], R4 ;  /* 0x01683004030075a7 */ /* 0x000ea4000802017f */
[----:B--2---:R-:W-:Y:S05]  /*88e0*/  @!P1 BRA `(.L_x_583) ;  /* 0x000000e800ac9947 */ /* 0x004fea0003800000 */
.L_x_582:
[----:B-12---:R-:W-:Y:S01]  /*88f0*/  IMAD R4, R156, 0x400, R13 ;  /* 0x000004009c047824 */ /* 0x006fe200078e020d */
[----:B------:R-:W-:Y:S05]  /*8900*/  WARPSYNC.ALL ;  /* 0x0000000000007948 */ /* 0x000fea0003800000 */
[----:B0-----:R-:W-:Y:S01]  /*8910*/  IMAD.MOV.U32 R5, RZ, RZ, 0x40000040 ;  /* 0x40000040ff057424 */ /* 0x001fe200078e00ff */
[C---:B------:R-:W-:Y:S01]  /*8920*/  R2UR UR4, R14.reuse ;  /* 0x000000000e0472ca */ /* 0x040fe200000e0000 */
[----:B-----5:R-:W-:Y:S01]  /*8930*/  WARPGROUP.ARRIVE ;  /* 0x00000000000079c5 */ /* 0x020fe20000000000 */
[----:B------:R-:W-:Y:S01]  /*8940*/  R2UR UR5, R15 ;  /* 0x000000000f0572ca */ /* 0x000fe200000e0000 */
[----:B------:R-:W-:Y:S01]  /*8950*/  VIADD R10, R14, 0x2 ;  /* 0x000000020e0a7836 */ /* 0x000fe20000000000 */
[C---:B------:R-:W-:Y:S01]  /*8960*/  R2UR UR6, R4.reuse ;  /* 0x00000000040672ca */ /* 0x040fe200000e0000 */
[----:B------:R-:W-:Y:S01]  /*8970*/  VIADD R6, R4, 0x2 ;  /* 0x0000000204067836 */ /* 0x000fe20000000000 */
[----:B------:R-:W-:Y:S01]  /*8980*/  R2UR UR7, R5 ;  /* 0x00000000050772ca */ /* 0x000fe200000e0000 */
[----:B----4-:R-:W-:-:S02]  /*8990*/  IMAD.MOV.U32 R11, RZ, RZ, 0x40000040 ;  /* 0x40000040ff0b7424 */ /* 0x010fc400078e00ff */
[----:B------:R-:W-:Y:S02]  /*89a0*/  IMAD.MOV.U32 R7, RZ, RZ, 0x40000040 ;  /* 0x40000040ff077424 */ /* 0x000fe400078e00ff */
[C---:B------:R-:W-:Y:S01]  /*89b0*/  VIADD R8, R14.reuse, 0x4 ;  /* 0x000000040e087836 */ /* 0x040fe20000000000 */
[----:B------:R0:W-:Y:S01]  /*89c0*/  STL.64 [R1+0x10], R10 ;  /* 0x0000100a01007387 */ /* 0x0001e20000100a00 */
[----:B------:R-:W-:Y:S02]  /*89d0*/  IMAD.MOV.U32 R9, RZ, RZ, 0x40000040 ;  /* 0x40000040ff097424 */ /* 0x000fe400078e00ff */
[----:B------:R-:W-:Y:S02]  /*89e0*/  VIADD R20, R14, 0x6 ;  /* 0x000000060e147836 */ /* 0x000fe40000000000 */
[----:B------:R-:W-:Y:S01]  /*89f0*/  IMAD.MOV.U32 R21, RZ, RZ, 0x40000040 ;  /* 0x40000040ff157424 */ /* 0x000fe200078e00ff */
[----:B------:R0:W-:Y:S01]  /*8a00*/  STL.64 [R1+0x8], R8 ;  /* 0x0000080801007387 */ /* 0x0001e20000100a00 */
[----:B------:R-:W-:Y:S01]  /*8a10*/  HGMMA.64x128x16.F32.BF16 R24, gdesc[UR4], RZ, !UPT, gsb0 ;  /* 0x01e00000041879f0 */ /* 0x000fe2000c0018ff */
[----:B------:R-:W-:Y:S01]  /*8a20*/  R2UR UR4, R10 ;  /* 0x000000000a0472ca */ /* 0x000fe200000e0000 */
[----:B------:R-:W-:Y:S01]  /*8a30*/  IMAD.MOV.U32 R5, RZ, RZ, 0x40000040 ;  /* 0x40000040ff057424 */ /* 0x000fe200078e00ff */
[----:B------:R-:W-:Y:S01]  /*8a40*/  R2UR UR5, R11 ;  /* 0x000000000b0572ca */ /* 0x000fe200000e0000 */
[----:B------:R-:W-:Y:S01]  /*8a50*/  IMAD.MOV.U32 R119, RZ, RZ, RZ ;  /* 0x000000ffff777224 */ /* 0x000fe200078e00ff */
[----:B------:R-:W-:-:S02]  /*8a60*/  R2UR UR6, R6 ;  /* 0x00000000060672ca */ /* 0x000fc400000e0000 */
[----:B------:R-:W-:Y:S01]  /*8a70*/  R2UR UR7, R7 ;  /* 0x00000000070772ca */ /* 0x000fe200000e0000 */
[----:B------:R-:W-:Y:S01]  /*8a80*/  IMAD.MOV.U32 R7, RZ, RZ, 0x40000040 ;  /* 0x40000040ff077424 */ /* 0x000fe200078e00ff */
[C---:B------:R-:W-:Y:S01]  /*8a90*/  IADD3 R6, R4.reuse, 0x4, RZ ;  /* 0x0000000404067810 */ /* 0x040fe20007ffe0ff */
[----:B------:R-:W-:Y:S01]  /*8aa0*/  VIADD R4, R4, 0x6 ;  /* 0x0000000604047836 */ /* 0x000fe20000000000 */
[----:B------:R-:W-:Y:S02]  /*8ab0*/  WARPGROUP.DEPBAR.LE gsb0, 0x0 ;  /* 0x00008000000079c5 */ /* 0x000fe40000010000 */
[----:B------:R-:W-:-:S07]  /*8ac0*/  WARPGROUP.ARRIVE ;  /* 0x00000000000079c5 */ /* 0x000fce0000000000 */
[----:B------:R-:W-:Y:S01]  /*8ad0*/  HGMMA.64x128x16.F32.BF16 R24, gdesc[UR4], R24, gsb0 ;  /* 0x01e00000041879f0 */ /* 0x000fe20008001818 */
[----:B------:R-:W-:Y:S02]  /*8ae0*/  R2UR UR4, R8 ;  /* 0x00000000080472ca */ /* 0x000fe400000e0000 */
[----:B------:R-:W-:Y:S02]  /*8af0*/  R2UR UR5, R9 ;  /* 0x00000000090572ca */ /* 0x000fe400000e0000 */
[----:B------:R-:W-:Y:S02]  /*8b00*/  R2UR UR6, R6 ;  /* 0x00000000060672ca */ /* 0x000fe400000e0000 */
[----:B------:R-:W-:Y:S01]  /*8b10*/  R2UR UR7, R7 ;  /* 0x00000000070772ca */ /* 0x000fe200000e0000 */
[----:B------:R-:W-:Y:S02]  /*8b20*/  WARPGROUP.DEPBAR.LE gsb0, 0x0 ;  /* 0x00008000000079c5 */ /* 0x000fe40000010000 */
[----:B------:R-:W-:-:S10]  /*8b30*/  WARPGROUP.ARRIVE ;  /* 0x00000000000079c5 */ /* 0x000fd40000000000 */
[----:B------:R-:W-:Y:S01]  /*8b40*/  HGMMA.64x128x16.F32.BF16 R24, gdesc[UR4], R24, gsb0 ;  /* 0x01e00000041879f0 */ /* 0x000fe20008001818 */
[----:B------:R-:W-:Y:S02]  /*8b50*/  R2UR UR4, R20 ;  /* 0x00000000140472ca */ /* 0x000fe400000e0000 */
[----:B------:R-:W-:Y:S02]  /*8b60*/  R2UR UR5, R21 ;  /* 0x00000000150572ca */ /* 0x000fe400000e0000 */
[----:B------:R-:W-:Y:S02]  /*8b70*/  R2UR UR6, R4 ;  /* 0x00000000040672ca */ /* 0x000fe400000e0000 */
[----:B------:R-:W-:Y:S01]  /*8b80*/  R2UR UR7, R5 ;  /* 0x00000000050772ca */ /* 0x000fe200000e0000 */
[----:B------:R-:W-:Y:S02]  /*8b90*/  WARPGROUP.DEPBAR.LE gsb0, 0x0 ;  /* 0x00008000000079c5 */ /* 0x000fe40000010000 */
[----:B------:R-:W-:-:S10]  /*8ba0*/  WARPGROUP.ARRIVE ;  /* 0x00000000000079c5 */ /* 0x000fd40000000000 */
[----:B------:R-:W-:Y:S03]  /*8bb0*/  HGMMA.64x128x16.F32.BF16 R24, gdesc[UR4], R24, gsb0 ;  /* 0x01e00000041879f0 */ /* 0x000fe60008001818 */
[----:B------:R-:W-:Y:S02]  /*8bc0*/  WARPGROUP.DEPBAR.LE gsb0, 0x0 ;  /* 0x00008000000079c5 */ /* 0x000fe40000010000 */
[----:B0-----:R-:W-:Y:S05]  /*8bd0*/  @!P0 BRA `(.L_x_584) ;  /* 0x0000000000048947 */ /* 0x001fea0003800000 */
[----:B------:R-:W-:Y:S01]  /*8be0*/  BPT.TRAP 0x1 ;  /* 0x000000040000795c */ /* 0x000fe20000300000 */
.L_x_584:
[----:B------:R-:W2:Y:S01]  /*8bf0*/  LDL R0, [R1+0x30] ;  /* 0x0000300001007983 */ /* 0x000ea20000100800 */
[----:B------:R-:W-:Y:S01]  /*8c00*/  P2R R5, PR, RZ, 0x1 ;  /* 0x00000001ff057803 */ /* 0x000fe20000000000 */
[----:B------:R-:W-:Y:S02]  /*8c10*/  ULDC UR4, c[0x0][0x988] ;  /* 0x0002620000047ab9 */ /* 0x000fe40000000800 */
[----:B------:R-:W3:Y:S01]  /*8c20*/  LDL R90, [R1+0x24] ;  /* 0x00002400015a7983 */ /* 0x000ee20000100800 */
[----:B------:R-:W-:Y:S01]  /*8c30*/  VIADD R3, R3, 0x16840 ;  /* 0x0001684003037836 */ /* 0x000fe20000000000 */
[----:B------:R-:W-:Y:S01]  /*8c40*/  ULDC UR5, c[0x0][0x988] ;  /* 0x0002620000057ab9 */ /* 0x000fe20000000800 */
[----:B--2---:R-:W-:-:S05]  /*8c50*/  IADD3 R89, R89, 0x80, -R0 ;  /* 0x0000008059597810 */ /* 0x004fca0007ffe800 */
        /* <DEDUP_REMOVED lines=17> */
[----:B------:R-:W-:Y:S02]  /*8d70*/  ISETP.GT.AND P1, PT, R4, 0x18, PT ;  /* 0x000000180400780c */ /* 0x000fe40003f24270 */
[----:B------:R-:W-:-:S02]  /*8d80*/  FSEL R33, R33, -INF , P3 ;  /* 0xff80000021217808 */ /* 0x000fc40001800000 */
[----:B------:R-:W-:Y:S02]  /*8d90*/  FMNMX.FTZ R0, R32, R7, !PT ;  /* 0x0000000720007209 */ /* 0x000fe40007810000 */
        /* <DEDUP_REMOVED lines=64> */
[----:B------:R-:W-:-:S02]  /*91a0*/  ISETP.GT.AND P0, PT, R4, 0x59, PT ;  /* 0x000000590400780c */ /* 0x000fc40003f04270 */
[----:B------:R-:W-:Y:S02]  /*91b0*/  FSEL R68, R68, -INF , P2 ;  /* 0xff80000044447808 */ /* 0x000fe40001000000 */
[----:B------:R-:W-:Y:S02]  /*91c0*/  FMNMX.FTZ R7, R65, R0, !PT ;  /* 0x0000000041077209 */ /* 0x000fe40007810000 */
        /* <DEDUP_REMOVED lines=22> */
[----:B------:R-:W-:Y:S02]  /*9330*/  FSEL R62, R62, -INF , P5 ;  /* 0xff8000003e3e7808 */ /* 0x000fe40002800000 */
[----:B------:R-:W-:Y:S02]  /*9340*/  FSEL R81, R81, -INF , P4 ;  /* 0xff80000051517808 */ /* 0x000fe40002000000 */
[----:B------:R-:W-:Y:S02]  /*9350*/  FMNMX.FTZ R0, R80, R7, !PT ;  /* 0x0000000750007209 */ /* 0x000fe40007810000 */
[----:B------:R-:W-:Y:S02]  /*9360*/  ISETP.GT.AND P5, PT, R4, 0x78, PT ;  /* 0x000000780400780c */ /* 0x000fe40003fa4270 */
[----:B------:R-:W-:Y:S02]  /*9370*/  FMNMX.FTZ R7, R81, R0, !PT ;  /* 0x0000000051077209 */ /* 0x000fe40007810000 */
[----:B------:R-:W-:-:S02]  /*9380*/  FSEL R84, R84, -INF , P5 ;  /* 0xff80000054547808 */ /* 0x000fc40002800000 */
[----:B------:R-:W-:Y:S02]  /*9390*/  ISETP.GT.AND P6, PT, R4, 0x79, PT ;  /* 0x000000790400780c */ /* 0x000fe40003fc4270 */
[----:B------:R-:W-:Y:S02]  /*93a0*/  FMNMX.FTZ R0, R84, R7, !PT ;  /* 0x0000000754007209 */ /* 0x000fe40007810000 */
[----:B------:R-:W-:-:S04]  /*93b0*/  FSEL R85, R85, -INF , P6 ;  /* 0xff80000055557808 */ /* 0x000fc80003000000 */
[----:B------:R-:W-:-:S05]  /*93c0*/  FMNMX.FTZ R7, R85, R0, !PT ;  /* 0x0000000055077209 */ /* 0x000fca0007810000 */
[----:B------:R-:W0:Y:S02]  /*93d0*/  SHFL.BFLY PT, R0, R7, 0x2, 0x1f ;  /* 0x0c401f0007007f89 */ /* 0x000e2400000e0000 */
[----:B0-----:R-:W-:-:S05]  /*93e0*/  FMNMX.FTZ R8, R7, R0, !PT ;  /* 0x0000000007087209 */ /* 0x001fca0007810000 */
[----:B------:R-:W0:Y:S01]  /*93f0*/  SHFL.BFLY PT, R9, R8, 0x1, 0x1f ;  /* 0x0c201f0008097f89 */ /* 0x000e2200000e0000 */
[----:B------:R-:W-:Y:S02]  /*9400*/  P2R R12, PR, RZ, 0x1 ;  /* 0x00000001ff0c7803 */ /* 0x000fe40000000000 */
[----:B------:R-:W-:Y:S02]  /*9410*/  P2R R11, PR, RZ, 0x2 ;  /* 0x00000002ff0b7803 */ /* 0x000fe40000000000 */
[C---:B------:R-:W-:Y:S02]  /*9420*/  ISETP.GT.AND P1, PT, R4.reuse, 0x59, PT ;  /* 0x000000590400780c */ /* 0x040fe40003f24270 */
[----:B------:R-:W-:Y:S02]  /*9430*/  ISETP.GT.AND P0, PT, R4, 0x60, PT ;  /* 0x000000600400780c */ /* 0x000fe40003f04270 */
[----:B------:R-:W-:Y:S02]  /*9440*/  FSEL R71, R71, -INF , P1 ;  /* 0xff80000047477808 */ /* 0x000fe40000800000 */
[----:B0-----:R-:W-:-:S02]  /*9450*/  FMNMX.FTZ R0, R8, R9, !PT ;  /* 0x0000000908007209 */ /* 0x001fc40007810000 */
[----:B------:R-:W-:-:S04]  /*9460*/  FMNMX.FTZ R9, R26, R27, !PT ;  /* 0x0000001b1a097209 */ /* 0x000fc80007810000 */
[----:B------:R-:W-:-:S04]  /*9470*/  FMNMX.FTZ R4, R30, R9, !PT ;  /* 0x000000091e047209 */ /* 0x000fc80007810000 */
[----:B------:R-:W-:-:S04]  /*9480*/  FMNMX.FTZ R9, R31, R4, !PT ;  /* 0x000000041f097209 */ /* 0x000fc80007810000 */
[----:B------:R-:W-:Y:S02]  /*9490*/  FMNMX.FTZ R4, R34, R9, !PT ;  /* 0x0000000922047209 */ /* 0x000fe40007810000 */
[----:B------:R-:W-:Y:S02]  /*94a0*/  ISETP.NE.AND P1, PT, R11, RZ, PT ;  /* 0x000000ff0b00720c */ /* 0x000fe40003f25270 */
[----:B------:R-:W-:Y:S01]  /*94b0*/  FMNMX.FTZ R11, R35, R4, !PT ;  /* 0x00000004230b7209 */ /* 0x000fe20007810000 */
[----:B------:R-:W-:Y:S01]  /*94c0*/  FMUL.FTZ R6, R0, UR4 ;  /* 0x0000000400067c20 */ /* 0x000fe20008410000 */
[----:B------:R-:W-:Y:S02]  /*94d0*/  P2R R10, PR, RZ, 0x4 ;  /* 0x00000004ff0a7803 */ /* 0x000fe40000000000 */
[----:B------:R-:W-:Y:S02]  /*94e0*/  FMNMX.FTZ R4, R38, R11, !PT ;  /* 0x0000000b26047209 */ /* 0x000fe40007810000 */
[----:B------:R-:W-:-:S02]  /*94f0*/  FSETP.NEU.FTZ.AND P2, PT, R0, -INF , PT ;  /* 0xff8000000000780b */ /* 0x000fc40003f5d000 */
[----:B------:R-:W-:Y:S02]  /*9500*/  FSEL R74, R74, -INF , P0 ;  /* 0xff8000004a4a7808 */ /* 0x000fe40000000000 */
[----:B------:R-:W-:Y:S02]  /*9510*/  FMNMX.FTZ R11, R39, R4, !PT ;  /* 0x00000004270b7209 */ /* 0x000fe40007810000 */
[----:B------:R-:W-:Y:S02]  /*9520*/  ISETP.NE.AND P0, PT, R12, RZ, PT ;  /* 0x000000ff0c00720c */ /* 0x000fe40003f05270 */
[----:B------:R-:W-:Y:S02]  /*9530*/  FSEL R6, R6, RZ, P2 ;  /* 0x000000ff06067208 */ /* 0x000fe40001000000 */
[----:B------:R-:W-:Y:S02]  /*9540*/  FMNMX.FTZ R4, R42, R11, !PT ;  /* 0x0000000b2a047209 */ /* 0x000fe40007810000 */
[----:B------:R-:W-:-:S02]  /*9550*/  FSEL R75, R75, -INF , P0 ;  /* 0xff8000004b4b7808 */ /* 0x000fc40000000000 */
[----:B------:R-:W-:Y:S01]  /*9560*/  ISETP.NE.AND P0, PT, R5, RZ, PT ;  /* 0x000000ff0500720c */ /* 0x000fe20003f05270 */
[----:B------:R-:W-:Y:S01]  /*9570*/  FFMA.FTZ R5, R25, UR4, -R6 ;  /* 0x0000000419057c23 */ /* 0x000fe20008010806 */
[----:B------:R-:W-:-:S04]  /*9580*/  FMNMX.FTZ R25, R43, R4, !PT ;  /* 0x000000042b197209 */ /* 0x000fc80007810000 */
[----:B------:R-:W-:-:S04]  /*9590*/  FMNMX.FTZ R4, R46, R25, !PT ;  /* 0x000000192e047209 */ /* 0x000fc80007810000 */
[----:B------:R-:W-:Y:S01]  /*95a0*/  FMNMX.FTZ R25, R47, R4, !PT ;  /* 0x000000042f197209 */ /* 0x000fe20007810000 */
[----:B------:R-:W-:-:S03]  /*95b0*/  FFMA.FTZ R7, R29, UR4, -R6 ;  /* 0x000000041d077c23 */ /* 0x000fc60008010806 */
[----:B------:R-:W-:-:S04]  /*95c0*/  FMNMX.FTZ R4, R50, R25, !PT ;  /* 0x0000001932047209 */ /* 0x000fc80007810000 */
        /* <DEDUP_REMOVED lines=14> */
[----:B------:R-:W-:Y:S02]  /*96b0*/  FMNMX.FTZ R4, R74, R37, !PT ;  /* 0x000000254a047209 */ /* 0x000fe40007810000 */
[----:B------:R-:W-:Y:S02]  /*96c0*/  ISETP.NE.AND P2, PT, R10, RZ, PT ;  /* 0x000000ff0a00720c */ /* 0x000fe40003f45270 */
[----:B------:R-:W-:Y:S02]  /*96d0*/  FSEL R78, R78, -INF , P1 ;  /* 0xff8000004e4e7808 */ /* 0x000fe40000800000 */
[----:B------:R-:W-:Y:S02]  /*96e0*/  FMNMX.FTZ R41, R75, R4, !PT ;  /* 0x000000044b297209 */ /* 0x000fe40007810000 */
[----:B------:R-:W-:Y:S02]  /*96f0*/  FSEL R79, R79, -INF , P2 ;  /* 0xff8000004f4f7808 */ /* 0x000fe40001000000 */
[----:B------:R-:W-:-:S02]  /*9700*/  FMNMX.FTZ R4, R78, R41, !PT ;  /* 0x000000294e047209 */ /* 0x000fc40007810000 */
[----:B------:R-:W-:Y:S02]  /*9710*/  FSEL R82, R82, -INF , P3 ;  /* 0xff80000052527808 */ /* 0x000fe40001800000 */
[----:B------:R-:W-:Y:S02]  /*9720*/  FMNMX.FTZ R41, R79, R4, !PT ;  /* 0x000000044f297209 */ /* 0x000fe40007810000 */
[----:B------:R-:W-:Y:S02]  /*9730*/  FSEL R83, R83, -INF , P4 ;  /* 0xff80000053537808 */ /* 0x000fe40002000000 */
[----:B------:R-:W-:Y:S01]  /*9740*/  FMNMX.FTZ R4, R82, R41, !PT ;  /* 0x0000002952047209 */ /* 0x000fe20007810000 */
[----:B------:R-:W-:Y:S01]  /*9750*/  FFMA.FTZ R29, R45, UR4, -R6 ;  /* 0x000000042d1d7c23 */ /* 0x000fe20008010806 */
[----:B------:R-:W-:Y:S02]  /*9760*/  FSEL R86, R86, -INF , P5 ;  /* 0xff80000056567808 */ /* 0x000fe40002800000 */
[----:B------:R-:W-:-:S02]  /*9770*/  FMNMX.FTZ R45, R83, R4, !PT ;  /* 0x00000004532d7209 */ /* 0x000fc40007810000 */
[----:B------:R-:W-:Y:S02]  /*9780*/  FSEL R87, R87, -INF , P6 ;  /* 0xff80000057577808 */ /* 0x000fe40003000000 */
[----:B------:R-:W-:-:S04]  /*9790*/  FMNMX.FTZ R4, R86, R45, !PT ;  /* 0x0000002d56047209 */ /* 0x000fc80007810000 */
[----:B------:R-:W-:Y:S01]  /*97a0*/  FMNMX.FTZ R4, R87, R4, !PT ;  /* 0x0000000457047209 */ /* 0x000fe20007810000 */
[----:B------:R-:W-:-:S04]  /*97b0*/  FFMA.FTZ R41, R57, UR4, -R6 ;  /* 0x0000000439297c23 */ /* 0x000fc80008010806 */
[----:B------:R-:W0:Y:S01]  /*97c0*/  SHFL.BFLY PT, R57, R4, 0x2, 0x1f ;  /* 0x0c401f0004397f89 */ /* 0x000e2200000e0000 */
[--C-:B------:R-:W-:Y:S01]  /*97d0*/  FFMA.FTZ R33, R49, UR4, -R6.reuse ;  /* 0x0000000431217c23 */ /* 0x100fe20008010806 */
[----:B------:R-:W-:Y:S01]  /*97e0*/  FFMA.FTZ R49, R65, UR4, -R6 ;  /* 0x0000000441317c23 */ /* 0x000fe20008010806 */
[----:B0-----:R-:W-:-:S05]  /*97f0*/  FMNMX.FTZ R8, R4, R57, !PT ;  /* 0x0000003904087209 */ /* 0x001fca0007810000 */
[----:B------:R-:W0:Y:S01]  /*9800*/  SHFL.BFLY PT, R65, R8, 0x1, 0x1f ;  /* 0x0c201f0008417f89 */ /* 0x000e2200000e0000 */
[--C-:B------:R-:W-:Y:S01]  /*9810*/  FFMA.FTZ R148, R24, UR4, -R6.reuse ;  /* 0x0000000418947c23 */ /* 0x100fe20008010806 */
[--C-:B------:R-:W-:Y:S01]  /*9820*/  FFMA.FTZ R150, R28, UR4, -R6.reuse ;  /* 0x000000041c967c23 */ /* 0x100fe20008010806 */
[----:B------:R-:W-:Y:S01]  /*9830*/  MUFU.EX2 R5, R5 ;  /* 0x0000000500057308 */ /* 0x000fe20000000800 */
[--C-:B------:R-:W-:Y:S01]  /*9840*/  FFMA.FTZ R124, R40, UR4, -R6.reuse ;  /* 0x00000004287c7c23 */ /* 0x100fe20008010806 */
[----:B------:R-:W-:-:S06]  /*9850*/  FFMA.FTZ R120, R32, UR4, -R6 ;  /* 0x0000000420787c23 */ /* 0x000fcc0008010806 */
[----:B------:R-:W1:Y:S01]  /*9860*/  MUFU.EX2 R148, R148 ;  /* 0x0000009400947308 */ /* 0x000e620000000800 */
[----:B------:R-:W-:Y:S01]  /*9870*/  FFMA.FTZ R37, R53, UR4, -R6 ;  /* 0x0000000435257c23 */ /* 0x000fe20008010806 */
[----:B0-----:R-:W-:-:S06]  /*9880*/  FMNMX.FTZ R4, R8, R65, !PT ;  /* 0x0000004108047209 */ /* 0x001fcc0007810000 */
[----:B------:R-:W0:Y:S01]  /*9890*/  MUFU.EX2 R150, R150 ;  /* 0x0000009600967308 */ /* 0x000e220000000800 */
[C---:B------:R-:W-:Y:S01]  /*98a0*/  FSETP.NEU.FTZ.AND P1, PT, R4.reuse, -INF , PT ;  /* 0xff8000000400780b */ /* 0x040fe20003f3d000 */
[----:B------:R-:W-:Y:S01]  /*98b0*/  FMUL.FTZ R40, R4, UR4 ;  /* 0x0000000404287c20 */ /* 0x000fe20008410000 */
[--C-:B------:R-:W-:Y:S01]  /*98c0*/  FFMA.FTZ R45, R61, UR4, -R6.reuse ;  /* 0x000000043d2d7c23 */ /* 0x100fe20008010806 */
[----:B------:R-:W-:-:S03]  /*98d0*/  FFMA.FTZ R53, R69, UR4, -R6 ;  /* 0x0000000445357c23 */ /* 0x000fc60008010806 */
[----:B------:R-:W-:Y:S01]  /*98e0*/  FSEL R40, R40, RZ, P1 ;  /* 0x000000ff28287208 */ /* 0x000fe20000800000 */
[----:B------:R-:W2:Y:S01]  /*98f0*/  MUFU.EX2 R7, R7 ;  /* 0x0000000700077308 */ /* 0x000ea20000000800 */
[--C-:B------:R-:W-:Y:S01]  /*9900*/  FFMA.FTZ R122, R36, UR4, -R6.reuse ;  /* 0x00000004247a7c23 */ /* 0x100fe20008010806 */
        /* <DEDUP_REMOVED lines=14> */
[----:B------:R-:W-:Y:S01]  /*99f0*/  FFMA.FTZ R69, R85, UR4, -R6 ;  /* 0x0000000455457c23 */ /* 0x000fe20008010806 */
[--C-:B------:R-:W-:Y:S01]  /*9a00*/  FFMA.FTZ R149, R26, UR4, -R40.reuse ;  /* 0x000000041a957c23 */ /* 0x100fe20008010828 */
[--C-:B------:R-:W-:Y:S01]  /*9a10*/  FFMA.FTZ R6, R27, UR4, -R40.reuse ;  /* 0x000000041b067c23 */ /* 0x100fe20008010828 */
[----:B------:R-:W4:Y:S01]  /*9a20*/  MUFU.EX2 R120, R120 ;  /* 0x0000007800787308 */ /* 0x000f220000000800 */
[--C-:B------:R-:W-:Y:S01]  /*9a30*/  FFMA.FTZ R151, R30, UR4, -R40.reuse ;  /* 0x000000041e977c23 */ /* 0x100fe20008010828 */
[----:B-1----:R-:W-:Y:S01]  /*9a40*/  FADD.FTZ R27, R148, R5 ;  /* 0x00000005941b7221 */ /* 0x002fe20000010000 */
[----:B------:R-:W-:-:S05]  /*9a50*/  FFMA.FTZ R8, R31, UR4, -R40 ;  /* 0x000000041f087c23 */ /* 0x000fca0008010828 */
[----:B------:R-:W1:Y:S01]  /*9a60*/  MUFU.EX2 R9, R9 ;  /* 0x0000000900097308 */ /* 0x000e620000000800 */
[----:B0-----:R-:W-:Y:S01]  /*9a70*/  FADD.FTZ R32, R150, R27 ;  /* 0x0000001b96207221 */ /* 0x001fe20000010000 */
[----:B------:R-:W-:-:S06]  /*9a80*/  FFMA.FTZ R121, R34, UR4, -R40 ;  /* 0x0000000422797c23 */ /* 0x000fcc0008010828 */
[----:B------:R-:W-:Y:S08]  /*9a90*/  MUFU.EX2 R149, R149 ;  /* 0x0000009500957308 */ /* 0x000ff00000000800 */
[----:B------:R-:W0:Y:S01]  /*9aa0*/  MUFU.EX2 R6, R6 ;  /* 0x0000000600067308 */ /* 0x000e220000000800 */
[----:B--2---:R-:W-:-:S07]  /*9ab0*/  FADD.FTZ R27, R7, R32 ;  /* 0x00000020071b7221 */ /* 0x004fce0000010000 */
[----:B------:R-:W2:Y:S01]  /*9ac0*/  MUFU.EX2 R122, R122 ;  /* 0x0000007a007a7308 */ /* 0x000ea20000000800 */
[----:B------:R-:W-:-:S07]  /*9ad0*/  FFMA.FTZ R10, R35, UR4, -R40 ;  /* 0x00000004230a7c23 */ /* 0x000fce0008010828 */
[----:B------:R-:W5:Y:S01]  /*9ae0*/  MUFU.EX2 R151, R151 ;  /* 0x0000009700977308 */ /* 0x000f620000000800 */
[----:B----4-:R-:W-:-:S07]  /*9af0*/  FADD.FTZ R34, R120, R27 ;  /* 0x0000001b78227221 */ /* 0x010fce0000010000 */
[----:B------:R-:W4:Y:S01]  /*9b00*/  MUFU.EX2 R11, R11 ;  /* 0x0000000b000b7308 */ /* 0x000f220000000800 */
[----:B------:R-:W-:-:S07]  /*9b10*/  FFMA.FTZ R123, R38, UR4, -R40 ;  /* 0x00000004267b7c23 */ /* 0x000fce0008010828 */
[----:B------:R-:W3:Y:S01]  /*9b20*/  MUFU.EX2 R8, R8 ;  /* 0x0000000800087308 */ /* 0x000ee20000000800 */
[----:B-1----:R-:W-:Y:S01]  /*9b30*/  FADD.FTZ R27, R9, R34 ;  /* 0x00000022091b7221 */ /* 0x002fe20000010000 */
[----:B0-----:R-:W-:-:S06]  /*9b40*/  FADD.FTZ R36, R149, R6 ;  /* 0x0000000695247221 */ /* 0x001fcc0000010000 */
[----:B------:R-:W0:Y:S01]  /*9b50*/  MUFU.EX2 R124, R124 ;  /* 0x0000007c007c7308 */ /* 0x000e220000000800 */
[----:B------:R-:W-:-:S07]  /*9b60*/  FFMA.FTZ R12, R39, UR4, -R40 ;  /* 0x00000004270c7c23 */ /* 0x000fce0008010828 */
[----:B------:R-:W1:Y:S01]  /*9b70*/  MUFU.EX2 R121, R121 ;  /* 0x0000007900797308 */ /* 0x000e620000000800 */
[----:B--2---:R-:W-:Y:S01]  /*9b80*/  FADD.FTZ R34, R122, R27 ;  /* 0x0000001b7a227221 */ /* 0x004fe20000010000 */
[----:B-----5:R-:W-:-:S06]  /*9b90*/  FADD.FTZ R27, R151, R36 ;  /* 0x00000024971b7221 */ /* 0x020fcc0000010000 */
[----:B------:R-:W2:Y:S01]  /*9ba0*/  MUFU.EX2 R25, R25 ;  /* 0x0000001900197308 */ /* 0x000ea20000000800 */
[----:B------:R-:W-:-:S07]  /*9bb0*/  FFMA.FTZ R125, R42, UR4, -R40 ;  /* 0x000000042a7d7c23 */ /* 0x000fce0008010828 */
[----:B------:R-:W5:Y:S01]  /*9bc0*/  MUFU.EX2 R10, R10 ;  /* 0x0000000a000a7308 */ /* 0x000f620000000800 */
[----:B----4-:R-:W-:Y:S01]  /*9bd0*/  FADD.FTZ R31, R11, R34 ;  /* 0x000000220b1f7221 */ /* 0x010fe20000010000 */
[----:B---3--:R-:W-:-:S06]  /*9be0*/  FADD.FTZ R36, R8, R27 ;  /* 0x0000001b08247221 */ /* 0x008fcc0000010000 */
[----:B------:R-:W3:Y:S01]  /*9bf0*/  MUFU.EX2 R126, R126 ;  /* 0x0000007e007e7308 */ /* 0x000ee20000000800 */
[----:B------:R-:W-:-:S07]  /*9c00*/  FFMA.FTZ R24, R43, UR4, -R40 ;  /* 0x000000042b187c23 */ /* 0x000fce0008010828 */
[----:B------:R-:W4:Y:S01]  /*9c10*/  MUFU.EX2 R123, R123 ;  /* 0x0000007b007b7308 */ /* 0x000f220000000800 */
[----:B0-----:R-:W-:Y:S01]  /*9c20*/  FADD.FTZ R38, R124, R31 ;  /* 0x0000001f7c267221 */ /* 0x001fe20000010000 */
[----:B-1----:R-:W-:-:S06]  /*9c30*/  FADD.FTZ R27, R121, R36 ;  /* 0x00000024791b7221 */ /* 0x002fcc0000010000 */
        /* <DEDUP_REMOVED lines=8> */
[----:B---3--:R-:W-:Y:S01]  /*9cc0*/  FADD.FTZ R36, R126, R31 ;  /* 0x0000001f7e247221 */ /* 0x008fe20000010000 */
[----:B----4-:R-:W-:-:S06]  /*9cd0*/  FADD.FTZ R27, R123, R38 ;  /* 0x000000267b1b7221 */ /* 0x010fcc0000010000 */
        /* <DEDUP_REMOVED lines=8> */
[----:B------:R-:W-:Y:S02]  /*9d60*/  IMAD.U32 R44, RZ, RZ, UR38 ;  /* 0x00000026ff2c7e24 */ /* 0x000fe4000f8e00ff */
[----:B--2---:R-:W-:-:S05]  /*9d70*/  FADD.FTZ R42, R128, R31 ;  /* 0x0000001f802a7221 */ /* 0x004fca0000010000 */
[----:B------:R-:W2:Y:S01]  /*9d80*/  MUFU.EX2 R37, R37 ;  /* 0x0000002500257308 */ /* 0x000ea20000000800 */
[----:B-----5:R-:W-:Y:S01]  /*9d90*/  FADD.FTZ R27, R125, R38 ;  /* 0x000000267d1b7221 */ /* 0x020fe20000010000 */
[----:B------:R-:W-:-:S06]  /*9da0*/  FFMA.FTZ R131, R54, UR4, -R40 ;  /* 0x0000000436837c23 */ /* 0x000fcc0008010828 */
[----:B------:R-:W5:Y:S01]  /*9db0*/  MUFU.EX2 R26, R26 ;  /* 0x0000001a001a7308 */ /* 0x000f620000000800 */
[----:B---3--:R-:W-:Y:S01]  /*9dc0*/  FADD.FTZ R31, R33, R42 ;  /* 0x0000002a211f7221 */ /* 0x008fe20000010000 */
[----:B------:R-:W-:-:S06]  /*9dd0*/  PRMT R3, R44, 0x654, R3 ;  /* 0x000006542c037816 */ /* 0x000fcc0000000003 */
[----:B------:R-:W3:Y:S01]  /*9de0*/  MUFU.EX2 R132, R132 ;  /* 0x0000008400847308 */ /* 0x000ee20000000800 */
[----:B----4-:R-:W-:Y:S01]  /*9df0*/  FADD.FTZ R42, R24, R27 ;  /* 0x0000001b182a7221 */ /* 0x010fe20000010000 */
[----:B------:R-:W-:-:S06]  /*9e00*/  FFMA.FTZ R30, R55, UR4, -R40 ;  /* 0x00000004371e7c23 */ /* 0x000fcc0008010828 */
[----:B------:R-:W4:Y:S01]  /*9e10*/  MUFU.EX2 R129, R129 ;  /* 0x0000008100817308 */ /* 0x000f220000000800 */
[----:B0-----:R-:W-:Y:S01]  /*9e20*/  FADD.FTZ R38, R130, R31 ;  /* 0x0000001f82267221 */ /* 0x001fe20000010000 */
[----:B------:R1:W-:Y:S06]  /*9e30*/  SYNCS.ARRIVE.TRANS64.RED.A1T0 RZ, [R3+URZ], RZ ;  /* 0x000000ff03ff79a7 */ /* 0x0003ec000810043f */
[----:B------:R-:W0:Y:S01]  /*9e40*/  MUFU.EX2 R41, R41 ;  /* 0x0000002900297308 */ /* 0x000e220000000800 */
[----:B------:R-:W-:Y:S01]  /*9e50*/  FFMA.FTZ R133, R58, UR4, -R40 ;  /* 0x000000043a857c23 */ /* 0x000fe20008010828 */
[----:B-1----:R-:W-:-:S06]  /*9e60*/  FADD.FTZ R3, R127, R42 ;  /* 0x0000002a7f037221 */ /* 0x002fcc0000010000 */
        /* <DEDUP_REMOVED lines=41> */
[----:B------:R-:W-:Y:S01]  /*a100*/  F2FP.BF16.F32.PACK_AB R148, R5, R148 ;  /* 0x000000940594723e */ /* 0x000fe200000010ff */
[----:B0-----:R-:W-:-:S06]  /*a110*/  FADD.FTZ R5, R53, R46 ;  /* 0x0000002e35057221 */ /* 0x001fcc0000010000 */
[----:B------:R-:W0:Y:S01]  /*a120*/  MUFU.EX2 R142, R142 ;  /* 0x0000008e008e7308 */ /* 0x000e220000000800 */
[----:B-1----:R-:W-:-:S07]  /*a130*/  FADD.FTZ R44, R34, R3 ;  /* 0x00000003222c7221 */ /* 0x002fce0000010000 */
[----:B------:R-:W1:Y:S01]  /*a140*/  MUFU.EX2 R139, R139 ;  /* 0x0000008b008b7308 */ /* 0x000e620000000800 */
[----:B------:R-:W-:Y:S01]  /*a150*/  FFMA.FTZ R75, R75, UR4, -R40 ;  /* 0x000000044b4b7c23 */ /* 0x000fe20008010828 */
[----:B--2---:R-:W-:-:S06]  /*a160*/  FADD.FTZ R46, R140, R5 ;  /* 0x000000058c2e7221 */ /* 0x004fcc0000010000 */
[----:B------:R-:W2:Y:S01]  /*a170*/  MUFU.EX2 R61, R61 ;  /* 0x0000003d003d7308 */ /* 0x000ea20000000800 */
[----:B-----5:R-:W-:Y:S01]  /*a180*/  FADD.FTZ R3, R137, R44 ;  /* 0x0000002c89037221 */ /* 0x020fe20000010000 */
[----:B------:R-:W-:-:S06]  /*a190*/  FFMA.FTZ R143, R78, UR4, -R40 ;  /* 0x000000044e8f7c23 */ /* 0x000fcc0008010828 */
[----:B------:R-:W5:Y:S01]  /*a1a0*/  MUFU.EX2 R38, R38 ;  /* 0x0000002600267308 */ /* 0x000f620000000800 */
[--C-:B------:R-:W-:Y:S01]  /*a1b0*/  FFMA.FTZ R42, R79, UR4, -R40.reuse ;  /* 0x000000044f2a7c23 */ /* 0x100fe20008010828 */
[--C-:B------:R-:W-:Y:S01]  /*a1c0*/  FFMA.FTZ R82, R82, UR4, -R40.reuse ;  /* 0x0000000452527c23 */ /* 0x100fe20008010828 */
[--C-:B------:R-:W-:Y:S01]  /*a1d0*/  FFMA.FTZ R83, R83, UR4, -R40.reuse ;  /* 0x0000000453537c23 */ /* 0x100fe20008010828 */
[----:B------:R-:W-:-:S04]  /*a1e0*/  FFMA.FTZ R86, R86, UR4, -R40 ;  /* 0x0000000456567c23 */ /* 0x000fc80008010828 */
[----:B------:R-:W5:Y:S01]  /*a1f0*/  MUFU.EX2 R144, R144 ;  /* 0x0000009000907308 */ /* 0x000f620000000800 */
[----:B------:R-:W-:Y:S01]  /*a200*/  FFMA.FTZ R87, R87, UR4, -R40 ;  /* 0x0000000457577c23 */ /* 0x000fe20008010828 */
[----:B---3--:R-:W-:Y:S01]  /*a210*/  FADD.FTZ R5, R57, R46 ;  /* 0x0000002e39057221 */ /* 0x008fe20000010000 */
[----:B----4-:R-:W-:-:S05]  /*a220*/  FADD.FTZ R44, R36, R3 ;  /* 0x00000003242c7221 */ /* 0x010fca0000010000 */
[----:B------:R-:W3:Y:S01]  /*a230*/  MUFU.EX2 R141, R141 ;  /* 0x0000008d008d7308 */ /* 0x000ee20000000800 */
[----:B0-----:R-:W-:Y:S01]  /*a240*/  FADD.FTZ R46, R142, R5 ;  /* 0x000000058e2e7221 */ /* 0x001fe20000010000 */
[----:B-1----:R-:W-:-:S06]  /*a250*/  FADD.FTZ R3, R139, R44 ;  /* 0x0000002c8b037221 */ /* 0x002fcc0000010000 */
[----:B------:R-:W0:Y:S08]  /*a260*/  MUFU.EX2 R65, R81 ;  /* 0x0000005100417308 */ /* 0x000e300000000800 */
[----:B------:R-:W1:Y:S01]  /*a270*/  MUFU.EX2 R40, R75 ;  /* 0x0000004b00287308 */ /* 0x000e620000000800 */
[----:B--2---:R-:W-:Y:S01]  /*a280*/  FADD.FTZ R5, R61, R46 ;  /* 0x0000002e3d057221 */ /* 0x004fe20000010000 */
[----:B-----5:R-:W-:-:S06]  /*a290*/  FADD.FTZ R44, R38, R3 ;  /* 0x00000003262c7221 */ /* 0x020fcc0000010000 */
[----:B------:R-:W2:Y:S08]  /*a2a0*/  MUFU.EX2 R146, R146 ;  /* 0x0000009200927308 */ /* 0x000eb00000000800 */
[----:B------:R-:W4:Y:S01]  /*a2b0*/  MUFU.EX2 R143, R143 ;  /* 0x0000008f008f7308 */ /* 0x000f220000000800 */
[----:B------:R-:W-:Y:S01]  /*a2c0*/  FADD.FTZ R46, R144, R5 ;  /* 0x00000005902e7221 */ /* 0x000fe20000010000 */
[----:B---3--:R-:W-:-:S06]  /*a2d0*/  FADD.FTZ R3, R141, R44 ;  /* 0x0000002c8d037221 */ /* 0x008fcc0000010000 */
[----:B------:R-:W3:Y:S01]  /*a2e0*/  MUFU.EX2 R42, R42 ;  /* 0x0000002a002a7308 */ /* 0x000ee20000000800 */
[----:B0-----:R-:W-:Y:S01]  /*a2f0*/  FADD.FTZ R5, R65, R46 ;  /* 0x0000002e41057221 */ /* 0x001fe20000010000 */
[----:B-1----:R-:W-:-:S06]  /*a300*/  FADD.FTZ R44, R40, R3 ;  /* 0x00000003282c7221 */ /* 0x002fcc0000010000 */
[----:B------:R-:W0:Y:S01]  /*a310*/  MUFU.EX2 R82, R82 ;  /* 0x0000005200527308 */ /* 0x000e220000000800 */
[----:B--2---:R-:W-:Y:S01]  /*a320*/  FADD.FTZ R46, R146, R5 ;  /* 0x00000005922e7221 */ /* 0x004fe20000010000 */
[----:B------:R-:W-:Y:S01]  /*a330*/  F2FP.BF16.F32.PACK_AB R150, R7, R150 ;  /* 0x000000960796723e */ /* 0x000fe200000010ff */
[----:B----4-:R-:W-:-:S05]  /*a340*/  FADD.FTZ R5, R143, R44 ;  /* 0x0000002c8f057221 */ /* 0x010fca0000010000 */
[----:B------:R-:W1:Y:S01]  /*a350*/  MUFU.EX2 R83, R83 ;  /* 0x0000005300537308 */ /* 0x000e620000000800 */
[----:B------:R-:W-:Y:S01]  /*a360*/  IADD3 R7, R88, -0x2, RZ ;  /* 0xfffffffe58077810 */ /* 0x000fe20007ffe0ff */
[----:B---3--:R-:W-:-:S06]  /*a370*/  FADD.FTZ R5, R42, R5 ;  /* 0x000000052a057221 */ /* 0x008fcc0000010000 */
[----:B------:R-:W2:Y:S01]  /*a380*/  MUFU.EX2 R86, R86 ;  /* 0x0000005600567308 */ /* 0x000ea20000000800 */
[----:B------:R-:W-:Y:S02]  /*a390*/  ISETP.GE.AND P1, PT, R7, R90, PT ;  /* 0x0000005a0700720c */ /* 0x000fe40003f26270 */
[----:B------:R-:W-:-:S05]  /*a3a0*/  F2FP.BF16.F32.PACK_AB R149, R6, R149 ;  /* 0x000000950695723e */ /* 0x000fca00000010ff */
[----:B------:R-:W3:Y:S01]  /*a3b0*/  MUFU.EX2 R69, R69 ;  /* 0x0000004500457308 */ /* 0x000ee20000000800 */
[----:B0-----:R-:W-:-:S07]  /*a3c0*/  FADD.FTZ R6, R82, R5 ;  /* 0x0000000552067221 */ /* 0x001fce0000010000 */
[----:B------:R-:W0:Y:S01]  /*a3d0*/  MUFU.EX2 R87, R87 ;  /* 0x0000005700577308 */ /* 0x000e220000000800 */
[----:B-1----:R-:W-:-:S04]  /*a3e0*/  FADD.FTZ R5, R83, R6 ;  /* 0x0000000653057221 */ /* 0x002fc80000010000 */
[----:B--2---:R-:W-:Y:S01]  /*a3f0*/  FADD.FTZ R6, R86, R5 ;  /* 0x0000000556067221 */ /* 0x004fe20000010000 */
[----:B------:R-:W-:Y:S01]  /*a400*/  F2FP.BF16.F32.PACK_AB R120, R9, R120 ;  /* 0x000000780978723e */ /* 0x000fe200000010ff */
[--C-:B------:R-:W-:Y:S01]  /*a410*/  IMAD.MOV.U32 R118, RZ, RZ, R119.reuse ;  /* 0x000000ffff767224 */ /* 0x100fe200078e0077 */
[----:B------:R-:W-:Y:S01]  /*a420*/  F2FP.BF16.F32.PACK_AB R122, R11, R122 ;  /* 0x0000007a0b7a723e */ /* 0x000fe200000010ff */
[----:B---3--:R-:W-:Y:S01]  /*a430*/  FADD.FTZ R3, R69, R46 ;  /* 0x0000002e45037221 */ /* 0x008fe20000010000 */
[----:B------:R-:W-:Y:S01]  /*a440*/  F2FP.BF16.F32.PACK_AB R124, R25, R124 ;  /* 0x0000007c197c723e */ /* 0x000fe200000010ff */
[--C-:B------:R-:W-:Y:S01]  /*a450*/  IMAD.MOV.U32 R117, RZ, RZ, R119.reuse ;  /* 0x000000ffff757224 */ /* 0x100fe200078e0077 */
[----:B------:R-:W-:Y:S01]  /*a460*/  F2FP.BF16.F32.PACK_AB R126, R29, R126 ;  /* 0x0000007e1d7e723e */ /* 0x000fe200000010ff */
[--C-:B------:R-:W-:Y:S01]  /*a470*/  IMAD.MOV.U32 R116, RZ, RZ, R119.reuse ;  /* 0x000000ffff747224 */ /* 0x100fe200078e0077 */
[----:B------:R-:W-:Y:S01]  /*a480*/  F2FP.BF16.F32.PACK_AB R128, R33, R128 ;  /* 0x000000802180723e */ /* 0x000fe200000010ff */
[--C-:B------:R-:W-:Y:S01]  /*a490*/  IMAD.MOV.U32 R115, RZ, RZ, R119.reuse ;  /* 0x000000ffff737224 */ /* 0x100fe200078e0077 */
[----:B------:R-:W-:Y:S01]  /*a4a0*/  F2FP.BF16.F32.PACK_AB R130, R37, R130 ;  /* 0x000000822582723e */ /* 0x000fe200000010ff */
[----:B0-----:R-:W-:Y:S01]  /*a4b0*/  FADD.FTZ R6, R87, R6 ;  /* 0x0000000657067221 */ /* 0x001fe20000010000 */
[----:B------:R-:W-:Y:S01]  /*a4c0*/  F2FP.BF16.F32.PACK_AB R132, R41, R132 ;  /* 0x000000842984723e */ /* 0x000fe200000010ff */
[--C-:B------:R-:W-:Y:S01]  /*a4d0*/  IMAD.MOV.U32 R114, RZ, RZ, R119.reuse ;  /* 0x000000ffff727224 */ /* 0x100fe200078e0077 */
        /* <DEDUP_REMOVED lines=44> */
[-C--:B------:R-:W-:Y:S01]  /*a7a0*/  MOV R109, R119.reuse ;  /* 0x00000077006d7202 */ /* 0x080fe20000000f00 */
[----:B------:R-:W-:Y:S01]  /*a7b0*/  IMAD.MOV.U32 R88, RZ, RZ, R119 ;  /* 0x000000ffff587224 */ /* 0x000fe200078e0077 */
[----:B------:R-:W-:-:S02]  /*a7c0*/  MOV R99, R119 ;  /* 0x0000007700637202 */ /* 0x000fc40000000f00 */
[----:B------:R-:W-:Y:S01]  /*a7d0*/  MOV R89, R119 ;  /* 0x0000007700597202 */ /* 0x000fe20000000f00 */
[----:B------:R-:W-:Y:S06]  /*a7e0*/  @!P1 BRA `(.L_x_585) ;  /* 0x0000002000389947 */ /* 0x000fec0003800000 */
[----:B------:R0:W5:Y:S01]  /*a7f0*/  LDL.LU R5, [R1+0x4] ;  /* 0x0000040001057983 */ /* 0x0001620000300800 */
[----:B------:R-:W-:Y:S01]  /*a800*/  IMAD.MOV.U32 R10, RZ, RZ, R4 ;  /* 0x000000ffff0a7224 */ /* 0x000fe200078e0004 */
[----:B------:R-:W-:Y:S01]  /*a810*/  CS2R R118, SRZ ;  /* 0x0000000000767805 */ /* 0x000fe2000001ff00 */
[----:B------:R-:W-:Y:S01]  /*a820*/  IMAD.MOV.U32 R11, RZ, RZ, R0 ;  /* 0x000000ffff0b7224 */ /* 0x000fe200078e0000 */
[----:B------:R-:W-:Y:S01]  /*a830*/  CS2R R116, SRZ ;  /* 0x0000000000747805 */ /* 0x000fe2000001ff00 */
[----:B------:R-:W-:Y:S01]  /*a840*/  IMAD.MOV.U32 R12, RZ, RZ, R156 ;  /* 0x000000ffff0c7224 */ /* 0x000fe200078e009c */
        /* <DEDUP_REMOVED lines=13> */
[----:B0-----:R-:W-:-:S07]  /*a920*/  CS2R R88, SRZ ;  /* 0x0000000000587805 */ /* 0x001fce000001ff00 */
.L_x_597:
[----:B------:R-:W2:Y:S01]  /*a930*/  LDL R4, [R1+0x28] ;  /* 0x0000280001047983 */ /* 0x000ea20000100800 */
[----:B------:R-:W-:Y:S01]  /*a940*/  ISETP.NE.AND P1, PT, R12, 0x1, PT ;  /* 0x000000010c00780c */ /* 0x000fe20003f25270 */
[----:B------:R-:W-:Y:S05]  /*a950*/  YIELD ;  /* 0x0000000000007946 */ /* 0x000fea0003800000 */
[----:B------:R-:W-:Y:S02]  /*a960*/  SEL R0, RZ, 0x1, P1 ;  /* 0x00000001ff007807 */ /* 0x000fe40000800000 */
[----:B--2---:R-:W-:Y:S02]  /*a970*/  ISETP.NE.AND P1, PT, R4, RZ, PT ;  /* 0x000000ff0400720c */ /* 0x004fe40003f25270 */
[----:B-----5:R-:W-:-:S05]  /*a980*/  LOP3.LUT R4, R5, R0, RZ, 0x3c, !PT ;  /* 0x0000000005047212 */ /* 0x020fca00078e3cff */
[----:B------:R0:W-:Y:S06]  /*a990*/  STL [R1+0x4], R4 ;  /* 0x0000040401007387 */ /* 0x0001ec0000100800 */
[----:B------:R-:W-:Y:S05]  /*a9a0*/  @P1 BRA `(.L_x_586) ;  /* 0x00000000003c1947 */ /* 0x000fea0003800000 */
[----:B------:R-:W-:Y:S05]  /*a9b0*/  @!P0 BRA `(.L_x_587) ;  /* 0x0000000000048947 */ /* 0x000fea0003800000 */
[----:B------:R-:W-:Y:S01]  /*a9c0*/  BPT.TRAP 0x1 ;  /* 0x000000040000795c */ /* 0x000fe20000300000 */
.L_x_587:
[----:B------:R-:W-:-:S05]  /*a9d0*/  VIADD R0, R12, 0x1 ;  /* 0x000000010c007836 */ /* 0x000fca0000000000 */
[----:B------:R-:W-:-:S04]  /*a9e0*/  ISETP.NE.AND P2, PT, R0, 0x2, PT ;  /* 0x000000020000780c */ /* 0x000fc80003f45270 */
[----:B------:R-:W-:Y:S02]  /*a9f0*/  SEL R9, R0, RZ, P2 ;  /* 0x000000ff00097207 */ /* 0x000fe40001000000 */
[----:B------:R-:W-:-:S03]  /*aa00*/  SHF.L.U32 R0, R4, 0x1f, RZ ;  /* 0x0000001f04007819 */ /* 0x000fc600000006ff */
[----:B------:R-:W-:-:S04]  /*aa10*/  IMAD R9, R9, 0x8, R18 ;  /* 0x0000000809097824 */ /* 0x000fc800078e0212 */
[----:B------:R1:W2:Y:S01]  /*aa20*/  SYNCS.PHASECHK.TRANS64.TRYWAIT P2, [R9+URZ+0x16830], R0 ;  /* 0x01683000090075a7 */ /* 0x0002a2000804017f */
[----:B------:R-:W-:Y:S05]  /*aa30*/  @!P0 BRA `(.L_x_588) ;  /* 0x0000000000048947 */ /* 0x000fea0003800000 */
[----:B------:R-:W-:Y:S01]  /*aa40*/  BPT.TRAP 0x1 ;  /* 0x000000040000795c */ /* 0x000fe20000300000 */
.L_x_588:
[----:B------:R-:W-:Y:S04]  /*aa50*/  BSSY B0, `(.L_x_586) ;  /* 0x0000004000007945 */ /* 0x000fe80003800000 */
[----:B--2---:R-:W-:Y:S05]  /*aa60*/  @P2 BRA `(.L_x_589) ;  /* 0x0000000000082947 */ /* 0x004fea0003800000 */
[----:B------:R-:W2:Y:S02]  /*aa70*/  SYNCS.PHASECHK.TRANS64.TRYWAIT P2, [R9+URZ+0x16830], R0 ;  /* 0x01683000090075a7 */ /* 0x000ea4000804017f */
[----:B--2---:R-:W-:Y:S05]  /*aa80*/  @!P2 BRA `(.L_x_590) ;  /* 0x000000c80058a947 */ /* 0x004fea0003800000 */
.L_x_589:
[----:B------:R-:W-:Y:S05]  /*aa90*/  BSYNC B0 ;  /* 0x0000000000007941 */ /* 0x000fea0003800000 */
.L_x_586:
[----:B------:R3:W-:Y:S01]  /*aaa0*/  STL.64 [R1+0x70], R2 ;  /* 0x0000700201007387 */ /* 0x0007e20000100a00 */
[----:B-12---:R-:W1:Y:S03]  /*aab0*/  S2R R0, SR_TID.X ;  /* 0x0000000000007919 */ /* 0x006e660000002100 */
[----:B---3--:R-:W2:Y:S01]  /*aac0*/  LDL.64 R2, [R1+0x10] ;  /* 0x0000100001027983 */ /* 0x008ea20000100a00 */
[----:B------:R-:W-:Y:S01]  /*aad0*/  VIADD R156, R12, 0x1 ;  /* 0x000000010c9c7836 */ /* 0x000fe20000000000 */
[----:B------:R-:W-:Y:S05]  /*aae0*/  WARPSYNC.ALL ;  /* 0x0000000000007948 */ /* 0x000fea0003800000 */
[C---:B------:R-:W-:Y:S01]  /*aaf0*/  ISETP.NE.AND P2, PT, R156.reuse, 0x2, PT ;  /* 0x000000029c00780c */ /* 0x040fe20003f45270 */
[----:B------:R-:W-:Y:S01]  /*ab00*/  IMAD.MOV.U32 R9, RZ, RZ, 0x40000040 ;  /* 0x40000040ff097424 */ /* 0x000fe200078e00ff */
[----:B------:R-:W-:Y:S01]  /*ab10*/  MOV R27, 0x40000040 ;  /* 0x40000040001b7802 */ /* 0x000fe20000000f00 */
[----:B------:R-:W-:Y:S01]  /*ab20*/  IMAD.MOV.U32 R25, RZ, RZ, 0x40000040 ;  /* 0x40000040ff197424 */ /* 0x000fe200078e00ff */
[----:B------:R-:W-:-:S02]  /*ab30*/  SEL R156, R156, RZ, P2 ;  /* 0x000000ff9c9c7207 */ /* 0x000fc40001000000 */
[----:B------:R-:W-:Y:S02]  /*ab40*/  R2UR UR19, R9 ;  /* 0x00000000091372ca */ /* 0x000fe400000e0000 */
[----:B------:R-:W-:Y:S01]  /*ab50*/  R2UR UR8, R14 ;  /* 0x000000000e0872ca */ /* 0x000fe200000e0000 */
[----:B------:R-:W-:Y:S01]  /*ab60*/  IMAD R26, R156, 0x400, R13 ;  /* 0x000004009c1a7824 */ /* 0x000fe200078e020d */
[----:B------:R-:W-:Y:S02]  /*ab70*/  R2UR UR9, R15 ;  /* 0x000000000f0972ca */ /* 0x000fe400000e0000 */
[----:B------:R-:W-:Y:S01]  /*ab80*/  R2UR UR11, R27 ;  /* 0x000000001b0b72ca */ /* 0x000fe200000e0000 */
[C---:B------:R-:W-:Y:S01]  /*ab90*/  VIADD R8, R26.reuse, 0x4 ;  /* 0x000000041a087836 */ /* 0x040fe20000000000 */
[C---:B------:R-:W-:Y:S01]  /*aba0*/  R2UR UR10, R26.reuse ;  /* 0x000000001a0a72ca */ /* 0x040fe200000e0000 */
[C---:B------:R-:W-:Y:S01]  /*abb0*/  VIADD R24, R26.reuse, 0x2 ;  /* 0x000000021a187836 */ /* 0x040fe20000000000 */
[----:B------:R-:W-:Y:S01]  /*abc0*/  R2UR UR15, R25 ;  /* 0x00000000190f72ca */ /* 0x000fe200000e0000 */
[----:B------:R-:W-:Y:S01]  /*abd0*/  VIADD R26, R26, 0x6 ;  /* 0x000000061a1a7836 */ /* 0x000fe20000000000 */
[----:B------:R-:W-:-:S02]  /*abe0*/  R2UR UR18, R8 ;  /* 0x00000000081272ca */ /* 0x000fc400000e0000 */
[----:B------:R-:W3:Y:S01]  /*abf0*/  LDL.64 R8, [R1+0x8] ;  /* 0x0000080001087983 */ /* 0x000ee20000100a00 */
[----:B-1----:R-:W-:Y:S02]  /*ac00*/  SHF.R.U32.HI R0, RZ, 0x7, R0 ;  /* 0x00000007ff007819 */ /* 0x002fe40000011600 */
[----:B------:R-:W-:-:S03]  /*ac10*/  R2UR UR14, R24 ;  /* 0x00000000180e72ca */ /* 0x000fc600000e0000 */
[----:B------:R-:W-:Y:S01]  /*ac20*/  VIADD R0, R0, 0x8 ;  /* 0x0000000800007836 */ /* 0x000fe20000000000 */
[----:B------:R-:W-:Y:S02]  /*ac30*/  R2UR UR22, R26 ;  /* 0x000000001a1672ca */ /* 0x000fe400000e0000 */
[----:B------:R-:W-:Y:S02]  /*ac40*/  R2UR UR23, R27 ;  /* 0x000000001b1772ca */ /* 0x000fe400000e0000 */
[----:B------:R1:W-:Y:S06]  /*ac50*/  BAR.SYNC.DEFER_BLOCKING R0, 0x100 ;  /* 0x000400000000751d */ /* 0x0003ec0000010000 */
[----:B------:R-:W-:-:S06]  /*ac60*/  WARPGROUP.ARRIVE ;  /* 0x00000000000079c5 */ /* 0x000fcc0000000000 */
[----:B------:R-:W-:Y:S03]  /*ac70*/  HGMMA.64x128x16.F32.BF16 R24, gdesc[UR8], RZ, !UPT, gsb0 ;  /* 0x01e00000081879f0 */ /* 0x000fe6000c0018ff */
[----:B------:R-:W-:Y:S02]  /*ac80*/  WARPGROUP.DEPBAR.LE gsb0, 0x0 ;  /* 0x00008000000079c5 */ /* 0x000fe40000010000 */
[----:B------:R-:W-:Y:S01]  /*ac90*/  WARPGROUP.ARRIVE ;  /* 0x00000000000079c5 */ /* 0x000fe20000000000 */
[----:B--2---:R-:W-:Y:S02]  /*aca0*/  R2UR UR12, R2 ;  /* 0x00000000020c72ca */ /* 0x004fe400000e0000 */
[----:B------:R-:W-:Y:S02]  /*acb0*/  R2UR UR13, R3 ;  /* 0x00000000030d72ca */ /* 0x000fe400000e0000 */
[----:B------:R1:W5:Y:S11]  /*acc0*/  LDL.LU.64 R2, [R1+0x70] ;  /* 0x0000700001027983 */ /* 0x0003760000300a00 */
[----:B------:R-:W-:Y:S01]  /*acd0*/  HGMMA.64x128x16.F32.BF16 R24, gdesc[UR12], R24, gsb0 ;  /* 0x01e000000c1879f0 */ /* 0x000fe20008001818 */
[----:B---3--:R-:W-:-:S02]  /*ace0*/  R2UR UR16, R8 ;  /* 0x00000000081072ca */ /* 0x008fc400000e0000 */
[----:B------:R-:W-:Y:S02]  /*acf0*/  R2UR UR17, R9 ;  /* 0x00000000091172ca */ /* 0x000fe400000e0000 */
[----:B------:R-:W-:Y:S02]  /*ad00*/  R2UR UR20, R20 ;  /* 0x00000000141472ca */ /* 0x000fe400000e0000 */
[----:B------:R-:W-:Y:S01]  /*ad10*/  R2UR UR21, R21 ;  /* 0x00000000151572ca */ /* 0x000fe200000e0000 */
[----:B------:R-:W-:Y:S02]  /*ad20*/  WARPGROUP.DEPBAR.LE gsb0, 0x0 ;  /* 0x00008000000079c5 */ /* 0x000fe40000010000 */
[----:B------:R-:W-:-:S06]  /*ad30*/  WARPGROUP.ARRIVE ;  /* 0x00000000000079c5 */ /* 0x000fcc0000000000 */
[----:B------:R-:W-:Y:S03]  /*ad40*/  HGMMA.64x128x16.F32.BF16 R24, gdesc[UR16], R24, gsb0 ;  /* 0x01e00000101879f0 */ /* 0x000fe60008001818 */
[----:B------:R-:W-:Y:S02]  /*ad50*/  WARPGROUP.DEPBAR.LE gsb0, 0x0 ;  /* 0x00008000000079c5 */ /* 0x000fe40000010000 */
[----:B------:R-:W-:-:S07]  /*ad60*/  WARPGROUP.ARRIVE ;  /* 0x00000000000079c5 */ /* 0x000fce0000000000 */
[----:B------:R-:W-:Y:S03]  /*ad70*/  HGMMA.64x128x16.F32.BF16 R24, gdesc[UR20], R24, gsb0 ;  /* 0x01e00000141879f0 */ /* 0x000fe60008001818 */
[----:B------:R-:W-:Y:S02]  /*ad80*/  WARPGROUP.DEPBAR.LE gsb0, 0x0 ;  /* 0x00008000000079c5 */ /* 0x000fe40000010000 */
[----:B-1----:R-:W-:Y:S05]  /*ad90*/  @P1 BRA `(.L_x_591) ;  /* 0x0000000000281947 */ /* 0x002fea0003800000 */
[----:B------:R-:W-:Y:S05]  /*ada0*/  @!P0 BRA `(.L_x_592) ;  /* 0x0000000000048947 */ /* 0x000fea0003800000 */
[----:B------:R-:W-:Y:S01]  /*adb0*/  BPT.TRAP 0x1 ;  /* 0x000000040000795c */ /* 0x000fe20000300000 */
.L_x_592:
[----:B------:R-:W-:Y:S01]  /*adc0*/  SHF.L.U32 R0, R5, 0x1f, RZ ;  /* 0x0000001f05007819 */ /* 0x000fe200000006ff */
[----:B0-----:R-:W-:-:S04]  /*add0*/  IMAD R4, R12, 0x8, R18 ;  /* 0x000000080c047824 */ /* 0x001fc800078e0212 */
[----:B------:R0:W1:Y:S01]  /*ade0*/  SYNCS.PHASECHK.TRANS64.TRYWAIT P1, [R4+URZ+0x16850], R0 ;  /* 0x01685000040075a7 */ /* 0x000062000802017f */
[----:B------:R-:W-:Y:S05]  /*adf0*/  @!P0 BRA `(.L_x_593) ;  /* 0x0000000000048947 */ /* 0x000fea0003800000 */
[----:B------:R-:W-:Y:S01]  /*ae00*/  BPT.TRAP 0x1 ;  /* 0x000000040000795c */ /* 0x000fe20000300000 */
.L_x_593:
[----:B-1----:R-:W-:Y:S05]  /*ae10*/  @P1 BRA `(.L_x_591) ;  /* 0x0000000000081947 */ /* 0x002fea0003800000 */
[----:B------:R-:W1:Y:S02]  /*ae20*/  SYNCS.PHASECHK.TRANS64.TRYWAIT P1, [R4+URZ+0x16850], R0 ;  /* 0x01685000040075a7 */ /* 0x000e64000802017f */
[----:B-1----:R-:W-:Y:S05]  /*ae30*/  @!P1 BRA `(.L_x_594) ;  /* 0x000000c400809947 */ /* 0x002fea0003800000 */
.L_x_591:
[----:B01----:R-:W-:Y:S01]  /*ae40*/  VIADD R0, R18, 0x400 ;  /* 0x0000040012007836 */ /* 0x003fe20000000000 */
[----:B------:R-:W-:Y:S05]  /*ae50*/  WARPSYNC.ALL ;  /* 0x0000000000007948 */ /* 0x000fea0003800000 */
[----:B------:R-:W-:Y:S01]  /*ae60*/  SHF.R.U32.HI R0, RZ, 0x4, R0 ;  /* 0x00000004ff007819 */ /* 0x000fe20000011600 */
[----:B------:R-:W-:Y:S01]  /*ae70*/  IMAD.MOV.U32 R5, RZ, RZ, 0x40000040 ;  /* 0x40000040ff057424 */ /* 0x000fe200078e00ff */
[----:B------:R-:W-:Y:S01]  /*ae80*/  WARPGROUP.ARRIVE ;  /* 0x00000000000079c5 */ /* 0x000fe20000000000 */
[----:B------:R-:W-:Y:S01]  /*ae90*/  IMAD.MOV.U32 R9, RZ, RZ, 0x40000040 ;  /* 0x40000040ff097424 */ /* 0x000fe200078e00ff */
[----:B------:R-:W-:-:S02]  /*aea0*/  LOP3.LUT R0, R0, 0x3fff, RZ, 0xc0, !PT ;  /* 0x00003fff00007812 */ /* 0x000fc400078ec0ff */
[----:B------:R-:W-:Y:S01]  /*aeb0*/  R2UR UR7, R5 ;  /* 0x00000000050772ca */ /* 0x000fe200000e0000 */
[----:B------:R-:W-:Y:S02]  /*aec0*/  IMAD.MOV.U32 R5, RZ, RZ, 0x40000040 ;  /* 0x40000040ff057424 */ /* 0x000fe400078e00ff */
[----:B------:R-:W-:-:S05]  /*aed0*/  IMAD R4, R12, 0x400, R0 ;  /* 0x000004000c047824 */ /* 0x000fca00078e0200 */
[C---:B------:R-:W-:Y:S02]  /*aee0*/  R2UR UR6, R4.reuse ;  /* 0x00000000040672ca */ /* 0x040fe400000e0000 */
[----:B------:R-:W-:-:S11]  /*aef0*/  IADD3 R8, R4, 0x80, RZ ;  /* 0x0000008004087810 */ /* 0x000fd60007ffe0ff */
[----:B------:R-:W-:Y:S01]  /*af00*/  HGMMA.64x64x16.F32.BF16 R88, R148, gdesc[UR4].tnspB, R88, gsb0 ;  /* 0x40e0000494587df0 */ /* 0x000fe20008001858 */
[----:B------:R-:W-:Y:S01]  /*af10*/  R2UR UR6, R8 ;  /* 0x00000000080672ca */ /* 0x000fe200000e0000 */
[----:B------:R-:W-:Y:S01]  /*af20*/  VIADD R8, R4, 0x100 ;  /* 0x0000010004087836 */ /* 0x000fe20000000000 */
[----:B------:R-:W-:Y:S01]  /*af30*/  R2UR UR7, R9 ;  /* 0x00000000090772ca */ /* 0x000fe200000e0000 */
[----:B------:R-:W-:Y:S01]  /*af40*/  IMAD.MOV.U32 R9, RZ, RZ, 0x40000040 ;  /* 0x40000040ff097424 */ /* 0x000fe200078e00ff */
[----:B------:R-:W-:Y:S02]  /*af50*/  WARPGROUP.DEPBAR.LE gsb0, 0x0 ;  /* 0x00008000000079c5 */ /* 0x000fe40000010000 */
[----:B------:R-:W-:-:S06]  /*af60*/  WARPGROUP.ARRIVE ;  /* 0x00000000000079c5 */ /* 0x000fcc0000000000 */
[----:B------:R-:W0:Y:S03]  /*af70*/  S2R R151, SR_TID.X ;  /* 0x0000000000977919 */ /* 0x000e260000002100 */
[----:B------:R-:W-:Y:S01]  /*af80*/  HGMMA.64x64x16.F32.BF16 R88, R120, gdesc[UR4].tnspB, R88, gsb0 ;  /* 0x40e0000478587df0 */ /* 0x000fe20008001858 */
[----:B------:R-:W-:Y:S01]  /*af90*/  R2UR UR6, R8 ;  /* 0x00000000080672ca */ /* 0x000fe200000e0000 */
[----:B------:R-:W-:Y:S01]  /*afa0*/  VIADD R8, R4, 0x180 ;  /* 0x0000018004087836 */ /* 0x000fe20000000000 */
[----:B------:R-:W-:Y:S01]  /*afb0*/  R2UR UR7, R9 ;  /* 0x00000000090772ca */ /* 0x000fe200000e0000 */
[----:B------:R-:W-:Y:S01]  /*afc0*/  IMAD.MOV.U32 R9, RZ, RZ, 0x40000040 ;  /* 0x40000040ff097424 */ /* 0x000fe200078e00ff */
[----:B0-----:R-:W-:Y:S02]  /*afd0*/  SHF.R.U32.HI R0, RZ, 0x7, R151 ;  /* 0x00000007ff007819 */ /* 0x001fe40000011697 */
[----:B------:R-:W-:-:S03]  /*afe0*/  ISETP.GE.U32.AND P1, PT, R151, 0x180, PT ;  /* 0x000001809700780c */ /* 0x000fc60003f26070 */
[----:B------:R-:W-:-:S05]  /*aff0*/  VIADD R0, R0, 0x9 ;  /* 0x0000000900007836 */ /* 0x000fca0000000000 */
[----:B------:R-:W-:Y:S01]  /*b000*/  SEL R0, R0, 0x9, !P1 ;  /* 0x0000000900007807 */ /* 0x000fe20004800000 */
[----:B------:R-:W-:Y:S02]  /*b010*/  WARPGROUP.DEPBAR.LE gsb0, 0x0 ;  /* 0x00008000000079c5 */ /* 0x000fe40000010000 */
[----:B------:R-:W-:-:S06]  /*b020*/  WARPGROUP.ARRIVE ;  /* 0x00000000000079c5 */ /* 0x000fcc0000000000 */
[----:B------:R-:W-:Y:S01]  /*b030*/  HGMMA.64x64x16.F32.BF16 R88, R124, gdesc[UR4].tnspB, R88, gsb0 ;  /* 0x40e000047c587df0 */ /* 0x000fe20008001858 */
[----:B------:R-:W-:Y:S01]  /*b040*/  R2UR UR6, R8 ;  /* 0x00000000080672ca */ /* 0x000fe200000e0000 */
[----:B------:R-:W-:Y:S01]  /*b050*/  VIADD R8, R4, 0x200 ;  /* 0x0000020004087836 */ /* 0x000fe20000000000 */
[----:B------:R-:W-:Y:S01]  /*b060*/  R2UR UR7, R9 ;  /* 0x00000000090772ca */ /* 0x000fe200000e0000 */
[----:B------:R-:W-:Y:S01]  /*b070*/  IMAD.MOV.U32 R9, RZ, RZ, 0x40000040 ;  /* 0x40000040ff097424 */ /* 0x000fe200078e00ff */
[----:B------:R-:W-:Y:S02]  /*b080*/  WARPGROUP.DEPBAR.LE gsb0, 0x0 ;  /* 0x00008000000079c5 */ /* 0x000fe40000010000 */
[----:B------:R-:W-:-:S09]  /*b090*/  WARPGROUP.ARRIVE ;  /* 0x00000000000079c5 */ /* 0x000fd20000000000 */
        /* <DEDUP_REMOVED lines=8> */
[----:B------:R-:W-:Y:S02]  /*b120*/  R2UR UR6, R8 ;  /* 0x00000000080672ca */ /* 0x000fe400000e0000 */
[----:B------:R-:W-:Y:S01]  /*b130*/  R2UR UR7, R9 ;  /* 0x00000000090772ca */ /* 0x000fe200000e0000 */
[----:B------:R-:W-:Y:S01]  /*b140*/  IMAD.MOV.U32 R9, RZ, RZ, 0x40000040 ;  /* 0x40000040ff097424 */ /* 0x000fe200078e00ff */
[C---:B------:R-:W-:Y:S01]  /*b150*/  IADD3 R8, R4.reuse, 0x300, RZ ;  /* 0x0000030004087810 */ /* 0x040fe20007ffe0ff */
[----:B------:R-:W-:Y:S01]  /*b160*/  VIADD R4, R4, 0x380 ;  /* 0x0000038004047836 */ /* 0x000fe20000000000 */
[----:B------:R-:W-:Y:S02]  /*b170*/  WARPGROUP.DEPBAR.LE gsb0, 0x0 ;  /* 0x00008000000079c5 */ /* 0x000fe40000010000 */
[----:B------:R-:W-:-:S07]  /*b180*/  WARPGROUP.ARRIVE ;  /* 0x00000000000079c5 */ /* 0x000fce0000000000 */
[----:B------:R-:W-:Y:S01]  /*b190*/  HGMMA.64x64x16.F32.BF16 R88, R136, gdesc[UR4].tnspB, R88, gsb0 ;  /* 0x40e0000488587df0 */ /* 0x000fe20008001858 */
[----:B------:R-:W-:Y:S02]  /*b1a0*/  R2UR UR6, R8 ;  /* 0x00000000080672ca */ /* 0x000fe400000e0000 */
[----:B------:R-:W-:Y:S01]  /*b1b0*/  R2UR UR7, R9 ;  /* 0x00000000090772ca */ /* 0x000fe200000e0000 */
[----:B------:R-:W-:Y:S02]  /*b1c0*/  WARPGROUP.DEPBAR.LE gsb0, 0x0 ;  /* 0x00008000000079c5 */ /* 0x000fe40000010000 */
[----:B------:R-:W-:-:S10]  /*b1d0*/  WARPGROUP.ARRIVE ;  /* 0x00000000000079c5 */ /* 0x000fd40000000000 */
[----:B------:R-:W-:Y:S01]  /*b1e0*/  HGMMA.64x64x16.F32.BF16 R88, R140, gdesc[UR4].tnspB, R88, gsb0 ;  /* 0x40e000048c587df0 */ /* 0x000fe20008001858 */
[----:B------:R-:W-:Y:S02]  /*b1f0*/  R2UR UR6, R4 ;  /* 0x00000000040672ca */ /* 0x000fe400000e0000 */
[----:B------:R-:W-:Y:S01]  /*b200*/  R2UR UR7, R5 ;  /* 0x00000000050772ca */ /* 0x000fe200000e0000 */
[----:B------:R-:W-:Y:S02]  /*b210*/  WARPGROUP.DEPBAR.LE gsb0, 0x0 ;  /* 0x00008000000079c5 */ /* 0x000fe40000010000 */
[----:B------:R-:W-:-:S10]  /*b220*/  WARPGROUP.ARRIVE ;  /* 0x00000000000079c5 */ /* 0x000fd40000000000 */
[----:B------:R-:W-:Y:S03]  /*b230*/  HGMMA.64x64x16.F32.BF16 R88, R144, gdesc[UR4].tnspB, R88, gsb0 ;  /* 0x40e0000490587df0 */ /* 0x000fe60008001858 */
[----:B------:R-:W-:Y:S02]  /*b240*/  WARPGROUP.DEPBAR.LE gsb0, 0x0 ;  /* 0x00008000000079c5 */ /* 0x000fe40000010000 */
[----:B------:R0:W-:Y:S06]  /*b250*/  BAR.ARV R0, 0x100 ;  /* 0x000400000000751d */ /* 0x0001ec0000002000 */
[----:B------:R-:W-:Y:S05]  /*b260*/  @!P0 BRA `(.L_x_595) ;  /* 0x0000000000048947 */ /* 0x000fea0003800000 */
[----:B------:R-:W-:Y:S01]  /*b270*/  BPT.TRAP 0x1 ;  /* 0x000000040000795c */ /* 0x000fe20000300000 */
.L_x_595:
[----:B0-----:R-:W-:Y:S01]  /*b280*/  IMAD R0, R156, 0x8, R18 ;  /* 0x000000089c007824 */ /* 0x001fe200078e0212 */
[----:B------:R-:W-:Y:S01]  /*b290*/  UMOV UR4, UR5 ;  /* 0x0000000500047c82 */ /* 0x000fe20008000000 */
[----:B------:R-:W-:Y:S02]  /*b2a0*/  IMAD.U32 R4, RZ, RZ, UR38 ;  /* 0x00000026ff047e24 */ /* 0x000fe4000f8e00ff */
[----:B------:R-:W-:-:S05]  /*b2b0*/  VIADD R0, R0, 0x16840 ;  /* 0x0001684000007836 */ /* 0x000fca0000000000 */
[----:B------:R-:W-:-:S04]  /*b2c0*/  PRMT R0, R4, 0x654, R0 ;  /* 0x0000065404007816 */ /* 0x000fc80000000000 */
[----:B------:R0:W-:Y:S02]  /*b2d0*/  SYNCS.ARRIVE.TRANS64.RED.A1T0 RZ, [R0+URZ], RZ ;  /* 0x000000ff00ff79a7 */ /* 0x0001e4000810043f */
[----:B0-----:R-:W-:-:S04]  /*b2e0*/  FMNMX.FTZ R0, R24, R11, !PT ;  /* 0x0000000b18007209 */ /* 0x001fc80007810000 */
[----:B------:R-:W-:-:S04]  /*b2f0*/  FMNMX.FTZ R5, R25, R0, !PT ;  /* 0x0000000019057209 */ /* 0x000fc80007810000 */
        /* <DEDUP_REMOVED lines=29> */
[----:B------:R-:W-:-:S05]  /*b4d0*/  FMNMX.FTZ R0, R85, R0, !PT ;  /* 0x0000000055007209 */ /* 0x000fca0007810000 */
[----:B------:R-:W0:Y:S02]  /*b4e0*/  SHFL.BFLY PT, R4, R0, 0x2, 0x1f ;  /* 0x0c401f0000047f89 */ /* 0x000e2400000e0000 */
[----:B0-----:R-:W-:-:S05]  /*b4f0*/  FMNMX.FTZ R0, R0, R4, !PT ;  /* 0x0000000400007209 */ /* 0x001fca0007810000 */
[----:B------:R-:W0:Y:S02]  /*b500*/  SHFL.BFLY PT, R4, R0, 0x1, 0x1f ;  /* 0x0c201f0000047f89 */ /* 0x000e2400000e0000 */
[----:B0-----:R-:W-:Y:S02]  /*b510*/  FMNMX.FTZ R0, R0, R4, !PT ;  /* 0x0000000400007209 */ /* 0x001fe40007810000 */
[----:B------:R-:W-:-:S03]  /*b520*/  FMNMX.FTZ R4, R26, R10, !PT ;  /* 0x0000000a1a047209 */ /* 0x000fc60007810000 */
[----:B------:R-:W-:Y:S01]  /*b530*/  FMUL.FTZ R9, R0, UR4 ;  /* 0x0000000400097c20 */ /* 0x000fe20008410000 */
[----:B------:R-:W-:-:S03]  /*b540*/  FMNMX.FTZ R4, R27, R4, !PT ;  /* 0x000000041b047209 */ /* 0x000fc60007810000 */
[--C-:B------:R-:W-:Y:S01]  /*b550*/  FFMA.FTZ R24, R24, UR4, -R9.reuse ;  /* 0x0000000418187c23 */ /* 0x100fe20008010809 */
[----:B------:R-:W-:Y:S01]  /*b560*/  FMNMX.FTZ R4, R30, R4, !PT ;  /* 0x000000041e047209 */ /* 0x000fe20007810000 */
[--C-:B------:R-:W-:Y:S01]  /*b570*/  FFMA.FTZ R25, R25, UR4, -R9.reuse ;  /* 0x0000000419197c23 */ /* 0x100fe20008010809 */
[--C-:B------:R-:W-:Y:S01]  /*b580*/  FFMA.FTZ R28, R28, UR4, -R9.reuse ;  /* 0x000000041c1c7c23 */ /* 0x100fe20008010809 */
[--C-:B------:R-:W-:Y:S01]  /*b590*/  FFMA.FTZ R29, R29, UR4, -R9.reuse ;  /* 0x000000041d1d7c23 */ /* 0x100fe20008010809 */
[----:B------:R-:W-:Y:S01]  /*b5a0*/  FMNMX.FTZ R4, R31, R4, !PT ;  /* 0x000000041f047209 */ /* 0x000fe20007810000 */
[----:B------:R-:W-:Y:S01]  /*b5b0*/  MUFU.EX2 R24, R24 ;  /* 0x0000001800187308 */ /* 0x000fe20000000800 */
[--C-:B------:R-:W-:Y:S01]  /*b5c0*/  FFMA.FTZ R32, R32, UR4, -R9.reuse ;  /* 0x0000000420207c23 */ /* 0x100fe20008010809 */
        /* <DEDUP_REMOVED lines=42> */
[----:B------:R-:W-:-:S03]  /*b870*/  FFMA.FTZ R9, R85, UR4, -R9 ;  /* 0x0000000455097c23 */ /* 0x000fc60008010809 */
[----:B------:R-:W-:Y:S01]  /*b880*/  FMNMX.FTZ R4, R55, R4, !PT ;  /* 0x0000000437047209 */ /* 0x000fe20007810000 */
[----:B------:R-:W-:Y:S03]  /*b890*/  MUFU.EX2 R36, R36 ;  /* 0x0000002400247308 */ /* 0x000fe60000000800 */
[----:B------:R-:W-:-:S04]  /*b8a0*/  FMNMX.FTZ R4, R58, R4, !PT ;  /* 0x000000043a047209 */ /* 0x000fc80007810000 */
        /* <DEDUP_REMOVED lines=22> */
[----:B------:R-:W-:Y:S04]  /*ba10*/  MUFU.EX2 R52, R52 ;  /* 0x0000003400347308 */ /* 0x000fe80000000800 */
[----:B------:R-:W0:Y:S04]  /*ba20*/  SHFL.BFLY PT, R5, R4, 0x2, 0x1f ;  /* 0x0c401f0004057f89 */ /* 0x000e2800000e0000 */
[----:B------:R-:W-:Y:S08]  /*ba30*/  MUFU.EX2 R53, R53 ;  /* 0x0000003500357308 */ /* 0x000ff00000000800 */
[----:B------:R-:W-:Y:S08]  /*ba40*/  MUFU.EX2 R56, R56 ;  /* 0x0000003800387308 */ /* 0x000ff00000000800 */
[----:B------:R-:W-:Y:S01]  /*ba50*/  MUFU.EX2 R57, R57 ;  /* 0x0000003900397308 */ /* 0x000fe20000000800 */
[----:B0-----:R-:W-:-:S07]  /*ba60*/  FMNMX.FTZ R4, R4, R5, !PT ;  /* 0x0000000504047209 */ /* 0x001fce0007810000 */
[----:B------:R-:W-:Y:S01]  /*ba70*/  MUFU.EX2 R60, R60 ;  /* 0x0000003c003c7308 */ /* 0x000fe20000000800 */
[----:B------:R-:W0:Y:S07]  /*ba80*/  SHFL.BFLY PT, R5, R4, 0x1, 0x1f ;  /* 0x0c201f0004057f89 */ /* 0x000e2e00000e0000 */
[----:B------:R-:W-:Y:S08]  /*ba90*/  MUFU.EX2 R61, R61 ;  /* 0x0000003d003d7308 */ /* 0x000ff00000000800 */
[----:B------:R-:W-:Y:S08]  /*baa0*/  MUFU.EX2 R64, R64 ;  /* 0x0000004000407308 */ /* 0x000ff00000000800 */
[----:B------:R-:W-:Y:S01]  /*bab0*/  MUFU.EX2 R65, R65 ;  /* 0x0000004100417308 */ /* 0x000fe20000000800 */
[----:B0-----:R-:W-:Y:S01]  /*bac0*/  FMNMX.FTZ R4, R4, R5, !PT ;  /* 0x0000000504047209 */ /* 0x001fe20007810000 */
[----:B------:R-:W-:-:S04]  /*bad0*/  FADD.FTZ R5, -R0, R11 ;  /* 0x0000000b00057221 */ /* 0x000fc80000010100 */
[C---:B------:R-:W-:Y:S01]  /*bae0*/  FADD.FTZ R8, -R4.reuse, R10 ;  /* 0x0000000a04087221 */ /* 0x040fe20000010100 */
[----:B------:R-:W-:Y:S01]  /*baf0*/  FMUL.FTZ R10, R4, UR4 ;  /* 0x00000004040a7c20 */ /* 0x000fe20008410000 */
[----:B------:R-:W-:Y:S01]  /*bb00*/  FMUL.FTZ R5, R5, UR4 ;  /* 0x0000000405057c20 */ /* 0x000fe20008410000 */
[----:B------:R-:W-:Y:S01]  /*bb10*/  MUFU.EX2 R68, R68 ;  /* 0x0000004400447308 */ /* 0x000fe20000000800 */
[----:B------:R-:W-:Y:S01]  /*bb20*/  FMUL.FTZ R8, R8, UR4 ;  /* 0x0000000408087c20 */ /* 0x000fe20008410000 */
[--C-:B------:R-:W-:Y:S01]  /*bb30*/  FFMA.FTZ R26, R26, UR4, -R10.reuse ;  /* 0x000000041a1a7c23 */ /* 0x100fe2000801080a */
[--C-:B------:R-:W-:Y:S01]  /*bb40*/  FFMA.FTZ R27, R27, UR4, -R10.reuse ;  /* 0x000000041b1b7c23 */ /* 0x100fe2000801080a */
[--C-:B------:R-:W-:Y:S01]  /*bb50*/  FFMA.FTZ R30, R30, UR4, -R10.reuse ;  /* 0x000000041e1e7c23 */ /* 0x100fe2000801080a */
[--C-:B------:R-:W-:Y:S01]  /*bb60*/  FFMA.FTZ R31, R31, UR4, -R10.reuse ;  /* 0x000000041f1f7c23 */ /* 0x100fe2000801080a */
[--C-:B------:R-:W-:Y:S01]  /*bb70*/  FFMA.FTZ R34, R34, UR4, -R10.reuse ;  /* 0x0000000422227c23 */ /* 0x100fe2000801080a */
[--C-:B------:R-:W-:Y:S01]  /*bb80*/  FFMA.FTZ R35, R35, UR4, -R10.reuse ;  /* 0x0000000423237c23 */ /* 0x100fe2000801080a */
[----:B------:R-:W0:Y:S01]  /*bb90*/  MUFU.EX2 R5, R5 ;  /* 0x0000000500057308 */ /* 0x000e220000000800 */
[--C-:B------:R-:W-:Y:S01]  /*bba0*/  FFMA.FTZ R38, R38, UR4, -R10.reuse ;  /* 0x0000000426267c23 */ /* 0x100fe2000801080a */
[--C-:B------:R-:W-:Y:S01]  /*bbb0*/  FFMA.FTZ R39, R39, UR4, -R10.reuse ;  /* 0x0000000427277c23 */ /* 0x100fe2000801080a */
[--C-:B------:R-:W-:Y:S01]  /*bbc0*/  FFMA.FTZ R42, R42, UR4, -R10.reuse ;  /* 0x000000042a2a7c23 */ /* 0x100fe2000801080a */
[--C-:B------:R-:W-:Y:S01]  /*bbd0*/  FFMA.FTZ R43, R43, UR4, -R10.reuse ;  /* 0x000000042b2b7c23 */ /* 0x100fe2000801080a */
[--C-:B------:R-:W-:Y:S01]  /*bbe0*/  FFMA.FTZ R46, R46, UR4, -R10.reuse ;  /* 0x000000042e2e7c23 */ /* 0x100fe2000801080a */
[--C-:B------:R-:W-:Y:S01]  /*bbf0*/  FFMA.FTZ R47, R47, UR4, -R10.reuse ;  /* 0x000000042f2f7c23 */ /* 0x100fe2000801080a */
[--C-:B------:R-:W-:Y:S01]  /*bc00*/  FFMA.FTZ R50, R50, UR4, -R10.reuse ;  /* 0x0000000432327c23 */ /* 0x100fe2000801080a */
[----:B------:R-:W-:Y:S01]  /*bc10*/  MUFU.EX2 R8, R8 ;  /* 0x0000000800087308 */ /* 0x000fe20000000800 */
[--C-:B------:R-:W-:Y:S01]  /*bc20*/  FFMA.FTZ R51, R51, UR4, -R10.reuse ;  /* 0x0000000433337c23 */ /* 0x100fe2000801080a */
[--C-:B------:R-:W-:Y:S01]  /*bc30*/  FFMA.FTZ R54, R54, UR4, -R10.reuse ;  /* 0x0000000436367c23 */ /* 0x100fe2000801080a */
[--C-:B------:R-:W-:Y:S01]  /*bc40*/  FFMA.FTZ R55, R55, UR4, -R10.reuse ;  /* 0x0000000437377c23 */ /* 0x100fe2000801080a */
[--C-:B------:R-:W-:Y:S01]  /*bc50*/  FFMA.FTZ R58, R58, UR4, -R10.reuse ;  /* 0x000000043a3a7c23 */ /* 0x100fe2000801080a */
[--C-:B------:R-:W-:Y:S01]  /*bc60*/  FFMA.FTZ R59, R59, UR4, -R10.reuse ;  /* 0x000000043b3b7c23 */ /* 0x100fe2000801080a */
[--C-:B------:R-:W-:Y:S01]  /*bc70*/  FFMA.FTZ R62, R62, UR4, -R10.reuse ;  /* 0x000000043e3e7c23 */ /* 0x100fe2000801080a */
[----:B------:R-:W-:Y:S01]  /*bc80*/  FFMA.FTZ R63, R63, UR4, -R10 ;  /* 0x000000043f3f7c23 */ /* 0x000fe2000801080a */
[----:B------:R-:W1:Y:S01]  /*bc90*/  MUFU.EX2 R26, R26 ;  /* 0x0000001a001a7308 */ /* 0x000e620000000800 */
[----:B0----5:R-:W-:Y:S01]  /*bca0*/  FFMA.FTZ R3, R5, R3, R24 ;  /* 0x0000000305037223 */ /* 0x021fe20000010018 */
[--C-:B------:R-:W-:Y:S01]  /*bcb0*/  FFMA.FTZ R66, R66, UR4, -R10.reuse ;  /* 0x0000000442427c23 */ /* 0x100fe2000801080a */
[--C-:B------:R-:W-:Y:S01]  /*bcc0*/  FFMA.FTZ R67, R67, UR4, -R10.reuse ;  /* 0x0000000443437c23 */ /* 0x100fe2000801080a */
[--C-:B------:R-:W-:Y:S01]  /*bcd0*/  FFMA.FTZ R70, R70, UR4, -R10.reuse ;  /* 0x0000000446467c23 */ /* 0x100fe2000801080a */
[----:B------:R-:W-:Y:S01]  /*bce0*/  FADD.FTZ R3, R25, R3 ;  /* 0x0000000319037221 */ /* 0x000fe20000010000 */
[--C-:B------:R-:W-:Y:S01]  /*bcf0*/  FFMA.FTZ R71, R71, UR4, -R10.reuse ;  /* 0x0000000447477c23 */ /* 0x100fe2000801080a */
[--C-:B------:R-:W-:Y:S01]  /*bd00*/  FFMA.FTZ R74, R74, UR4, -R10.reuse ;  /* 0x000000044a4a7c23 */ /* 0x100fe2000801080a */
[----:B------:R-:W0:Y:S01]  /*bd10*/  MUFU.EX2 R27, R27 ;  /* 0x0000001b001b7308 */ /* 0x000e220000000800 */
[----:B------:R-:W-:Y:S01]  /*bd20*/  FADD.FTZ R3, R28, R3 ;  /* 0x000000031c037221 */ /* 0x000fe20000010000 */
[--C-:B------:R-:W-:Y:S01]  /*bd30*/  FFMA.FTZ R75, R75, UR4, -R10.reuse ;  /* 0x000000044b4b7c23 */ /* 0x100fe2000801080a */
[--C-:B------:R-:W-:Y:S01]  /*bd40*/  FFMA.FTZ R78, R78, UR4, -R10.reuse ;  /* 0x000000044e4e7c23 */ /* 0x100fe2000801080a */
[--C-:B------:R-:W-:Y:S01]  /*bd50*/  FFMA.FTZ R79, R79, UR4, -R10.reuse ;  /* 0x000000044f4f7c23 */ /* 0x100fe2000801080a */
[----:B------:R-:W-:Y:S01]  /*bd60*/  FADD.FTZ R3, R29, R3 ;  /* 0x000000031d037221 */ /* 0x000fe20000010000 */
[--C-:B------:R-:W-:Y:S01]  /*bd70*/  FFMA.FTZ R82, R82, UR4, -R10.reuse ;  /* 0x0000000452527c23 */ /* 0x100fe2000801080a */
[----:B------:R-:W-:Y:S01]  /*bd80*/  FFMA.FTZ R83, R83, UR4, -R10 ;  /* 0x0000000453537c23 */ /* 0x000fe2000801080a */
[----:B------:R-:W2:Y:S01]  /*bd90*/  MUFU.EX2 R30, R30 ;  /* 0x0000001e001e7308 */ /* 0x000ea20000000800 */
[----:B-1----:R-:W-:Y:S01]  /*bda0*/  FFMA.FTZ R6, R8, R6, R26 ;  /* 0x0000000608067223 */ /* 0x002fe2000001001a */
[----:B------:R-:W-:Y:S01]  /*bdb0*/  FADD.FTZ R3, R32, R3 ;  /* 0x0000000320037221 */ /* 0x000fe20000010000 */
[--C-:B------:R-:W-:Y:S01]  /*bdc0*/  FFMA.FTZ R147, R86, UR4, -R10.reuse ;  /* 0x0000000456937c23 */ /* 0x100fe2000801080a */
[----:B------:R-:W-:-:S02]  /*bdd0*/  FFMA.FTZ R10, R87, UR4, -R10 ;  /* 0x00000004570a7c23 */ /* 0x000fc4000801080a */
[----:B------:R-:W-:Y:S02]  /*bde0*/  FADD.FTZ R3, R33, R3 ;  /* 0x0000000321037221 */ /* 0x000fe40000010000 */
[----:B------:R-:W1:Y:S01]  /*bdf0*/  MUFU.EX2 R31, R31 ;  /* 0x0000001f001f7308 */ /* 0x000e620000000800 */
[----:B0-----:R-:W-:Y:S01]  /*be00*/  FADD.FTZ R6, R27, R6 ;  /* 0x000000061b067221 */ /* 0x001fe20000010000 */
[----:B------:R-:W-:-:S04]  /*be10*/  FADD.FTZ R3, R36, R3 ;  /* 0x0000000324037221 */ /* 0x000fc80000010000 */
[----:B------:R-:W-:Y:S02]  /*be20*/  FADD.FTZ R3, R37, R3 ;  /* 0x0000000325037221 */ /* 0x000fe40000010000 */
[----:B------:R-:W0:Y:S01]  /*be30*/  MUFU.EX2 R34, R34 ;  /* 0x0000002200227308 */ /* 0x000e220000000800 */
[----:B--2---:R-:W-:Y:S01]  /*be40*/  FADD.FTZ R6, R30, R6 ;  /* 0x000000061e067221 */ /* 0x004fe20000010000 */
[----:B------:R-:W-:-:S04]  /*be50*/  FADD.FTZ R3, R40, R3 ;  /* 0x0000000328037221 */ /* 0x000fc80000010000 */
[----:B------:R-:W-:Y:S02]  /*be60*/  FADD.FTZ R3, R41, R3 ;  /* 0x0000000329037221 */ /* 0x000fe40000010000 */
[----:B------:R-:W2:Y:S01]  /*be70*/  MUFU.EX2 R35, R35 ;  /* 0x0000002300237308 */ /* 0x000ea20000000800 */
[----:B-1----:R-:W-:Y:S01]  /*be80*/  FADD.FTZ R6, R31, R6 ;  /* 0x000000061f067221 */ /* 0x002fe20000010000 */
[----:B------:R-:W-:-:S04]  /*be90*/  FADD.FTZ R3, R44, R3 ;  /* 0x000000032c037221 */ /* 0x000fc80000010000 */
        /* <DEDUP_REMOVED lines=23> */
[----:B------:R-:W-:-:S06]  /*c010*/  FADD.FTZ R3, R68, R3 ;  /* 0x0000000344037221 */ /* 0x000fcc0000010000 */
        /* <DEDUP_REMOVED lines=58> */
[----:B-1----:R-:W-:-:S03]  /*c3c0*/  FADD.FTZ R3, R9, R3 ;  /* 0x0000000309037221 */ /* 0x002fc60000010000 */
[----:B0-----:R-:W-:Y:S01]  /*c3d0*/  FADD.FTZ R6, R10, R6 ;  /* 0x000000060a067221 */ /* 0x001fe20000010000 */
[----:B------:R-:W-:Y:S06]  /*c3e0*/  @!P0 BRA `(.L_x_596) ;  /* 0x0000000000048947 */ /* 0x000fec0003800000 */
[----:B------:R-:W-:Y:S01]  /*c3f0*/  BPT.TRAP 0x1 ;  /* 0x000000040000795c */ /* 0x000fe20000300000 */
.L_x_596:
[----:B------:R-:W2:Y:S01]  /*c400*/  LDL R85, [R1+0x24] ;  /* 0x0000240001557983 */ /* 0x000ea20000100800 */
        /* <DEDUP_REMOVED lines=16> */
[----:B------:R-:W-:Y:S01]  /*c510*/  IMAD R11, R12, 0x8, R18 ;  /* 0x000000080c0b7824 */ /* 0x000fe200078e0212 */
[----:B------:R0:W5:Y:S01]  /*c520*/  LDL R5, [R1+0x4] ;  /* 0x0000040001057983 */ /* 0x0001620000100800 */
[----:B------:R-:W-:Y:S01]  /*c530*/  MOV R12, UR38 ;  /* 0x00000026000c7c02 */ /* 0x000fe20008000f00 */
[-C--:B------:R-:W-:Y:S01]  /*c540*/  FMUL.FTZ R90, R90, R8.reuse ;  /* 0x000000085a5a7220 */ /* 0x080fe20000410000 */
[----:B------:R-:W-:Y:S01]  /*c550*/  VIADD R11, R11, 0x16860 ;  /* 0x000168600b0b7836 */ /* 0x000fe20000000000 */
[----:B------:R-:W-:Y:S01]  /*c560*/  F2FP.BF16.F32.PACK_AB R147, R10, R147 ;  /* 0x000000930a93723e */ /* 0x000fe200000010ff */
[----:B------:R-:W-:Y:S01]  /*c570*/  FMUL.FTZ R91, R91, R8 ;  /* 0x000000085b5b7220 */ /* 0x000fe20000410000 */
[----:B------:R-:W-:Y:S01]  /*c580*/  F2FP.BF16.F32.PACK_AB R148, R25, R24 ;  /* 0x000000181994723e */ /* 0x000fe200000010ff */
[-C--:B------:R-:W-:Y:S01]  /*c590*/  FMUL.FTZ R94, R94, R8.reuse ;  /* 0x000000085e5e7220 */ /* 0x080fe20000410000 */
[----:B------:R-:W-:Y:S01]  /*c5a0*/  PRMT R11, R12, 0x654, R11 ;  /* 0x000006540c0b7816 */ /* 0x000fe2000000000b */
[----:B------:R-:W-:Y:S01]  /*c5b0*/  FMUL.FTZ R95, R95, R8 ;  /* 0x000000085f5f7220 */ /* 0x000fe20000410000 */
[----:B------:R-:W-:Y:S01]  /*c5c0*/  F2FP.BF16.F32.PACK_AB R149, R27, R26 ;  /* 0x0000001a1b95723e */ /* 0x000fe200000010ff */
[----:B------:R-:W-:Y:S01]  /*c5d0*/  FMUL.FTZ R98, R98, R8 ;  /* 0x0000000862627220 */ /* 0x000fe20000410000 */
[----:B------:R1:W-:Y:S01]  /*c5e0*/  SYNCS.ARRIVE.TRANS64.RED.A1T0 RZ, [R11+URZ], RZ ;  /* 0x000000ff0bff79a7 */ /* 0x0003e2000810043f */
[----:B------:R-:W-:Y:S01]  /*c5f0*/  F2FP.BF16.F32.PACK_AB R150, R29, R28 ;  /* 0x0000001c1d96723e */ /* 0x000fe200000010ff */
[----:B------:R-:W-:Y:S01]  /*c600*/  FMUL.FTZ R99, R99, R8 ;  /* 0x0000000863637220 */ /* 0x000fe20000410000 */
        /* <DEDUP_REMOVED lines=21> */
[----:B------:R-:W-:Y:S01]  /*c760*/  IMAD.MOV.U32 R10, RZ, RZ, R4 ;  /* 0x000000ffff0a7224 */ /* 0x000fe200078e0004 */
[----:B------:R-:W-:Y:S01]  /*c770*/  F2FP.BF16.F32.PACK_AB R130, R53, R52 ;  /* 0x000000343582723e */ /* 0x000fe200000010ff */
[----:B-1----:R-:W-:Y:S01]  /*c780*/  IMAD.MOV.U32 R11, RZ, RZ, R0 ;  /* 0x000000ffff0b7224 */ /* 0x002fe200078e0000 */
        /* <DEDUP_REMOVED lines=17> */
[C---:B--2---:R-:W-:Y:S01]  /*c8a0*/  ISETP.GT.AND P1, PT, R7.reuse, R85, PT ;  /* 0x000000550700720c */ /* 0x044fe20003f24270 */
[----:B------:R-:W-:-:S12]  /*c8b0*/  VIADD R7, R7, 0xffffffff ;  /* 0xffffffff07077836 */ /* 0x000fd80000000000 */
[----:B0-----:R-:W-:Y:S05]  /*c8c0*/  @P1 BRA `(.L_x_597) ;  /* 0xffffffe000181947 */ /* 0x001fea000383ffff */
.L_x_585:
[----:B------:R-:W-:Y:S05]  /*c8d0*/  WARPSYNC.ALL ;  /* 0x0000000000007948 */ /* 0x000fea0003800000 */
[----:B------:R-:W-:Y:S06]  /*c8e0*/  BAR.ARV 0x8, 0x200 ;  /* 0x0208000000007b1d */ /* 0x000fec0000002000 */
[----:B------:R-:W-:Y:S05]  /*c8f0*/  @!P0 BRA `(.L_x_598) ;  /* 0x0000000000048947 */ /* 0x000fea0003800000 */
[----:B------:R-:W-:Y:S01]  /*c900*/  BPT.TRAP 0x1 ;  /* 0x000000040000795c */ /* 0x000fe20000300000 */
.L_x_598:
[----:B-----5:R-:W2:Y:S01]  /*c910*/  LDL R5, [R1+0x4] ;  /* 0x0000040001057983 */ /* 0x020ea20000100800 */
[----:B------:R-:W-:Y:S01]  /*c920*/  IMAD R12, R156, 0x8, R18 ;  /* 0x000000089c0c7824 */ /* 0x000fe200078e0212 */
[----:B--2---:R-:W-:-:S04]  /*c930*/  SHF.L.U32 R5, R5, 0x1f, RZ ;  /* 0x0000001f05057819 */ /* 0x004fc800000006ff */
[----:B------:R0:W1:Y:S01]  /*c940*/  SYNCS.PHASECHK.TRANS64.TRYWAIT P1, [R12+URZ+0x16850], R5 ;  /* 0x016850050c0075a7 */ /* 0x000062000802017f */
[----:B------:R-:W-:Y:S05]  /*c950*/  @!P0 BRA `(.L_x_599) ;  /* 0x0000000000048947 */ /* 0x000fea0003800000 */
[----:B------:R-:W-:Y:S01]  /*c960*/  BPT.TRAP 0x1 ;  /* 0x000000040000795c */ /* 0x000fe20000300000 */
.L_x_599:
[----:B------:R-:W-:-:S05]  /*c970*/  VIADD R18, R18, 0x400 ;  /* 0x0000040012127836 */ /* 0x000fca0000000000 */
[----:B------:R-:W-:-:S04]  /*c980*/  SHF.R.U32.HI R18, RZ, 0x4, R18 ;  /* 0x00000004ff127819 */ /* 0x000fc80000011612 */
[----:B------:R-:W-:Y:S01]  /*c990*/  LOP3.LUT R9, R18, 0x3fff, RZ, 0xc0, !PT ;  /* 0x00003fff12097812 */ /* 0x000fe200078ec0ff */
[----:B-1----:R-:W-:Y:S06]  /*c9a0*/  @P1 BRA `(.L_x_600) ;  /* 0x0000000000081947 */ /* 0x002fec0003800000 */
[----:B------:R-:W1:Y:S02]  /*c9b0*/  SYNCS.PHASECHK.TRANS64.TRYWAIT P1, [R12+URZ+0x16850], R5 ;  /* 0x016850050c0075a7 */ /* 0x000e64000802017f */
[----:B-1----:R-:W-:Y:S05]  /*c9c0*/  @!P1 BRA `(.L_x_601) ;  /* 0x000000a800b09947 */ /* 0x002fea0003800000 */
.L_x_600:
[----:B------:R-:W-:Y:S01]  /*c9d0*/  IMAD R8, R156, 0x400, R9 ;  /* 0x000004009c087824 */ /* 0x000fe200078e0209 */
[----:B------:R-:W-:Y:S05]  /*c9e0*/  WARPSYNC.ALL ;  /* 0x0000000000007948 */ /* 0x000fea0003800000 */
[----:B------:R-:W-:Y:S01]  /*c9f0*/  IMAD.MOV.U32 R9, RZ, RZ, 0x40000040 ;  /* 0x40000040ff097424 */ /* 0x000fe200078e00ff */
[C---:B------:R-:W-:Y:S01]  /*ca00*/  R2UR UR6, R8.reuse ;  /* 0x00000000080672ca */ /* 0x040fe200000e0000 */
[----:B------:R-:W-:Y:S01]  /*ca10*/  WARPGROUP.ARRIVE ;  /* 0x00000000000079c5 */ /* 0x000fe20000000000 */
[----:B------:R-:W-:Y:S01]  /*ca20*/  VIADD R10, R8, 0x80 ;  /* 0x00000080080a7836 */ /* 0x000fe20000000000 */
[----:B------:R-:W-:Y:S01]  /*ca30*/  MOV R11, 0x40000040 ;  /* 0x40000040000b7802 */ /* 0x000fe20000000f00 */
[----:B01----:R-:W0:Y:S01]  /*ca40*/  SHFL.BFLY PT, R5, R6, 0x2, 0x1f ;  /* 0x0c401f0006057f89 */ /* 0x003e2200000e0000 */
[----:B------:R-:W-:Y:S01]  /*ca50*/  R2UR UR7, R9 ;  /* 0x00000000090772ca */ /* 0x000fe200000e0000 */
[----:B------:R-:W-:-:S02]  /*ca60*/  IMAD.MOV.U32 R9, RZ, RZ, 0x40000040 ;  /* 0x40000040ff097424 */ /* 0x000fc400078e00ff */
[----:B------:R-:W-:Y:S02]  /*ca70*/  IMAD.MOV.U32 R43, RZ, RZ, RZ ;  /* 0x000000ffff2b7224 */ /* 0x000fe400078e00ff */
[----:B------:R-:W-:-:S08]  /*ca80*/  IMAD.MOV.U32 R60, RZ, RZ, -0x800000 ;  /* 0xff800000ff3c7424 */ /* 0x000fd000078e00ff */
[----:B------:R-:W-:Y:S01]  /*ca90*/  HGMMA.64x64x16.F32.BF16 R88, R148, gdesc[UR4].tnspB, R88, gsb0 ;  /* 0x40e0000494587df0 */ /* 0x000fe20008001858 */
[----:B------:R-:W-:Y:S01]  /*caa0*/  R2UR UR6, R10 ;  /* 0x000000000a0672ca */ /* 0x000fe200000e0000 */
[----:B------:R-:W-:Y:S01]  /*cab0*/  VIADD R10, R8, 0x100 ;  /* 0x00000100080a7836 */ /* 0x000fe20000000000 */
[----:B------:R-:W-:Y:S01]  /*cac0*/  R2UR UR7, R11 ;  /* 0x000000000b0772ca */ /* 0x000fe200000e0000 */
[----:B------:R-:W-:Y:S02]  /*cad0*/  IMAD.MOV.U32 R11, RZ, RZ, 0x40000040 ;  /* 0x40000040ff0b7424 */ /* 0x000fe400078e00ff */
[----:B0-----:R-:W-:Y:S01]  /*cae0*/  FADD.FTZ R7, R5, R6 ;  /* 0x0000000605077221 */ /* 0x001fe20000010000 */
[----:B------:R-:W-:Y:S02]  /*caf0*/  WARPGROUP.DEPBAR.LE gsb0, 0x0 ;  /* 0x00008000000079c5 */ /* 0x000fe40000010000 */
[----:B------:R-:W-:-:S07]  /*cb00*/  WARPGROUP.ARRIVE ;  /* 0x00000000000079c5 */ /* 0x000fce0000000000 */
        /* <DEDUP_REMOVED lines=23> */
[C---:B------:R-:W-:Y:S01]  /*cc80*/  VIADD R10, R8.reuse, 0x300 ;  /* 0x00000300080a7836 */ /* 0x040fe20000000000 */
[----:B------:R-:W-:Y:S01]  /*cc90*/  R2UR UR7, R11 ;  /* 0x000000000b0772ca */ /* 0x000fe200000e0000 */
[----:B------:R-:W-:Y:S01]  /*cca0*/  VIADD R8, R8, 0x380 ;  /* 0x0000038008087836 */ /* 0x000fe20000000000 */
[----:B------:R-:W-:Y:S01]  /*ccb0*/  MOV R11, 0x40000040 ;  /* 0x40000040000b7802 */ /* 0x000fe20000000f00 */
[----:B------:R-:W-:Y:S02]  /*ccc0*/  WARPGROUP.DEPBAR.LE gsb0, 0x0 ;  /* 0x00008000000079c5 */ /* 0x000fe40000010000 */
[----:B------:R-:W-:-:S08]  /*ccd0*/  WARPGROUP.ARRIVE ;  /* 0x00000000000079c5 */ /* 0x000fd00000000000 */
[----:B------:R-:W-:Y:S01]  /*cce0*/  HGMMA.64x64x16.F32.BF16 R88, R136, gdesc[UR4].tnspB, R88, gsb0 ;  /* 0x40e0000488587df0 */ /* 0x000fe20008001858 */
[----:B------:R-:W-:Y:S02]  /*ccf0*/  R2UR UR6, R10 ;  /* 0x000000000a0672ca */ /* 0x000fe400000e0000 */
[----:B------:R-:W-:Y:S01]  /*cd00*/  R2UR UR7, R11 ;  /* 0x000000000b0772ca */ /* 0x000fe200000e0000 */
[----:B------:R-:W0:Y:S02]  /*cd10*/  SHFL.BFLY PT, R10, R3, 0x2, 0x1f ;  /* 0x0c401f00030a7f89 */ /* 0x000e2400000e0000 */
[----:B0-----:R-:W-:Y:S01]  /*cd20*/  FADD.FTZ R10, R10, R3 ;  /* 0x000000030a0a7221 */ /* 0x001fe20000010000 */
[----:B------:R-:W-:-:S04]  /*cd30*/  IMAD.MOV.U32 R3, RZ, RZ, -0x800000 ;  /* 0xff800000ff037424 */ /* 0x000fc800078e00ff */
[----:B------:R-:W0:Y:S02]  /*cd40*/  SHFL.BFLY PT, R5, R10, 0x1, 0x1f ;  /* 0x0c201f000a057f89 */ /* 0x000e2400000e0000 */
[----:B0-----:R-:W-:Y:S01]  /*cd50*/  FADD.FTZ R11, R10, R5 ;  /* 0x000000050a0b7221 */ /* 0x001fe20000010000 */
[----:B------:R-:W-:Y:S02]  /*cd60*/  IMAD.U32 R5, RZ, RZ, UR4 ;  /* 0x00000004ff057e24 */ /* 0x000fe4000f8e00ff */
[----:B------:R-:W-:Y:S02]  /*cd70*/  IMAD.U32 R10, RZ, RZ, UR4 ;  /* 0x00000004ff0a7e24 */ /* 0x000fe4000f8e00ff */
[----:B------:R-:W-:-:S13]  /*cd80*/  FSETP.NE.FTZ.AND P1, PT, R11, RZ, PT ;  /* 0x000000ff0b00720b */ /* 0x000fda0003f35000 */
[----:B------:R-:W0:Y:S01]  /*cd90*/  @P1 MUFU.LG2 R6, R11 ;  /* 0x0000000b00061308 */ /* 0x000e220000000c00 */
[----:B------:R-:W-:Y:S01]  /*cda0*/  @P1 FMUL.FTZ R5, R5, 0.69314718246459960938 ;  /* 0x3f31721805051820 */ /* 0x000fe20000410000 */
[----:B------:R-:W-:Y:S02]  /*cdb0*/  WARPGROUP.DEPBAR.LE gsb0, 0x0 ;  /* 0x00008000000079c5 */ /* 0x000fe40000010000 */
[----:B------:R-:W-:-:S04]  /*cdc0*/  WARPGROUP.ARRIVE ;  /* 0x00000000000079c5 */ /* 0x000fc80000000000 */
[----:B------:R-:W-:Y:S02]  /*cdd0*/  @P1 MUFU.RCP R43, R11 ;  /* 0x0000000b002b1308 */ /* 0x000fe40000001000 */
[----:B------:R-:W-:Y:S01]  /*cde0*/  HGMMA.64x64x16.F32.BF16 R88, R140, gdesc[UR4].tnspB, R88, gsb0 ;  /* 0x40e000048c587df0 */ /* 0x000fe20008001858 */
[----:B------:R-:W-:Y:S02]  /*cdf0*/  R2UR UR6, R8 ;  /* 0x00000000080672ca */ /* 0x000fe400000e0000 */
[----:B------:R-:W-:Y:S01]  /*ce00*/  R2UR UR7, R9 ;  /* 0x00000000090772ca */ /* 0x000fe200000e0000 */
[----:B------:R-:W1:Y:S01]  /*ce10*/  SHFL.BFLY PT, R8, R7, 0x1, 0x1f ;  /* 0x0c201f0007087f89 */ /* 0x000e6200000e0000 */
[----:B0-----:R-:W-:-:S04]  /*ce20*/  @P1 FMUL.FTZ R6, R6, 0.69314718246459960938 ;  /* 0x3f31721806061820 */ /* 0x001fc80000410000 */
[----:B------:R-:W-:Y:S01]  /*ce30*/  @P1 FFMA.FTZ R60, R5, R0, R6 ;  /* 0x00000000053c1223 */ /* 0x000fe20000010006 */
[----:B-1----:R-:W-:Y:S01]  /*ce40*/  FADD.FTZ R13, R7, R8 ;  /* 0x00000008070d7221 */ /* 0x002fe20000010000 */
[----:B------:R-:W-:-:S04]  /*ce50*/  IMAD.MOV.U32 R8, RZ, RZ, RZ ;  /* 0x000000ffff087224 */ /* 0x000fc800078e00ff */
[----:B------:R-:W-:-:S13]  /*ce60*/  FSETP.NE.FTZ.AND P2, PT, R13, RZ, PT ;  /* 0x000000ff0d00720b */ /* 0x000fda0003f55000 */
[----:B------:R-:W0:Y:S01]  /*ce70*/  @P2 MUFU.LG2 R9, R13 ;  /* 0x0000000d00092308 */ /* 0x000e220000000c00 */
[----:B------:R-:W-:-:S07]  /*ce80*/  @P2 FMUL.FTZ R10, R10, 0.69314718246459960938 ;  /* 0x3f3172180a0a2820 */ /* 0x000fce0000410000 */
[----:B------:R1:W2:Y:S01]  /*ce90*/  @P2 MUFU.RCP R8, R13 ;  /* 0x0000000d00082308 */ /* 0x0002a20000001000 */
[----:B0-----:R-:W-:-:S04]  /*cea0*/  @P2 FMUL.FTZ R9, R9, 0.69314718246459960938 ;  /* 0x3f31721809092820 */ /* 0x001fc80000410000 */
[----:B------:R-:W-:Y:S01]  /*ceb0*/  @P2 FFMA.FTZ R3, R10, R4, R9 ;  /* 0x000000040a032223 */ /* 0x000fe20000010009 */
[----:B------:R-:W-:Y:S02]  /*cec0*/  WARPGROUP.DEPBAR.LE gsb0, 0x0 ;  /* 0x00008000000079c5 */ /* 0x000fe40000010000 */
[----:B------:R-:W-:-:S06]  /*ced0*/  WARPGROUP.ARRIVE ;  /* 0x00000000000079c5 */ /* 0x000fcc0000000000 */
[----:B------:R-:W-:Y:S03]  /*cee0*/  HGMMA.64x64x16.F32.BF16 R88, R144, gdesc[UR4].tnspB, R88, gsb0 ;  /* 0x40e0000490587df0 */ /* 0x000fe60008001858 */
[----:B------:R-:W-:Y:S02]  /*cef0*/  WARPGROUP.DEPBAR.LE gsb0, 0x0 ;  /* 0x00008000000079c5 */ /* 0x000fe40000010000 */
[----:B-12---:R-:W-:Y:S05]  /*cf00*/  @!P0 BRA `(.L_x_602) ;  /* 0x0000000000048947 */ /* 0x006fea0003800000 */
[----:B------:R-:W-:Y:S01]  /*cf10*/  BPT.TRAP 0x1 ;  /* 0x000000040000795c */ /* 0x000fe20000300000 */
.L_x_602:
[----:B------:R-:W2:Y:S01]  /*cf20*/  LDL.LU R4, [R1+0x4] ;  /* 0x0000040001047983 */ /* 0x000ea20000300800 */
[----:B------:R-:W-:Y:S01]  /*cf30*/  VIADD R0, R12, 0x16860 ;  /* 0x000168600c007836 */ /* 0x000fe20000000000 */
[----:B------:R-:W-:Y:S01]  /*cf40*/  MOV R5, UR38 ;  /* 0x0000002600057c02 */ /* 0x000fe20008000f00 */
[----:B------:R-:W-:Y:S02]  /*cf50*/  VIADD R156, R156, 0x1 ;  /* 0x000000019c9c7836 */ /* 0x000fe40000000000 */
[-C--:B------:R-:W-:Y:S01]  /*cf60*/  FMUL.FTZ R20, R88, R43.reuse ;  /* 0x0000002b58147220 */ /* 0x080fe20000410000 */
[-C--:B------:R-:W-:Y:S01]  /*cf70*/  FMUL.FTZ R21, R89, R43.reuse ;  /* 0x0000002b59157220 */ /* 0x080fe20000410000 */
[----:B------:R-:W-:Y:S01]  /*cf80*/  PRMT R0, R5, 0x654, R0 ;  /* 0x0000065405007816 */ /* 0x000fe20000000000 */
[-C--:B------:R-:W-:Y:S01]  /*cf90*/  FMUL.FTZ R26, R92, R43.reuse ;  /* 0x0000002b5c1a7220 */ /* 0x080fe20000410000 */
[----:B------:R-:W-:Y:S01]  /*cfa0*/  ISETP.NE.AND P1, PT, R156, 0x2, PT ;  /* 0x000000029c00780c */ /* 0x000fe20003f25270 */
[-C--:B------:R-:W-:Y:S01]  /*cfb0*/  FMUL.FTZ R27, R93, R43.reuse ;  /* 0x0000002b5d1b7220 */ /* 0x080fe20000410000 */
[----:B------:R0:W-:Y:S01]  /*cfc0*/  SYNCS.ARRIVE.TRANS64.RED.A1T0 RZ, [R0+URZ], RZ ;  /* 0x000000ff00ff79a7 */ /* 0x0001e2000810043f */
[-C--:B------:R-:W-:Y:S01]  /*cfd0*/  FMUL.FTZ R28, R96, R43.reuse ;  /* 0x0000002b601c7220 */ /* 0x080fe20000410000 */
[-C--:B------:R-:W-:Y:S01]  /*cfe0*/  FMUL.FTZ R29, R97, R43.reuse ;  /* 0x0000002b611d7220 */ /* 0x080fe20000410000 */
[-C--:B------:R-:W-:Y:S01]  /*cff0*/  FMUL.FTZ R30, R100, R43.reuse ;  /* 0x0000002b641e7220 */ /* 0x080fe20000410000 */
[-C--:B------:R-:W-:Y:S01]  /*d000*/  FMUL.FTZ R31, R101, R43.reuse ;  /* 0x0000002b651f7220 */ /* 0x080fe20000410000 */
[-C--:B------:R-:W-:Y:S01]  /*d010*/  FMUL.FTZ R36, R104, R43.reuse ;  /* 0x0000002b68247220 */ /* 0x080fe20000410000 */
[-C--:B------:R-:W-:Y:S01]  /*d020*/  FMUL.FTZ R37, R105, R43.reuse ;  /* 0x0000002b69257220 */ /* 0x080fe20000410000 */
[-C--:B------:R-:W-:Y:S01]  /*d030*/  FMUL.FTZ R38, R108, R43.reuse ;  /* 0x0000002b6c267220 */ /* 0x080fe20000410000 */
[----:B0-----:R-:W-:Y:S01]  /*d040*/  SEL R0, RZ, 0x1, P1 ;  /* 0x00000001ff007807 */ /* 0x001fe20000800000 */
        /* <DEDUP_REMOVED lines=22> */
[----:B------:R-:W-:Y:S01]  /*d1b0*/  SEL R156, R156, RZ, P1 ;  /* 0x000000ff9c9c7207 */ /* 0x000fe20000800000 */
[----:B------:R-:W-:Y:S01]  /*d1c0*/  UIADD3 UR37, UR37, 0x1, URZ ;  /* 0x0000000125257890 */ /* 0x000fe2000fffe03f */
[----:B--2---:R-:W-:-:S05]  /*d1d0*/  LOP3.LUT R4, R4, R0, RZ, 0x3c, !PT ;  /* 0x0000000004047212 */ /* 0x004fca00078e3cff */
[----:B------:R0:W-:Y:S06]  /*d1e0*/  STL [R1+0x4], R4 ;  /* 0x0000040401007387 */ /* 0x0001ec0000100800 */
.L_x_548:
[----:B------:R-:W3:Y:S01]  /*d1f0*/  S2R R0, SR_TID.X ;  /* 0x0000000000007919 */ /* 0x000ee20000002100 */
[----:B------:R-:W-:Y:S05]  /*d200*/  WARPSYNC.ALL ;  /* 0x0000000000007948 */ /* 0x000fea0003800000 */
[----:B---3--:R-:W-:-:S05]  /*d210*/  VIADD R71, R0, 0xffffff80 ;  /* 0xffffff8000477836 */ /* 0x008fca0000000000 */
[----:B------:R-:W-:-:S04]  /*d220*/  SHF.R.S32.HI R74, RZ, 0x1f, R71 ;  /* 0x0000001fff4a7819 */ /* 0x000fc80000011447 */
[----:B------:R-:W-:-:S04]  /*d230*/  LEA.HI R74, R74, R71, RZ, 0x3 ;  /* 0x000000474a4a7211 */ /* 0x000fc800078f18ff */
[----:B------:R-:W-:-:S05]  /*d240*/  LOP3.LUT R74, R74, 0xfffffff8, RZ, 0xc0, !PT ;  /* 0xfffffff84a4a7812 */ /* 0x000fca00078ec0ff */
[----:B------:R-:W-:-:S04]  /*d250*/  IMAD.IADD R74, R71, 0x1, -R74 ;  /* 0x00000001474a7824 */ /* 0x000fc800078e0a4a */
[----:B------:R-:W-:-:S05]  /*d260*/  IMAD.SHL.U32 R59, R74, 0x8, RZ ;  /* 0x000000084a3b7824 */ /* 0x000fca00078e00ff */
[----:B------:R-:W-:Y:S01]  /*d270*/  SHF.R.S32.HI R58, RZ, 0x1f, R59 ;  /* 0x0000001fff3a7819 */ /* 0x000fe2000001143b */
[----:B------:R-:W3:Y:S08]  /*d280*/  S2UR UR38, SR_CgaCtaId ;  /* 0x00000000002679c3 */ /* 0x000ef00000008800 */
[----:B------:R-:W-:Y:S06]  /*d290*/  BAR.SYNC.DEFER_BLOCKING 0x5, 0x200 ;  /* 0x0148000000007b1d */ /* 0x000fec0000010000 */
[----:B------:R-:W-:Y:S01]  /*d2a0*/  UMOV UR4, 0x400 ;  /* 0x0000040000047882 */ /* 0x000fe20000000000 */
[----:B------:R-:W-:Y:S01]  /*d2b0*/  BSSY B0, `(.L_x_603) ;  /* 0x000023f000007945 */ /* 0x000fe20003800000 */
[----:B---3--:R-:W-:-:S06]  /*d2c0*/  ULEA UR4, UR38, UR4, 0x18 ;  /* 0x0000000426047291 */ /* 0x008fcc000f8ec03f */
[----:B------:R-:W-:-:S05]  /*d2d0*/  IMAD.U32 R18, RZ, RZ, UR4 ;  /* 0x00000004ff127e24 */ /* 0x000fca000f8e00ff */
[----:B-1----:R1:W3:Y:S01]  /*d2e0*/  LDS.128 R32, [R18+0x168d0] ;  /* 0x0168d00012207984 */ /* 0x0022e20000000c00 */
[----:B------:R-:W-:Y:S06]  /*d2f0*/  BAR.ARV 0x4, 0x200 ;  /* 0x0108000000007b1d */ /* 0x000fec0000002000 */
[----:B------:R-:W-:Y:S05]  /*d300*/  @P0 BRA `(.L_x_604) ;  /* 0x0000001800440947 */ /* 0x000fea0003800000 */
[----:B------:R-:W4:Y:S01]  /*d310*/  LDL R0, [R1+0x68] ;  /* 0x0000680001007983 */ /* 0x000f220000100800 */
[----:B------:R-:W-:-:S03]  /*d320*/  ULDC UR4, c[0x0][0xad4] ;  /* 0x0002b50000047ab9 */ /* 0x000fc60000000800 */
[----:B------:R-:W2:Y:S04]  /*d330*/  LDL.LU R62, [R1+0x34] ;  /* 0x00003400013e7983 */ /* 0x000ea80000300800 */
[----:B------:R-:W2:Y:S04]  /*d340*/  LDL.LU R64, [R1+0x40] ;  /* 0x0000400001407983 */ /* 0x000ea80000300800 */
[----:B------:R-:W2:Y:S01]  /*d350*/  LDL.LU R68, [R1+0x44] ;  /* 0x0000440001447983 */ /* 0x000ea20000300800 */
[----:B------:R-:W0:Y:S01]  /*d360*/  S2R R5, SR_SWINHI ;  /* 0x0000000000057919 */ /* 0x000e220000002f00 */
[----:B------:R-:W-:-:S02]  /*d370*/  MOV R24, R18 ;  /* 0x0000001200187202 */ /* 0x000fc40000000f00 */
[----:B0----5:R-:W-:Y:S02]  /*d380*/  MOV R25, R5 ;  /* 0x0000000500197202 */ /* 0x021fe40000000f00 */
[----:B------:R-:W-:Y:S01]  /*d390*/  F2FP.BF16.F32.PACK_AB R14, R27, R26 ;  /* 0x0000001a1b0e723e */ /* 0x000fe200000010ff */
[----:B---3--:R-:W-:Y:S02]  /*d3a0*/  IMAD.MOV.U32 R32, RZ, RZ, RZ ;  /* 0x000000ffff207224 */ /* 0x008fe400078e00ff */
[----:B----4-:R-:W-:-:S03]  /*d3b0*/  IMAD.WIDE R10, R0, 0x2, R24 ;  /* 0x00000002000a7825 */ /* 0x010fc600078e0218 */
[----:B------:R-:W-:-:S05]  /*d3c0*/  IADD3 R61, P0, R10, 0x60, RZ ;  /* 0x000000600a3d7810 */ /* 0x000fca0007f1e0ff */
[----:B------:R-:W-:Y:S01]  /*d3d0*/  IMAD.X R5, RZ, RZ, R11, P0 ;  /* 0x000000ffff057224 */ /* 0x000fe200000e060b */
[----:B--2---:R-:W-:-:S04]  /*d3e0*/  ISETP.NE.AND P0, PT, R62, RZ, PT ;  /* 0x000000ff3e00720c */ /* 0x004fc80003f05270 */
[----:B------:R-:W-:Y:S01]  /*d3f0*/  SEL R67, R62, UR4, P0 ;  /* 0x000000043e437c07 */ /* 0x000fe20008000000 */
[----:B------:R-:W-:Y:S05]  /*d400*/  WARPSYNC.ALL ;  /* 0x0000000000007948 */ /* 0x000fea0003800000 */
[----:B------:R-:W-:Y:S01]  /*d410*/  BAR.SYNC.DEFER_BLOCKING 0x1, 0x180 ;  /* 0x0046000000007b1d */ /* 0x000fe20000010000 */
[C---:B------:R-:W-:Y:S02]  /*d420*/  IADD3 R15, P1, R10.reuse, 0x40, RZ ;  /* 0x000000400a0f7810 */ /* 0x040fe40007f3e0ff */
[C---:B------:R-:W-:Y:S02]  /*d430*/  IADD3 R13, P2, R10.reuse, 0x20, RZ ;  /* 0x000000200a0d7810 */ /* 0x040fe40007f5e0ff */
[----:B------:R-:W-:Y:S01]  /*d440*/  LOP3.LUT R9, R10, 0x380, RZ, 0xc0, !PT ;  /* 0x000003800a097812 */ /* 0x000fe200078ec0ff */
[----:B------:R-:W-:Y:S01]  /*d450*/  ULDC.64 UR6, c[0x0][0xc08] ;  /* 0x0003020000067ab9 */ /* 0x000fe20000000a00 */
[----:B------:R-:W-:Y:S01]  /*d460*/  LOP3.LUT R4, R15, 0x380, RZ, 0xc0, !PT ;  /* 0x000003800f047812 */ /* 0x000fe200078ec0ff */
[----:B------:R-:W-:Y:S01]  /*d470*/  ULDC.64 UR4, c[0x0][0xc00] ;  /* 0x0003000000047ab9 */ /* 0x000fe20000000a00 */
[----:B------:R-:W-:-:S02]  /*d480*/  LOP3.LUT R0, R13, 0x380, RZ, 0xc0, !PT ;  /* 0x000003800d007812 */ /* 0x000fc400078ec0ff */
[----:B------:R-:W-:Y:S02]  /*d490*/  LOP3.LUT R12, R61, 0x380, RZ, 0xc0, !PT ;  /* 0x000003803d0c7812 */ /* 0x000fe400078ec0ff */
[----:B------:R-:W-:Y:S02]  /*d4a0*/  SHF.R.U64 R9, R9, 0x3, RZ ;  /* 0x0000000309097819 */ /* 0x000fe400000012ff */
[----:B------:R-:W-:Y:S02]  /*d4b0*/  SHF.R.U64 R4, R4, 0x3, RZ ;  /* 0x0000000304047819 */ /* 0x000fe400000012ff */
[----:B------:R-:W-:Y:S02]  /*d4c0*/  SHF.R.U64 R0, R0, 0x3, RZ ;  /* 0x0000000300007819 */ /* 0x000fe400000012ff */
[----:B------:R-:W-:Y:S02]  /*d4d0*/  SHF.R.U64 R12, R12, 0x3, RZ ;  /* 0x000000030c0c7819 */ /* 0x000fe400000012ff */
[----:B------:R-:W-:Y:S01]  /*d4e0*/  LOP3.LUT R10, R9, R10, RZ, 0x3c, !PT ;  /* 0x0000000a090a7212 */ /* 0x000fe200078e3cff */
[--C-:B------:R-:W-:Y:S01]  /*d4f0*/  IMAD.X R7, RZ, RZ, R11.reuse, P1 ;  /* 0x000000ffff077224 */ /* 0x100fe200008e060b */
[----:B------:R-:W-:Y:S01]  /*d500*/  LOP3.LUT R6, R4, R15, RZ, 0x3c, !PT ;  /* 0x0000000f04067212 */ /* 0x000fe200078e3cff */
[----:B------:R-:W-:Y:S01]  /*d510*/  IMAD.X R9, RZ, RZ, R11, P2 ;  /* 0x000000ffff097224 */ /* 0x000fe200010e060b */
[----:B------:R-:W-:-:S02]  /*d520*/  LOP3.LUT R8, R0, R13, RZ, 0x3c, !PT ;  /* 0x0000000d00087212 */ /* 0x000fc400078e3cff */
[----:B------:R-:W-:Y:S02]  /*d530*/  LOP3.LUT R4, R12, R61, RZ, 0x3c, !PT ;  /* 0x0000003d0c047212 */ /* 0x000fe400078e3cff */
[----:B------:R-:W-:Y:S02]  /*d540*/  MOV R10, R10 ;  /* 0x0000000a000a7202 */ /* 0x000fe40000000f00 */
[----:B------:R-:W-:Y:S02]  /*d550*/  F2FP.BF16.F32.PACK_AB R12, R21, R20 ;  /* 0x00000014150c723e */ /* 0x000fe400000010ff */
[----:B------:R-:W-:Y:S02]  /*d560*/  F2FP.BF16.F32.PACK_AB R13, R45, R44 ;  /* 0x0000002c2d0d723e */ /* 0x000fe400000010ff */
[----:B------:R-:W-:Y:S02]  /*d570*/  F2FP.BF16.F32.PACK_AB R15, R47, R46 ;  /* 0x0000002e2f0f723e */ /* 0x000fe400000010ff */
[----:B------:R-:W-:-:S02]  /*d580*/  MOV R66, R6 ;  /* 0x0000000600427202 */ /* 0x000fc40000000f00 */
[----:B------:R-:W-:Y:S01]  /*d590*/  MOV R0, R4 ;  /* 0x0000000400007202 */ /* 0x000fe20000000f00 */
[----:B------:R0:W-:Y:S01]  /*d5a0*/  STSM.16.M88.4 [R10], R12 ;  /* 0x0000000c0a007844 */ /* 0x0001e20000000200 */
[----:B------:R-:W-:Y:S02]  /*d5b0*/  MOV R61, R8 ;  /* 0x00000008003d7202 */ /* 0x000fe40000000f00 */
[----:B------:R-:W-:Y:S02]  /*d5c0*/  F2FP.BF16.F32.PACK_AB R4, R29, R28 ;  /* 0x0000001c1d04723e */ /* 0x000fe400000010ff */
[----:B------:R-:W-:Y:S02]  /*d5d0*/  F2FP.BF16.F32.PACK_AB R5, R49, R48 ;  /* 0x000000303105723e */ /* 0x000fe400000010ff */
[----:B------:R-:W-:Y:S02]  /*d5e0*/  F2FP.BF16.F32.PACK_AB R6, R31, R30 ;  /* 0x0000001e1f06723e */ /* 0x000fe400000010ff */
[----:B------:R-:W-:-:S02]  /*d5f0*/  F2FP.BF16.F32.PACK_AB R7, R51, R50 ;  /* 0x000000323307723e */ /* 0x000fc400000010ff */
[----:B------:R-:W-:Y:S02]  /*d600*/  F2FP.BF16.F32.PACK_AB R8, R37, R36 ;  /* 0x000000242508723e */ /* 0x000fe400000010ff */
[----:B------:R-:W-:Y:S02]  /*d610*/  F2FP.BF16.F32.PACK_AB R9, R53, R52 ;  /* 0x000000343509723e */ /* 0x000fe400000010ff */
[----:B------:R-:W-:Y:S02]  /*d620*/  F2FP.BF16.F32.PACK_AB R11, R55, R54 ;  /* 0x00000036370b723e */ /* 0x000fe400000010ff */
[----:B0-----:R-:W-:Y:S02]  /*d630*/  F2FP.BF16.F32.PACK_AB R10, R39, R38 ;  /* 0x00000026270a723e */ /* 0x001fe400000010ff */
[----:B------:R-:W-:Y:S02]  /*d640*/  F2FP.BF16.F32.PACK_AB R12, R41, R40 ;  /* 0x00000028290c723e */ /* 0x000fe400000010ff */
[----:B------:R-:W-:-:S02]  /*d650*/  F2FP.BF16.F32.PACK_AB R13, R57, R56 ;  /* 0x00000038390d723e */ /* 0x000fc400000010ff */
[----:B------:R-:W-:Y:S02]  /*d660*/  F2FP.BF16.F32.PACK_AB R14, R43, R42 ;  /* 0x0000002a2b0e723e */ /* 0x000fe400000010ff */
[----:B------:R-:W-:Y:S01]  /*d670*/  F2FP.BF16.F32.PACK_AB R15, R119, R118 ;  /* 0x00000076770f723e */ /* 0x000fe200000010ff */
[----:B------:R0:W-:Y:S01]  /*d680*/  STSM.16.M88.4 [R61], R4 ;  /* 0x000000043d007844 */ /* 0x0001e20000000200 */
[----:B------:R-:W-:-:S03]  /*d690*/  ISETP.NE.U32.AND P3, PT, RZ, UR6, PT ;  /* 0x00000006ff007c0c */ /* 0x000fc6000bf65070 */
[----:B------:R-:W-:Y:S01]  /*d6a0*/  STSM.16.M88.4 [R66], R8 ;  /* 0x0000000842007844 */ /* 0x000fe20000000200 */
[----:B------:R-:W-:-:S03]  /*d6b0*/  ISETP.NE.AND.EX P3, PT, RZ, UR7, PT, P3 ;  /* 0x00000007ff007c0c */ /* 0x000fc6000bf65330 */
[----:B------:R2:W-:Y:S01]  /*d6c0*/  STSM.16.M88.4 [R0], R12 ;  /* 0x0000000c00007844 */ /* 0x0005e20000000200 */
[----:B------:R-:W-:Y:S01]  /*d6d0*/  BAR.SYNC.DEFER_BLOCKING 0x1, 0x180 ;  /* 0x0046000000007b1d */ /* 0x000fe20000010000 */
[----:B------:R-:W-:Y:S02]  /*d6e0*/  ISETP.NE.U32.AND P0, PT, RZ, UR4, PT ;  /* 0x00000004ff007c0c */ /* 0x000fe4000bf05070 */
[----:B------:R-:W-:Y:S02]  /*d6f0*/  IADD3 R62, P1, R64, UR4, RZ ;  /* 0x00000004403e7c10 */ /* 0x000fe4000ff3e0ff */
[----:B------:R-:W-:Y:S02]  /*d700*/  ISETP.NE.AND.EX P0, PT, RZ, UR5, PT, P0 ;  /* 0x00000005ff007c0c */ /* 0x000fe4000bf05300 */
[----:B------:R-:W-:Y:S02]  /*d710*/  IADD3.X R63, R68, UR5, RZ, P1, !PT ;  /* 0x00000005443f7c10 */ /* 0x000fe40008ffe4ff */
[----:B------:R-:W-:Y:S01]  /*d720*/  @P3 IADD3 R64, P1, R64, UR6, RZ ;  /* 0x0000000640403c10 */ /* 0x000fe2000ff3e0ff */
[----:B------:R-:W-:-:S02]  /*d730*/  ULDC UR6, c[0x0][0xa88] ;  /* 0x0002a20000067ab9 */ /* 0x000fc40000000800 */
[----:B0-----:R-:W-:Y:S01]  /*d740*/  MOV R61, UR6 ;  /* 0x00000006003d7c02 */ /* 0x001fe20008000f00 */
[----:B------:R-:W-:Y:S01]  /*d750*/  IMAD.MOV.U32 R6, RZ, RZ, 0x9b8 ;  /* 0x000009b8ff067424 */ /* 0x000fe200078e00ff */
[----:B------:R-:W-:Y:S01]  /*d760*/  @P3 IADD3.X R65, R68, UR7, RZ, P1, !PT ;  /* 0x0000000744413c10 */ /* 0x000fe20008ffe4ff */
[----:B--2---:R-:W0:Y:S03]  /*d770*/  LDC R0, c[0x0][0xbe8] ;  /* 0x0002fa00ff007b82 */ /* 0x004e260000000800 */
[----:B------:R2:W5:Y:S04]  /*d780*/  @P0 LDG.E R32, desc[UR42][R62.64] ;  /* 0x0000002a3e200981 */ /* 0x000568000c1e1900 */
[----:B------:R2:W5:Y:S01]  /*d790*/  @P3 LDG.E R61, desc[UR42][R64.64] ;  /* 0x0000002a403d3981 */ /* 0x000562000c1e1900 */
[----:B------:R-:W-:-:S04]  /*d7a0*/  ISETP.GT.AND P2, PT, R67, 0x1, PT ;  /* 0x000000014300780c */ /* 0x000fc80003f44270 */
[----:B------:R-:W-:-:S04]  /*d7b0*/  SEL R6, R6, 0x978, P2 ;  /* 0x0000097806067807 */ /* 0x000fc80001000000 */
[----:B------:R2:W3:Y:S08]  /*d7c0*/  LDC.64 R12, c[0x0][R6+0x220] ;  /* 0x00008800060c7b82 */ /* 0x0004f00000000a00 */
[----:B------:R2:W4:Y:S08]  /*d7d0*/  LDC.64 R14, c[0x0][R6+0x218] ;  /* 0x00008600060e7b82 */ /* 0x0005300000000a00 */
[----:B------:R2:W1:Y:S01]  /*d7e0*/  LDC.64 R10, c[0x0][R6+0x228] ;  /* 0x00008a00060a7b82 */ /* 0x0004620000000a00 */
[----:B0-----:R-:W-:Y:S01]  /*d7f0*/  ISETP.NE.AND P1, PT, R0, 0x1, PT ;  /* 0x000000010000780c */ /* 0x001fe20003f25270 */
[----:B--2---:R-:W-:-:S12]  /*d800*/  @P3 BRA `(.L_x_605) ;  /* 0x0000000000103947 */ /* 0x004fd80003800000 */
[----:B------:R-:W-:Y:S05]  /*d810*/  @!P0 BRA `(.L_x_605) ;  /* 0x00000000000c8947 */ /* 0x000fea0003800000 */
[----:B------:R-:W2:Y:S04]  /*d820*/  LDG.E R4, desc[UR42][R62.64] ;  /* 0x0000002a3e047981 */ /* 0x000ea8000c1e1900 */
[----:B-----5:R-:W2:Y:S02]  /*d830*/  LDG.E R61, desc[UR42][R62.64+0x4] ;  /* 0x0000042a3e3d7981 */ /* 0x020ea4000c1e1900 */
[----:B--2---:R-:W-:-:S07]  /*d840*/  IMAD.IADD R61, R61, 0x1, -R4 ;  /* 0x000000013d3d7824 */ /* 0x004fce00078e0a04 */
.L_x_605:
[----:B------:R-:W2:Y:S01]  /*d850*/  LDL.LU R4, [R1+0x38] ;  /* 0x0000380001047983 */ /* 0x000ea20000300800 */
[----:B------:R-:W0:Y:S03]  /*d860*/  LDC.64 R6, c[0x0][R6+0x210] ;  /* 0x0000840006067b82 */ /* 0x000e260000000a00 */
[----:B------:R-:W3:Y:S04]  /*d870*/  LDL.LU R9, [R1+0x50] ;  /* 0x0000500001097983 */ /* 0x000ee80000300800 */
[----:B------:R-:W4:Y:S01]  /*d880*/  LDL R63, [R1+0x64] ;  /* 0x00006400013f7983 */ /* 0x000f220000100800 */
[----:B------:R-:W-:Y:S01]  /*d890*/  ISETP.NE.U32.AND P0, PT, RZ, UR4, PT ;  /* 0x00000004ff007c0c */ /* 0x000fe2000bf05070 */
[----:B------:R-:W1:Y:S02]  /*d8a0*/  @P1 LDC R62, c[0x0][0xbec] ;  /* 0x0002fb00ff3e1b82 */ /* 0x000e640000000800 */
[----:B------:R-:W4:Y:S04]  /*d8b0*/  LDL R68, [R1+0x48] ;  /* 0x0000480001447983 */ /* 0x000f280000100800 */
[----:B------:R-:W4:Y:S01]  /*d8c0*/  LDL R66, [R1+0x4c] ;  /* 0x00004c0001427983 */ /* 0x000f220000100800 */
[----:B------:R-:W-:Y:S01]  /*d8d0*/  ISETP.NE.AND.EX P0, PT, RZ, UR5, PT, P0 ;  /* 0x00000005ff007c0c */ /* 0x000fe2000bf05300 */
[----:B------:R-:W0:Y:S02]  /*d8e0*/  @P1 LDC R67, c[0x0][0xbf0] ;  /* 0x0002fc00ff431b82 */ /* 0x000e240000000800 */
[----:B------:R-:W4:Y:S01]  /*d8f0*/  LDL R72, [R1+0x60] ;  /* 0x0000600001487983 */ /* 0x000f220000100800 */
[----:B------:R-:W1:Y:S01]  /*d900*/  S2R R70, SR_TID.X ;  /* 0x0000000000467919 */ /* 0x000e620000002100 */
[----:B-----5:R-:W-:-:S02]  /*d910*/  IMAD R61, R61, R0, RZ ;  /* 0x000000003d3d7224 */ /* 0x020fc400078e02ff */
[----:B-1----:R-:W-:-:S05]  /*d920*/  VIADD R73, R70, 0xffffff80 ;  /* 0xffffff8046497836 */ /* 0x002fca0000000000 */
[----:B------:R-:W-:-:S04]  /*d930*/  SHF.R.S32.HI R70, RZ, 0x1f, R73 ;  /* 0x0000001fff467819 */ /* 0x000fc80000011449 */
[----:B------:R-:W-:-:S04]  /*d940*/  LEA.HI R70, R70, R73, RZ, 0x7 ;  /* 0x0000004946467211 */ /* 0x000fc800078f38ff */
[----:B------:R-:W-:-:S04]  /*d950*/  LOP3.LUT R70, R70, 0xffffff80, RZ, 0xc0, !PT ;  /* 0xffffff8046467812 */ /* 0x000fc800078ec0ff */
[----:B------:R-:W-:Y:S02]  /*d960*/  IADD3 R70, R73, -R70, RZ ;  /* 0x8000004649467210 */ /* 0x000fe40007ffe0ff */
[----:B--2---:R-:W-:Y:S02]  /*d970*/  SEL R8, R4, RZ, !P0 ;  /* 0x000000ff04087207 */ /* 0x004fe40004000000 */
[----:B------:R-:W1:Y:S01]  /*d980*/  LDC.64 R4, c[0x0][0xba8] ;  /* 0x0002ea00ff047b82 */ /* 0x000e620000000a00 */
[----:B---3--:R-:W-:Y:S02]  /*d990*/  SEL R9, R9, RZ, !P0 ;  /* 0x000000ff09097207 */ /* 0x008fe40004000000 */
[----:B------:R-:W-:-:S04]  /*d9a0*/  IMAD R13, R13, R8, RZ ;  /* 0x000000080d0d7224 */ /* 0x000fc800078e02ff */
[----:B------:R-:W-:Y:S02]  /*d9b0*/  IMAD R65, R12, R9, R13 ;  /* 0x000000090c417224 */ /* 0x000fe400078e020d */
[-C--:B----4-:R-:W-:Y:S02]  /*d9c0*/  IMAD R9, R15, R152.reuse, RZ ;  /* 0x000000980f097224 */ /* 0x090fe400078e02ff */
[----:B------:R-:W-:-:S04]  /*d9d0*/  IMAD.WIDE.U32 R14, R14, R152, RZ ;  /* 0x000000980e0e7225 */ /* 0x000fc800078e00ff */
[----:B------:R-:W-:-:S04]  /*d9e0*/  IMAD.WIDE.U32 R12, R12, R8, RZ ;  /* 0x000000080c0c7225 */ /* 0x000fc800078e00ff */
[----:B------:R-:W-:Y:S01]  /*d9f0*/  IMAD R69, R68, 0xc0, R63 ;  /* 0x000000c044457824 */ /* 0x000fe200078e023f */
[----:B------:R-:W-:-:S03]  /*da00*/  IADD3 R14, P0, P3, R12, R14, R32 ;  /* 0x0000000e0c0e7210 */ /* 0x000fc60007b1e020 */
[----:B------:R-:W-:Y:S01]  /*da10*/  @P1 IMAD.HI.U32 R12, R69, R62, RZ ;  /* 0x0000003e450c1227 */ /* 0x000fe200078e00ff */
[----:B------:R-:W-:Y:S01]  /*da20*/  SEL R63, R66, RZ, P2 ;  /* 0x000000ff423f7207 */ /* 0x000fe20001000000 */
[----:B-1----:R-:W1:Y:S02]  /*da30*/  @!P2 LDC R4, c[0x0][0xb50] ;  /* 0x0002d400ff04ab82 */ /* 0x002e640000000800 */
[----:B------:R-:W-:Y:S02]  /*da40*/  IMAD.IADD R65, R13, 0x1, R65 ;  /* 0x000000010d417824 */ /* 0x000fe400078e0241 */
[----:B------:R-:W-:Y:S01]  /*da50*/  IMAD.MOV.U32 R13, RZ, RZ, R69 ;  /* 0x000000ffff0d7224 */ /* 0x000fe200078e0045 */
[----:B0-----:R-:W-:Y:S01]  /*da60*/  @P1 SHF.R.U32.HI R13, RZ, R67, R12 ;  /* 0x00000043ff0d1219 */ /* 0x001fe2000001160c */
[----:B------:R-:W-:Y:S01]  /*da70*/  IMAD.IADD R64, R15, 0x1, R9 ;  /* 0x000000010f407824 */ /* 0x000fe200078e0209 */
[----:B------:R-:W-:Y:S01]  /*da80*/  SHF.R.S32.HI R9, RZ, 0x1f, R32 ;  /* 0x0000001fff097819 */ /* 0x000fe20000011420 */
[-C--:B------:R-:W-:Y:S01]  /*da90*/  IMAD R15, R11, R63.reuse, RZ ;  /* 0x0000003f0b0f7224 */ /* 0x080fe200078e02ff */
[----:B------:R-:W0:Y:S01]  /*daa0*/  @!P2 LDC R5, c[0x0][0xb54] ;  /* 0x0002d500ff05ab82 */ /* 0x000e220000000800 */
[----:B------:R-:W-:Y:S01]  /*dab0*/  IMAD.WIDE.U32 R10, R10, R63, RZ ;  /* 0x0000003f0a0a7225 */ /* 0x000fe200078e00ff */
[----:B------:R-:W-:-:S03]  /*dac0*/  IADD3.X R12, R65, R64, R9, P0, P3 ;  /* 0x00000040410c7210 */ /* 0x000fc600007e6409 */
[----:B------:R-:W-:Y:S01]  /*dad0*/  IMAD.MOV R63, RZ, RZ, -R13 ;  /* 0x000000ffff3f7224 */ /* 0x000fe200078e0a0d */
[----:B------:R-:W-:Y:S01]  /*dae0*/  IADD3 R10, P0, P3, R13, R14, R10 ;  /* 0x0000000e0d0a7210 */ /* 0x000fe20007b1e00a */
[----:B------:R-:W-:Y:S01]  /*daf0*/  IMAD.IADD R15, R11, 0x1, R15 ;  /* 0x000000010b0f7824 */ /* 0x000fe200078e020f */
[----:B------:R-:W-:Y:S01]  /*db00*/  SHF.R.S32.HI R11, RZ, 0x1f, R13 ;  /* 0x0000001fff0b7819 */ /* 0x000fe2000001140d */
[----:B------:R-:W-:-:S03]  /*db10*/  IMAD R13, R0, R63, R69 ;  /* 0x0000003f000d7224 */ /* 0x000fc600078e0245 */
[----:B------:R-:W-:Y:S01]  /*db20*/  IADD3.X R11, R11, R12, R15, P0, P3 ;  /* 0x0000000c0b0b7210 */ /* 0x000fe200007e640f */
[----:B------:R-:W-:Y:S01]  /*db30*/  IMAD R7, R7, R13, RZ ;  /* 0x0000000d07077224 */ /* 0x000fe200078e02ff */
[----:B------:R-:W-:-:S05]  /*db40*/  SHF.R.S32.HI R15, RZ, 0x1f, R13 ;  /* 0x0000001fff0f7819 */ /* 0x000fca000001140d */
[C---:B------:R-:W-:Y:S02]  /*db50*/  IMAD R15, R6.reuse, R15, R7 ;  /* 0x0000000f060f7224 */ /* 0x040fe400078e0207 */
[----:B------:R-:W-:-:S04]  /*db60*/  IMAD.WIDE.U32 R6, R6, R13, R10 ;  /* 0x0000000d06067225 */ /* 0x000fc800078e000a */
[----:B------:R-:W-:Y:S01]  /*db70*/  IMAD.IADD R7, R7, 0x1, R15 ;  /* 0x0000000107077824 */ /* 0x000fe200078e020f */
[----:B-1----:R-:W-:-:S04]  /*db80*/  LEA R12, P0, R6, R4, 0x2 ;  /* 0x00000004060c7211 */ /* 0x002fc800078010ff */
[----:B0-----:R-:W-:Y:S01]  /*db90*/  LEA.HI.X R7, R6, R5, R7, 0x2, P0 ;  /* 0x0000000506077211 */ /* 0x001fe200000f1407 */
[----:B------:R-:W-:Y:S01]  /*dba0*/  SHFL.IDX PT, R4, R12, RZ, 0x1c1f ;  /* 0x001c1fff0c047589 */ /* 0x000fe200000e0000 */
[----:B------:R-:W-:-:S03]  /*dbb0*/  IMAD R62, R68, 0xc0, R72 ;  /* 0x000000c0443e7824 */ /* 0x000fc600078e0248 */
[----:B------:R-:W0:Y:S04]  /*dbc0*/  SHFL.IDX PT, R5, R7, RZ, 0x1c1f ;  /* 0x001c1fff07057589 */ /* 0x000e2800000e0000 */
[----:B------:R-:W-:Y:S04]  /*dbd0*/  SHFL.IDX PT, R10, R12, 0x1, 0x1c1f ;  /* 0x003c1f000c0a7f89 */ /* 0x000fe800000e0000 */
[----:B------:R-:W1:Y:S01]  /*dbe0*/  SHFL.IDX PT, R11, R7, 0x1, 0x1c1f ;  /* 0x003c1f00070b7f89 */ /* 0x000e6200000e0000 */
[----:B------:R-:W-:Y:S01]  /*dbf0*/  LOP3.LUT P0, RZ, R70, 0x3, RZ, 0xc0, !PT ;  /* 0x0000000346ff7812 */ /* 0x000fe2000780c0ff */
[----:B------:R-:W-:-:S03]  /*dc00*/  VIADD R6, R62, 0x8 ;  /* 0x000000083e067836 */ /* 0x000fc60000000000 */
[-C--:B------:R-:W-:Y:S02]  /*dc10*/  ISETP.GE.OR P3, PT, R62, R61.reuse, P0 ;  /* 0x0000003d3e00720c */ /* 0x080fe40000766670 */
[----:B------:R-:W-:-:S11]  /*dc20*/  ISETP.GE.OR P0, PT, R6, R61, P0 ;  /* 0x0000003d0600720c */ /* 0x000fd60000706670 */
[----:B0-----:R0:W-:Y:S04]  /*dc30*/  @!P3 ST.E desc[UR42][R4.64], R60 ;  /* 0x0000003c0400b985 */ /* 0x0011e8000c10192a */
[----:B-1----:R0:W-:Y:S01]  /*dc40*/  @!P0 ST.E desc[UR42][R10.64], R3 ;  /* 0x000000030a008985 */ /* 0x0021e2000c10192a */
[----:B------:R-:W-:Y:S05]  /*dc50*/  @P2 BRA `(.L_x_606) ;  /* 0x0000000400c42947 */ /* 0x000fea0003800000 */
[----:B------:R-:W-:Y:S01]  /*dc60*/  SHF.R.S32.HI R70, RZ, 0x1f, R71 ;  /* 0x0000001fff467819 */ /* 0x000fe20000011447 */
[----:B------:R-:W1:Y:S01]  /*dc70*/  @P1 LDC R13, c[0x0][0xbec] ;  /* 0x0002fb00ff0d1b82 */ /* 0x000e620000000800 */
[----:B------:R-:W-:Y:S02]  /*dc80*/  ULDC.64 UR4, c[0x0][0xaa0] ;  /* 0x0002a80000047ab9 */ /* 0x000fe40000000a00 */
[----:B------:R-:W-:-:S04]  /*dc90*/  LEA.HI R70, R70, R71, RZ, 0x3 ;  /* 0x0000004746467211 */ /* 0x000fc800078f18ff */
[----:B------:R-:W-:Y:S01]  /*dca0*/  SHF.R.S32.HI R70, RZ, 0x3, R70 ;  /* 0x00000003ff467819 */ /* 0x000fe20000011446 */
[----:B------:R-:W2:Y:S01]  /*dcb0*/  @P1 LDC R14, c[0x0][0xbf0] ;  /* 0x0002fc00ff0e1b82 */ /* 0x000ea20000000800 */
[----:B------:R-:W-:-:S03]  /*dcc0*/  IMAD R9, R9, UR4, RZ ;  /* 0x0000000409097c24 */ /* 0x000fc6000f8e02ff */
[----:B0-----:R-:W-:Y:S02]  /*dcd0*/  IMAD R3, R70, 0x40, R59 ;  /* 0x0000004046037824 */ /* 0x001fe400078e023b */
[----:B------:R-:W-:Y:S02]  /*dce0*/  IMAD R9, R32, UR5, R9 ;  /* 0x0000000520097c24 */ /* 0x000fe4000f8e0209 */
[----:B------:R-:W-:-:S04]  /*dcf0*/  IMAD.WIDE R24, R3, 0x2, R24 ;  /* 0x0000000203187825 */ /* 0x000fc800078e0218 */
[----:B------:R-:W-:Y:S01]  /*dd00*/  IMAD.WIDE.U32 R10, R32, UR4, RZ ;  /* 0x00000004200a7c25 */ /* 0x000fe2000f8e00ff */
[C---:B------:R-:W-:Y:S01]  /*dd10*/  IADD3 R27, P0, R24.reuse, 0x1800, RZ ;  /* 0x00001800181b7810 */ /* 0x040fe20007f1e0ff */
[----:B------:R-:W-:Y:S01]  /*dd20*/  ULDC.64 UR4, c[0x0][0xae8] ;  /* 0x0002ba0000047ab9 */ /* 0x000fe20000000a00 */
[C---:B------:R-:W-:Y:S01]  /*dd30*/  IADD3 R29, P2, R24.reuse, 0x3000, RZ ;  /* 0x00003000181d7810 */ /* 0x040fe20007f5e0ff */
[----:B------:R-:W-:Y:S01]  /*dd40*/  IMAD.IADD R11, R11, 0x1, R9 ;  /* 0x000000010b0b7824 */ /* 0x000fe200078e0209 */
[----:B------:R-:W-:Y:S01]  /*dd50*/  IADD3 R37, P3, R24, 0x4800, RZ ;  /* 0x0000480018257810 */ /* 0x000fe20007f7e0ff */
[----:B------:R-:W-:Y:S01]  /*dd60*/  IMAD R3, R74, 0x30, R70 ;  /* 0x000000304a037824 */ /* 0x000fe200078e0246 */
[----:B------:R-:W-:Y:S01]  /*dd70*/  LOP3.LUT R26, R27, 0x380, RZ, 0xc0, !PT ;  /* 0x000003801b1a7812 */ /* 0x000fe200078ec0ff */
[----:B------:R-:W-:Y:S01]  /*dd80*/  IMAD.WIDE.U32 R10, R152, UR4, R10 ;  /* 0x00000004980a7c25 */ /* 0x000fe2000f8e000a */
[----:B------:R-:W-:Y:S02]  /*dd90*/  LOP3.LUT R28, R29, 0x380, RZ, 0xc0, !PT ;  /* 0x000003801d1c7812 */ /* 0x000fe400078ec0ff */
[----:B------:R-:W-:Y:S01]  /*dda0*/  LOP3.LUT R36, R37, 0x380, RZ, 0xc0, !PT ;  /* 0x0000038025247812 */ /* 0x000fe200078ec0ff */
[----:B------:R-:W-:Y:S01]  /*ddb0*/  IMAD R12, R68, 0xc0, R3 ;  /* 0x000000c0440c7824 */ /* 0x000fe200078e0203 */
[----:B------:R-:W-:-:S02]  /*ddc0*/  LOP3.LUT R5, R24, 0x380, RZ, 0xc0, !PT ;  /* 0x0000038018057812 */ /* 0x000fc400078ec0ff */
[----:B------:R-:W-:Y:S01]  /*ddd0*/  SHF.R.S32.HI R9, RZ, 0x1f, R8 ;  /* 0x0000001fff097819 */ /* 0x000fe20000011408 */
[----:B------:R-:W-:Y:S01]  /*dde0*/  IMAD R11, R152, UR5, R11 ;  /* 0x00000005980b7c24 */ /* 0x000fe2000f8e020b */
[----:B------:R-:W-:Y:S01]  /*ddf0*/  SHF.R.U64 R26, R26, 0x3, RZ ;  /* 0x000000031a1a7819 */ /* 0x000fe200000012ff */
[----:B-1----:R-:W-:Y:S01]  /*de00*/  @P1 IMAD.HI.U32 R3, R12, R13, RZ ;  /* 0x0000000d0c031227 */ /* 0x002fe200078e00ff */
[----:B------:R-:W-:Y:S01]  /*de10*/  SHF.R.U64 R28, R28, 0x3, RZ ;  /* 0x000000031c1c7819 */ /* 0x000fe200000012ff */
[----:B------:R-:W-:Y:S01]  /*de20*/  ULDC.64 UR4, c[0x0][0xaf0] ;  /* 0x0002bc0000047ab9 */ /* 0x000fe20000000a00 */
[----:B------:R-:W-:Y:S02]  /*de30*/  SHF.R.U64 R36, R36, 0x3, RZ ;  /* 0x0000000324247819 */ /* 0x000fe400000012ff */
[----:B------:R-:W-:Y:S01]  /*de40*/  SHF.R.U64 R5, R5, 0x3, RZ ;  /* 0x0000000305057819 */ /* 0x000fe200000012ff */
[----:B------:R-:W-:Y:S01]  /*de50*/  IMAD R9, R9, UR4, RZ ;  /* 0x0000000409097c24 */ /* 0x000fe2000f8e02ff */
[----:B------:R-:W-:Y:S01]  /*de60*/  LOP3.LUT R26, R26, R27, RZ, 0x3c, !PT ;  /* 0x0000001b1a1a7212 */ /* 0x000fe200078e3cff */
[----:B------:R-:W-:Y:S01]  /*de70*/  IMAD.MOV.U32 R13, RZ, RZ, R12 ;  /* 0x000000ffff0d7224 */ /* 0x000fe200078e000c */
[----:B------:R-:W-:Y:S01]  /*de80*/  LOP3.LUT R28, R28, R29, RZ, 0x3c, !PT ;  /* 0x0000001d1c1c7212 */ /* 0x000fe200078e3cff */
[--C-:B------:R-:W-:Y:S01]  /*de90*/  IMAD.X R27, RZ, RZ, R25.reuse, P0 ;  /* 0x000000ffff1b7224 */ /* 0x100fe200000e0619 */
[----:B------:R-:W-:Y:S01]  /*dea0*/  LOP3.LUT R36, R36, R37, RZ, 0x3c, !PT ;  /* 0x0000002524247212 */ /* 0x000fe200078e3cff */
[--C-:B------:R-:W-:Y:S01]  /*deb0*/  IMAD.X R29, RZ, RZ, R25.reuse, P2 ;  /* 0x000000ffff1d7224 */ /* 0x100fe200010e0619 */
[----:B------:R-:W-:Y:S01]  /*dec0*/  LOP3.LUT R4, R5, R24, RZ, 0x3c, !PT ;  /* 0x0000001805047212 */ /* 0x000fe200078e3cff */
[----:B------:R-:W-:Y:S01]  /*ded0*/  IMAD.X R37, RZ, RZ, R25, P3 ;  /* 0x000000ffff257224 */ /* 0x000fe200018e0619 */
[----:B--2---:R-:W-:Y:S01]  /*dee0*/  @P1 SHF.R.U32.HI R13, RZ, R14, R3 ;  /* 0x0000000eff0d1219 */ /* 0x004fe20000011603 */
[----:B------:R-:W-:-:S02]  /*def0*/  IMAD.MOV.U32 R5, RZ, RZ, R25 ;  /* 0x000000ffff057224 */ /* 0x000fc400078e0019 */
[C---:B------:R-:W-:Y:S01]  /*df00*/  IMAD R15, R8.reuse, UR5, R9 ;  /* 0x00000005080f7c24 */ /* 0x040fe2000f8e0209 */
[----:B------:R-:W5:Y:S01]  /*df10*/  LD.E.128 R24, desc[UR42][R26.64] ;  /* 0x0000002a1a187980 */ /* 0x000f62000c101d00 */
[----:B------:R-:W-:Y:S01]  /*df20*/  IMAD.WIDE.U32 R8, R8, UR4, R10 ;  /* 0x0000000408087c25 */ /* 0x000fe2000f8e000a */
[----:B------:R-:W-:Y:S01]  /*df30*/  IADD3 R11, -R13, RZ, RZ ;  /* 0x000000ff0d0b7210 */ /* 0x000fe20007ffe1ff */
[----:B------:R-:W-:Y:S01]  /*df40*/  ULDC.64 UR4, c[0x0][0xae0] ;  /* 0x0002b80000047ab9 */ /* 0x000fe20000000a00 */
[----:B------:R-:W-:Y:S01]  /*df50*/  SHF.R.S32.HI R10, RZ, 0x1f, R13 ;  /* 0x0000001fff0a7819 */ /* 0x000fe2000001140d */
[----:B------:R-:W5:Y:S02]  /*df60*/  LD.E.128 R4, desc[UR42][R4.64] ;  /* 0x0000002a04047980 */ /* 0x000f64000c101d00 */
[----:B------:R-:W-:Y:S02]  /*df70*/  IMAD R11, R0, R11, R12 ;  /* 0x0000000b000b7224 */ /* 0x000fe400078e020c */
[----:B------:R-:W5:Y:S04]  /*df80*/  LD.E.128 R28, desc[UR42][R28.64] ;  /* 0x0000002a1c1c7980 */ /* 0x000f68000c101d00 */
[----:B------:R-:W5:Y:S01]  /*df90*/  LD.E.128 R36, desc[UR42][R36.64] ;  /* 0x0000002a24247980 */ /* 0x000f62000c101d00 */
[----:B------:R-:W-:Y:S01]  /*dfa0*/  IMAD.IADD R9, R9, 0x1, R15 ;  /* 0x0000000109097824 */ /* 0x000fe200078e020f */
[----:B------:R-:W-:Y:S01]  /*dfb0*/  @!PT LDS RZ, [RZ] ;  /* 0x00000000fffff984 */ /* 0x000fe20000000800 */
[----:B------:R-:W-:Y:S01]  /*dfc0*/  @!PT LDS RZ, [RZ] ;  /* 0x00000000fffff984 */ /* 0x000fe20000000800 */
[----:B------:R-:W-:Y:S01]  /*dfd0*/  @!PT LDS RZ, [RZ] ;  /* 0x00000000fffff984 */ /* 0x000fe20000000800 */
[----:B------:R-:W-:Y:S01]  /*dfe0*/  @!PT LDS RZ, [RZ] ;  /* 0x00000000fffff984 */ /* 0x000fe20000000800 */
[----:B------:R0:W-:Y:S06]  /*dff0*/  MEMBAR.ALL.CTA ;  /* 0x0000000000007992 */ /* 0x0001ec0000008000 */
[----:B0-----:R-:W0:Y:S01]  /*e000*/  FENCE.VIEW.ASYNC.S ;  /* 0x00000000000073c6 */ /* 0x001e220000000000 */
[----:B------:R-:W-:Y:S01]  /*e010*/  IMAD R10, R10, UR4, RZ ;  /* 0x000000040a0a7c24 */ /* 0x000fe2000f8e02ff */
[----:B------:R-:W-:Y:S01]  /*e020*/  SHF.R.S32.HI R0, RZ, 0x1f, R11 ;  /* 0x0000001fff007819 */ /* 0x000fe2000001140b */
[----:B------:R-:W-:-:S04]  /*e030*/  IMAD.WIDE.U32 R8, R13, UR4, R8 ;  /* 0x000000040d087c25 */ /* 0x000fc8000f8e0008 */
[----:B------:R-:W-:Y:S01]  /*e040*/  IMAD R15, R13, UR5, R10 ;  /* 0x000000050d0f7c24 */ /* 0x000fe2000f8e020a */
[----:B------:R-:W-:Y:S02]  /*e050*/  ULDC.64 UR4, c[0x0][0xad8] ;  /* 0x0002b60000047ab9 */ /* 0x000fe40000000a00 */
[----:B------:R-:W-:Y:S02]  /*e060*/  IMAD R0, R0, UR4, RZ ;  /* 0x0000000400007c24 */ /* 0x000fe4000f8e02ff */
[----:B------:R-:W-:Y:S02]  /*e070*/  IMAD.IADD R9, R9, 0x1, R15 ;  /* 0x0000000109097824 */ /* 0x000fe400078e020f */
[----:B------:R-:W-:Y:S02]  /*e080*/  VIADD R3, R18, 0x16820 ;  /* 0x0001682012037836 */ /* 0x000fe40000000000 */
[----:B------:R-:W-:-:S04]  /*e090*/  IMAD.WIDE.U32 R8, R11, UR4, R8 ;  /* 0x000000040b087c25 */ /* 0x000fc8000f8e0008 */
[----:B------:R-:W-:Y:S01]  /*e0a0*/  IMAD R41, R11, UR5, R0 ;  /* 0x000000050b297c24 */ /* 0x000fe2000f8e0200 */
[----:B------:R-:W-:Y:S01]  /*e0b0*/  ULDC.64 UR4, c[0x0][0xa80] ;  /* 0x0002a00000047ab9 */ /* 0x000fe20000000a00 */
[----:B------:R-:W-:Y:S02]  /*e0c0*/  PRMT R3, RZ, 0x654, R3 ;  /* 0x00000654ff037816 */ /* 0x000fe40000000003 */
[----:B------:R-:W-:Y:S01]  /*e0d0*/  IMAD.IADD R41, R9, 0x1, R41 ;  /* 0x0000000109297824 */ /* 0x000fe200078e0229 */
[C---:B------:R-:W-:Y:S01]  /*e0e0*/  LEA R40, P0, R8.reuse, UR4, 0x1 ;  /* 0x0000000408287c11 */ /* 0x040fe2000f8008ff */
[----:B------:R-:W-:Y:S01]  /*e0f0*/  UMOV UR4, 0xffffffff ;  /* 0xffffffff00047882 */ /* 0x000fe20000000000 */
[----:B0-----:R0:W-:Y:S02]  /*e100*/  SYNCS.ARRIVE.TRANS64.RED.A1T0 RZ, [R3+URZ], RZ ;  /* 0x000000ff03ff79a7 */ /* 0x0011e4000810043f */
[----:B------:R-:W-:Y:S01]  /*e110*/  LEA.HI.X R41, R8, UR5, R41, 0x1, P0 ;  /* 0x0000000508297c11 */ /* 0x000fe200080f0c29 */
[----:B------:R-:W-:Y:S08]  /*e120*/  BRA.DIV UR4, `(.L_x_607) ;  /* 0x0000009204ec7947 */ /* 0x000ff0000b800000 */
[----:B0-----:R-:W0:Y:S01]  /*e130*/  SHFL.IDX PT, R3, R40, RZ, 0x181f ;  /* 0x00181fff28037589 */ /* 0x001e2200000e0000 */
[----:B------:R-:W-:Y:S01]  /*e140*/  ULDC UR4, c[0x0][0xac8] ;  /* 0x0002b20000047ab9 */ /* 0x000fe20000000800 */
[----:B------:R-:W-:Y:S01]  /*e150*/  IMAD R42, R68, 0xc0, R70 ;  /* 0x000000c0442a7824 */ /* 0x000fe200078e0246 */
[----:B------:R-:W-:Y:S01]  /*e160*/  ISETP.GE.AND P0, PT, R59, UR4, PT ;  /* 0x000000043b007c0c */ /* 0x000fe2000bf06270 */
[----:B------:R-:W1:Y:S02]  /*e170*/  SHFL.IDX PT, R9, R40, 0x1, 0x181f ;  /* 0x00381f0028097f89 */ /* 0x000e6400000e0000 */
[C---:B------:R-:W-:Y:S01]  /*e180*/  VIADD R12, R42.reuse, 0x30 ;  /* 0x000000302a0c7836 */ /* 0x040fe20000000000 */
[CC--:B------:R-:W-:Y:S01]  /*e190*/  ISETP.GE.OR P2, PT, R42.reuse, R61.reuse, P0 ;  /* 0x0000003d2a00720c */ /* 0x0c0fe20000746670 */
[----:B------:R-:W2:Y:S01]  /*e1a0*/  SHFL.IDX PT, R0, R41, RZ, 0x181f ;  /* 0x00181fff29007589 */ /* 0x000ea200000e0000 */
[----:B------:R-:W-:Y:S02]  /*e1b0*/  VIADD R20, R42, 0x60 ;  /* 0x000000602a147836 */ /* 0x000fe40000000000 */
[-C--:B------:R-:W-:Y:S01]  /*e1c0*/  ISETP.GE.OR P3, PT, R12, R61.reuse, P0 ;  /* 0x0000003d0c00720c */ /* 0x080fe20000766670 */
[----:B------:R-:W3:Y:S02]  /*e1d0*/  SHFL.IDX PT, R14, R40, 0x2, 0x181f ;  /* 0x00581f00280e7f89 */ /* 0x000ee400000e0000 */
[----:B------:R-:W-:-:S02]  /*e1e0*/  ISETP.GE.OR P4, PT, R20, R61, P0 ;  /* 0x0000003d1400720c */ /* 0x000fc40000786670 */
[----:B------:R-:W4:Y:S04]  /*e1f0*/  SHFL.IDX PT, R8, R41, 0x1, 0x181f ;  /* 0x00381f0029087f89 */ /* 0x000f2800000e0000 */
[----:B------:R-:W4:Y:S01]  /*e200*/  SHFL.IDX PT, R10, R41, 0x2, 0x181f ;  /* 0x00581f00290a7f89 */ /* 0x000f2200000e0000 */
[----:B0-----:R-:W-:-:S03]  /*e210*/  @!P2 LEA R32, P5, R59, R3, 0x1 ;  /* 0x000000033b20a211 */ /* 0x001fc600078a08ff */
[C---:B-1----:R-:W-:Y:S02]  /*e220*/  @!P3 LEA R20, P1, R59.reuse, R9, 0x1 ;  /* 0x000000093b14b211 */ /* 0x042fe400078208ff */
[C-C-:B--2---:R-:W-:Y:S02]  /*e230*/  @!P2 LEA.HI.X R3, R59.reuse, R0, R58.reuse, 0x1, P5 ;  /* 0x000000003b03a211 */ /* 0x144fe400028f0c3a */
[----:B------:R-:W0:Y:S01]  /*e240*/  SHFL.IDX PT, R0, R41, 0x3, 0x181f ;  /* 0x00781f0029007f89 */ /* 0x000e2200000e0000 */
[C---:B---3--:R-:W-:Y:S02]  /*e250*/  @!P4 LEA R43, P5, R59.reuse, R14, 0x1 ;  /* 0x0000000e3b2bc211 */ /* 0x048fe400078a08ff */
[----:B------:R-:W-:Y:S01]  /*e260*/  @!P2 IMAD.MOV.U32 R9, RZ, RZ, R3 ;  /* 0x000000ffff09a224 */ /* 0x000fe200078e0003 */
[----:B------:R-:W1:Y:S01]  /*e270*/  SHFL.IDX PT, R14, R40, 0x3, 0x181f ;  /* 0x00781f00280e7f89 */ /* 0x000e6200000e0000 */
[C---:B----4-:R-:W-:Y:S01]  /*e280*/  @!P3 LEA.HI.X R21, R59.reuse, R8, R58, 0x1, P1 ;  /* 0x000000083b15b211 */ /* 0x050fe200008f0c3a */
[----:B------:R-:W-:Y:S01]  /*e290*/  @!P2 IMAD.MOV.U32 R8, RZ, RZ, R32 ;  /* 0x000000ffff08a224 */ /* 0x000fe200078e0020 */
[----:B------:R-:W-:-:S04]  /*e2a0*/  @!P4 LEA.HI.X R10, R59, R10, R58, 0x1, P5 ;  /* 0x0000000a3b0ac211 */ /* 0x000fc800028f0c3a */
[----:B-----5:R2:W-:Y:S04]  /*e2b0*/  @!P2 ST.E.128 desc[UR42][R8.64], R4 ;  /* 0x000000040800a985 */ /* 0x0205e8000c101d2a */
[----:B------:R3:W-:Y:S01]  /*e2c0*/  @!P3 ST.E.128 desc[UR42][R20.64], R24 ;  /* 0x000000181400b985 */ /* 0x0007e2000c101d2a */
[----:B--2---:R-:W-:Y:S02]  /*e2d0*/  @!P4 IMAD.MOV.U32 R4, RZ, RZ, R43 ;  /* 0x000000ffff04c224 */ /* 0x004fe400078e002b */
[----:B------:R-:W-:-:S05]  /*e2e0*/  @!P4 IMAD.MOV.U32 R5, RZ, RZ, R10 ;  /* 0x000000ffff05c224 */ /* 0x000fca00078e000a */
[----:B01----:R3:W-:Y:S02]  /*e2f0*/  @!P4 ST.E.128 desc[UR42][R4.64], R28 ;  /* 0x0000001c0400c985 */ /* 0x0037e4000c101d2a */
.L_x_785:
[----:B------:R-:W-:-:S04]  /*e300*/  IADD3 R42, R42, 0x90, RZ ;  /* 0x000000902a2a7810 */ /* 0x000fc80007ffe0ff */
[----:B------:R-:W-:-:S13]  /*e310*/  ISETP.GE.OR P0, PT, R42, R61, P0 ;  /* 0x0000003d2a00720c */ /* 0x000fda0000706670 */
[----:B------:R-:W-:Y:S05]  /*e320*/  @P0 BRA `(.L_x_608) ;  /* 0x0000001000dc0947 */ /* 0x000fea0003800000 */
[----:B------:R-:W-:-:S04]  /*e330*/  LEA R14, P0, R59, R14, 0x1 ;  /* 0x0000000e3b0e7211 */ /* 0x000fc800078008ff */
[----:B------:R-:W-:-:S05]  /*e340*/  LEA.HI.X R15, R59, R0, R58, 0x1, P0 ;  /* 0x000000003b0f7211 */ /* 0x000fca00000f0c3a */
[----:B------:R2:W-:Y:S01]  /*e350*/  ST.E.128 desc[UR42][R14.64], R36 ;  /* 0x000000240e007985 */ /* 0x0005e2000c101d2a */
[----:B------:R-:W-:Y:S05]  /*e360*/  BRA `(.L_x_608) ;  /* 0x0000001000cc7947 */ /* 0x000fea0003800000 */
.L_x_606:
[----:B------:R-:W2:Y:S01]  /*e370*/  LDL R74, [R1+0x30] ;  /* 0x00003000014a7983 */ /* 0x000ea20000100800 */
[----:B0-----:R-:W0:Y:S01]  /*e380*/  @P1 LDC R10, c[0x0][0xbec] ;  /* 0x0002fb00ff0a1b82 */ /* 0x001e220000000800 */
[----:B------:R-:W-:Y:S01]  /*e390*/  ULDC.64 UR4, c[0x0][0xb08] ;  /* 0x0002c20000047ab9 */ /* 0x000fe20000000a00 */
[----:B------:R-:W-:Y:S01]  /*e3a0*/  SHF.R.S32.HI R3, RZ, 0x1f, R8 ;  /* 0x0000001fff037819 */ /* 0x000fe20000011408 */
[----:B------:R-:W-:Y:S01]  /*e3b0*/  IMAD R9, R9, UR4, RZ ;  /* 0x0000000409097c24 */ /* 0x000fe2000f8e02ff */
[----:B------:R-:W-:Y:S01]  /*e3c0*/  ULDC.64 UR6, c[0x0][0xb30] ;  /* 0x0002cc0000067ab9 */ /* 0x000fe20000000a00 */
[----:B------:R-:W-:-:S03]  /*e3d0*/  IMAD.WIDE.U32 R4, R32, UR4, RZ ;  /* 0x0000000420047c25 */ /* 0x000fc6000f8e00ff */
[----:B------:R-:W1:Y:S01]  /*e3e0*/  @P1 LDC R11, c[0x0][0xbf0] ;  /* 0x0002fc00ff0b1b82 */ /* 0x000e620000000800 */
[----:B------:R-:W-:Y:S01]  /*e3f0*/  IMAD R9, R32, UR5, R9 ;  /* 0x0000000520097c24 */ /* 0x000fe2000f8e0209 */
[----:B------:R-:W-:-:S03]  /*e400*/  ULDC.64 UR4, c[0x0][0xb38] ;  /* 0x0002ce0000047ab9 */ /* 0x000fc60000000a00 */
[----:B------:R-:W-:Y:S02]  /*e410*/  IMAD.IADD R5, R5, 0x1, R9 ;  /* 0x0000000105057824 */ /* 0x000fe400078e0209 */
[----:B------:R-:W-:-:S04]  /*e420*/  IMAD.WIDE.U32 R4, R152, UR4, R4 ;  /* 0x0000000498047c25 */ /* 0x000fc8000f8e0004 */
[----:B------:R-:W-:Y:S01]  /*e430*/  IMAD R5, R152, UR5, R5 ;  /* 0x0000000598057c24 */ /* 0x000fe2000f8e0205 */
[----:B------:R-:W-:Y:S02]  /*e440*/  ULDC.64 UR4, c[0x0][0xb40] ;  /* 0x0002d00000047ab9 */ /* 0x000fe40000000a00 */
[----:B------:R-:W-:Y:S02]  /*e450*/  IMAD R3, R3, UR4, RZ ;  /* 0x0000000403037c24 */ /* 0x000fe4000f8e02ff */
[----:B0-----:R-:W-:-:S04]  /*e460*/  @P1 IMAD.HI.U32 R10, R69, R10, RZ ;  /* 0x0000000a450a1227 */ /* 0x001fc800078e00ff */
[C---:B------:R-:W-:Y:S02]  /*e470*/  IMAD R7, R8.reuse, UR5, R3 ;  /* 0x0000000508077c24 */ /* 0x040fe4000f8e0203 */
[----:B------:R-:W-:Y:S01]  /*e480*/  IMAD.WIDE.U32 R8, R8, UR4, R4 ;  /* 0x0000000408087c25 */ /* 0x000fe2000f8e0004 */
[----:B------:R-:W-:-:S03]  /*e490*/  ULDC.64 UR4, c[0x0][0xb48] ;  /* 0x0002d20000047ab9 */ /* 0x000fc60000000a00 */
[----:B------:R-:W-:Y:S01]  /*e4a0*/  IMAD.MOV.U32 R3, RZ, RZ, R69 ;  /* 0x000000ffff037224 */ /* 0x000fe200078e0045 */
[----:B-1----:R-:W-:Y:S01]  /*e4b0*/  @P1 SHF.R.U32.HI R3, RZ, R11, R10 ;  /* 0x0000000bff031219 */ /* 0x002fe2000001160a */
[----:B------:R-:W-:-:S03]  /*e4c0*/  IMAD.IADD R9, R9, 0x1, R7 ;  /* 0x0000000109097824 */ /* 0x000fc600078e0207 */
[--C-:B------:R-:W-:Y:S01]  /*e4d0*/  SHF.R.S32.HI R10, RZ, 0x1f, R3.reuse ;  /* 0x0000001fff0a7819 */ /* 0x100fe20000011403 */
[----:B------:R-:W-:Y:S02]  /*e4e0*/  IMAD.MOV R7, RZ, RZ, -R3 ;  /* 0x000000ffff077224 */ /* 0x000fe400078e0a03 */
[----:B------:R-:W-:-:S04]  /*e4f0*/  IMAD.WIDE.U32 R4, R66, UR4, R8 ;  /* 0x0000000442047c25 */ /* 0x000fc8000f8e0008 */
[----:B------:R-:W-:Y:S02]  /*e500*/  IMAD R7, R0, R7, R69 ;  /* 0x0000000700077224 */ /* 0x000fe400078e0245 */
[----:B------:R-:W-:Y:S02]  /*e510*/  IMAD R10, R10, UR6, RZ ;  /* 0x000000060a0a7c24 */ /* 0x000fe4000f8e02ff */
[----:B------:R-:W-:Y:S01]  /*e520*/  IMAD R5, R66, UR5, R5 ;  /* 0x0000000542057c24 */ /* 0x000fe2000f8e0205 */
[----:B------:R-:W-:Y:S01]  /*e530*/  SHF.R.S32.HI R0, RZ, 0x1f, R7 ;  /* 0x0000001fff007819 */ /* 0x000fe20000011407 */
[C---:B------:R-:W-:Y:S01]  /*e540*/  IMAD R9, R3.reuse, UR7, R10 ;  /* 0x0000000703097c24 */ /* 0x040fe2000f8e020a */
[----:B------:R-:W-:Y:S01]  /*e550*/  ULDC.64 UR4, c[0x0][0xb28] ;  /* 0x0002ca0000047ab9 */ /* 0x000fe20000000a00 */
[----:B------:R-:W-:-:S04]  /*e560*/  IMAD.WIDE.U32 R4, R3, UR6, R4 ;  /* 0x0000000603047c25 */ /* 0x000fc8000f8e0004 */
[----:B------:R-:W-:Y:S02]  /*e570*/  VIADD R3, R18, 0x16820 ;  /* 0x0001682012037836 */ /* 0x000fe40000000000 */
[----:B------:R-:W-:Y:S02]  /*e580*/  IMAD R0, R0, UR4, RZ ;  /* 0x0000000400007c24 */ /* 0x000fe4000f8e02ff */
[----:B------:R-:W-:Y:S01]  /*e590*/  IMAD.IADD R5, R5, 0x1, R9 ;  /* 0x0000000105057824 */ /* 0x000fe200078e0209 */
[----:B------:R-:W-:Y:S01]  /*e5a0*/  PRMT R8, RZ, 0x654, R3 ;  /* 0x00000654ff087816 */ /* 0x000fe20000000003 */
[C---:B------:R-:W-:Y:S02]  /*e5b0*/  IMAD R3, R7.reuse, UR5, R0 ;  /* 0x0000000507037c24 */ /* 0x040fe4000f8e0200 */
[----:B------:R-:W-:Y:S01]  /*e5c0*/  IMAD.WIDE.U32 R4, R7, UR4, R4 ;  /* 0x0000000407047c25 */ /* 0x000fe2000f8e0004 */
[----:B------:R-:W-:Y:S01]  /*e5d0*/  ULDC.64 UR4, c[0x0][0xb00] ;  /* 0x0002c00000047ab9 */ /* 0x000fe20000000a00 */
[----:B------:R0:W-:Y:S02]  /*e5e0*/  SYNCS.ARRIVE.TRANS64.RED.A1T0 RZ, [R8+URZ], RZ ;  /* 0x000000ff08ff79a7 */ /* 0x0001e4000810043f */
[----:B------:R-:W-:Y:S01]  /*e5f0*/  IMAD.IADD R3, R5, 0x1, R3 ;  /* 0x0000000105037824 */ /* 0x000fe200078e0203 */
[----:B------:R-:W-:Y:S01]  /*e600*/  LEA R0, P0, R4, UR4, 0x2 ;  /* 0x0000000404007c11 */ /* 0x000fe2000f8010ff */
[----:B------:R-:W-:-:S03]  /*e610*/  UMOV UR4, 0xffffffff ;  /* 0xffffffff00047882 */ /* 0x000fc60000000000 */
[----:B------:R-:W-:Y:S01]  /*e620*/  LEA.HI.X R4, R4, UR5, R3, 0x2, P0 ;  /* 0x0000000504047c11 */ /* 0x000fe200080f1403 */
[C---:B--2---:R-:W-:Y:S01]  /*e630*/  VIADD R7, R74.reuse, 0x8 ;  /* 0x000000084a077836 */ /* 0x044fe20000000000 */
[C---:B------:R-:W-:Y:S01]  /*e640*/  IADD3 R64, R74.reuse, 0x18, RZ ;  /* 0x000000184a407810 */ /* 0x040fe20007ffe0ff */
[C---:B------:R-:W-:Y:S02]  /*e650*/  VIADD R60, R74.reuse, 0x10 ;  /* 0x000000104a3c7836 */ /* 0x040fe40000000000 */
[C---:B------:R-:W-:Y:S01]  /*e660*/  VIADD R66, R74.reuse, 0x20 ;  /* 0x000000204a427836 */ /* 0x040fe20000000000 */
[----:B------:R-:W-:Y:S01]  /*e670*/  SHF.R.S32.HI R32, RZ, 0x1f, R7 ;  /* 0x0000001fff207819 */ /* 0x000fe20000011407 */
[C---:B------:R-:W-:Y:S01]  /*e680*/  VIADD R68, R74.reuse, 0x28 ;  /* 0x000000284a447836 */ /* 0x040fe20000000000 */
[----:B------:R-:W-:Y:S01]  /*e690*/  SHF.R.S32.HI R63, RZ, 0x1f, R60 ;  /* 0x0000001fff3f7819 */ /* 0x000fe2000001143c */
[C---:B------:R-:W-:Y:S01]  /*e6a0*/  VIADD R70, R74.reuse, 0x30 ;  /* 0x000000304a467836 */ /* 0x040fe20000000000 */
[----:B------:R-:W-:Y:S01]  /*e6b0*/  SHF.R.S32.HI R65, RZ, 0x1f, R64 ;  /* 0x0000001fff417819 */ /* 0x000fe20000011440 */
[----:B------:R-:W-:Y:S01]  /*e6c0*/  VIADD R72, R74, 0x38 ;  /* 0x000000384a487836 */ /* 0x000fe20000000000 */
[----:B------:R-:W-:-:S02]  /*e6d0*/  SHF.R.S32.HI R67, RZ, 0x1f, R66 ;  /* 0x0000001fff437819 */ /* 0x000fc40000011442 */
[----:B------:R-:W-:Y:S02]  /*e6e0*/  SHF.R.S32.HI R69, RZ, 0x1f, R68 ;  /* 0x0000001fff457819 */ /* 0x000fe40000011444 */
[----:B------:R-:W-:Y:S02]  /*e6f0*/  SHF.R.S32.HI R71, RZ, 0x1f, R70 ;  /* 0x0000001fff477819 */ /* 0x000fe40000011446 */
[----:B------:R-:W-:Y:S01]  /*e700*/  SHF.R.S32.HI R73, RZ, 0x1f, R72 ;  /* 0x0000001fff497819 */ /* 0x000fe20000011448 */
[----:B0-----:R-:W-:Y:S06]  /*e710*/  BRA.DIV UR4, `(.L_x_609) ;  /* 0x0000009204787947 */ /* 0x001fec000b800000 */
[----:B------:R0:W1:Y:S04]  /*e720*/  SHFL.IDX PT, R3, R4, RZ, 0x1c1f ;  /* 0x001c1fff04037589 */ /* 0x00006800000e0000 */
[----:B------:R0:W2:Y:S02]  /*e730*/  SHFL.IDX PT, R14, R0, RZ, 0x1c1f ;  /* 0x001c1fff000e7589 */ /* 0x0000a400000e0000 */
.L_x_788:
[----:B------:R-:W-:Y:S01]  /*e740*/  ISETP.GE.AND P0, PT, R62, R61, PT ;  /* 0x0000003d3e00720c */ /* 0x000fe20003f06270 */
[----:B------:R-:W-:-:S12]  /*e750*/  BSSY B1, `(.L_x_610) ;  /* 0x0000023000017945 */ /* 0x000fd80003800000 */
[----:B------:R-:W-:Y:S05]  /*e760*/  @P0 BRA `(.L_x_611) ;  /* 0x0000000000840947 */ /* 0x000fea0003800000 */
[----:B------:R-:W-:Y:S02]  /*e770*/  ULDC UR4, c[0x0][0xac8] ;  /* 0x0002b20000047ab9 */ /* 0x000fe40000000800 */
[----:B------:R-:W-:Y:S02]  /*e780*/  ISETP.GE.AND P3, PT, R74, UR4, PT ;  /* 0x000000044a007c0c */ /* 0x000fe4000bf66270 */
[----:B------:R-:W-:Y:S02]  /*e790*/  ISETP.GE.AND P1, PT, R7, UR4, PT ;  /* 0x0000000407007c0c */ /* 0x000fe4000bf26270 */
[----:B------:R-:W-:Y:S02]  /*e7a0*/  ISETP.GE.AND P0, PT, R60, UR4, PT ;  /* 0x000000043c007c0c */ /* 0x000fe4000bf06270 */
[----:B------:R-:W-:-:S07]  /*e7b0*/  ISETP.GE.AND P4, PT, R64, UR4, PT ;  /* 0x0000000440007c0c */ /* 0x000fce000bf86270 */
[----:B-1----:R-:W-:Y:S02]  /*e7c0*/  @!P3 IMAD.MOV.U32 R15, RZ, RZ, R3 ;  /* 0x000000ffff0fb224 */ /* 0x002fe400078e0003 */
[CC--:B--2---:R-:W-:Y:S01]  /*e7d0*/  @!P1 LEA R10, P5, R7.reuse, R14.reuse, 0x2 ;  /* 0x0000000e070a9211 */ /* 0x0c4fe200078a10ff */
[----:B------:R-:W-:Y:S01]  /*e7e0*/  @!P3 IMAD.WIDE R8, R74, 0x4, R14 ;  /* 0x000000044a08b825 */ /* 0x000fe200078e020e */
[----:B------:R-:W-:Y:S02]  /*e7f0*/  @!P0 LEA R12, P2, R60, R14, 0x2 ;  /* 0x0000000e3c0c8211 */ /* 0x000fe400078410ff */
[-C--:B------:R-:W-:Y:S02]  /*e800*/  @!P1 LEA.HI.X R11, R7, R3.reuse, R32, 0x2, P5 ;  /* 0x00000003070b9211 */ /* 0x080fe400028f1420 */
[----:B------:R1:W-:Y:S01]  /*e810*/  @!P3 ST.E.64 desc[UR42][R8.64], R20 ;  /* 0x000000140800b985 */ /* 0x0003e2000c101b2a */
        /* <DEDUP_REMOVED lines=11> */
[-C--:B-1----:R-:W-:Y:S02]  /*e8d0*/  @!P2 LEA R8, P4, R68, R14.reuse, 0x2 ;  /* 0x0000000e4408a211 */ /* 0x082fe400078810ff */
[-C--:B------:R-:W-:Y:S02]  /*e8e0*/  @!P3 LEA.HI.X R59, R66, R3.reuse, R67, 0x2, P5 ;  /* 0x00000003423bb211 */ /* 0x080fe400028f1443 */
[-C--:B--2---:R-:W-:Y:S02]  /*e8f0*/  @!P1 LEA R10, P5, R70, R14.reuse, 0x2 ;  /* 0x0000000e460a9211 */ /* 0x084fe400078a10ff */
[-C--:B------:R-:W-:Y:S01]  /*e900*/  @!P2 LEA.HI.X R9, R68, R3.reuse, R69, 0x2, P4 ;  /* 0x000000034409a211 */ /* 0x080fe200020f1445 */
[----:B------:R3:W-:Y:S01]  /*e910*/  @!P3 ST.E.64 desc[UR42][R58.64], R36 ;  /* 0x000000243a00b985 */ /* 0x0007e2000c101b2a */
[----:B------:R-:W-:Y:S02]  /*e920*/  @!P0 LEA R14, P4, R72, R14, 0x2 ;  /* 0x0000000e480e8211 */ /* 0x000fe400078810ff */
[-C--:B------:R-:W-:Y:S01]  /*e930*/  @!P1 LEA.HI.X R11, R70, R3.reuse, R71, 0x2, P5 ;  /* 0x00000003460b9211 */ /* 0x080fe200028f1447 */
[----:B------:R3:W-:Y:S01]  /*e940*/  @!P2 ST.E.64 desc[UR42][R8.64], R38 ;  /* 0x000000260800a985 */ /* 0x0007e2000c101b2a */
[----:B------:R-:W-:-:S03]  /*e950*/  @!P0 LEA.HI.X R15, R72, R3, R73, 0x2, P4 ;  /* 0x00000003480f8211 */ /* 0x000fc600020f1449 */
[----:B------:R3:W-:Y:S04]  /*e960*/  @!P1 ST.E.64 desc[UR42][R10.64], R40 ;  /* 0x000000280a009985 */ /* 0x0007e8000c101b2a */
[----:B------:R3:W-:Y:S02]  /*e970*/  @!P0 ST.E.64 desc[UR42][R14.64], R42 ;  /* 0x0000002a0e008985 */ /* 0x0007e4000c101b2a */
.L_x_611:
[----:B------:R-:W-:Y:S05]  /*e980*/  BSYNC B1 ;  /* 0x0000000000017941 */ /* 0x000fea0003800000 */
.L_x_610:
[----:B------:R-:W-:-:S03]  /*e990*/  UMOV UR4, 0xffffffff ;  /* 0xffffffff00047882 */ /* 0x000fc60000000000 */
[----:B------:R-:W-:Y:S05]  /*e9a0*/  BRA.DIV UR4, `(.L_x_612) ;  /* 0x0000009204087947 */ /* 0x000fea000b800000 */
[----:B-1----:R1:W4:Y:S04]  /*e9b0*/  SHFL.IDX PT, R3, R4, 0x1, 0x1c1f ;  /* 0x003c1f0004037f89 */ /* 0x00232800000e0000 */
[----:B--23--:R1:W2:Y:S02]  /*e9c0*/  SHFL.IDX PT, R14, R0, 0x1, 0x1c1f ;  /* 0x003c1f00000e7f89 */ /* 0x00c2a400000e0000 */
.L_x_792:
[----:B------:R-:W-:-:S13]  /*e9d0*/  ISETP.GE.AND P0, PT, R6, R61, PT ;  /* 0x0000003d0600720c */ /* 0x000fda0003f06270 */
[----:B------:R-:W-:Y:S05]  /*e9e0*/  @P0 BRA `(.L_x_608) ;  /* 0x0000000c002c0947 */ /* 0x000fea0003800000 */
[----:B------:R-:W-:Y:S02]  /*e9f0*/  ULDC UR4, c[0x0][0xac8] ;  /* 0x0002b20000047ab9 */ /* 0x000fe40000000800 */
[----:B------:R-:W-:Y:S02]  /*ea00*/  ISETP.GE.AND P4, PT, R74, UR4, PT ;  /* 0x000000044a007c0c */ /* 0x000fe4000bf86270 */
[----:B------:R-:W-:Y:S02]  /*ea10*/  ISETP.GE.AND P5, PT, R7, UR4, PT ;  /* 0x0000000407007c0c */ /* 0x000fe4000bfa6270 */
[----:B------:R-:W-:Y:S02]  /*ea20*/  ISETP.GE.AND P0, PT, R60, UR4, PT ;  /* 0x000000043c007c0c */ /* 0x000fe4000bf06270 */
[----:B------:R-:W-:Y:S02]  /*ea30*/  ISETP.GE.AND P1, PT, R64, UR4, PT ;  /* 0x0000000440007c0c */ /* 0x000fe4000bf26270 */
[----:B------:R-:W-:-:S05]  /*ea40*/  ISETP.GE.AND P2, PT, R66, UR4, PT ;  /* 0x0000000442007c0c */ /* 0x000fca000bf46270 */
[----:B----4-:R-:W-:Y:S02]  /*ea50*/  @!P4 IMAD.MOV.U32 R15, RZ, RZ, R3 ;  /* 0x000000ffff0fc224 */ /* 0x010fe400078e0003 */
[----:B--2---:R-:W-:Y:S01]  /*ea60*/  @!P5 LEA R6, P3, R7, R14, 0x2 ;  /* 0x0000000e0706d211 */ /* 0x004fe200078610ff */
[----:B01----:R-:W-:-:S03]  /*ea70*/  @!P4 IMAD.WIDE R4, R74, 0x4, R14 ;  /* 0x000000044a04c825 */ /* 0x003fc600078e020e */
[----:B------:R-:W-:Y:S02]  /*ea80*/  @!P5 LEA.HI.X R7, R7, R3, R32, 0x2, P3 ;  /* 0x000000030707d211 */ /* 0x000fe400018f1420 */
[----:B------:R-:W-:Y:S01]  /*ea90*/  ISETP.GE.AND P3, PT, R68, UR4, PT ;  /* 0x0000000444007c0c */ /* 0x000fe2000bf66270 */
[----:B------:R0:W-:Y:S01]  /*eaa0*/  @!P4 ST.E.64 desc[UR42][R4.64], R44 ;  /* 0x0000002c0400c985 */ /* 0x0001e2000c101b2a */
[----:B------:R-:W-:-:S03]  /*eab0*/  @!P0 LEA R8, P4, R60, R14, 0x2 ;  /* 0x0000000e3c088211 */ /* 0x000fc600078810ff */
[----:B------:R1:W-:Y:S01]  /*eac0*/  @!P5 ST.E.64 desc[UR42][R6.64], R46 ;  /* 0x0000002e0600d985 */ /* 0x0003e2000c101b2a */
[-C--:B------:R-:W-:Y:S02]  /*ead0*/  @!P1 LEA R10, P5, R64, R14.reuse, 0x2 ;  /* 0x0000000e400a9211 */ /* 0x080fe400078a10ff */
[-C--:B------:R-:W-:Y:S02]  /*eae0*/  @!P0 LEA.HI.X R9, R60, R3.reuse, R63, 0x2, P4 ;  /* 0x000000033c098211 */ /* 0x080fe400020f143f */
[----:B------:R-:W-:Y:S02]  /*eaf0*/  ISETP.GE.AND P4, PT, R70, UR4, PT ;  /* 0x0000000446007c0c */ /* 0x000fe4000bf86270 */
[-C--:B------:R-:W-:Y:S01]  /*eb00*/  @!P1 LEA.HI.X R11, R64, R3.reuse, R65, 0x2, P5 ;  /* 0x00000003400b9211 */ /* 0x080fe200028f1441 */
[----:B------:R1:W-:Y:S01]  /*eb10*/  @!P0 ST.E.64 desc[UR42][R8.64], R48 ;  /* 0x0000003008008985 */ /* 0x0003e2000c101b2a */
[----:B------:R-:W-:Y:S02]  /*eb20*/  @!P2 LEA R12, P5, R66, R14, 0x2 ;  /* 0x0000000e420ca211 */ /* 0x000fe400078a10ff */
[----:B------:R-:W-:Y:S01]  /*eb30*/  ISETP.GE.AND P0, PT, R72, UR4, PT ;  /* 0x0000000448007c0c */ /* 0x000fe2000bf06270 */
[----:B------:R1:W-:Y:S01]  /*eb40*/  @!P1 ST.E.64 desc[UR42][R10.64], R50 ;  /* 0x000000320a009985 */ /* 0x0003e2000c101b2a */
[----:B------:R-:W-:-:S02]  /*eb50*/  @!P2 LEA.HI.X R13, R66, R3, R67, 0x2, P5 ;  /* 0x00000003420da211 */ /* 0x000fc400028f1443 */
[----:B------:R-:W-:-:S03]  /*eb60*/  @!P3 LEA R20, P5, R68, R14, 0x2 ;  /* 0x0000000e4414b211 */ /* 0x000fc600078a10ff */
[----:B------:R1:W-:Y:S01]  /*eb70*/  @!P2 ST.E.64 desc[UR42][R12.64], R52 ;  /* 0x000000340c00a985 */ /* 0x0003e2000c101b2a */
[----:B------:R-:W-:Y:S02]  /*eb80*/  @!P3 LEA.HI.X R21, R68, R3, R69, 0x2, P5 ;  /* 0x000000034415b211 */ /* 0x000fe400028f1445 */
[----:B0-----:R-:W-:-:S03]  /*eb90*/  @!P4 LEA R4, P5, R70, R14, 0x2 ;  /* 0x0000000e4604c211 */ /* 0x001fc600078a10ff */
[----:B------:R1:W-:Y:S01]  /*eba0*/  @!P3 ST.E.64 desc[UR42][R20.64], R54 ;  /* 0x000000361400b985 */ /* 0x0003e2000c101b2a */
[----:B------:R-:W-:-:S05]  /*ebb0*/  @!P4 LEA.HI.X R5, R70, R3, R71, 0x2, P5 ;  /* 0x000000034605c211 */ /* 0x000fca00028f1447 */
[----:B------:R1:W-:Y:S01]  /*ebc0*/  @!P4 ST.E.64 desc[UR42][R4.64], R56 ;  /* 0x000000380400c985 */ /* 0x0003e2000c101b2a */
[----:B------:R-:W-:Y:S05]  /*ebd0*/  @P0 BRA `(.L_x_608) ;  /* 0x0000000800b00947 */ /* 0x000fea0003800000 */
[----:B------:R-:W-:-:S04]  /*ebe0*/  LEA R14, P0, R72, R14, 0x2 ;  /* 0x0000000e480e7211 */ /* 0x000fc800078010ff */
[----:B------:R-:W-:-:S05]  /*ebf0*/  LEA.HI.X R15, R72, R3, R73, 0x2, P0 ;  /* 0x00000003480f7211 */ /* 0x000fca00000f1449 */
[----:B------:R0:W-:Y:S01]  /*ec00*/  ST.E.64 desc[UR42][R14.64], R118 ;  /* 0x000000760e007985 */ /* 0x0001e2000c101b2a */
[----:B------:R-:W-:Y:S05]  /*ec10*/  BRA `(.L_x_608) ;  /* 0x0000000800a07947 */ /* 0x000fea0003800000 */
.L_x_604:
[----:B------:R-:W0:Y:S01]  /*ec20*/  LDL.LU R6, [R1+0x40] ;  /* 0x0000400001067983 */ /* 0x000e220000300800 */
[----:B------:R-:W-:Y:S01]  /*ec30*/  ULDC.64 UR6, c[0x0][0xc08] ;  /* 0x0003020000067ab9 */ /* 0x000fe20000000a00 */
[----:B------:R-:W-:Y:S02]  /*ec40*/  ULDC.64 UR4, c[0x0][0xc00] ;  /* 0x0003000000047ab9 */ /* 0x000fe40000000a00 */
[----:B------:R-:W2:Y:S04]  /*ec50*/  LDL.LU R0, [R1+0x44] ;  /* 0x0000440001007983 */ /* 0x000ea80000300800 */
[----:B------:R-:W4:Y:S01]  /*ec60*/  LDL R8, [R1+0x34] ;  /* 0x0000340001087983 */ /* 0x000f220000100800 */
[----:B------:R-:W-:Y:S01]  /*ec70*/  ISETP.NE.U32.AND P1, PT, RZ, UR6, PT ;  /* 0x00000006ff007c0c */ /* 0x000fe2000bf25070 */
[----:B------:R-:W-:Y:S01]  /*ec80*/  IMAD.MOV.U32 R3, RZ, RZ, RZ ;  /* 0x000000ffff037224 */ /* 0x000fe200078e00ff */
[----:B------:R-:W-:-:S02]  /*ec90*/  ISETP.NE.U32.AND P0, PT, RZ, UR4, PT ;  /* 0x00000004ff007c0c */ /* 0x000fc4000bf05070 */
[----:B------:R-:W-:Y:S02]  /*eca0*/  ISETP.NE.AND.EX P1, PT, RZ, UR7, PT, P1 ;  /* 0x00000007ff007c0c */ /* 0x000fe4000bf25310 */
[----:B------:R-:W-:Y:S01]  /*ecb0*/  ISETP.NE.AND.EX P0, PT, RZ, UR5, PT, P0 ;  /* 0x00000005ff007c0c */ /* 0x000fe2000bf05300 */
[----:B------:R-:W1:Y:S01]  /*ecc0*/  S2R R9, SR_TID.X ;  /* 0x0000000000097919 */ /* 0x000e620000002100 */
[----:B0-----:R-:W-:Y:S01]  /*ecd0*/  IADD3 R4, P2, R6, UR4, RZ ;  /* 0x0000000406047c10 */ /* 0x001fe2000ff5e0ff */
[----:B------:R-:W-:-:S03]  /*ece0*/  ULDC UR4, c[0x0][0xa88] ;  /* 0x0002a20000047ab9 */ /* 0x000fc60000000800 */
[----:B--2---:R-:W-:-:S05]  /*ecf0*/  IADD3.X R5, R0, UR5, RZ, P2, !PT ;  /* 0x0000000500057c10 */ /* 0x004fca00097fe4ff */
[----:B------:R-:W-:Y:S01]  /*ed00*/  @P1 IADD3 R6, P2, R6, UR6, RZ ;  /* 0x0000000606061c10 */ /* 0x000fe2000ff5e0ff */
[----:B-----5:R-:W-:Y:S01]  /*ed10*/  IMAD.U32 R25, RZ, RZ, UR4 ;  /* 0x00000004ff197e24 */ /* 0x020fe2000f8e00ff */
[----:B------:R0:W5:Y:S02]  /*ed20*/  @P0 LDG.E R3, desc[UR42][R4.64] ;  /* 0x0000002a04030981 */ /* 0x000164000c1e1900 */
[----:B------:R-:W-:Y:S01]  /*ed30*/  @P1 IADD3.X R7, R0, UR7, RZ, P2, !PT ;  /* 0x0000000700071c10 */ /* 0x000fe200097fe4ff */
[----:B-1----:R-:W-:-:S04]  /*ed40*/  VIADD R30, R9, 0xffffff80 ;  /* 0xffffff80091e7836 */ /* 0x002fc80000000000 */
[----:B------:R0:W5:Y:S01]  /*ed50*/  @P1 LDG.E R25, desc[UR42][R6.64] ;  /* 0x0000002a06191981 */ /* 0x000162000c1e1900 */
[----:B----4-:R-:W-:Y:S02]  /*ed60*/  ISETP.NE.AND P2, PT, R8, RZ, PT ;  /* 0x000000ff0800720c */ /* 0x010fe40003f45270 */
[----:B------:R-:W-:-:S11]  /*ed70*/  ISETP.GT.AND P3, PT, R30, 0xbf, PT ;  /* 0x000000bf1e00780c */ /* 0x000fd60003f64270 */
[----:B------:R-:W1:Y:S02]  /*ed80*/  @!P2 LDC R8, c[0x0][0xad4] ;  /* 0x0002b500ff08ab82 */ /* 0x000e640000000800 */
[----:B-1----:R0:W-:Y:S01]  /*ed90*/  @!P2 STL [R1+0x34], R8 ;  /* 0x000034080100a387 */ /* 0x0021e20000100800 */
[----:B------:R-:W-:Y:S01]  /*eda0*/  ISETP.GT.AND P2, PT, R8, 0x1, PT ;  /* 0x000000010800780c */ /* 0x000fe20003f44270 */
[----:B------:R-:W-:-:S12]  /*edb0*/  @P1 BRA `(.L_x_613) ;  /* 0x0000000000101947 */ /* 0x000fd80003800000 */
[----:B------:R-:W-:Y:S05]  /*edc0*/  @!P0 BRA `(.L_x_613) ;  /* 0x00000000000c8947 */ /* 0x000fea0003800000 */
[----:B------:R-:W2:Y:S04]  /*edd0*/  LDG.E R0, desc[UR42][R4.64] ;  /* 0x0000002a04007981 */ /* 0x000ea8000c1e1900 */
[----:B-----5:R-:W2:Y:S02]  /*ede0*/  LDG.E R25, desc[UR42][R4.64+0x4] ;  /* 0x0000042a04197981 */ /* 0x020ea4000c1e1900 */
[----:B--2---:R-:W-:-:S07]  /*edf0*/  IADD3 R25, -R0, R25, RZ ;  /* 0x0000001900197210 */ /* 0x004fce0007ffe1ff */
.L_x_613:
[----:B------:R-:W2:Y:S04]  /*ee00*/  LDL.LU R0, [R1+0x50] ;  /* 0x0000500001007983 */ /* 0x000ea80000300800 */
[----:B0-----:R-:W4:Y:S01]  /*ee10*/  LDL.LU R4, [R1+0x38] ;  /* 0x0000380001047983 */ /* 0x001f220000300800 */
[----:B------:R-:W-:Y:S01]  /*ee20*/  BSSY B1, `(.L_x_614) ;  /* 0x0000038000017945 */ /* 0x000fe20003800000 */
[----:B-----5:R-:W-:Y:S02]  /*ee30*/  SHF.R.S32.HI R24, RZ, 0x1f, R3 ;  /* 0x0000001fff187819 */ /* 0x020fe40000011403 */
[----:B--2---:R-:W-:Y:S02]  /*ee40*/  SEL R26, R0, RZ, !P0 ;  /* 0x000000ff001a7207 */ /* 0x004fe40004000000 */
[----:B----4-:R-:W-:Y:S01]  /*ee50*/  SEL R31, R4, RZ, !P0 ;  /* 0x000000ff041f7207 */ /* 0x010fe20004000000 */
[----:B------:R-:W-:Y:S06]  /*ee60*/  @P3 BRA `(.L_x_615) ;  /* 0x0000000000cc3947 */ /* 0x000fec0003800000 */
[----:B------:R-:W2:Y:S01]  /*ee70*/  LDL R0, [R1+0x48] ;  /* 0x0000480001007983 */ /* 0x000ea20000100800 */
[----:B------:R-:W0:Y:S02]  /*ee80*/  LDC R28, c[0x0][0xbe8] ;  /* 0x0002fa00ff1c7b82 */ /* 0x000e240000000800 */
[----:B0-----:R-:W-:Y:S02]  /*ee90*/  IMAD R4, R25, R28, RZ ;  /* 0x0000001c19047224 */ /* 0x001fe400078e02ff */
[----:B--2---:R-:W-:-:S04]  /*eea0*/  IMAD R0, R0, 0xc0, R9 ;  /* 0x000000c000007824 */ /* 0x004fc800078e0209 */
[----:B------:R-:W-:-:S05]  /*eeb0*/  VIADD R37, R0, 0xffffff80 ;  /* 0xffffff8000257836 */ /* 0x000fca0000000000 */
[----:B------:R-:W-:-:S13]  /*eec0*/  ISETP.GE.AND P0, PT, R37, R4, PT ;  /* 0x000000042500720c */ /* 0x000fda0003f06270 */
[----:B------:R-:W-:Y:S05]  /*eed0*/  @P0 BRA `(.L_x_615) ;  /* 0x0000000000b00947 */ /* 0x000fea0003800000 */
[----:B---3--:R-:W2:Y:S01]  /*eee0*/  LDL.LU R32, [R1+0x4c] ;  /* 0x00004c0001207983 */ /* 0x008ea20000300800 */
[----:B------:R-:W-:Y:S01]  /*eef0*/  IMAD.MOV.U32 R20, RZ, RZ, 0x9b8 ;  /* 0x000009b8ff147424 */ /* 0x000fe200078e00ff */
[----:B------:R-:W-:Y:S01]  /*ef00*/  ISETP.GT.AND P0, PT, R8, 0x1, PT ;  /* 0x000000010800780c */ /* 0x000fe20003f04270 */
[----:B------:R-:W0:Y:S01]  /*ef10*/  LDC.64 R4, c[0x0][0xba8] ;  /* 0x0002ea00ff047b82 */ /* 0x000e220000000a00 */
[----:B------:R-:W-:Y:S01]  /*ef20*/  ISETP.NE.AND P1, PT, R28, 0x1, PT ;  /* 0x000000011c00780c */ /* 0x000fe20003f25270 */
[----:B------:R-:W-:Y:S01]  /*ef30*/  IMAD.MOV.U32 R21, RZ, RZ, R37 ;  /* 0x000000ffff157224 */ /* 0x000fe200078e0025 */
[----:B------:R-:W-:-:S05]  /*ef40*/  SEL R20, R20, 0x978, P0 ;  /* 0x0000097814147807 */ /* 0x000fca0000000000 */
[----:B------:R-:W1:Y:S08]  /*ef50*/  LDC.64 R8, c[0x0][R20+0x220] ;  /* 0x0000880014087b82 */ /* 0x000e700000000a00 */
[----:B------:R-:W3:Y:S08]  /*ef60*/  LDC.64 R6, c[0x0][R20+0x218] ;  /* 0x0000860014067b82 */ /* 0x000ef00000000a00 */
[----:B------:R-:W4:Y:S08]  /*ef70*/  LDC.64 R10, c[0x0][R20+0x228] ;  /* 0x00008a00140a7b82 */ /* 0x000f300000000a00 */
[----:B------:R-:W5:Y:S08]  /*ef80*/  @P1 LDC R0, c[0x0][0xbec] ;  /* 0x0002fb00ff001b82 */ /* 0x000f700000000800 */
[----:B------:R-:W4:Y:S08]  /*ef90*/  LDC.64 R12, c[0x0][R20+0x210] ;  /* 0x00008400140c7b82 */ /* 0x000f300000000a00 */
[----:B------:R-:W4:Y:S01]  /*efa0*/  @P1 LDC R29, c[0x0][0xbf0] ;  /* 0x0002fc00ff1d1b82 */ /* 0x000f220000000800 */
[----:B-----5:R-:W-:-:S07]  /*efb0*/  @P1 IMAD.HI.U32 R0, R37, R0, RZ ;  /* 0x0000000025001227 */ /* 0x020fce00078e00ff */
[----:B0-----:R-:W0:Y:S01]  /*efc0*/  @!P0 LDC R4, c[0x0][0xb50] ;  /* 0x0002d400ff048b82 */ /* 0x001e220000000800 */
[-C--:B-1----:R-:W-:Y:S02]  /*efd0*/  IMAD R9, R9, R31.reuse, RZ ;  /* 0x0000001f09097224 */ /* 0x082fe400078e02ff */
[----:B------:R-:W-:-:S05]  /*efe0*/  IMAD.WIDE.U32 R14, R8, R31, RZ ;  /* 0x0000001f080e7225 */ /* 0x000fca00078e00ff */
[----:B------:R-:W1:Y:S01]  /*eff0*/  @!P0 LDC R5, c[0x0][0xb54] ;  /* 0x0002d500ff058b82 */ /* 0x000e620000000800 */
[-C--:B---3--:R-:W-:Y:S02]  /*f000*/  IMAD R27, R7, R152.reuse, RZ ;  /* 0x00000098071b7224 */ /* 0x088fe400078e02ff */
[----:B------:R-:W-:Y:S01]  /*f010*/  IMAD.WIDE.U32 R6, R6, R152, RZ ;  /* 0x0000009806067225 */ /* 0x000fe200078e00ff */
[----:B----4-:R-:W-:-:S03]  /*f020*/  @P1 SHF.R.U32.HI R21, RZ, R29, R0 ;  /* 0x0000001dff151219 */ /* 0x010fc60000011600 */
[----:B------:R-:W-:Y:S01]  /*f030*/  IMAD R29, R8, R26, R9 ;  /* 0x0000001a081d7224 */ /* 0x000fe200078e0209 */
[----:B------:R-:W-:Y:S01]  /*f040*/  IADD3 R0, P1, P3, R14, R6, R3 ;  /* 0x000000060e007210 */ /* 0x000fe20007b3e003 */
[----:B------:R-:W-:Y:S02]  /*f050*/  IMAD.IADD R27, R7, 0x1, R27 ;  /* 0x00000001071b7824 */ /* 0x000fe400078e021b */
[----:B------:R-:W-:Y:S02]  /*f060*/  IMAD.MOV R8, RZ, RZ, -R21 ;  /* 0x000000ffff087224 */ /* 0x000fe400078e0a15 */
[----:B------:R-:W-:Y:S01]  /*f070*/  IMAD.IADD R29, R15, 0x1, R29 ;  /* 0x000000010f1d7824 */ /* 0x000fe200078e021d */
[----:B--2---:R-:W-:-:S05]  /*f080*/  SEL R9, R32, RZ, P0 ;  /* 0x000000ff20097207 */ /* 0x004fca0000000000 */
[----:B------:R-:W-:-:S04]  /*f090*/  IMAD.WIDE.U32 R6, R10, R9, RZ ;  /* 0x000000090a067225 */ /* 0x000fc800078e00ff */
[----:B------:R-:W-:Y:S02]  /*f0a0*/  IMAD R11, R11, R9, RZ ;  /* 0x000000090b0b7224 */ /* 0x000fe400078e02ff */
[----:B------:R-:W-:Y:S01]  /*f0b0*/  IMAD R9, R28, R8, R37 ;  /* 0x000000081c097224 */ /* 0x000fe200078e0225 */
[----:B------:R-:W-:Y:S01]  /*f0c0*/  IADD3.X R8, R29, R27, R24, P1, P3 ;  /* 0x0000001b1d087210 */ /* 0x000fe20000fe6418 */
[----:B------:R-:W-:Y:S01]  /*f0d0*/  IMAD.IADD R11, R7, 0x1, R11 ;  /* 0x00000001070b7824 */ /* 0x000fe200078e020b */
[----:B------:R-:W-:Y:S01]  /*f0e0*/  IADD3 R6, P0, P1, R21, R0, R6 ;  /* 0x0000000015067210 */ /* 0x000fe2000791e006 */
[----:B------:R-:W-:Y:S01]  /*f0f0*/  IMAD R0, R13, R9, RZ ;  /* 0x000000090d007224 */ /* 0x000fe200078e02ff */
[----:B------:R-:W-:-:S04]  /*f100*/  SHF.R.S32.HI R21, RZ, 0x1f, R21 ;  /* 0x0000001fff157819 */ /* 0x000fc80000011415 */
[----:B------:R-:W-:Y:S02]  /*f110*/  IADD3.X R7, R21, R8, R11, P0, P1 ;  /* 0x0000000815077210 */ /* 0x000fe400007e240b */
[----:B------:R-:W-:Y:S01]  /*f120*/  SHF.R.S32.HI R11, RZ, 0x1f, R9 ;  /* 0x0000001fff0b7819 */ /* 0x000fe20000011409 */
[----:B------:R-:W-:-:S04]  /*f130*/  IMAD.WIDE.U32 R6, R12, R9, R6 ;  /* 0x000000090c067225 */ /* 0x000fc800078e0006 */
[----:B------:R-:W-:Y:S01]  /*f140*/  IMAD R11, R12, R11, R0 ;  /* 0x0000000b0c0b7224 */ /* 0x000fe200078e0200 */
[----:B0-----:R-:W-:-:S03]  /*f150*/  LEA R4, P0, R6, R4, 0x2 ;  /* 0x0000000406047211 */ /* 0x001fc600078010ff */
[----:B------:R-:W-:Y:S02]  /*f160*/  IMAD.IADD R0, R7, 0x1, R11 ;  /* 0x0000000107007824 */ /* 0x000fe400078e020b */
[----:B------:R-:W-:-:S03]  /*f170*/  IMAD.MOV.U32 R7, RZ, RZ, -0x800000 ;  /* 0xff800000ff077424 */ /* 0x000fc600078e00ff */
[----:B-1----:R-:W-:-:S05]  /*f180*/  LEA.HI.X R5, R6, R5, R0, 0x2, P0 ;  /* 0x0000000506057211 */ /* 0x002fca00000f1400 */
[----:B------:R0:W-:Y:S02]  /*f190*/  STG.E desc[UR42][R4.64], R7 ;  /* 0x0000000704007986 */ /* 0x0001e4000c10192a */
.L_x_615:
[----:B------:R-:W-:Y:S05]  /*f1a0*/  BSYNC B1 ;  /* 0x0000000000017941 */ /* 0x000fea0003800000 */
.L_x_614:
[----:B------:R-:W-:Y:S05]  /*f1b0*/  @P2 BRA `(.L_x_608) ;  /* 0x0000000400382947 */ /* 0x000fea0003800000 */
[----:B------:R-:W2:Y:S01]  /*f1c0*/  LDL R27, [R1+0x48] ;  /* 0x00004800011b7983 */ /* 0x000ea20000100800 */
[----:B------:R-:W1:Y:S01]  /*f1d0*/  LDC R8, c[0x0][0xbe8] ;  /* 0x0002fa00ff087b82 */ /* 0x000e620000000800 */
[----:B------:R-:W-:Y:S01]  /*f1e0*/  SHF.R.S32.HI R28, RZ, 0x1f, R30 ;  /* 0x0000001fff1c7819 */ /* 0x000fe2000001141e */
[----:B------:R-:W-:Y:S01]  /*f1f0*/  ULDC.64 UR4, c[0x0][0xaa0] ;  /* 0x0002a80000047ab9 */ /* 0x000fe20000000a00 */
[----:B------:R-:W-:Y:S01]  /*f200*/  ULDC.64 UR6, c[0x0][0xaf0] ;  /* 0x0002bc0000067ab9 */ /* 0x000fe20000000a00 */
[----:B------:R-:W-:Y:S01]  /*f210*/  IMAD R0, R24, UR4, RZ ;  /* 0x0000000418007c24 */ /* 0x000fe2000f8e02ff */
[----:B------:R-:W-:Y:S01]  /*f220*/  LEA.HI R28, R28, R30, RZ, 0x3 ;  /* 0x0000001e1c1c7211 */ /* 0x000fe200078f18ff */
[----:B0-----:R-:W-:-:S03]  /*f230*/  IMAD.WIDE.U32 R4, R3, UR4, RZ ;  /* 0x0000000403047c25 */ /* 0x001fc6000f8e00ff */
[----:B------:R-:W-:Y:S01]  /*f240*/  SHF.R.S32.HI R28, RZ, 0x3, R28 ;  /* 0x00000003ff1c7819 */ /* 0x000fe2000001141c */
[----:B------:R-:W-:Y:S01]  /*f250*/  IMAD R7, R3, UR5, R0 ;  /* 0x0000000503077c24 */ /* 0x000fe2000f8e0200 */
[----:B------:R-:W-:-:S03]  /*f260*/  ULDC.64 UR4, c[0x0][0xae8] ;  /* 0x0002ba0000047ab9 */ /* 0x000fc60000000a00 */
[----:B------:R-:W-:Y:S01]  /*f270*/  IMAD R0, R74, 0x30, R28 ;  /* 0x000000304a007824 */ /* 0x000fe200078e021c */
[----:B------:R-:W-:-:S03]  /*f280*/  IADD3 R5, R5, R7, RZ ;  /* 0x0000000705057210 */ /* 0x000fc60007ffe0ff */
[----:B------:R-:W-:Y:S01]  /*f290*/  IMAD.WIDE.U32 R4, R152, UR4, R4 ;  /* 0x0000000498047c25 */ /* 0x000fe2000f8e0004 */
[----:B-1----:R-:W-:-:S03]  /*f2a0*/  ISETP.NE.AND P0, PT, R8, 0x1, PT ;  /* 0x000000010800780c */ /* 0x002fc60003f05270 */
[----:B------:R-:W-:Y:S01]  /*f2b0*/  IMAD R5, R152, UR5, R5 ;  /* 0x0000000598057c24 */ /* 0x000fe2000f8e0205 */
[----:B------:R-:W-:Y:S01]  /*f2c0*/  ULDC.64 UR4, c[0x0][0xae0] ;  /* 0x0002b80000047ab9 */ /* 0x000fe20000000a00 */
[----:B------:R-:W-:-:S08]  /*f2d0*/  IMAD.WIDE.U32 R4, R31, UR6, R4 ;  /* 0x000000061f047c25 */ /* 0x000fd0000f8e0004 */
[----:B------:R-:W0:Y:S08]  /*f2e0*/  @P0 LDC R6, c[0x0][0xbec] ;  /* 0x0002fb00ff060b82 */ /* 0x000e300000000800 */
[----:B------:R-:W1:Y:S01]  /*f2f0*/  @P0 LDC R11, c[0x0][0xbf0] ;  /* 0x0002fc00ff0b0b82 */ /* 0x000e620000000800 */
[----:B--2---:R-:W-:-:S04]  /*f300*/  IMAD R9, R27, 0xc0, R0 ;  /* 0x000000c01b097824 */ /* 0x004fc800078e0200 */
[----:B0-----:R-:W-:-:S04]  /*f310*/  @P0 IMAD.HI.U32 R0, R9, R6, RZ ;  /* 0x0000000609000227 */ /* 0x001fc800078e00ff */
[----:B------:R-:W-:Y:S01]  /*f320*/  IMAD.MOV.U32 R3, RZ, RZ, R9 ;  /* 0x000000ffff037224 */ /* 0x000fe200078e0009 */
[----:B-1----:R-:W-:Y:S01]  /*f330*/  @P0 SHF.R.U32.HI R3, RZ, R11, R0 ;  /* 0x0000000bff030219 */ /* 0x002fe20000011600 */
[----:B------:R-:W-:-:S03]  /*f340*/  IMAD R6, R26, UR6, RZ ;  /* 0x000000061a067c24 */ /* 0x000fc6000f8e02ff */
[--C-:B------:R-:W-:Y:S01]  /*f350*/  SHF.R.S32.HI R0, RZ, 0x1f, R3.reuse ;  /* 0x0000001fff007819 */ /* 0x100fe20000011403 */
[----:B------:R-:W-:Y:S01]  /*f360*/  IMAD R7, R31, UR7, R6 ;  /* 0x000000071f077c24 */ /* 0x000fe2000f8e0206 */
[----:B------:R-:W-:Y:S01]  /*f370*/  ULDC.64 UR6, c[0x0][0xa80] ;  /* 0x0002a00000067ab9 */ /* 0x000fe20000000a00 */
[----:B------:R-:W-:Y:S02]  /*f380*/  IMAD.MOV R6, RZ, RZ, -R3 ;  /* 0x000000ffff067224 */ /* 0x000fe400078e0a03 */
[----:B------:R-:W-:Y:S02]  /*f390*/  IMAD.IADD R5, R5, 0x1, R7 ;  /* 0x0000000105057824 */ /* 0x000fe400078e0207 */
[----:B------:R-:W-:Y:S02]  /*f3a0*/  IMAD R0, R0, UR4, RZ ;  /* 0x0000000400007c24 */ /* 0x000fe4000f8e02ff */
[----:B------:R-:W-:Y:S02]  /*f3b0*/  IMAD R7, R8, R6, R9 ;  /* 0x0000000608077224 */ /* 0x000fe400078e0209 */
[----:B------:R-:W-:-:S02]  /*f3c0*/  IMAD R9, R3, UR5, R0 ;  /* 0x0000000503097c24 */ /* 0x000fc4000f8e0200 */
[----:B------:R-:W-:Y:S01]  /*f3d0*/  IMAD.WIDE.U32 R4, R3, UR4, R4 ;  /* 0x0000000403047c25 */ /* 0x000fe2000f8e0004 */
[----:B------:R-:W-:Y:S01]  /*f3e0*/  SHF.R.S32.HI R0, RZ, 0x1f, R7 ;  /* 0x0000001fff007819 */ /* 0x000fe20000011407 */
[----:B------:R-:W-:Y:S02]  /*f3f0*/  ULDC.64 UR4, c[0x0][0xad8] ;  /* 0x0002b60000047ab9 */ /* 0x000fe40000000a00 */
[----:B------:R-:W-:Y:S02]  /*f400*/  IMAD.IADD R5, R5, 0x1, R9 ;  /* 0x0000000105057824 */ /* 0x000fe400078e0209 */
[----:B------:R-:W-:Y:S02]  /*f410*/  IMAD R0, R0, UR4, RZ ;  /* 0x0000000400007c24 */ /* 0x000fe4000f8e02ff */
[----:B------:R-:W-:Y:S01]  /*f420*/  IMAD.WIDE.U32 R20, R7, UR4, R4 ;  /* 0x0000000407147c25 */ /* 0x000fe2000f8e0004 */
[----:B------:R-:W-:Y:S02]  /*f430*/  ULDC UR4, c[0x0][0xac8] ;  /* 0x0002b20000047ab9 */ /* 0x000fe40000000800 */
[----:B------:R-:W-:Y:S01]  /*f440*/  ISETP.GE.AND P0, PT, R59, UR4, PT ;  /* 0x000000043b007c0c */ /* 0x000fe2000bf06270 */
[----:B------:R-:W-:Y:S01]  /*f450*/  IMAD R3, R7, UR5, R0 ;  /* 0x0000000507037c24 */ /* 0x000fe2000f8e0200 */
[----:B------:R-:W-:Y:S01]  /*f460*/  LEA R7, P1, R20, UR6, 0x1 ;  /* 0x0000000614077c11 */ /* 0x000fe2000f8208ff */
[----:B------:R-:W-:-:S02]  /*f470*/  UMOV UR4, 0xffffffff ;  /* 0xffffffff00047882 */ /* 0x000fc40000000000 */
[----:B------:R-:W-:-:S05]  /*f480*/  IMAD.IADD R3, R21, 0x1, R3 ;  /* 0x0000000115037824 */ /* 0x000fca00078e0203 */
[----:B------:R-:W-:Y:S01]  /*f490*/  LEA.HI.X R20, R20, UR7, R3, 0x1, P1 ;  /* 0x0000000714147c11 */ /* 0x000fe200088f0c03 */
[----:B------:R-:W-:Y:S06]  /*f4a0*/  BRA.DIV UR4, `(.L_x_616) ;  /* 0x0000008604907947 */ /* 0x000fec000b800000 */
[----:B------:R-:W0:Y:S01]  /*f4b0*/  SHFL.IDX PT, R3, R7, RZ, 0x181f ;  /* 0x00181fff07037589 */ /* 0x000e2200000e0000 */
[----:B------:R-:W-:Y:S02]  /*f4c0*/  IMAD R21, R25, R8, RZ ;  /* 0x0000000819157224 */ /* 0x000fe400078e02ff */
[----:B------:R-:W-:Y:S01]  /*f4d0*/  IMAD R24, R27, 0xc0, R28 ;  /* 0x000000c01b187824 */ /* 0x000fe200078e021c */
[----:B------:R-:W1:Y:S03]  /*f4e0*/  SHFL.IDX PT, R0, R20, RZ, 0x181f ;  /* 0x00181fff14007589 */ /* 0x000e6600000e0000 */
[C---:B------:R-:W-:Y:S01]  /*f4f0*/  VIADD R8, R24.reuse, 0x30 ;  /* 0x0000003018087836 */ /* 0x040fe20000000000 */
[----:B------:R-:W2:Y:S01]  /*f500*/  SHFL.IDX PT, R5, R7, 0x1, 0x181f ;  /* 0x00381f0007057f89 */ /* 0x000ea200000e0000 */
[C---:B------:R-:W-:Y:S01]  /*f510*/  ISETP.GE.OR P2, PT, R24.reuse, R21, P0 ;  /* 0x000000151800720c */ /* 0x040fe20000746670 */
[----:B------:R-:W-:-:S02]  /*f520*/  VIADD R10, R24, 0x60 ;  /* 0x00000060180a7836 */ /* 0x000fc40000000000 */
[----:B------:R-:W4:Y:S01]  /*f530*/  SHFL.IDX PT, R14, R7, 0x2, 0x181f ;  /* 0x00581f00070e7f89 */ /* 0x000f2200000e0000 */
[-C--:B------:R-:W-:Y:S02]  /*f540*/  ISETP.GE.OR P3, PT, R8, R21.reuse, P0 ;  /* 0x000000150800720c */ /* 0x080fe40000766670 */
[----:B------:R-:W-:Y:S01]  /*f550*/  ISETP.GE.OR P4, PT, R10, R21, P0 ;  /* 0x000000150a00720c */ /* 0x000fe20000786670 */
[----:B------:R-:W5:Y:S04]  /*f560*/  SHFL.IDX PT, R4, R20, 0x1, 0x181f ;  /* 0x00381f0014047f89 */ /* 0x000f6800000e0000 */
[----:B------:R-:W3:Y:S02]  /*f570*/  SHFL.IDX PT, R6, R20, 0x2, 0x181f ;  /* 0x00581f0014067f89 */ /* 0x000ee400000e0000 */
[----:B0-----:R-:W-:-:S04]  /*f580*/  @!P2 LEA R10, P5, R59, R3, 0x1 ;  /* 0x000000033b0aa211 */ /* 0x001fc800078a08ff */
[C---:B-1----:R-:W-:Y:S02]  /*f590*/  @!P2 LEA.HI.X R3, R59.reuse, R0, R58, 0x1, P5 ;  /* 0x000000003b03a211 */ /* 0x042fe400028f0c3a */
[----:B------:R0:W1:Y:S01]  /*f5a0*/  SHFL.IDX PT, R0, R20, 0x3, 0x181f ;  /* 0x00781f0014007f89 */ /* 0x00006200000e0000 */
[C---:B--2---:R-:W-:Y:S02]  /*f5b0*/  @!P3 LEA R8, P1, R59.reuse, R5, 0x1 ;  /* 0x000000053b08b211 */ /* 0x044fe400078208ff */
[----:B------:R-:W-:Y:S01]  /*f5c0*/  @!P2 IMAD.MOV.U32 R11, RZ, RZ, R3 ;  /* 0x000000ffff0ba224 */ /* 0x000fe200078e0003 */
[----:B----4-:R-:W-:-:S04]  /*f5d0*/  @!P4 LEA R25, P5, R59, R14, 0x1 ;  /* 0x0000000e3b19c211 */ /* 0x010fc800078a08ff */
[----:B------:R0:W-:Y:S01]  /*f5e0*/  @!P2 ST.E.128 desc[UR42][R10.64], RZ ;  /* 0x000000ff0a00a985 */ /* 0x0001e2000c101d2a */
[C-C-:B-----5:R-:W-:Y:S01]  /*f5f0*/  @!P3 LEA.HI.X R9, R59.reuse, R4, R58.reuse, 0x1, P1 ;  /* 0x000000043b09b211 */ /* 0x160fe200008f0c3a */
[----:B------:R-:W-:Y:S02]  /*f600*/  @!P4 IMAD.MOV.U32 R4, RZ, RZ, R25 ;  /* 0x000000ffff04c224 */ /* 0x000fe400078e0019 */
[----:B------:R0:W2:Y:S01]  /*f610*/  SHFL.IDX PT, R14, R7, 0x3, 0x181f ;  /* 0x00781f00070e7f89 */ /* 0x0000a200000e0000 */
[----:B---3--:R-:W-:-:S03]  /*f620*/  @!P4 LEA.HI.X R5, R59, R6, R58, 0x1, P5 ;  /* 0x000000063b05c211 */ /* 0x008fc600028f0c3a */
[----:B------:R0:W-:Y:S04]  /*f630*/  @!P3 ST.E.128 desc[UR42][R8.64], RZ ;  /* 0x000000ff0800b985 */ /* 0x0001e8000c101d2a */
[----:B------:R0:W-:Y:S02]  /*f640*/  @!P4 ST.E.128 desc[UR42][R4.64], RZ ;  /* 0x000000ff0400c985 */ /* 0x0001e4000c101d2a */
.L_x_801:
[----:B------:R-:W-:-:S04]  /*f650*/  IADD3 R24, R24, 0x90, RZ ;  /* 0x0000009018187810 */ /* 0x000fc80007ffe0ff */
[----:B------:R-:W-:-:S13]  /*f660*/  ISETP.GE.OR P0, PT, R24, R21, P0 ;  /* 0x000000151800720c */ /* 0x000fda0000706670 */
[----:B--2---:R-:W-:-:S04]  /*f670*/  @!P0 LEA R14, P1, R59, R14, 0x1 ;  /* 0x0000000e3b0e8211 */ /* 0x004fc800078208ff */
[----:B-1----:R-:W-:-:S05]  /*f680*/  @!P0 LEA.HI.X R15, R59, R0, R58, 0x1, P1 ;  /* 0x000000003b0f8211 */ /* 0x002fca00008f0c3a */
[----:B------:R1:W-:Y:S04]  /*f690*/  @!P0 ST.E.128 desc[UR42][R14.64], RZ ;  /* 0x000000ff0e008985 */ /* 0x0003e8000c101d2a */
.L_x_608:
[----:B------:R-:W-:Y:S05]  /*f6a0*/  BSYNC B0 ;  /* 0x0000000000007941 */ /* 0x000fea0003800000 */
.L_x_603:
[----:B------:R-:W-:Y:S02]  /*f6b0*/  ULDC UR4, c[0x0][0xc3c] ;  /* 0x00030f0000047ab9 */ /* 0x000fe40000000800 */
[----:B---3--:R-:W-:-:S13]  /*f6c0*/  ISETP.GE.AND P0, PT, R35, UR4, PT ;  /* 0x0000000423007c0c */ /* 0x008fda000bf06270 */
[----:B------:R-:W-:Y:S05]  /*f6d0*/  @!P0 BRA `(.L_x_617) ;  /* 0xffffff1800608947 */ /* 0x000fea000383ffff */
[----:B------:R-:W-:Y:S05]  /*f6e0*/  BRA `(.L_x_478) ;  /* 0x0000006c00cc7947 */ /* 0x000fea0003800000 */
.L_x_476:
[----:B------:R-:W-:-:S08]  /*f6f0*/  NOP ;  /* 0x0000000000007918 */ /* 0x000fd00000000000 */
[----:B------:R-:W0:-:S00]  /*f700*/  USETMAXREG.DEALLOC.CTAPOOL 0x20 ;  /* 0x00000020000079c8 */ /* 0x000e0000080e0500 */
[----:B0-----:R-:W2:Y:S01]  /*f710*/  LDL.LU R2, [R1] ;  /* 0x0000000001027983 */ /* 0x001ea20000300800 */
[----:B------:R-:W-:-:S06]  /*f720*/  LOP3.LUT R0, R0, 0x3, RZ, 0xc0, !PT ;  /* 0x0000000300007812 */ /* 0x000fcc00078ec0ff */
[----:B------:R-:W0:Y:S02]  /*f730*/  SHFL.IDX PT, R0, R0, RZ, 0x1f ;  /* 0x00001fff00007589 */ /* 0x000e2400000e0000 */
[----:B0-----:R-:W-:Y:S01]  /*f740*/  ISETP.NE.AND P0, PT, R0, RZ, PT ;  /* 0x000000ff0000720c */ /* 0x001fe20003f05270 */
[----:B------:R-:W-:Y:S01]  /*f750*/  IMAD.MOV.U32 R0, RZ, RZ, RZ ;  /* 0x000000ffff007224 */ /* 0x000fe200078e00ff */
[----:B--2---:R-:W-:-:S11]  /*f760*/  LOP3.LUT R2, R2, 0xfffffffb, RZ, 0xc0, !PT ;  /* 0xfffffffb02027812 */ /* 0x004fd600078ec0ff */
[----:B------:R-:W-:-:S05]  /*f770*/  @P0 LOP3.LUT R2, R2, 0x4, RZ, 0xfc, !PT ;  /* 0x0000000402020812 */ /* 0x000fca00078efcff */
[----:B------:R0:W-:Y:S01]  /*f780*/  STL [R1], R2 ;  /* 0x0000000201007387 */ /* 0x0001e20000100800 */
        /* <DEDUP_REMOVED lines=8> */
.L_x_618:
        /* <DEDUP_REMOVED lines=44> */
.L_x_622:
[----:B------:R-:W0:Y:S01]  /*fad0*/  LDC R0, c[0x0][0xc3c] ;  /* 0x00030f00ff007b82 */ /* 0x000e220000000800 */
[----:B------:R-:W-:Y:S01]  /*fae0*/  UIADD3 UR4, UR4, 0x1f, URZ ;  /* 0x0000001f04047890 */ /* 0x000fe2000fffe03f */
[----:B------:R-:W-:Y:S02]  /*faf0*/  ULDC UR7, c[0x0][0xc3c] ;  /* 0x00030f0000077ab9 */ /* 0x000fe40000000800 */
[----:B------:R-:W-:-:S03]  /*fb00*/  MOV R27, UR7 ;  /* 0x00000007001b7c02 */ /* 0x000fc60008000f00 */
        /* <DEDUP_REMOVED lines=29> */
[----:B0-----:R-:W-:-:S04]  /*fce0*/  IMAD R3, R4, UR5, RZ ;  /* 0x0000000504037c24 */ /* 0x001fc8000f8e02ff */
[----:B------:R-:W-:-:S05]  /*fcf0*/  IMAD.IADD R6, R3, 0x1, R6 ;  /* 0x0000000103067824 */ /* 0x000fca00078e0206 */
[----:B------:R-:W-:-:S13]  /*fd00*/  ISETP.GT.AND P6, PT, R6, UR6, PT ;  /* 0x0000000606007c0c */ /* 0x000fda000bfc4270 */
[----:B------:R-:W-:Y:S05]  /*fd10*/  @!P6 BRA `(.L_x_622) ;  /* 0xfffffffc006ce947 */ /* 0x000fea000383ffff */
.L_x_620:
[----:B------:R-:W-:Y:S01]  /*fd20*/  IADD3 R11, -R3, R6, RZ ;  /* 0x00000006030b7210 */ /* 0x000fe20007ffe1ff */
[----:B------:R-:W-:-:S04]  /*fd30*/  IMAD.MOV.U32 R24, RZ, RZ, RZ ;  /* 0x000000ffff187224 */ /* 0x000fc800078e00ff */
        /* <DEDUP_REMOVED lines=17> */
.L_x_623:
        /* <DEDUP_REMOVED lines=43> */
[----:B------:R-:W-:Y:S01]  /*10100*/  @!P1 IMAD.IADD R4, R4, 0x1, -R5 ;  /* 0x0000000104049824 */ /* 0x000fe200078e0a05 */
[----:B------:R-:W-:Y:S02]  /*10110*/  @!P1 IADD3 R2, R2, 0x1, RZ ;  /* 0x0000000102029810 */ /* 0x000fe40007ffe0ff */
[----:B------:R-:W-:Y:S02]  /*10120*/  ISETP.NE.AND P1, PT, R9, RZ, PT ;  /* 0x000000ff0900720c */ /* 0x000fe40003f25270 */
[----:B------:R-:W-:-:S13]  /*10130*/  ISETP.GE.U32.AND P0, PT, R4, R5, PT ;  /* 0x000000050400720c */ /* 0x000fda0003f06070 */
[----:B------:R-:W-:-:S04]  /*10140*/  @P0 VIADD R2, R2, 0x1 ;  /* 0x0000000102020836 */ /* 0x000fc80000000000 */
[----:B------:R-:W-:Y:S01]  /*10150*/  @!P2 IMAD.MOV R2, RZ, RZ, -R2 ;  /* 0x000000ffff02a224 */ /* 0x000fe200078e0a02 */
[----:B------:R-:W-:-:S05]  /*10160*/  @!P1 LOP3.LUT R2, RZ, R9, RZ, 0x33, !PT ;  /* 0x00000009ff029212 */ /* 0x000fca00078e33ff */
[----:B------:R-:W-:-:S04]  /*10170*/  IMAD.MOV R26, RZ, RZ, -R2 ;  /* 0x000000ffff1a7224 */ /* 0x000fc800078e0a02 */
[C---:B------:R-:W-:Y:S02]  /*10180*/  IMAD R26, R9.reuse, R26, R6 ;  /* 0x0000001a091a7224 */ /* 0x040fe400078e0206 */
[----:B------:R-:W-:-:S04]  /*10190*/  IMAD R9, R9, 0x1000000, R2 ;  /* 0x0100000009097824 */ /* 0x000fc800078e0202 */
[----:B------:R-:W-:Y:S01]  /*101a0*/  IMAD R26, R26, 0x10000, R9 ;  /* 0x000100001a1a7824 */ /* 0x000fe200078e0209 */
[----:B------:R-:W-:Y:S06]  /*101b0*/  BRA `(.L_x_624) ;  /* 0x00000000000c7947 */ /* 0x000fec0003800000 */
.L_x_621:
[----:B------:R-:W-:Y:S01]  /*101c0*/  IMAD.MOV.U32 R25, RZ, RZ, RZ ;  /* 0x000000ffff197224 */ /* 0x000fe200078e00ff */
[----:B------:R-:W-:Y:S01]  /*101d0*/  MOV R26, RZ ;  /* 0x000000ff001a7202 */ /* 0x000fe20000000f00 */
[----:B------:R-:W-:-:S07]  /*101e0*/  IMAD.U32 R24, RZ, RZ, UR6 ;  /* 0x00000006ff187e24 */ /* 0x000fce000f8e00ff */
.L_x_624:
[----:B------:R-:W-:-:S13]  /*101f0*/  ISETP.NE.AND P0, PT, R7, RZ, PT ;  /* 0x000000ff0700720c */ /* 0x000fda0003f05270 */
[----:B------:R-:W0:Y:S01]  /*10200*/  @!P0 S2R R3, SR_CgaCtaId ;  /* 0x0000000000038919 */ /* 0x000e220000008800 */
[----:B------:R-:W-:-:S04]  /*10210*/  @!P0 MOV R0, 0x400 ;  /* 0x0000040000008802 */ /* 0x000fc80000000f00 */
[----:B0-----:R-:W-:-:S05]  /*10220*/  @!P0 LEA R0, R3, R0, 0x18 ;  /* 0x0000000003008211 */ /* 0x001fca00078ec0ff */
[----:B------:R0:W-:Y:S01]  /*10230*/  @!P0 STS.128 [R0+0x168d0], R24 ;  /* 0x0168d01800008388 */ /* 0x0001e20000000c00 */
[----:B------:R-:W-:Y:S06]  /*10240*/  BAR.ARV 0x5, 0x200 ;  /* 0x0148000000007b1d */ /* 0x000fec0000002000 */
.L_x_619:
[----:B------:R2:W-:Y:S01]  /*10250*/  STL [R1+0x44], RZ ;  /* 0x000044ff01007387 */ /* 0x0005e20000100800 */
[----:B------:R-:W-:Y:S01]  /*10260*/  ULDC UR4, c[0x0][0xc3c] ;  /* 0x00030f0000047ab9 */ /* 0x000fe20000000800 */
[----:B------:R-:W-:Y:S01]  /*10270*/  IMAD.MOV.U32 R29, RZ, RZ, 0x1 ;  /* 0x00000001ff1d7424 */ /* 0x000fe200078e00ff */
[----:B-1----:R-:W-:Y:S01]  /*10280*/  ISETP.GE.AND P0, PT, R27, UR4, PT ;  /* 0x000000041b007c0c */ /* 0x002fe2000bf06270 */
[----:B------:R-:W-:-:S12]  /*10290*/  IMAD.MOV.U32 R22, RZ, RZ, RZ ;  /* 0x000000ffff167224 */ /* 0x000fd800078e00ff */
[----:B--2---:R-:W-:Y:S05]  /*102a0*/  @P0 BRA `(.L_x_625) ;  /* 0x0000006000000947 */ /* 0x004fea0003800000 */
[----:B------:R-:W1:Y:S01]  /*102b0*/  S2R R6, SR_TID.X ;  /* 0x0000000000067919 */ /* 0x000e620000002100 */
[----:B------:R-:W2:Y:S01]  /*102c0*/  S2UR UR5, SR_CgaCtaId ;  /* 0x00000000000579c3 */ /* 0x000ea20000008800 */
[----:B------:R-:W-:Y:S01]  /*102d0*/  UMOV UR4, 0x400 ;  /* 0x0000040000047882 */ /* 0x000fe20000000000 */
[----:B------:R-:W-:Y:S01]  /*102e0*/  BSSY B8, `(.L_x_625) ;  /* 0x00005fc000087945 */ /* 0x000fe20003800000 */
[----:B------:R-:W-:Y:S01]  /*102f0*/  STL [R1+0x44], RZ ;  /* 0x000044ff01007387 */ /* 0x000fe20000100800 */
[----:B------:R-:W-:Y:S01]  /*10300*/  IMAD.MOV.U32 R28, RZ, RZ, RZ ;  /* 0x000000ffff1c7224 */ /* 0x000fe200078e00ff */
[----:B------:R-:W-:Y:S01]  /*10310*/  MOV R29, 0x1 ;  /* 0x00000001001d7802 */ /* 0x000fe20000000f00 */
[----:B------:R-:W-:Y:S01]  /*10320*/  IMAD.MOV.U32 R22, RZ, RZ, RZ ;  /* 0x000000ffff167224 */ /* 0x000fe200078e00ff */
[----:B------:R-:W-:Y:S01]  /*10330*/  ULDC.64 UR40, c[0x0][0x198] ;  /* 0x0000660000287ab9 */ /* 0x000fe20000000a00 */
[----:B------:R-:W-:Y:S01]  /*10340*/  ULOP3.LUT UR38, UR36, 0x2, URZ, 0xfc, !UPT ;  /* 0x0000000224267892 */ /* 0x000fe2000f8efc3f */
[----:B------:R-:W-:Y:S01]  /*10350*/  ULDC UR37, c[0x0][0xc] ;  /* 0x0000030000257ab9 */ /* 0x000fe20000000800 */
[----:B--2---:R-:W-:-:S06]  /*10360*/  ULEA UR4, UR5, UR4, 0x18 ;  /* 0x0000000405047291 */ /* 0x004fcc000f8ec03f */
[----:B------:R-:W-:Y:S01]  /*10370*/  IMAD.U32 R16, RZ, RZ, UR4 ;  /* 0x00000004ff107e24 */ /* 0x000fe2000f8e00ff */
[C---:B-1----:R-:W-:Y:S01]  /*10380*/  LOP3.LUT R5, R6.reuse, 0x7f, RZ, 0xc0, !PT ;  /* 0x0000007f06057812 */ /* 0x042fe200078ec0ff */
[----:B0-----:R-:W-:-:S04]  /*10390*/  IMAD.SHL.U32 R0, R6, 0x8, RZ ;  /* 0x0000000806007824 */ /* 0x001fc800078e00ff */
[----:B------:R-:W-:Y:S01]  /*103a0*/  IMAD.SHL.U32 R3, R5, 0x8, RZ ;  /* 0x0000000805037824 */ /* 0x000fe200078e00ff */
[----:B------:R-:W-:Y:S01]  /*103b0*/  LOP3.LUT R2, R0, 0x1f8, RZ, 0xc0, !PT ;  /* 0x000001f800027812 */ /* 0x000fe200078ec0ff */
[----:B------:R-:W-:-:S03]  /*103c0*/  IMAD.MOV.U32 R0, RZ, RZ, 0x1 ;  /* 0x00000001ff007424 */ /* 0x000fc600078e00ff */
[----:B------:R-:W-:Y:S02]  /*103d0*/  LOP3.LUT R2, R2, 0x38, R6, 0x78, !PT ;  /* 0x0000003802027812 */ /* 0x000fe400078e7806 */
[----:B------:R0:W-:Y:S02]  /*103e0*/  STL [R1+0x4], R0 ;  /* 0x0000040001007387 */ /* 0x0001e40000100800 */
[----:B------:R-:W-:Y:S01]  /*103f0*/  LOP3.LUT R4, R2, 0x200, R3, 0xf8, !PT ;  /* 0x0000020002047812 */ /* 0x000fe200078ef803 */
[----:B------:R-:W-:Y:S01]  /*10400*/  IMAD.SHL.U32 R2, R6, 0x10, RZ ;  /* 0x0000001006027824 */ /* 0x000fe200078e00ff */
[----:B------:R-:W-:-:S04]  /*10410*/  SHF.R.U32.HI R3, RZ, 0x3, R5 ;  /* 0x00000003ff037819 */ /* 0x000fc80000011605 */
[----:B------:R-:W-:Y:S01]  /*10420*/  LOP3.LUT R2, R2, 0x70, RZ, 0xc0, !PT ;  /* 0x0000007002027812 */ /* 0x000fe200078ec0ff */
[----:B0-----:R-:W-:-:S03]  /*10430*/  IMAD R0, R4, 0x2, R16 ;  /* 0x0000000204007824 */ /* 0x001fc600078e0210 */
[----:B------:R-:W-:Y:S02]  /*10440*/  LOP3.LUT R2, R3, R2, RZ, 0xfc, !PT ;  /* 0x0000000203027212 */ /* 0x000fe400078efcff */
[----:B------:R0:W-:Y:S05]  /*10450*/  STL [R1+0x28], R0 ;  /* 0x0000280001007387 */ /* 0x0001ea0000100800 */
.L_x_720:
[----:B-1----:R-:W1:Y:S02]  /*10460*/  LDC.64 R2, c[0x0][0xc88] ;  /* 0x00032200ff027b82 */ /* 0x002e640000000a00 */
[----:B-1----:R-:W-:-:S05]  /*10470*/  IMAD.WIDE R2, R27, 0x4, R2 ;  /* 0x000000041b027825 */ /* 0x002fca00078e0202 */
[----:B0-----:R-:W0:Y:S01]  /*10480*/  LDG.E R10, desc[UR42][R2.64] ;  /* 0x0000002a020a7981 */ /* 0x001e22000c1e1900 */
[----:B------:R-:W-:Y:S05]  /*10490*/  YIELD ;  /* 0x0000000000007946 */ /* 0x000fea0003800000 */
[----:B------:R-:W-:Y:S01]  /*104a0*/  ULDC.64 UR4, c[0x0][0xa28] ;  /* 0x00028a0000047ab9 */ /* 0x000fe20000000a00 */
[----:B------:R-:W-:Y:S01]  /*104b0*/  IMAD.MOV.U32 R9, RZ, RZ, RZ ;  /* 0x000000ffff097224 */ /* 0x000fe200078e00ff */
[----:B------:R-:W-:Y:S01]  /*104c0*/  ISETP.NE.U32.AND P0, PT, RZ, UR4, PT ;  /* 0x00000004ff007c0c */ /* 0x000fe2000bf05070 */
[----:B------:R-:W-:Y:S01]  /*104d0*/  IMAD.MOV.U32 R6, RZ, RZ, RZ ;  /* 0x000000ffff067224 */ /* 0x000fe200078e00ff */
[----:B------:R-:W-:Y:S01]  /*104e0*/  ULDC.64 UR8, c[0x0][0xa18] ;  /* 0x0002860000087ab9 */ /* 0x000fe20000000a00 */
[----:B------:R-:W-:Y:S01]  /*104f0*/  ULDC.64 UR6, c[0x0][0xa10] ;  /* 0x0002840000067ab9 */ /* 0x000fe20000000a00 */
[----:B------:R-:W-:-:S02]  /*10500*/  ISETP.NE.AND.EX P0, PT, RZ, UR5, PT, P0 ;  /* 0x00000005ff007c0c */ /* 0x000fc4000bf05300 */
[----:B0-----:R-:W-:Y:S01]  /*10510*/  SHF.R.S32.HI R0, RZ, 0x1f, R10 ;  /* 0x0000001fff007819 */ /* 0x001fe2000001140a */
[----:B------:R-:W-:-:S10]  /*10520*/  IMAD.SHL.U32 R18, R10, 0x4, RZ ;  /* 0x000000040a127824 */ /* 0x000fd400078e00ff */
[C---:B------:R-:W-:Y:S01]  /*10530*/  @P0 LEA R2, P1, R10.reuse, UR4, 0x2 ;  /* 0x000000040a020c11 */ /* 0x040fe2000f8210ff */
[----:B------:R-:W-:Y:S03]  /*10540*/  STL [R1+0x24], R10 ;  /* 0x0000240a01007387 */ /* 0x000fe60000100800 */
[C-C-:B------:R-:W-:Y:S01]  /*10550*/  @P0 LEA.HI.X R3, R10.reuse, UR5, R0.reuse, 0x2, P1 ;  /* 0x000000050a030c11 */ /* 0x140fe200088f1400 */
[----:B------:R-:W-:Y:S01]  /*10560*/  ULDC.64 UR4, c[0x0][0xa00] ;  /* 0x0002800000047ab9 */ /* 0x000fe20000000a00 */
[----:B------:R-:W-:Y:S01]  /*10570*/  SHF.L.U64.HI R19, R10, 0x2, R0 ;  /* 0x000000020a137819 */ /* 0x000fe20000010200 */
[----:B------:R0:W-:Y:S04]  /*10580*/  STL [R1+0x38], R0 ;  /* 0x0000380001007387 */ /* 0x0001e80000100800 */
[----:B--2---:R1:W2:Y:S01]  /*10590*/  @P0 LDG.E R9, desc[UR42][R2.64] ;  /* 0x0000002a02090981 */ /* 0x0042a2000c1e1900 */
[----:B------:R-:W-:-:S02]  /*105a0*/  ISETP.NE.U32.AND P0, PT, RZ, UR4, PT ;  /* 0x00000004ff007c0c */ /* 0x000fc4000bf05070 */
[----:B------:R-:W-:Y:S02]  /*105b0*/  ISETP.NE.U32.AND P1, PT, RZ, UR8, PT ;  /* 0x00000008ff007c0c */ /* 0x000fe4000bf25070 */
[----:B------:R-:W-:Y:S01]  /*105c0*/  ISETP.NE.AND.EX P0, PT, RZ, UR5, PT, P0 ;  /* 0x00000005ff007c0c */ /* 0x000fe2000bf05300 */
[----:B0-----:R-:W-:Y:S01]  /*105d0*/  IMAD.MOV.U32 R0, RZ, RZ, RZ ;  /* 0x000000ffff007224 */ /* 0x001fe200078e00ff */
[----:B------:R-:W-:Y:S02]  /*105e0*/  ISETP.NE.AND.EX P1, PT, RZ, UR9, PT, P1 ;  /* 0x00000009ff007c0c */ /* 0x000fe4000bf25310 */
[----:B------:R-:W-:Y:S02]  /*105f0*/  ISETP.NE.U32.AND P2, PT, RZ, UR6, PT ;  /* 0x00000006ff007c0c */ /* 0x000fe4000bf45070 */
[----:B-1----:R-:W-:Y:S02]  /*10600*/  IADD3 R2, P3, R18, UR4, RZ ;  /* 0x0000000412027c10 */ /* 0x002fe4000ff7e0ff */
[----:B------:R-:W-:-:S02]  /*10610*/  ISETP.NE.AND.EX P2, PT, RZ, UR7, PT, P2 ;  /* 0x00000007ff007c0c */ /* 0x000fc4000bf45320 */
[----:B------:R-:W-:Y:S02]  /*10620*/  IADD3.X R3, R19, UR5, RZ, P3, !PT ;  /* 0x0000000513037c10 */ /* 0x000fe40009ffe4ff */
[----:B------:R-:W-:-:S03]  /*10630*/  IADD3 R4, P4, R18, UR6, RZ ;  /* 0x0000000612047c10 */ /* 0x000fc6000ff9e0ff */
[----:B------:R-:W3:Y:S01]  /*10640*/  @P0 LDG.E R6, desc[UR42][R2.64] ;  /* 0x0000002a02060981 */ /* 0x000ee2000c1e1900 */
[----:B------:R-:W-:Y:S01]  /*10650*/  ULDC UR4, c[0x0][0x288] ;  /* 0x0000a20000047ab9 */ /* 0x000fe20000000800 */
[----:B------:R-:W-:Y:S01]  /*10660*/  IADD3.X R5, R19, UR7, RZ, P4, !PT ;  /* 0x0000000713057c10 */ /* 0x000fe2000a7fe4ff */
[----:B------:R-:W-:Y:S01]  /*10670*/  IMAD.U32 R8, RZ, RZ, UR4 ;  /* 0x00000004ff087e24 */ /* 0x000fe2000f8e00ff */
[----:B------:R-:W-:-:S03]  /*10680*/  ULDC.64 UR4, c[0x0][0x418] ;  /* 0x0001060000047ab9 */ /* 0x000fc60000000a00 */
[----:B------:R-:W5:Y:S04]  /*10690*/  @P2 LDG.E R0, desc[UR42][R4.64] ;  /* 0x0000002a04002981 */ /* 0x000f68000c1e1900 */
[----:B---3--:R0:W-:Y:S02]  /*106a0*/  STL [R1+0x2c], R6 ;  /* 0x00002c0601007387 */ /* 0x0081e40000100800 */
[----:B0-----:R-:W-:-:S04]  /*106b0*/  @P1 IADD3 R6, P3, R18, UR8, RZ ;  /* 0x0000000812061c10 */ /* 0x001fc8000ff7e0ff */
[----:B------:R-:W-:-:S05]  /*106c0*/  @P1 IADD3.X R7, R19, UR9, RZ, P3, !PT ;  /* 0x0000000913071c10 */ /* 0x000fca0009ffe4ff */
[----:B------:R0:W3:Y:S01]  /*106d0*/  @P1 LDG.E R8, desc[UR42][R6.64] ;  /* 0x0000002a06081981 */ /* 0x0000e2000c1e1900 */
[----:B------:R-:W-:-:S03]  /*106e0*/  UISETP.NE.U32.AND UP0, UPT, UR4, URZ, UPT ;  /* 0x0000003f0400728c */ /* 0x000fc6000bf05070 */
[----:B------:R-:W-:Y:S01]  /*106f0*/  ULDC UR4, c[0x0][0x424] ;  /* 0x0001090000047ab9 */ /* 0x000fe20000000800 */
[----:B------:R-:W-:-:S03]  /*10700*/  UISETP.NE.AND.EX UP0, UPT, UR5, URZ, UPT, UP0 ;  /* 0x0000003f0500728c */ /* 0x000fc6000bf05300 */
[----:B------:R-:W-:Y:S01]  /*10710*/  ULDC UR5, c[0x0][0x2f0] ;  /* 0x0000bc0000057ab9 */ /* 0x000fe20000000800 */
[----:B------:R-:W-:-:S04]  /*10720*/  USEL UR4, UR4, 0x1, UP0 ;  /* 0x0000000104047887 */ /* 0x000fc80008000000 */
[----:B------:R-:W-:Y:S01]  /*10730*/  UIMAD UR4, UR4, UR5, URZ ;  /* 0x00000005040472a4 */ /* 0x000fe2000f8e023f */
[----:B--2---:R-:W-:Y:S02]  /*10740*/  STL [R1+0x1c], R9 ;  /* 0x00001c0901007387 */ /* 0x004fe40000100800 */
[----:B------:R-:W-:Y:S02]  /*10750*/  ULDC UR5, c[0x0][0x348] ;  /* 0x0000d20000057ab9 */ /* 0x000fe40000000800 */
[----:B0-----:R-:W-:Y:S01]  /*10760*/  IMAD.U32 R6, RZ, RZ, UR5 ;  /* 0x00000005ff067e24 */ /* 0x001fe2000f8e00ff */
[----:B---3--:R0:W-:Y:S02]  /*10770*/  STL [R1+0x40], R8 ;  /* 0x0000400801007387 */ /* 0x0081e40000100800 */
[----:B0-----:R-:W-:Y:S01]  /*10780*/  IMAD.U32 R8, RZ, RZ, UR4 ;  /* 0x00000004ff087e24 */ /* 0x001fe2000f8e00ff */
[----:B----4-:R-:W-:Y:S06]  /*10790*/  @P1 BRA `(.L_x_626) ;  /* 0x0000000000141947 */ /* 0x010fec0003800000 */
[----:B------:R-:W-:Y:S05]  /*107a0*/  @!P0 BRA `(.L_x_626) ;  /* 0x0000000000108947 */ /* 0x000fea0003800000 */
[----:B------:R-:W2:Y:S04]  /*107b0*/  LDG.E R7, desc[UR42][R2.64] ;  /* 0x0000002a02077981 */ /* 0x000ea8000c1e1900 */
[----:B------:R-:W2:Y:S02]  /*107c0*/  LDG.E R2, desc[UR42][R2.64+0x4] ;  /* 0x0000042a02027981 */ /* 0x000ea4000c1e1900 */
[----:B--2---:R-:W-:-:S05]  /*107d0*/  IMAD.IADD R2, R2, 0x1, -R7 ;  /* 0x0000000102027824 */ /* 0x004fca00078e0a07 */
[----:B------:R0:W-:Y:S02]  /*107e0*/  STL [R1+0x40], R2 ;  /* 0x0000400201007387 */ /* 0x0001e40000100800 */
.L_x_626:
[----:B------:R-:W-:Y:S01]  /*107f0*/  MOV R11, R10 ;  /* 0x0000000a000b7202 */ /* 0x000fe20000000f00 */
[----:B------:R-:W-:Y:S01]  /*10800*/  ULDC.64 UR4, c[0x0][0xa20] ;  /* 0x0002880000047ab9 */ /* 0x000fe20000000a00 */
[C---:B------:R-:W-:Y:S02]  /*10810*/  LOP3.LUT R7, R26.reuse, 0xff000000, RZ, 0xc0, !PT ;  /* 0xff0000001a077812 */ /* 0x040fe400078ec0ff */
[----:B------:R-:W-:Y:S01]  /*10820*/  ISETP.NE.U32.AND P0, PT, RZ, UR4, PT ;  /* 0x00000004ff007c0c */ /* 0x000fe2000bf05070 */
[----:B------:R1:W-:Y:S01]  /*10830*/  STL [R1+0xc], R11 ;  /* 0x00000c0b01007387 */ /* 0x0003e20000100800 */
[----:B------:R-:W-:Y:S02]  /*10840*/  SHF.R.U32.HI R7, RZ, 0x8, R7 ;  /* 0x00000008ff077819 */ /* 0x000fe40000011607 */
[----:B------:R-:W-:Y:S02]  /*10850*/  ISETP.NE.AND.EX P0, PT, RZ, UR5, PT, P0 ;  /* 0x00000005ff007c0c */ /* 0x000fe4000bf05300 */
[----:B0-----:R-:W-:-:S02]  /*10860*/  LOP3.LUT R2, R26, 0xff0000, RZ, 0xc0, !PT ;  /* 0x00ff00001a027812 */ /* 0x001fc400078ec0ff */
[----:B------:R-:W-:Y:S02]  /*10870*/  LOP3.LUT R17, R26, 0xffff, RZ, 0xc0, !PT ;  /* 0x0000ffff1a117812 */ /* 0x000fe400078ec0ff */
[----:B------:R-:W-:-:S07]  /*10880*/  LEA.HI R7, R2, R7, RZ, 0x10 ;  /* 0x0000000702077211 */ /* 0x000fce00078f80ff */
[----:B-1----:R-:W-:Y:S05]  /*10890*/  @!P0 BRA `(.L_x_627) ;  /* 0x0000000000108947 */ /* 0x002fea0003800000 */
[----:B------:R-:W-:-:S04]  /*108a0*/  IADD3 R2, P0, R18, UR4, RZ ;  /* 0x0000000412027c10 */ /* 0x000fc8000ff1e0ff */
[----:B------:R-:W-:-:S05]  /*108b0*/  IADD3.X R3, R19, UR5, RZ, P0, !PT ;  /* 0x0000000513037c10 */ /* 0x000fca00087fe4ff */
[----:B------:R0:W5:Y:S01]  /*108c0*/  LDG.E R8, desc[UR42][R2.64] ;  /* 0x0000002a02087981 */ /* 0x000162000c1e1900 */
[----:B------:R-:W-:Y:S05]  /*108d0*/  BRA `(.L_x_628) ;  /* 0x0000000000247947 */ /* 0x000fea0003800000 */
.L_x_627:
[----:B------:R-:W-:Y:S02]  /*108e0*/  ULDC.64 UR4, c[0x0][0xa08] ;  /* 0x0002820000047ab9 */ /* 0x000fe40000000a00 */
[----:B------:R-:W-:-:S04]  /*108f0*/  ISETP.NE.U32.AND P0, PT, RZ, UR4, PT ;  /* 0x00000004ff007c0c */ /* 0x000fc8000bf05070 */
[----:B------:R-:W-:-:S13]  /*10900*/  ISETP.NE.AND.EX P0, PT, RZ, UR5, PT, P0 ;  /* 0x00000005ff007c0c */ /* 0x000fda000bf05300 */
[----:B------:R-:W-:Y:S05]  /*10910*/  @!P0 BRA `(.L_x_628) ;  /* 0x0000000000148947 */ /* 0x000fea0003800000 */
[----:B------:R-:W0:Y:S02]  /*10920*/  LDC.64 R2, c[0x0][0xa08] ;  /* 0x00028200ff027b82 */ /* 0x000e240000000a00 */
[----:B0-----:R-:W-:-:S05]  /*10930*/  IMAD.WIDE R2, R11, 0x4, R2 ;  /* 0x000000040b027825 */ /* 0x001fca00078e0202 */
[----:B------:R-:W2:Y:S04]  /*10940*/  LDG.E R8, desc[UR42][R2.64] ;  /* 0x0000002a02087981 */ /* 0x000ea8000c1e1900 */
[----:B------:R-:W2:Y:S02]  /*10950*/  LDG.E R2, desc[UR42][R2.64+0x4] ;  /* 0x0000042a02027981 */ /* 0x000ea4000c1e1900 */
[----:B--2---:R-:W-:-:S07]  /*10960*/  IMAD.IADD R8, R2, 0x1, -R8 ;  /* 0x0000000102087824 */ /* 0x004fce00078e0a08 */
.L_x_628:
[----:B0-----:R-:W2:Y:S04]  /*10970*/  @P2 LDG.E R2, desc[UR42][R4.64] ;  /* 0x0000002a04022981 */ /* 0x001ea8000c1e1900 */
[----:B------:R0:W2:Y:S01]  /*10980*/  @P2 LDG.E R4, desc[UR42][R4.64+0x4] ;  /* 0x0000042a04042981 */ /* 0x0000a2000c1e1900 */
[----:B------:R-:W-:Y:S01]  /*10990*/  BSSY B0, `(.L_x_629) ;  /* 0x000002c000007945 */ /* 0x000fe20003800000 */
[----:B------:R-:W-:Y:S01]  /*109a0*/  LOP3.LUT R21, R7, 0xff, RZ, 0xc0, !PT ;  /* 0x000000ff07157812 */ /* 0x000fe200078ec0ff */
[----:B------:R-:W-:Y:S02]  /*109b0*/  IMAD.MOV.U32 R3, RZ, RZ, RZ ;  /* 0x000000ffff037224 */ /* 0x000fe400078e00ff */
[----:B0----5:R-:W-:Y:S02]  /*109c0*/  IMAD.IADD R5, R8, 0x1, -R9 ;  /* 0x0000000108057824 */ /* 0x021fe400078e0a09 */
[----:B--2---:R-:W-:Y:S01]  /*109d0*/  @P2 IMAD.IADD R6, R4, 0x1, -R2 ;  /* 0x0000000104062824 */ /* 0x004fe200078e0a02 */
[----:B------:R-:W-:-:S03]  /*109e0*/  SHF.R.U32.HI R4, RZ, 0x10, R7 ;  /* 0x00000010ff047819 */ /* 0x000fc60000011607 */
[----:B------:R-:W-:-:S04]  /*109f0*/  IMAD.IADD R2, R5, 0x1, R6 ;  /* 0x0000000105027824 */ /* 0x000fc800078e0206 */
[C---:B------:R-:W-:Y:S01]  /*10a00*/  VIADD R20, R2.reuse, 0x7f ;  /* 0x0000007f02147836 */ /* 0x040fe20000000000 */
[----:B------:R-:W-:Y:S01]  /*10a10*/  ISETP.GE.AND P1, PT, R2, 0x1, PT ;  /* 0x000000010200780c */ /* 0x000fe20003f26270 */
[----:B------:R0:W-:Y:S03]  /*10a20*/  STL [R1+0x14], R2 ;  /* 0x0000140201007387 */ /* 0x0001e60000100800 */
[----:B0-----:R-:W-:-:S04]  /*10a30*/  SHF.R.S32.HI R2, RZ, 0x1f, R20 ;  /* 0x0000001fff027819 */ /* 0x001fc80000011414 */
[----:B------:R-:W-:-:S04]  /*10a40*/  LEA.HI R20, R2, R20, RZ, 0x7 ;  /* 0x0000001402147211 */ /* 0x000fc800078f38ff */
[----:B------:R-:W-:Y:S01]  /*10a50*/  SHF.R.S32.HI R20, RZ, 0x7, R20 ;  /* 0x00000007ff147819 */ /* 0x000fe20000011414 */
[----:B------:R-:W-:Y:S06]  /*10a60*/  @!P1 BRA `(.L_x_630) ;  /* 0x0000000000789947 */ /* 0x000fec0003800000 */
[----:B------:R-:W-:Y:S01]  /*10a70*/  ISETP.NE.AND P0, PT, R4, RZ, PT ;  /* 0x000000ff0400720c */ /* 0x000fe20003f05270 */
[----:B------:R-:W-:-:S03]  /*10a80*/  ULDC UR4, c[0x0][0x9f0] ;  /* 0x00027c0000047ab9 */ /* 0x000fc60000000800 */
[----:B------:R-:W-:-:S04]  /*10a90*/  SEL R7, R4, UR4, P0 ;  /* 0x0000000404077c07 */ /* 0x000fc80008000000 */
[----:B------:R-:W-:Y:S02]  /*10aa0*/  IABS R8, R7 ;  /* 0x0000000700087213 */ /* 0x000fe40000000000 */
        /* <DEDUP_REMOVED lines=12> */
[----:B------:R-:W-:Y:S02]  /*10b70*/  IABS R3, R9 ;  /* 0x0000000900037213 */ /* 0x000fe40000000000 */
[----:B------:R-:W-:-:S05]  /*10b80*/  IADD3 R2, RZ, -R2, RZ ;  /* 0x80000002ff027210 */ /* 0x000fca0007ffe0ff */
[----:B------:R-:W-:Y:S02]  /*10b90*/  IMAD.MOV.U32 R9, RZ, RZ, R2 ;  /* 0x000000ffff097224 */ /* 0x000fe400078e0002 */
        /* <DEDUP_REMOVED lines=11> */
.L_x_630:
[----:B------:R-:W-:Y:S05]  /*10c50*/  BSYNC B0 ;  /* 0x0000000000007941 */ /* 0x000fea0003800000 */
.L_x_629:
[-C--:B------:R-:W-:Y:S01]  /*10c60*/  IMAD R2, R21, R3.reuse, RZ ;  /* 0x0000000315027224 */ /* 0x080fe200078e02ff */
[----:B------:R-:W-:Y:S04]  /*10c70*/  BSSY B0, `(.L_x_631) ;  /* 0x00000dc000007945 */ /* 0x000fe80003800000 */
[C---:B------:R-:W-:Y:S01]  /*10c80*/  VIADDMNMX R3, R2.reuse, R3, R20, PT ;  /* 0x0000000302037246 */ /* 0x040fe20003800114 */
[----:B------:R-:W-:-:S04]  /*10c90*/  IMAD R2, R2, 0x80, -R5 ;  /* 0x0000008002027824 */ /* 0x000fc800078e0a05 */
[----:B------:R-:W-:Y:S01]  /*10ca0*/  IMAD R3, R3, 0x80, -R5 ;  /* 0x0000008003037824 */ /* 0x000fe200078e0a05 */
[----:B------:R-:W-:-:S04]  /*10cb0*/  VIMNMX R5, RZ, R2, !PT ;  /* 0x00000002ff057248 */ /* 0x000fc80007fe0100 */
[----:B------:R-:W-:-:S04]  /*10cc0*/  VIMNMX R3, R3, R6, PT ;  /* 0x0000000603037248 */ /* 0x000fc80003fe0100 */
[----:B------:R-:W-:-:S13]  /*10cd0*/  ISETP.GT.AND P0, PT, R3, R5, PT ;  /* 0x000000050300720c */ /* 0x000fda0003f04270 */
[----:B------:R-:W-:Y:S01]  /*10ce0*/  @P0 VIADD R2, R3, 0x7f ;  /* 0x0000007f03020836 */ /* 0x000fe20000000000 */
[----:B------:R-:W-:-:S04]  /*10cf0*/  SHF.R.U32.HI R3, RZ, 0x7, R5 ;  /* 0x00000007ff037819 */ /* 0x000fc80000011605 */
[----:B------:R-:W-:-:S04]  /*10d00*/  @P0 SHF.R.S32.HI R5, RZ, 0x1f, R2 ;  /* 0x0000001fff050819 */ /* 0x000fc80000011402 */
[----:B------:R-:W-:Y:S02]  /*10d10*/  @P0 LEA.HI R2, R5, R2, RZ, 0x7 ;  /* 0x0000000205020211 */ /* 0x000fe400078f38ff */
[-C--:B------:R-:W-:Y:S02]  /*10d20*/  MOV R5, R3.reuse ;  /* 0x0000000300057202 */ /* 0x080fe40000000f00 */
[----:B------:R-:W-:Y:S02]  /*10d30*/  @P0 SHF.R.S32.HI R5, RZ, 0x7, R2 ;  /* 0x00000007ff050819 */ /* 0x000fe40000011402 */
[----:B------:R-:W-:Y:S02]  /*10d40*/  PLOP3.LUT P0, PT, PT, PT, PT, 0x80, 0x0 ;  /* 0x000000000000781c */ /* 0x000fe40003f0f070 */
[----:B------:R-:W-:-:S13]  /*10d50*/  ISETP.GT.AND P3, PT, R5, R3, PT ;  /* 0x000000030500720c */ /* 0x000fda0003f64270 */
[----:B------:R-:W-:Y:S05]  /*10d60*/  @!P3 BRA `(.L_x_632) ;  /* 0x0000000c0030b947 */ /* 0x000fea0003800000 */
[----:B------:R-:W-:Y:S01]  /*10d70*/  UMOV UR4, 0xffffffff ;  /* 0xffffffff00047882 */ /* 0x000fe20000000000 */
[----:B------:R-:W-:Y:S02]  /*10d80*/  SEL R2, R11, RZ, !P2 ;  /* 0x000000ff0b027207 */ /* 0x000fe40005000000 */
[----:B------:R-:W-:Y:S05]  /*10d90*/  BRA.DIV UR4, `(.L_x_633) ;  /* 0x0000007204547947 */ /* 0x000fea000b800000 */
[----:B------:R-:W0:Y:S02]  /*10da0*/  S2R R6, SR_TID.X ;  /* 0x0000000000067919 */ /* 0x000e240000002100 */
[----:B0-----:R-:W-:-:S04]  /*10db0*/  SHF.R.U32.HI R6, RZ, 0x5, R6 ;  /* 0x00000005ff067819 */ /* 0x001fc80000011606 */
[----:B------:R-:W-:-:S05]  /*10dc0*/  LOP3.LUT R6, R6, 0x3, RZ, 0xc0, !PT ;  /* 0x0000000306067812 */ /* 0x000fca00078ec0ff */
[----:B------:R0:W1:Y:S02]  /*10dd0*/  SHFL.IDX PT, R14, R6, RZ, 0x1f ;  /* 0x00001fff060e7589 */ /* 0x00006400000e0000 */
.L_x_804:
[----:B-1----:R-:W-:Y:S02]  /*10de0*/  ISETP.NE.AND P0, PT, R14, RZ, PT ;  /* 0x000000ff0e00720c */ /* 0x002fe40003f05270 */
[----:B------:R-:W-:-:S11]  /*10df0*/  PLOP3.LUT P6, PT, PT, PT, PT, 0x8, 0x0 ;  /* 0x000000000000781c */ /* 0x000fd60003fce170 */
[----:B------:R-:W-:Y:S05]  /*10e00*/  @P0 BRA `(.L_x_634) ;  /* 0x00000000000c0947 */ /* 0x000fea0003800000 */
[----:B------:R-:W-:-:S03]  /*10e10*/  UMOV UR4, 0xffffffff ;  /* 0xffffffff00047882 */ /* 0x000fc60000000000 */
[----:B------:R-:W-:Y:S05]  /*10e20*/  BRA.DIV UR4, `(.L_x_635) ;  /* 0x0000007204647947 */ /* 0x000fea000b800000 */
[----:B------:R-:W-:-:S13]  /*10e30*/  ELECT P6, URZ, PT ;  /* 0x00000000003f782f */ /* 0x000fda00038c0000 */
.L_x_634:
[----:B0-----:R-:W2:Y:S01]  /*10e40*/  LDL R6, [R1+0x44] ;  /* 0x0000440001067983 */ /* 0x001ea20000100800 */
[----:B------:R-:W-:Y:S01]  /*10e50*/  BSSY B1, `(.L_x_636) ;  /* 0x0000008000017945 */ /* 0x000fe20003800000 */
[----:B--2---:R-:W-:-:S05]  /*10e60*/  VIADD R6, R6, 0x1 ;  /* 0x0000000106067836 */ /* 0x004fca0000000000 */
[----:B------:R-:W-:-:S04]  /*10e70*/  LEA.HI R7, R6, R6, RZ, 0x1 ;  /* 0x0000000606077211 */ /* 0x000fc800078f08ff */
[----:B------:R-:W-:-:S05]  /*10e80*/  LOP3.LUT R7, R7, 0xfffffffe, RZ, 0xc0, !PT ;  /* 0xfffffffe07077812 */ /* 0x000fca00078ec0ff */
[----:B------:R-:W-:-:S05]  /*10e90*/  IMAD.IADD R6, R6, 0x1, -R7 ;  /* 0x0000000106067824 */ /* 0x000fca00078e0a07 */
[----:B------:R-:W-:-:S04]  /*10ea0*/  SHF.L.U32 R6, R6, 0x1f, RZ ;  /* 0x0000001f06067819 */ /* 0x000fc800000006ff */
[----:B------:R-:W0:Y:S02]  /*10eb0*/  SYNCS.PHASECHK.TRANS64.TRYWAIT P0, [R16+URZ+0x16820], R6 ;  /* 0x01682006100075a7 */ /* 0x000e24000800017f */
[----:B0-----:R-:W-:Y:S05]  /*10ec0*/  @!P0 BRA `(.L_x_637) ;  /* 0x00000070005c8947 */ /* 0x001fea0003800000 */
.L_x_807:
[----:B------:R-:W-:Y:S05]  /*10ed0*/  BSYNC B1 ;  /* 0x0000000000017941 */ /* 0x000fea0003800000 */
.L_x_636:
[----:B------:R-:W-:Y:S04]  /*10ee0*/  BSSY B1, `(.L_x_638) ;  /* 0x0000050000017945 */ /* 0x000fe80003800000 */
[----:B------:R-:W-:Y:S05]  /*10ef0*/  @!P6 BRA `(.L_x_639) ;  /* 0x000000040038e947 */ /* 0x000fea0003800000 */
[----:B------:R-:W2:Y:S01]  /*10f00*/  LDL R8, [R1+0x4] ;  /* 0x0000040001087983 */ /* 0x000ea20000100800 */
[----:B0-----:R-:W-:Y:S01]  /*10f10*/  IMAD R6, R28, 0x8, R16 ;  /* 0x000000081c067824 */ /* 0x001fe200078e0210 */
[----:B------:R-:W0:Y:S01]  /*10f20*/  S2R R7, SR_TID.X ;  /* 0x0000000000077919 */ /* 0x000e220000002100 */
[----:B------:R-:W-:Y:S01]  /*10f30*/  BSSY B2, `(.L_x_640) ;  /* 0x0000006000027945 */ /* 0x000fe20003800000 */
[----:B0-----:R-:W-:-:S04]  /*10f40*/  LOP3.LUT R7, R7, 0x7f, RZ, 0xc0, !PT ;  /* 0x0000007f07077812 */ /* 0x001fc800078ec0ff */
[----:B------:R-:W-:Y:S02]  /*10f50*/  ISETP.NE.AND P2, PT, R7, RZ, PT ;  /* 0x000000ff0700720c */ /* 0x000fe40003f45270 */
[----:B--2---:R-:W-:-:S04]  /*10f60*/  SHF.L.U32 R10, R8, 0x1f, RZ ;  /* 0x0000001f080a7819 */ /* 0x004fc800000006ff */
[----:B------:R-:W0:Y:S02]  /*10f70*/  SYNCS.PHASECHK.TRANS64.TRYWAIT P0, [R6+URZ+0x168a0], R10 ;  /* 0x0168a00a060075a7 */ /* 0x000e24000800017f */
[----:B0-----:R-:W-:Y:S05]  /*10f80*/  @!P0 BRA `(.L_x_641) ;  /* 0x0000007000408947 */ /* 0x001fea0003800000 */
.L_x_808:
[----:B------:R-:W-:Y:S05]  /*10f90*/  BSYNC B2 ;  /* 0x0000000000027941 */ /* 0x000fea0003800000 */
.L_x_640:
[----:B------:R-:W-:Y:S04]  /*10fa0*/  BSSY B2, `(.L_x_642) ;  /* 0x0000009000027945 */ /* 0x000fe80003800000 */
[----:B------:R-:W-:Y:S05]  /*10fb0*/  @P2 BRA `(.L_x_643) ;  /* 0x00000000001c2947 */ /* 0x000fea0003800000 */
[----:B------:R-:W1:Y:S02]  /*10fc0*/  S2R R7, SR_TID.X ;  /* 0x0000000000077919 */ /* 0x000e640000002100 */
[----:B-1----:R-:W-:Y:S01]  /*10fd0*/  LOP3.LUT R8, R7, 0x1f, RZ, 0xc0, !PT ;  /* 0x0000001f07087812 */ /* 0x002fe200078ec0ff */
[----:B------:R-:W-:-:S03]  /*10fe0*/  IMAD.MOV.U32 R7, RZ, RZ, 0x4000 ;  /* 0x00004000ff077424 */ /* 0x000fc600078e00ff */
[----:B------:R-:W-:Y:S01]  /*10ff0*/  ISETP.NE.AND P0, PT, R8, RZ, PT ;  /* 0x000000ff0800720c */ /* 0x000fe20003f05270 */
[----:B------:R1:W-:-:S12]  /*11000*/  SYNCS.ARRIVE.TRANS64 RZ, [R6+URZ+0x16890], R7 ;  /* 0x0168900706ff79a7 */ /* 0x0003d8000800003f */
[----:B-1----:R-:W-:Y:S05]  /*11010*/  @!P0 BRA `(.L_x_643) ;  /* 0x0000000000048947 */ /* 0x002fea0003800000 */
[----:B------:R-:W-:Y:S01]  /*11020*/  BPT.TRAP 0x1 ;  /* 0x000000040000795c */ /* 0x000fe20000300000 */
.L_x_643:
[----:B------:R-:W-:Y:S05]  /*11030*/  BSYNC B2 ;  /* 0x0000000000027941 */ /* 0x000fea0003800000 */
.L_x_642:
[----:B------:R-:W-:Y:S01]  /*11040*/  IMAD.MOV.U32 R12, RZ, RZ, RZ ;  /* 0x000000ffff0c7224 */ /* 0x000fe200078e00ff */
[----:B------:R-:W-:Y:S01]  /*11050*/  UIADD3 UR4, UP0, UR40, 0x570, URZ ;  /* 0x0000057028047890 */ /* 0x000fe2000ff1e03f */
[----:B------:R-:W-:Y:S01]  /*11060*/  IMAD R7, R5, 0x80, R0 ;  /* 0x0000008005077824 */ /* 0x000fe200078e0200 */
[----:B------:R-:W-:Y:S01]  /*11070*/  PLOP3.LUT P0, PT, PT, PT, PT, 0x80, 0x0 ;  /* 0x000000000000781c */ /* 0x000fe20003f0f070 */
[----:B------:R-:W-:Y:S01]  /*11080*/  IMAD R8, R28, 0x4000, R16 ;  /* 0x000040001c087824 */ /* 0x000fe200078e0210 */
[----:B------:R-:W-:Y:S01]  /*11090*/  R2UR UR10, R12 ;  /* 0x000000000c0a72ca */ /* 0x000fe200000e0000 */
[----:B------:R-:W-:Y:S01]  /*110a0*/  VIADD R7, R7, 0xffffff80 ;  /* 0xffffff8007077836 */ /* 0x000fe20000000000 */
[----:B------:R-:W-:Y:S01]  /*110b0*/  SHF.L.U32 R11, R28, 0xd, RZ ;  /* 0x0000000d1c0b7819 */ /* 0x000fe200000006ff */
[----:B------:R-:W-:Y:S01]  /*110c0*/  VIADD R8, R8, 0xe400 ;  /* 0x0000e40008087836 */ /* 0x000fe20000000000 */
[----:B------:R-:W-:Y:S01]  /*110d0*/  UIADD3.X UR5, URZ, UR41, URZ, UP0, !UPT ;  /* 0x000000293f057290 */ /* 0x000fe200087fe43f */
[----:B------:R-:W-:Y:S01]  /*110e0*/  VIADD R9, R6, 0x16890 ;  /* 0x0001689006097836 */ /* 0x000fe20000000000 */
[----:B------:R-:W-:Y:S01]  /*110f0*/  UMOV UR6, 0x0 ;  /* 0x0000000000067882 */ /* 0x000fe20000000000 */
[----:B------:R-:W-:-:S09]  /*11100*/  UMOV UR7, 0x12f00000 ;  /* 0x12f0000000077882 */ /* 0x000fd20000000000 */
.L_x_644:
[----:B------:R-:W-:-:S13]  /*11110*/  @P0 ELECT P3, URZ, PT ;  /* 0x00000000003f082f */ /* 0x000fda0003860000 */
[----:B------:R-:W-:Y:S02]  /*11120*/  @P3 R2UR UR13, R2 ;  /* 0x00000000020d32ca */ /* 0x000fe400000e0000 */
[----:B------:R-:W-:Y:S02]  /*11130*/  @P3 R2UR UR12, R17 ;  /* 0x00000000110c32ca */ /* 0x000fe400000e0000 */
[----:B------:R-:W-:Y:S02]  /*11140*/  @P3 R2UR UR11, R7 ;  /* 0x00000000070b32ca */ /* 0x000fe400000e0000 */
[----:B------:R-:W-:Y:S02]  /*11150*/  @P3 R2UR UR9, R9 ;  /* 0x00000000090932ca */ /* 0x000fe400000e0000 */
[----:B------:R-:W-:Y:S02]  /*11160*/  @P3 R2UR UR8, R8 ;  /* 0x00000000080832ca */ /* 0x000fe400000e0000 */
[----:B------:R-:W-:-:S02]  /*11170*/  @P3 PLOP3.LUT P0, PT, P3, PT, PT, 0x8, 0x0 ;  /* 0x000000000000381c */ /* 0x000fc40001f0e170 */
[----:B------:R-:W-:-:S09]  /*11180*/  PLOP3.LUT P3, PT, PT, PT, PT, 0x8, 0x0 ;  /* 0x000000000000781c */ /* 0x000fd20003f6e170 */
[----:B------:R1:W-:Y:S02]  /*11190*/  UTMALDG.4D [UR8], [UR4], desc[UR6] ;  /* 0x00000608040075b4 */ /* 0x0003e40008019000 */
[----:B-1----:R-:W-:Y:S05]  /*111a0*/  @P0 BRA.U.ANY `(.L_x_644) ;  /* 0xfffffffd00d80947 */ /* 0x002fea000393ffff */
[----:B------:R-:W1:Y:S01]  /*111b0*/  SYNCS.PHASECHK.TRANS64.TRYWAIT P0, [R6+URZ+0x168c0], R10 ;  /* 0x0168c00a060075a7 */ /* 0x000e62000800017f */
[----:B------:R-:W-:Y:S04]  /*111c0*/  BSSY B2, `(.L_x_645) ;  /* 0x0000002000027945 */ /* 0x000fe80003800000 */
[----:B-1----:R-:W-:Y:S05]  /*111d0*/  @!P0 BRA `(.L_x_646) ;  /* 0x0000006c00c08947 */ /* 0x002fea0003800000 */
.L_x_809:
[----:B------:R-:W-:Y:S05]  /*111e0*/  BSYNC B2 ;  /* 0x0000000000027941 */ /* 0x000fea0003800000 */
.L_x_645:
[----:B------:R-:W-:Y:S01]  /*111f0*/  BSSY B2, `(.L_x_647) ;  /* 0x000000b000027945 */ /* 0x000fe20003800000 */
[----:B------:R-:W-:Y:S02]  /*11200*/  IMAD.MOV.U32 R8, RZ, RZ, 0x0 ;  /* 0x00000000ff087424 */ /* 0x000fe400078e00ff */
[----:B------:R-:W-:Y:S01]  /*11210*/  IMAD.MOV.U32 R9, RZ, RZ, 0x12f00000 ;  /* 0x12f00000ff097424 */ /* 0x000fe200078e00ff */
[----:B------:R-:W-:Y:S06]  /*11220*/  @P2 BRA `(.L_x_648) ;  /* 0x00000000001c2947 */ /* 0x000fec0003800000 */
[----:B------:R-:W2:Y:S01]  /*11230*/  S2R R13, SR_TID.X ;  /* 0x00000000000d7919 */ /* 0x000ea20000002100 */
[----:B01----:R-:W-:-:S04]  /*11240*/  IMAD.MOV.U32 R10, RZ, RZ, 0x4000 ;  /* 0x00004000ff0a7424 */ /* 0x003fc800078e00ff */
[----:B------:R3:W-:Y:S01]  /*11250*/  SYNCS.ARRIVE.TRANS64 RZ, [R6+URZ+0x168b0], R10 ;  /* 0x0168b00a06ff79a7 */ /* 0x0007e2000800003f */
[----:B--2---:R-:W-:-:S04]  /*11260*/  LOP3.LUT R13, R13, 0x1f, RZ, 0xc0, !PT ;  /* 0x0000001f0d0d7812 */ /* 0x004fc800078ec0ff */
[----:B------:R-:W-:-:S13]  /*11270*/  ISETP.NE.AND P0, PT, R13, RZ, PT ;  /* 0x000000ff0d00720c */ /* 0x000fda0003f05270 */
[----:B---3--:R-:W-:Y:S05]  /*11280*/  @!P0 BRA `(.L_x_648) ;  /* 0x0000000000048947 */ /* 0x008fea0003800000 */
[----:B------:R-:W-:Y:S01]  /*11290*/  BPT.TRAP 0x1 ;  /* 0x000000040000795c */ /* 0x000fe20000300000 */
.L_x_648:
[----:B------:R-:W-:Y:S05]  /*112a0*/  BSYNC B2 ;  /* 0x0000000000027941 */ /* 0x000fea0003800000 */
.L_x_647:
[----:B------:R-:W-:Y:S01]  /*112b0*/  R2UR UR10, R12 ;  /* 0x000000000c0a72ca */ /* 0x000fe200000e0000 */
[----:B------:R-:W-:Y:S01]  /*112c0*/  UIADD3 UR4, UP0, UR40, 0x670, URZ ;  /* 0x0000067028047890 */ /* 0x000fe2000ff1e03f */
[----:B------:R-:W-:Y:S01]  /*112d0*/  R2UR UR7, R9 ;  /* 0x00000000090772ca */ /* 0x000fe200000e0000 */
[----:B01----:R-:W-:Y:S01]  /*112e0*/  VIADD R6, R6, 0x168b0 ;  /* 0x000168b006067836 */ /* 0x003fe20000000000 */
[----:B------:R-:W-:Y:S01]  /*112f0*/  R2UR UR6, R8 ;  /* 0x00000000080672ca */ /* 0x000fe200000e0000 */
[----:B------:R-:W-:Y:S01]  /*11300*/  IMAD R8, R11, 0x2, R16 ;  /* 0x000000020b087824 */ /* 0x000fe200078e0210 */
[----:B------:R-:W-:Y:S01]  /*11310*/  PLOP3.LUT P0, PT, PT, PT, PT, 0x80, 0x0 ;  /* 0x000000000000781c */ /* 0x000fe20003f0f070 */
[----:B------:R-:W-:Y:S02]  /*11320*/  UIADD3.X UR5, URZ, UR41, URZ, UP0, !UPT ;  /* 0x000000293f057290 */ /* 0x000fe400087fe43f */
[----:B------:R-:W-:-:S10]  /*11330*/  VIADD R8, R8, 0x400 ;  /* 0x0000040008087836 */ /* 0x000fd40000000000 */
.L_x_649:
        /* <DEDUP_REMOVED lines=10> */
.L_x_639:
[----:B------:R-:W-:Y:S05]  /*113e0*/  BSYNC B1 ;  /* 0x0000000000017941 */ /* 0x000fea0003800000 */
.L_x_638:
[----:B------:R-:W2:Y:S01]  /*113f0*/  LDL.LU R9, [R1+0x4] ;  /* 0x0000040001097983 */ /* 0x000ea20000300800 */
[----:B------:R-:W-:Y:S01]  /*11400*/  VIADD R28, R28, 0x1 ;  /* 0x000000011c1c7836 */ /* 0x000fe20000000000 */
[----:B------:R-:W-:Y:S01]  /*11410*/  PLOP3.LUT P0, PT, PT, PT, PT, 0x8, 0x0 ;  /* 0x000000000000781c */ /* 0x000fe20003f0e170 */
[----:B------:R-:W-:-:S03]  /*11420*/  VIADD R5, R5, 0xfffffffe ;  /* 0xfffffffe05057836 */ /* 0x000fc60000000000 */
[C---:B------:R-:W-:Y:S02]  /*11430*/  ISETP.NE.AND P2, PT, R28.reuse, 0x2, PT ;  /* 0x000000021c00780c */ /* 0x040fe40003f45270 */
[----:B------:R-:W-:Y:S02]  /*11440*/  ISETP.GE.AND P3, PT, R5, R3, PT ;  /* 0x000000030500720c */ /* 0x000fe40003f66270 */
[----:B0-----:R-:W-:Y:S02]  /*11450*/  SEL R6, RZ, 0x1, P2 ;  /* 0x00000001ff067807 */ /* 0x001fe40001000000 */
[----:B------:R-:W-:Y:S02]  /*11460*/  SEL R28, R28, RZ, P2 ;  /* 0x000000ff1c1c7207 */ /* 0x000fe40001000000 */
[----:B--2---:R-:W-:-:S05]  /*11470*/  LOP3.LUT R9, R9, R6, RZ, 0x3c, !PT ;  /* 0x0000000609097212 */ /* 0x004fca00078e3cff */
[----:B------:R0:W-:Y:S02]  /*11480*/  STL [R1+0x4], R9 ;  /* 0x0000040901007387 */ /* 0x0001e40000100800 */
[----:B------:R-:W-:Y:S05]  /*11490*/  @!P3 BRA `(.L_x_632) ;  /* 0x000000040064b947 */ /* 0x000fea0003800000 */
.L_x_662:
[----:B------:R-:W-:Y:S05]  /*114a0*/  YIELD ;  /* 0x0000000000007946 */ /* 0x000fea0003800000 */
[----:B------:R-:W-:Y:S04]  /*114b0*/  BSSY B1, `(.L_x_650) ;  /* 0x000004d000017945 */ /* 0x000fe80003800000 */
[----:B-1----:R-:W-:Y:S05]  /*114c0*/  @!P6 BRA `(.L_x_651) ;  /* 0x00000004002ce947 */ /* 0x002fea0003800000 */
[----:B------:R-:W2:Y:S01]  /*114d0*/  LDL R7, [R1+0x4] ;  /* 0x0000040001077983 */ /* 0x000ea20000100800 */
[----:B------:R-:W1:Y:S02]  /*114e0*/  S2R R6, SR_TID.X ;  /* 0x0000000000067919 */ /* 0x000e640000002100 */
[----:B-1----:R-:W-:Y:S02]  /*114f0*/  LOP3.LUT R8, R6, 0x7f, RZ, 0xc0, !PT ;  /* 0x0000007f06087812 */ /* 0x002fe400078ec0ff */
[----:B------:R-:W-:Y:S01]  /*11500*/  LEA R6, R28, R16, 0x3 ;  /* 0x000000101c067211 */ /* 0x000fe200078e18ff */
[----:B------:R-:W-:Y:S01]  /*11510*/  BSSY B2, `(.L_x_652) ;  /* 0x0000005000027945 */ /* 0x000fe20003800000 */
[----:B------:R-:W-:Y:S02]  /*11520*/  ISETP.NE.AND P3, PT, R8, RZ, PT ;  /* 0x000000ff0800720c */ /* 0x000fe40003f65270 */
[----:B--2---:R-:W-:-:S04]  /*11530*/  SHF.L.U32 R7, R7, 0x1f, RZ ;  /* 0x0000001f07077819 */ /* 0x004fc800000006ff */
[----:B------:R-:W1:Y:S02]  /*11540*/  SYNCS.PHASECHK.TRANS64.TRYWAIT P2, [R6+URZ+0x168a0], R7 ;  /* 0x0168a007060075a7 */ /* 0x000e64000804017f */
[----:B-1----:R-:W-:Y:S05]  /*11550*/  @!P2 BRA `(.L_x_653) ;  /* 0x0000006800f4a947 */ /* 0x002fea0003800000 */
.L_x_810:
[----:B------:R-:W-:Y:S05]  /*11560*/  BSYNC B2 ;  /* 0x0000000000027941 */ /* 0x000fea0003800000 */
.L_x_652:
[----:B------:R-:W-:Y:S04]  /*11570*/  BSSY B2, `(.L_x_654) ;  /* 0x0000009000027945 */ /* 0x000fe80003800000 */
[----:B------:R-:W-:Y:S05]  /*11580*/  @P3 BRA `(.L_x_655) ;  /* 0x00000000001c3947 */ /* 0x000fea0003800000 */
[----:B------:R-:W0:Y:S02]  /*11590*/  S2R R8, SR_TID.X ;  /* 0x0000000000087919 */ /* 0x000e240000002100 */
[----:B0-----:R-:W-:Y:S01]  /*115a0*/  LOP3.LUT R9, R8, 0x1f, RZ, 0xc0, !PT ;  /* 0x0000001f08097812 */ /* 0x001fe200078ec0ff */
[----:B------:R-:W-:-:S03]  /*115b0*/  IMAD.MOV.U32 R8, RZ, RZ, 0x4000 ;  /* 0x00004000ff087424 */ /* 0x000fc600078e00ff */
[----:B------:R-:W-:Y:S01]  /*115c0*/  ISETP.NE.AND P2, PT, R9, RZ, PT ;  /* 0x000000ff0900720c */ /* 0x000fe20003f45270 */
[----:B------:R2:W-:-:S12]  /*115d0*/  SYNCS.ARRIVE.TRANS64 RZ, [R6+URZ+0x16890], R8 ;  /* 0x0168900806ff79a7 */ /* 0x0005d8000800003f */
[----:B--2---:R-:W-:Y:S05]  /*115e0*/  @!P2 BRA `(.L_x_655) ;  /* 0x000000000004a947 */ /* 0x004fea0003800000 */
[----:B------:R-:W-:Y:S01]  /*115f0*/  BPT.TRAP 0x1 ;  /* 0x000000040000795c */ /* 0x000fe20000300000 */
.L_x_655:
[----:B------:R-:W-:Y:S05]  /*11600*/  BSYNC B2 ;  /* 0x0000000000027941 */ /* 0x000fea0003800000 */
.L_x_654:
[----:B------:R-:W-:Y:S01]  /*11610*/  IMAD.MOV.U32 R12, RZ, RZ, RZ ;  /* 0x000000ffff0c7224 */ /* 0x000fe200078e00ff */
[----:B------:R-:W-:Y:S01]  /*11620*/  UIADD3 UR4, UP0, UR40, 0x570, URZ ;  /* 0x0000057028047890 */ /* 0x000fe2000ff1e03f */
[----:B------:R-:W-:Y:S01]  /*11630*/  IMAD R8, R28, 0x4000, R16 ;  /* 0x000040001c087824 */ /* 0x000fe200078e0210 */
[----:B------:R-:W-:Y:S01]  /*11640*/  PLOP3.LUT P2, PT, PT, PT, PT, 0x80, 0x0 ;  /* 0x000000000000781c */ /* 0x000fe20003f4f070 */
[----:B0-----:R-:W-:Y:S01]  /*11650*/  IMAD R9, R5, 0x80, R0 ;  /* 0x0000008005097824 */ /* 0x001fe200078e0200 */
[----:B------:R-:W-:Y:S01]  /*11660*/  R2UR UR10, R12 ;  /* 0x000000000c0a72ca */ /* 0x000fe200000e0000 */
[----:B------:R-:W-:Y:S01]  /*11670*/  VIADD R10, R6, 0x16890 ;  /* 0x00016890060a7836 */ /* 0x000fe20000000000 */
[----:B------:R-:W-:Y:S01]  /*11680*/  UIADD3.X UR5, URZ, UR41, URZ, UP0, !UPT ;  /* 0x000000293f057290 */ /* 0x000fe200087fe43f */
[----:B------:R-:W-:Y:S01]  /*11690*/  VIADD R11, R8, 0xe400 ;  /* 0x0000e400080b7836 */ /* 0x000fe20000000000 */
[----:B------:R-:W-:Y:S01]  /*116a0*/  UMOV UR6, 0x0 ;  /* 0x0000000000067882 */ /* 0x000fe20000000000 */
[----:B------:R-:W-:-:S10]  /*116b0*/  UMOV UR7, 0x12f00000 ;  /* 0x12f0000000077882 */ /* 0x000fd40000000000 */
.L_x_656:
        /* <DEDUP_REMOVED lines=9> */
[----:B0-----:R-:W-:Y:S05]  /*11750*/  @P2 BRA.U.ANY `(.L_x_656) ;  /* 0xfffffffd00d82947 */ /* 0x001fea000393ffff */
[----:B------:R-:W0:Y:S01]  /*11760*/  SYNCS.PHASECHK.TRANS64.TRYWAIT P2, [R6+URZ+0x168c0], R7 ;  /* 0x0168c007060075a7 */ /* 0x000e22000804017f */
[----:B------:R-:W-:Y:S04]  /*11770*/  BSSY B2, `(.L_x_657) ;  /* 0x0000002000027945 */ /* 0x000fe80003800000 */
[----:B0-----:R-:W-:Y:S05]  /*11780*/  @!P2 BRA `(.L_x_658) ;  /* 0x00000068007ca947 */ /* 0x001fea0003800000 */
.L_x_811:
[----:B------:R-:W-:Y:S05]  /*11790*/  BSYNC B2 ;  /* 0x0000000000027941 */ /* 0x000fea0003800000 */
.L_x_657:
        /* <DEDUP_REMOVED lines=11> */
.L_x_660:
[----:B------:R-:W-:Y:S05]  /*11850*/  BSYNC B2 ;  /* 0x0000000000027941 */ /* 0x000fea0003800000 */
.L_x_659:
[----:B------:R-:W-:Y:S01]  /*11860*/  R2UR UR10, R12 ;  /* 0x000000000c0a72ca */ /* 0x000fe200000e0000 */
[----:B------:R-:W-:Y:S01]  /*11870*/  UIADD3 UR4, UP0, UR40, 0x670, URZ ;  /* 0x0000067028047890 */ /* 0x000fe2000ff1e03f */
[----:B------:R-:W-:Y:S01]  /*11880*/  R2UR UR6, R10 ;  /* 0x000000000a0672ca */ /* 0x000fe200000e0000 */
[----:B01----:R-:W-:Y:S01]  /*11890*/  VIADD R6, R6, 0x168b0 ;  /* 0x000168b006067836 */ /* 0x003fe20000000000 */
[----:B------:R-:W-:Y:S01]  /*118a0*/  R2UR UR7, R11 ;  /* 0x000000000b0772ca */ /* 0x000fe200000e0000 */
[----:B------:R-:W-:Y:S01]  /*118b0*/  UIADD3.X UR5, URZ, UR41, URZ, UP0, !UPT ;  /* 0x000000293f057290 */ /* 0x000fe200087fe43f */
[----:B------:R-:W-:Y:S02]  /*118c0*/  PLOP3.LUT P2, PT, PT, PT, PT, 0x80, 0x0 ;  /* 0x000000000000781c */ /* 0x000fe40003f4f070 */
[----:B------:R-:W-:-:S11]  /*118d0*/  IADD3 R8, R8, 0x400, RZ ;  /* 0x0000040008087810 */ /* 0x000fd60007ffe0ff */
.L_x_661:
        /* <DEDUP_REMOVED lines=10> */
.L_x_651:
[----:B------:R-:W-:Y:S05]  /*11980*/  BSYNC B1 ;  /* 0x0000000000017941 */ /* 0x000fea0003800000 */
.L_x_650:
[----:B------:R-:W2:Y:S01]  /*11990*/  LDL.LU R7, [R1+0x4] ;  /* 0x0000040001077983 */ /* 0x000ea20000300800 */
[----:B------:R-:W-:Y:S01]  /*119a0*/  VIADD R28, R28, 0x1 ;  /* 0x000000011c1c7836 */ /* 0x000fe20000000000 */
[C---:B------:R-:W-:Y:S01]  /*119b0*/  ISETP.GT.AND P3, PT, R5.reuse, R3, PT ;  /* 0x000000030500720c */ /* 0x040fe20003f64270 */
[----:B------:R-:W-:-:S03]  /*119c0*/  VIADD R5, R5, 0xffffffff ;  /* 0xffffffff05057836 */ /* 0x000fc60000000000 */
[----:B------:R-:W-:-:S04]  /*119d0*/  ISETP.NE.AND P2, PT, R28, 0x2, PT ;  /* 0x000000021c00780c */ /* 0x000fc80003f45270 */
[----:B------:R-:W-:Y:S02]  /*119e0*/  SEL R6, RZ, 0x1, P2 ;  /* 0x00000001ff067807 */ /* 0x000fe40001000000 */
[----:B------:R-:W-:Y:S02]  /*119f0*/  SEL R28, R28, RZ, P2 ;  /* 0x000000ff1c1c7207 */ /* 0x000fe40001000000 */
[----:B--2---:R-:W-:-:S05]  /*11a00*/  LOP3.LUT R7, R7, R6, RZ, 0x3c, !PT ;  /* 0x0000000607077212 */ /* 0x004fca00078e3cff */
[----:B------:R1:W-:Y:S01]  /*11a10*/  STL [R1+0x4], R7 ;  /* 0x0000040701007387 */ /* 0x0003e20000100800 */
[----:B------:R-:W-:Y:S05]  /*11a20*/  @P3 BRA `(.L_x_662) ;  /* 0xfffffff8009c3947 */ /* 0x000fea000383ffff */
.L_x_632:
[----:B------:R-:W-:Y:S05]  /*11a30*/  BSYNC B0 ;  /* 0x0000000000007941 */ /* 0x000fea0003800000 */
.L_x_631:
[----:B------:R-:W-:Y:S05]  /*11a40*/  @!P0 WARPSYNC.ALL ;  /* 0x0000000000008948 */ /* 0x000fea0003800000 */
[----:B------:R-:W-:Y:S01]  /*11a50*/  @!P0 BAR.SYNC.DEFER_BLOCKING 0xc, 0x200 ;  /* 0x0308000000008b1d */ /* 0x000fe20000010000 */
[----:B------:R-:W-:-:S05]  /*11a60*/  IMAD.MOV.U32 R0, RZ, RZ, RZ ;  /* 0x000000ffff007224 */ /* 0x000fca00078e00ff */
[----:B------:R-:W-:Y:S04]  /*11a70*/  BSSY B0, `(.L_x_663) ;  /* 0x000001e000007945 */ /* 0x000fe80003800000 */
[----:B------:R-:W-:Y:S05]  /*11a80*/  @!P1 BRA `(.L_x_664) ;  /* 0x0000000000709947 */ /* 0x000fea0003800000 */
[----:B------:R-:W-:-:S13]  /*11a90*/  ISETP.NE.AND P0, PT, R4, RZ, PT ;  /* 0x000000ff0400720c */ /* 0x000fda0003f05270 */
[----:B------:R-:W2:Y:S02]  /*11aa0*/  @!P0 LDC R4, c[0x0][0x9f0] ;  /* 0x00027c00ff048b82 */ /* 0x000ea40000000800 */
[-C--:B--2---:R-:W-:Y:S02]  /*11ab0*/  IABS R0, R4.reuse ;  /* 0x0000000400007213 */ /* 0x084fe40000000000 */
[----:B------:R-:W-:Y:S02]  /*11ac0*/  IABS R6, R4 ;  /* 0x0000000400067213 */ /* 0x000fe40000000000 */
[----:B------:R-:W2:Y:S03]  /*11ad0*/  I2F.RP R2, R0 ;  /* 0x0000000000027306 */ /* 0x000ea60000209400 */
[----:B------:R-:W-:-:S05]  /*11ae0*/  IMAD.MOV R6, RZ, RZ, -R6 ;  /* 0x000000ffff067224 */ /* 0x000fca00078e0a06 */
[----:B--2---:R-:W2:Y:S02]  /*11af0*/  MUFU.RCP R2, R2 ;  /* 0x0000000200027308 */ /* 0x004ea40000001000 */
[----:B--2---:R-:W-:-:S06]  /*11b00*/  VIADD R2, R2, 0xffffffe ;  /* 0x0ffffffe02027836 */ /* 0x004fcc0000000000 */
[----:B------:R-:W2:Y:S02]  /*11b10*/  F2I.FTZ.U32.TRUNC.NTZ R3, R2 ;  /* 0x0000000200037305 */ /* 0x000ea4000021f000 */
[----:B--2---:R-:W-:-:S04]  /*11b20*/  IMAD.MOV R2, RZ, RZ, -R3 ;  /* 0x000000ffff027224 */ /* 0x004fc800078e0a03 */
[----:B------:R-:W-:Y:S02]  /*11b30*/  IMAD R5, R2, R0, RZ ;  /* 0x0000000002057224 */ /* 0x000fe400078e02ff */
[----:B------:R-:W-:-:S04]  /*11b40*/  IMAD.MOV.U32 R2, RZ, RZ, RZ ;  /* 0x000000ffff027224 */ /* 0x000fc800078e00ff */
[----:B------:R-:W-:Y:S01]  /*11b50*/  IMAD.HI.U32 R5, R3, R5, R2 ;  /* 0x0000000503057227 */ /* 0x000fe200078e0002 */
[----:B------:R-:W-:-:S04]  /*11b60*/  IADD3 R3, R20, -0x1, R4 ;  /* 0xffffffff14037810 */ /* 0x000fc80007ffe004 */
[----:B------:R-:W-:Y:S02]  /*11b70*/  IABS R2, R3 ;  /* 0x0000000300027213 */ /* 0x000fe40000000000 */
[----:B------:R-:W-:-:S03]  /*11b80*/  LOP3.LUT R3, R3, R4, RZ, 0x3c, !PT ;  /* 0x0000000403037212 */ /* 0x000fc600078e3cff */
[----:B------:R-:W-:Y:S01]  /*11b90*/  IMAD.HI.U32 R5, R5, R2, RZ ;  /* 0x0000000205057227 */ /* 0x000fe200078e00ff */
[----:B------:R-:W-:-:S03]  /*11ba0*/  ISETP.GE.AND P2, PT, R3, RZ, PT ;  /* 0x000000ff0300720c */ /* 0x000fc60003f46270 */
[----:B------:R-:W-:-:S05]  /*11bb0*/  IMAD R2, R5, R6, R2 ;  /* 0x0000000605027224 */ /* 0x000fca00078e0202 */
[----:B------:R-:W-:-:S13]  /*11bc0*/  ISETP.GT.U32.AND P1, PT, R0, R2, PT ;  /* 0x000000020000720c */ /* 0x000fda0003f24070 */
[----:B------:R-:W-:Y:S01]  /*11bd0*/  @!P1 IMAD.IADD R2, R2, 0x1, -R0 ;  /* 0x0000000102029824 */ /* 0x000fe200078e0a00 */
[----:B------:R-:W-:Y:S02]  /*11be0*/  @!P1 IADD3 R5, R5, 0x1, RZ ;  /* 0x0000000105059810 */ /* 0x000fe40007ffe0ff */
[----:B------:R-:W-:Y:S02]  /*11bf0*/  ISETP.NE.AND P1, PT, R4, RZ, PT ;  /* 0x000000ff0400720c */ /* 0x000fe40003f25270 */
[----:B------:R-:W-:-:S13]  /*11c00*/  ISETP.GE.U32.AND P0, PT, R2, R0, PT ;  /* 0x000000000200720c */ /* 0x000fda0003f06070 */
[----:B------:R-:W-:-:S04]  /*11c10*/  @P0 VIADD R5, R5, 0x1 ;  /* 0x0000000105050836 */ /* 0x000fc80000000000 */
[----:B------:R-:W-:-:S04]  /*11c20*/  IMAD.MOV.U32 R0, RZ, RZ, R5 ;  /* 0x000000ffff007224 */ /* 0x000fc800078e0005 */
[----:B------:R-:W-:Y:S01]  /*11c30*/  @!P2 IMAD.MOV R0, RZ, RZ, -R0 ;  /* 0x000000ffff00a224 */ /* 0x000fe200078e0a00 */
[----:B------:R-:W-:-:S07]  /*11c40*/  @!P1 LOP3.LUT R0, RZ, R4, RZ, 0x33, !PT ;  /* 0x00000004ff009212 */ /* 0x000fce00078e33ff */
.L_x_664:
[----:B------:R-:W-:Y:S05]  /*11c50*/  BSYNC B0 ;  /* 0x0000000000007941 */ /* 0x000fea0003800000 */
.L_x_663:
[-C--:B------:R-:W-:Y:S01]  /*11c60*/  IMAD R2, R21, R0.reuse, RZ ;  /* 0x0000000015027224 */ /* 0x080fe200078e02ff */
[----:B------:R-:W-:Y:S04]  /*11c70*/  BSSY B7, `(.L_x_665) ;  /* 0x000039f000077945 */ /* 0x000fe80003800000 */
[----:B------:R-:W-:Y:S01]  /*11c80*/  VIADDMNMX R26, R2, R0, R20, PT ;  /* 0x00000000021a7246 */ /* 0x000fe20003800114 */
[----:B------:R2:W-:Y:S03]  /*11c90*/  STL [R1+0x18], R2 ;  /* 0x0000180201007387 */ /* 0x0005e60000100800 */
[----:B------:R-:W-:Y:S01]  /*11ca0*/  ISETP.GT.AND P0, PT, R26, R2, PT ;  /* 0x000000021a00720c */ /* 0x000fe20003f04270 */
[----:B------:R2:W-:-:S12]  /*11cb0*/  STL [R1+0x3c], R26 ;  /* 0x00003c1a01007387 */ /* 0x0005d80000100800 */
[----:B--2---:R-:W-:Y:S05]  /*11cc0*/  @P0 BRA `(.L_x_666) ;  /* 0x0000000000440947 */ /* 0x004fea0003800000 */
[----:B------:R-:W2:Y:S02]  /*11cd0*/  S2R R2, SR_TID.X ;  /* 0x0000000000027919 */ /* 0x000ea40000002100 */
[----:B--2---:R-:W-:-:S04]  /*11ce0*/  LOP3.LUT R2, R2, 0x7f, RZ, 0xc0, !PT ;  /* 0x0000007f02027812 */ /* 0x004fc800078ec0ff */
[----:B------:R-:W-:-:S13]  /*11cf0*/  ISETP.NE.AND P0, PT, R2, RZ, PT ;  /* 0x000000ff0200720c */ /* 0x000fda0003f05270 */
[----:B------:R-:W-:Y:S05]  /*11d00*/  @P0 BRA `(.L_x_667) ;  /* 0x0000003800540947 */ /* 0x000fea0003800000 */
[----:B------:R-:W2:Y:S01]  /*11d10*/  S2R R5, SR_LANEID ;  /* 0x0000000000057919 */ /* 0x000ea20000000000 */
[----:B------:R-:W-:Y:S01]  /*11d20*/  VOTEU.ANY UR4, UPT, PT ;  /* 0x0000000000047886 */ /* 0x000fe200038e0100 */
[----:B------:R-:W3:Y:S01]  /*11d30*/  LDC.64 R2, c[0x0][0xc60] ;  /* 0x00031800ff027b82 */ /* 0x000ee20000000a00 */
[----:B------:R-:W2:Y:S02]  /*11d40*/  FLO.U32 R0, UR4 ;  /* 0x0000000400007d00 */ /* 0x000ea400080e0000 */
[----:B--2---:R-:W-:-:S06]  /*11d50*/  ISETP.EQ.U32.AND P0, PT, R0, R5, PT ;  /* 0x000000050000720c */ /* 0x004fcc0003f02070 */
[----:B------:R-:W3:Y:S07]  /*11d60*/  POPC R5, UR4 ;  /* 0x0000000400057d09 */ /* 0x000eee0008000000 */
[----:B---3--:R-:W2:Y:S01]  /*11d70*/  @P0 ATOMG.E.ADD.STRONG.GPU PT, R3, desc[UR42][R2.64], R5 ;  /* 0x00000005020309a8 */ /* 0x008ea200081ee1ea */
[----:B------:R-:W3:Y:S02]  /*11d80*/  S2R R4, SR_LTMASK ;  /* 0x0000000000047919 */ /* 0x000ee40000003900 */
[----:B---3--:R-:W-:-:S04]  /*11d90*/  LOP3.LUT R4, R4, UR4, RZ, 0xc0, !PT ;  /* 0x0000000404047c12 */ /* 0x008fc8000f8ec0ff */
[----:B-1----:R-:W1:Y:S01]  /*11da0*/  POPC R7, R4 ;  /* 0x0000000400077309 */ /* 0x002e620000000000 */
[----:B--2---:R-:W1:Y:S02]  /*11db0*/  SHFL.IDX PT, R0, R3, R0, 0x1f ;  /* 0x00001f0003007589 */ /* 0x004e6400000e0000 */
[----:B-1----:R-:W-:Y:S01]  /*11dc0*/  IADD3 R24, R0, UR37, R7 ;  /* 0x0000002500187c10 */ /* 0x002fe2000fffe007 */
[----:B------:R-:W-:Y:S06]  /*11dd0*/  BRA `(.L_x_667) ;  /* 0x0000003800207947 */ /* 0x000fec0003800000 */
.L_x_666:
        /* <DEDUP_REMOVED lines=10> */
[----:B------:R-:W2:Y:S01]  /*11e80*/  LDC.64 R2, c[0x4][R2] ;  /* 0x0100000002027b82 */ /* 0x000ea20000000a00 */
[----:B------:R-:W-:Y:S02]  /*11e90*/  IMAD.U32 R5, RZ, RZ, UR7 ;  /* 0x00000007ff057e24 */ /* 0x000fe4000f8e00ff */
[----:B------:R-:W-:Y:S02]  /*11ea0*/  IMAD.U32 R6, RZ, RZ, UR8 ;  /* 0x00000008ff067e24 */ /* 0x000fe4000f8e00ff */
[----:B-1----:R-:W-:-:S02]  /*11eb0*/  IMAD.U32 R7, RZ, RZ, UR9 ;  /* 0x00000009ff077e24 */ /* 0x002fc4000f8e00ff */
[----:B------:R-:W-:Y:S02]  /*11ec0*/  IMAD.U32 R10, RZ, RZ, UR4 ;  /* 0x00000004ff0a7e24 */ /* 0x000fe4000f8e00ff */
[----:B------:R-:W-:Y:S02]  /*11ed0*/  IMAD.MOV.U32 R8, RZ, RZ, 0x70 ;  /* 0x00000070ff087424 */ /* 0x000fe400078e00ff */
[----:B------:R-:W-:Y:S02]  /*11ee0*/  IMAD.MOV.U32 R12, RZ, RZ, 0x1 ;  /* 0x00000001ff0c7424 */ /* 0x000fe400078e00ff */
[----:B------:R-:W-:-:S07]  /*11ef0*/  IMAD.MOV.U32 R13, RZ, RZ, RZ ;  /* 0x000000ffff0d7224 */ /* 0x000fce00078e00ff */
[----:B------:R-:W-:-:S07]  /*11f00*/  LEPC R20, `(.L_x_669) ;  /* 0x000000001014794e */ /* 0x000fce0000000000 */
[----:B0-2---:R-:W-:Y:S05]  /*11f10*/  CALL.ABS.NOINC R2 ;  /* 0x0000000002007343 */ /* 0x005fea0003c00000 */
.L_x_669:
[----:B------:R-:W-:Y:S05]  /*11f20*/  BSYNC B6 ;  /* 0x0000000000067941 */ /* 0x000fea0003800000 */
.L_x_668:
        /* <DEDUP_REMOVED lines=8> */
[----:B------:R2:W3:Y:S01]  /*11fb0*/  LDC.64 R2, c[0x4][R23] ;  /* 0x0100000017027b82 */ /* 0x0004e20000000a00 */
[----:B------:R-:W-:Y:S01]  /*11fc0*/  IMAD.U32 R4, RZ, RZ, UR6 ;  /* 0x00000006ff047e24 */ /* 0x000fe2000f8e00ff */
[----:B------:R-:W-:Y:S01]  /*11fd0*/  MOV R11, UR5 ;  /* 0x00000005000b7c02 */ /* 0x000fe20008000f00 */
[----:B------:R-:W-:Y:S02]  /*11fe0*/  IMAD.U32 R5, RZ, RZ, UR7 ;  /* 0x00000007ff057e24 */ /* 0x000fe4000f8e00ff */
[----:B------:R-:W-:Y:S02]  /*11ff0*/  IMAD.U32 R6, RZ, RZ, UR8 ;  /* 0x00000008ff067e24 */ /* 0x000fe4000f8e00ff */
[----:B-1----:R-:W-:-:S02]  /*12000*/  IMAD.U32 R7, RZ, RZ, UR9 ;  /* 0x00000009ff077e24 */ /* 0x002fc4000f8e00ff */
[----:B------:R-:W-:Y:S02]  /*12010*/  IMAD.U32 R10, RZ, RZ, UR4 ;  /* 0x00000004ff0a7e24 */ /* 0x000fe4000f8e00ff */
[----:B------:R-:W-:Y:S02]  /*12020*/  IMAD.MOV.U32 R8, RZ, RZ, 0x70 ;  /* 0x00000070ff087424 */ /* 0x000fe400078e00ff */
[----:B------:R-:W-:Y:S02]  /*12030*/  IMAD.MOV.U32 R12, RZ, RZ, 0x1 ;  /* 0x00000001ff0c7424 */ /* 0x000fe400078e00ff */
[----:B--2---:R-:W-:-:S07]  /*12040*/  IMAD.MOV.U32 R13, RZ, RZ, RZ ;  /* 0x000000ffff0d7224 */ /* 0x004fce00078e00ff */
[----:B------:R-:W-:-:S07]  /*12050*/  LEPC R20, `(.L_x_672) ;  /* 0x000000001014794e */ /* 0x000fce0000000000 */
[----:B0--3--:R-:W-:Y:S05]  /*12060*/  CALL.ABS.NOINC R2 ;  /* 0x0000000002007343 */ /* 0x009fea0003c00000 */
.L_x_672:
        /* <DEDUP_REMOVED lines=15> */
.L_x_671:
[----:B------:R-:W-:Y:S05]  /*12160*/  BSYNC B6 ;  /* 0x0000000000067941 */ /* 0x000fea0003800000 */
.L_x_670:
[----:B------:R2:W3:Y:S01]  /*12170*/  LDL R20, [R1+0xc] ;  /* 0x00000c0001147983 */ /* 0x0004e20000100800 */
[----:B------:R-:W-:Y:S01]  /*12180*/  ULDC.64 UR4, c[0x0][0x9f8] ;  /* 0x00027e0000047ab9 */ /* 0x000fe20000000a00 */
[----:B------:R-:W-:Y:S01]  /*12190*/  IMAD.MOV.U32 R2, RZ, RZ, R26 ;  /* 0x000000ffff027224 */ /* 0x000fe200078e001a */
[----:B------:R-:W-:Y:S01]  /*121a0*/  ISETP.NE.U32.AND P0, PT, RZ, UR4, PT ;  /* 0x00000004ff007c0c */ /* 0x000fe2000bf05070 */
[----:B------:R-:W4:Y:S01]  /*121b0*/  LDL R26, [R1+0x14] ;  /* 0x00001400011a7983 */ /* 0x000f220000100800 */
[----:B------:R-:W1:Y:S02]  /*121c0*/  LDC R6, c[0x0][0x430] ;  /* 0x00010c00ff067b82 */ /* 0x000e640000000800 */
[----:B------:R-:W-:Y:S01]  /*121d0*/  ISETP.NE.AND.EX P0, PT, RZ, UR5, PT, P0 ;  /* 0x00000005ff007c0c */ /* 0x000fe2000bf05300 */
[----:B------:R-:W2:Y:S01]  /*121e0*/  LDL R21, [R1+0x1c] ;  /* 0x00001c0001157983 */ /* 0x000ea20000100800 */
[----:B------:R-:W3:Y:S03]  /*121f0*/  S2R R23, SR_TID.X ;  /* 0x0000000000177919 */ /* 0x000ee60000002100 */
[----:B0-----:R-:W2:Y:S08]  /*12200*/  LDL.LU R9, [R1] ;  /* 0x0000000001097983 */ /* 0x001eb00000300800 */
[----:B------:R-:W-:-:S04]  /*12210*/  @P0 IADD3 R18, P1, R18, UR4, RZ ;  /* 0x0000000412120c10 */ /* 0x000fc8000ff3e0ff */
[----:B------:R-:W-:Y:S02]  /*12220*/  @P0 IADD3.X R19, R19, UR5, RZ, P1, !PT ;  /* 0x0000000513130c10 */ /* 0x000fe40008ffe4ff */
[----:B-1----:R-:W-:-:S13]  /*12230*/  ISETP.NE.AND P1, PT, R6, 0x1, PT ;  /* 0x000000010600780c */ /* 0x002fda0003f25270 */
[----:B------:R-:W0:Y:S01]  /*12240*/  @P1 LDC R3, c[0x0][0x434] ;  /* 0x00010d00ff031b82 */ /* 0x000e220000000800 */
[----:B---3--:R-:W3:Y:S01]  /*12250*/  @P0 LDG.E R20, desc[UR42][R18.64] ;  /* 0x0000002a12140981 */ /* 0x008ee2000c1e1900 */
[C---:B------:R-:W-:Y:S01]  /*12260*/  LOP3.LUT R0, R23.reuse, 0x7f, RZ, 0xc0, !PT ;  /* 0x0000007f17007812 */ /* 0x040fe200078ec0ff */
[----:B------:R-:W-:Y:S02]  /*12270*/  IMAD.SHL.U32 R4, R23, 0x10, RZ ;  /* 0x0000001017047824 */ /* 0x000fe400078e00ff */
[----:B------:R-:W-:-:S03]  /*12280*/  VIADD R23, R2, 0xffffffff ;  /* 0xffffffff02177836 */ /* 0x000fc60000000000 */
[----:B------:R-:W1:Y:S01]  /*12290*/  @P1 LDC R2, c[0x0][0x438] ;  /* 0x00010e00ff021b82 */ /* 0x000e620000000800 */
[----:B------:R-:W-:Y:S01]  /*122a0*/  SHF.R.U32.HI R0, RZ, 0x3, R0 ;  /* 0x00000003ff007819 */ /* 0x000fe20000011600 */
[----:B------:R-:W-:Y:S01]  /*122b0*/  IMAD.SHL.U32 R8, R23, 0x80, RZ ;  /* 0x0000008017087824 */ /* 0x000fe200078e00ff */
[----:B------:R-:W-:-:S04]  /*122c0*/  LOP3.LUT R4, R4, 0x70, RZ, 0xc0, !PT ;  /* 0x0000007004047812 */ /* 0x000fc800078ec0ff */
[----:B------:R-:W-:Y:S01]  /*122d0*/  LOP3.LUT R0, R8, R0, R4, 0xfe, !PT ;  /* 0x0000000008007212 */ /* 0x000fe200078efe04 */
[----:B---3--:R-:W-:Y:S03]  /*122e0*/  @P0 STL [R1+0xc], R20 ;  /* 0x00000c1401000387 */ /* 0x008fe60000100800 */
[C---:B----4-:R-:W-:Y:S01]  /*122f0*/  ISETP.GE.AND P0, PT, R0.reuse, R26, PT ;  /* 0x0000001a0000720c */ /* 0x050fe20003f06270 */
[----:B--2---:R-:W-:-:S04]  /*12300*/  IMAD.IADD R0, R0, 0x1, R21 ;  /* 0x0000000100007824 */ /* 0x004fc800078e0215 */
[----:B0-----:R-:W-:-:S04]  /*12310*/  @P1 IMAD.HI.U32 R3, R0, R3, RZ ;  /* 0x0000000300031227 */ /* 0x001fc800078e00ff */
[----:B------:R-:W-:Y:S01]  /*12320*/  IMAD.MOV.U32 R4, RZ, RZ, R0 ;  /* 0x000000ffff047224 */ /* 0x000fe200078e0000 */
[----:B-1----:R-:W-:-:S03]  /*12330*/  @P1 SHF.R.U32.HI R4, RZ, R2, R3 ;  /* 0x00000002ff041219 */ /* 0x002fc60000011603 */
[----:B------:R-:W0:Y:S01]  /*12340*/  @!P0 LDC.64 R2, c[0x0][0x428] ;  /* 0x00010a00ff028b82 */ /* 0x000e220000000a00 */
[----:B------:R-:W-:Y:S01]  /*12350*/  SHF.R.S32.HI R7, RZ, 0x1f, R20 ;  /* 0x0000001fff077819 */ /* 0x000fe20000011414 */
[----:B------:R-:W-:-:S04]  /*12360*/  IMAD.MOV R5, RZ, RZ, -R4 ;  /* 0x000000ffff057224 */ /* 0x000fc800078e0a04 */
[----:B------:R-:W-:Y:S01]  /*12370*/  IMAD R0, R6, R5, R0 ;  /* 0x0000000506007224 */ /* 0x000fe200078e0200 */
[--C-:B------:R-:W-:Y:S01]  /*12380*/  @!P0 SHF.R.S32.HI R5, RZ, 0x1f, R4.reuse ;  /* 0x0000001fff058819 */ /* 0x100fe20000011404 */
[----:B------:R0:W-:Y:S02]  /*12390*/  STL [R1+0x20], R7 ;  /* 0x0000200701007387 */ /* 0x0001e40000100800 */
[-C--:B0-----:R-:W-:Y:S02]  /*123a0*/  @!P0 IMAD R7, R7, R2.reuse, RZ ;  /* 0x0000000207078224 */ /* 0x081fe400078e02ff */
[----:B------:R-:W-:-:S04]  /*123b0*/  @!P0 IMAD.WIDE.U32 R4, R20, R2, R4 ;  /* 0x0000000214048225 */ /* 0x000fc800078e0004 */
[----:B------:R-:W-:Y:S02]  /*123c0*/  @!P0 IMAD R7, R20, R3, R7 ;  /* 0x0000000314078224 */ /* 0x000fe400078e0207 */
[----:B------:R-:W0:Y:S03]  /*123d0*/  @!P0 LDC.64 R2, c[0x0][0x418] ;  /* 0x00010600ff028b82 */ /* 0x000e260000000a00 */
[----:B------:R-:W-:Y:S02]  /*123e0*/  @!P0 IADD3 R7, R5, R7, RZ ;  /* 0x0000000705078210 */ /* 0x000fe40007ffe0ff */
[----:B0-----:R-:W-:Y:S01]  /*123f0*/  @!P0 LEA R6, P1, R4, R2, 0x2 ;  /* 0x0000000204068211 */ /* 0x001fe200078210ff */
[----:B------:R-:W-:-:S03]  /*12400*/  IMAD.MOV.U32 R2, RZ, RZ, RZ ;  /* 0x000000ffff027224 */ /* 0x000fc600078e00ff */
[----:B------:R-:W-:-:S05]  /*12410*/  @!P0 LEA.HI.X R7, R4, R3, R7, 0x2, P1 ;  /* 0x0000000304078211 */ /* 0x000fca00008f1407 */
[----:B------:R0:W5:Y:S01]  /*12420*/  @!P0 LDG.E R2, desc[UR42][R6.64] ;  /* 0x0000002a06028981 */ /* 0x000162000c1e1900 */
[----:B------:R-:W-:-:S05]  /*12430*/  IMAD.U32 R10, RZ, RZ, UR38 ;  /* 0x00000026ff0a7e24 */ /* 0x000fca000f8e00ff */
[----:B------:R-:W-:Y:S02]  /*12440*/  ISETP.NE.AND P2, PT, R10, 0x3, PT ;  /* 0x000000030a00780c */ /* 0x000fe40003f45270 */
[----:B------:R-:W-:-:S11]  /*12450*/  LOP3.LUT R9, R9, 0xfffffffd, RZ, 0xc0, !PT ;  /* 0xfffffffd09097812 */ /* 0x000fd600078ec0ff */
[----:B------:R-:W-:-:S05]  /*12460*/  @P2 LOP3.LUT R9, R9, 0x2, RZ, 0xfc, !PT ;  /* 0x0000000209092812 */ /* 0x000fca00078efcff */
[----:B------:R0:W-:Y:S01]  /*12470*/  STL [R1], R9 ;  /* 0x0000000901007387 */ /* 0x0001e20000100800 */
[----:B------:R-:W-:-:S03]  /*12480*/  UMOV UR4, 0xffffffff ;  /* 0xffffffff00047882 */ /* 0x000fc60000000000 */
[----:B------:R-:W-:Y:S05]  /*12490*/  BRA.DIV UR4, `(.L_x_673) ;  /* 0x0000005e044c7947 */ /* 0x000fea000b800000 */
.L_x_814:
[----:B------:R-:W-:Y:S05]  /*124a0*/  @!P2 BRA `(.L_x_674) ;  /* 0x000000000004a947 */ /* 0x000fea0003800000 */
[----:B------:R-:W-:Y:S01]  /*124b0*/  BPT.TRAP 0x1 ;  /* 0x000000040000795c */ /* 0x000fe20000300000 */
.L_x_674:
        /* <DEDUP_REMOVED lines=13> */
[----:B------:R-:W-:-:S03]  /*12590*/  ULDC.64 UR4, c[0x0][0x330] ;  /* 0x0000cc0000047ab9 */ /* 0x000fc60000000a00 */
[----:B------:R-:W-:Y:S02]  /*125a0*/  IMAD.IADD R5, R5, 0x1, R3 ;  /* 0x0000000105057824 */ /* 0x000fe400078e0203 */
        /* <DEDUP_REMOVED lines=8> */
.L_x_815:
[----:B------:R-:W-:Y:S05]  /*12630*/  BSYNC B0 ;  /* 0x0000000000007941 */ /* 0x000fea0003800000 */
.L_x_675:
[----:B------:R-:W2:Y:S01]  /*12640*/  LDL R14, [R1+0x14] ;  /* 0x00001400010e7983 */ /* 0x000ea20000100800 */
[----:B------:R-:W-:Y:S01]  /*12650*/  ULDC.64 UR4, c[0x0][0x300] ;  /* 0x0000c00000047ab9 */ /* 0x000fe20000000a00 */
[----:B------:R-:W-:Y:S02]  /*12660*/  ULDC.64 UR6, c[0x0][0x2e8] ;  /* 0x0000ba0000067ab9 */ /* 0x000fe40000000a00 */
[----:B------:R-:W3:Y:S01]  /*12670*/  LDL.LU R10, [R1] ;  /* 0x00000000010a7983 */ /* 0x000ee20000300800 */
[----:B------:R-:W-:Y:S02]  /*12680*/  IMAD R6, R6, UR4, RZ ;  /* 0x0000000406067c24 */ /* 0x000fe4000f8e02ff */
[C---:B0-----:R-:W-:Y:S01]  /*12690*/  IMAD.WIDE.U32 R4, R0.reuse, UR4, RZ ;  /* 0x0000000400047c25 */ /* 0x041fe2000f8e00ff */
[----:B------:R-:W0:Y:S03]  /*126a0*/  S2R R9, SR_TID.X ;  /* 0x0000000000097919 */ /* 0x000e260000002100 */
[----:B------:R-:W-:Y:S01]  /*126b0*/  IMAD R6, R0, UR5, R6 ;  /* 0x0000000500067c24 */ /* 0x000fe2000f8e0206 */
[----:B------:R-:W1:Y:S01]  /*126c0*/  S2R R13, SR_TID.X ;  /* 0x00000000000d7919 */ /* 0x000e620000002100 */
[----:B------:R-:W-:-:S02]  /*126d0*/  ULDC.64 UR4, c[0x0][0x310] ;  /* 0x0000c40000047ab9 */ /* 0x000fc40000000a00 */
[----:B------:R-:W-:Y:S02]  /*126e0*/  IMAD.IADD R5, R5, 0x1, R6 ;  /* 0x0000000105057824 */ /* 0x000fe400078e0206 */
[----:B------:R-:W-:Y:S02]  /*126f0*/  IMAD R7, R7, UR4, RZ ;  /* 0x0000000407077c24 */ /* 0x000fe4000f8e02ff */
[----:B------:R-:W-:-:S04]  /*12700*/  IMAD.WIDE.U32 R4, R2, UR4, R4 ;  /* 0x0000000402047c25 */ /* 0x000fc8000f8e0004 */
[----:B------:R-:W-:Y:S01]  /*12710*/  IMAD R7, R2, UR5, R7 ;  /* 0x0000000502077c24 */ /* 0x000fe2000f8e0207 */
[----:B------:R-:W-:-:S03]  /*12720*/  ULDC.64 UR4, c[0x0][0x308] ;  /* 0x0000c20000047ab9 */ /* 0x000fc60000000a00 */
[----:B------:R-:W-:Y:S02]  /*12730*/  IMAD.IADD R5, R5, 0x1, R7 ;  /* 0x0000000105057824 */ /* 0x000fe400078e0207 */
[----:B------:R-:W-:Y:S01]  /*12740*/  IMAD.WIDE.U32 R4, R17, UR4, R4 ;  /* 0x0000000411047c25 */ /* 0x000fe2000f8e0004 */
[----:B------:R-:W-:-:S03]  /*12750*/  ULDC UR4, c[0x0][0x2f4] ;  /* 0x0000bd0000047ab9 */ /* 0x000fc60000000800 */
[----:B------:R-:W-:Y:S01]  /*12760*/  IMAD R2, R17, UR5, R5 ;  /* 0x0000000511027c24 */ /* 0x000fe2000f8e0205 */
[C---:B------:R-:W-:Y:S02]  /*12770*/  LEA R0, P0, R4.reuse, UR6, 0x1 ;  /* 0x0000000604007c11 */ /* 0x040fe4000f8008ff */
[----:B0-----:R-:W-:Y:S02]  /*12780*/  LOP3.LUT R11, R9, 0x7f, RZ, 0xc0, !PT ;  /* 0x0000007f090b7812 */ /* 0x001fe400078ec0ff */
[----:B------:R-:W-:Y:S01]  /*12790*/  LEA.HI.X R2, R4, UR7, R2, 0x1, P0 ;  /* 0x0000000704027c11 */ /* 0x000fe200080f0c02 */
[----:B-1----:R-:W-:Y:S01]  /*127a0*/  IMAD.SHL.U32 R9, R13, 0x8, RZ ;  /* 0x000000080d097824 */ /* 0x002fe200078e00ff */
[----:B------:R-:W-:-:S04]  /*127b0*/  SHF.R.U32.HI R12, RZ, 0x3, R11 ;  /* 0x00000003ff0c7819 */ /* 0x000fc8000001160b */
[----:B------:R-:W-:-:S04]  /*127c0*/  LOP3.LUT R9, R9, 0x38, RZ, 0xc0, !PT ;  /* 0x0000003809097812 */ /* 0x000fc800078ec0ff */
[----:B------:R-:W-:Y:S01]  /*127d0*/  ISETP.GE.AND P2, PT, R9, UR4, PT ;  /* 0x0000000409007c0c */ /* 0x000fe2000bf46270 */
[----:B------:R-:W-:Y:S01]  /*127e0*/  UMOV UR4, 0xffffffff ;  /* 0xffffffff00047882 */ /* 0x000fe20000000000 */
[----:B--2---:R-:W-:Y:S01]  /*127f0*/  IADD3 R4, -R12, R14, -R8 ;  /* 0x0000000e0c047210 */ /* 0x004fe20007ffe908 */
[----:B------:R-:W-:Y:S01]  /*12800*/  IMAD.SHL.U32 R12, R11, 0x8, RZ ;  /* 0x000000080b0c7824 */ /* 0x000fe200078e00ff */
[----:B------:R-:W-:Y:S02]  /*12810*/  SHF.L.U32 R11, R13, 0x3, RZ ;  /* 0x000000030d0b7819 */ /* 0x000fe400000006ff */
[----:B---3--:R-:W-:Y:S02]  /*12820*/  LOP3.LUT R10, R10, 0xfffffffe, RZ, 0xc0, !PT ;  /* 0xfffffffe0a0a7812 */ /* 0x008fe400078ec0ff */
[----:B------:R-:W-:-:S05]  /*12830*/  LOP3.LUT R11, R11, 0x1f8, RZ, 0xc0, !PT ;  /* 0x000001f80b0b7812 */ /* 0x000fca00078ec0ff */
[----:B------:R-:W-:Y:S02]  /*12840*/  @P2 LOP3.LUT R10, R10, 0x1, RZ, 0xfc, !PT ;  /* 0x000000010a0a2812 */ /* 0x000fe400078efcff */
[----:B------:R-:W-:Y:S02]  /*12850*/  LOP3.LUT R11, R11, 0x38, R13, 0x78, !PT ;  /* 0x000000380b0b7812 */ /* 0x000fe400078e780d */
[----:B------:R-:W-:Y:S01]  /*12860*/  ISETP.GE.AND P0, PT, R4, 0x1, PT ;  /* 0x000000010400780c */ /* 0x000fe20003f06270 */
[----:B------:R0:W-:Y:S01]  /*12870*/  STL [R1], R10 ;  /* 0x0000000a01007387 */ /* 0x0001e20000100800 */
[----:B------:R-:W-:-:S05]  /*12880*/  LOP3.LUT R11, R11, 0x200, R12, 0xf8, !PT ;  /* 0x000002000b0b7812 */ /* 0x000fca00078ef80c */
[----:B------:R-:W-:Y:S01]  /*12890*/  IMAD R5, R22, 0x2000, R11 ;  /* 0x0000200016057824 */ /* 0x000fe200078e020b */
[----:B------:R-:W-:Y:S06]  /*128a0*/  BRA.DIV UR4, `(.L_x_677) ;  /* 0x0000005a04907947 */ /* 0x000fec000b800000 */
[----:B------:R-:W1:Y:S01]  /*128b0*/  SHFL.IDX PT, R7, R0, RZ, 0x181f ;  /* 0x00181fff00077589 */ /* 0x000e6200000e0000 */
[----:B------:R-:W-:-:S03]  /*128c0*/  @P0 IMAD R8, R5, 0x2, R16 ;  /* 0x0000000205080824 */ /* 0x000fc600078e0210 */
[----:B------:R-:W2:Y:S01]  /*128d0*/  SHFL.IDX PT, R6, R2, RZ, 0x181f ;  /* 0x00181fff02067589 */ /* 0x000ea200000e0000 */
[----:B-1----:R-:W-:-:S05]  /*128e0*/  @P0 LEA R7, P1, R9, R7, 0x1 ;  /* 0x0000000709070211 */ /* 0x002fca00078208ff */
[----:B--2---:R-:W-:-:S05]  /*128f0*/  @P0 IMAD.X R6, RZ, RZ, R6, P1 ;  /* 0x000000ffff060224 */ /* 0x004fca00008e0606 */
[----:B------:R-:W-:-:S04]  /*12900*/  @P0 LOP3.LUT R7, R7, R6, RZ, 0x3c, !PT ;  /* 0x0000000607070212 */ /* 0x000fc800078e3cff */
[----:B------:R-:W-:-:S04]  /*12910*/  @P0 LOP3.LUT R6, R7, R6, RZ, 0x3c, !PT ;  /* 0x0000000607060212 */ /* 0x000fc800078e3cff */
[----:B------:R-:W-:-:S05]  /*12920*/  @P0 LOP3.LUT R7, R7, R6, RZ, 0x3c, !PT ;  /* 0x0000000607070212 */ /* 0x000fca00078e3cff */
[----:B------:R-:W-:Y:S01]  /*12930*/  @!PT LDS RZ, [RZ] ;  /* 0x00000000fffff984 */ /* 0x000fe20000000800 */
        /* <DEDUP_REMOVED lines=63> */
.L_x_833:
[----:B------:R-:W-:-:S13]  /*12d30*/  ISETP.GE.AND P0, PT, R4, 0x71, PT ;  /* 0x000000710400780c */ /* 0x000fda0003f06270 */
[----:B01----:R-:W-:Y:S01]  /*12d40*/  @P0 LEA R6, P1, R9, R0, 0x1 ;  /* 0x0000000009060211 */ /* 0x003fe200078208ff */
[----:B------:R-:W-:-:S04]  /*12d50*/  @P0 IMAD R5, R5, 0x2, R16 ;  /* 0x0000000205050824 */ /* 0x000fc800078e0210 */
[----:B------:R-:W-:-:S05]  /*12d60*/  @P0 IMAD.X R7, RZ, RZ, R2, P1 ;  /* 0x000000ffff070224 */ /* 0x000fca00008e0602 */
[----:B------:R-:W-:Y:S01]  /*12d70*/  @!PT LDS RZ, [RZ] ;  /* 0x00000000fffff984 */ /* 0x000fe20000000800 */
[----:B------:R-:W-:Y:S01]  /*12d80*/  @!PT LDS RZ, [RZ] ;  /* 0x00000000fffff984 */ /* 0x000fe20000000800 */
[----:B------:R-:W-:Y:S01]  /*12d90*/  @!PT LDS RZ, [RZ] ;  /* 0x00000000fffff984 */ /* 0x000fe20000000800 */
[----:B------:R0:W-:Y:S01]  /*12da0*/  @P0 LDGSTS.E.BYPASS.LTC128B.128 [R5+0x11c00], desc[UR42][R6.64], !P2 ;  /* 0x11c0000006050fae */ /* 0x0001e2000d101d6a */
[----:B------:R-:W-:Y:S01]  /*12db0*/  PLOP3.LUT P0, PT, PT, PT, PT, 0x80, 0x0 ;  /* 0x000000000000781c */ /* 0x000fe20003f0f070 */
[----:B------:R-:W-:-:S12]  /*12dc0*/  NOP ;  /* 0x0000000000007918 */ /* 0x000fd80000000000 */
.L_x_678:
[----:B------:R-:W-:Y:S02]  /*12dd0*/  PLOP3.LUT P1, PT, P1, P0, PT, 0xa2, 0x0 ;  /* 0x000000000000781c */ /* 0x000fe40000f21472 */
[----:B------:R-:W-:-:S08]  /*12de0*/  @P0 R2UR P1, UR4, R3 ;  /* 0x00000000030402ca */ /* 0x000fd00000020000 */
[----:B------:R-:W-:-:S05]  /*12df0*/  @P0 PLOP3.LUT P0, PT, P1, PT, PT, 0x80, 0x0 ;  /* 0x000000000000081c */ /* 0x000fca0000f0f070 */
[----:B------:R-:W-:Y:S01]  /*12e00*/  @!P1 SYNCS.ARRIVE.TRANS64.RED.A0T1 RZ, [UR4+0x16830], RZ ;  /* 0x016830ffffff99a7 */ /* 0x000fe20008200404 */
[----:B------:R-:W-:Y:S07]  /*12e10*/  @!P1 ARRIVES.LDGSTSBAR.64.TRANSCNT [UR4+0x16830] ;  /* 0x01683000ff0099b0 */ /* 0x000fee0008000a84 */
[----:B------:R-:W-:Y:S05]  /*12e20*/  @P0 BRA.U.ANY `(.L_x_678) ;  /* 0xfffffffd00e80947 */ /* 0x000fea000393ffff */
[----:B------:R-:W-:Y:S01]  /*12e30*/  NOP ;  /* 0x0000000000007918 */ /* 0x000fe20000000000 */
[----:B------:R-:W-:-:S05]  /*12e40*/  IMAD.U32 R0, RZ, RZ, UR38 ;  /* 0x00000026ff007e24 */ /* 0x000fca000f8e00ff */
[----:B------:R-:W-:-:S13]  /*12e50*/  ISETP.NE.AND P2, PT, R0, 0x3, PT ;  /* 0x000000030000780c */ /* 0x000fda0003f45270 */
[----:B------:R-:W-:Y:S05]  /*12e60*/  @!P2 BRA `(.L_x_679) ;  /* 0x000000000004a947 */ /* 0x000fea0003800000 */
[----:B------:R-:W-:Y:S01]  /*12e70*/  BPT.TRAP 0x1 ;  /* 0x000000040000795c */ /* 0x000fe20000300000 */
.L_x_679:
[----:B------:R1:W5:Y:S01]  /*12e80*/  LDL.LU R4, [R1+0x2c] ;  /* 0x00002c0001047983 */ /* 0x0003620000300800 */
[----:B------:R1:W-:Y:S03]  /*12e90*/  SYNCS.ARRIVE.TRANS64.A1T0 RZ, [R3+URZ+0x16830], RZ ;  /* 0x016830ff03ff79a7 */ /* 0x0003e6000810003f */
[----:B0-----:R1:W5:Y:S04]  /*12ea0*/  LDL.LU R7, [R1+0x24] ;  /* 0x0000240001077983 */ /* 0x0013680000300800 */
[----:B------:R1:W5:Y:S02]  /*12eb0*/  LDL.LU R6, [R1+0x38] ;  /* 0x0000380001067983 */ /* 0x0003640000300800 */
[----:B------:R-:W-:Y:S05]  /*12ec0*/  WARPSYNC.ALL ;  /* 0x0000000000007948 */ /* 0x000fea0003800000 */
[----:B------:R-:W-:Y:S01]  /*12ed0*/  ULDC.64 UR4, c[0x0][0x298] ;  /* 0x0000a60000047ab9 */ /* 0x000fe20000000a00 */
[----:B------:R-:W-:Y:S01]  /*12ee0*/  VIADD R0, R16, 0x8400 ;  /* 0x0000840010007836 */ /* 0x000fe20000000000 */
[----:B------:R-:W-:Y:S01]  /*12ef0*/  ULDC.64 UR6, c[0x0][0xa00] ;  /* 0x0002800000067ab9 */ /* 0x000fe20000000a00 */
[----:B------:R-:W-:Y:S01]  /*12f00*/  BSSY B6, `(.L_x_680) ;  /* 0x0000020000067945 */ /* 0x000fe20003800000 */
[----:B------:R-:W-:Y:S01]  /*12f10*/  BAR.SYNC.DEFER_BLOCKING 0x8, 0x200 ;  /* 0x0208000000007b1d */ /* 0x000fe20000010000 */
[----:B------:R-:W-:-:S02]  /*12f20*/  ISETP.NE.U32.AND P0, PT, RZ, UR6, PT ;  /* 0x00000006ff007c0c */ /* 0x000fc4000bf05070 */
[----:B------:R-:W-:Y:S02]  /*12f30*/  LOP3.LUT P1, RZ, R0, 0x3ff, RZ, 0xc0, !PT ;  /* 0x000003ff00ff7812 */ /* 0x000fe4000782c0ff */
[----:B------:R-:W-:Y:S02]  /*12f40*/  ISETP.NE.AND.EX P0, PT, RZ, UR7, PT, P0 ;  /* 0x00000007ff007c0c */ /* 0x000fe4000bf05300 */
[----:B-----5:R-:W-:Y:S02]  /*12f50*/  SHF.R.S32.HI R2, RZ, 0x1f, R4 ;  /* 0x0000001fff027819 */ /* 0x020fe40000011404 */
[----:B------:R-:W-:-:S03]  /*12f60*/  SEL R26, R7, RZ, !P0 ;  /* 0x000000ff071a7207 */ /* 0x000fc60004000000 */
[----:B------:R-:W-:-:S04]  /*12f70*/  IMAD R2, R2, UR4, RZ ;  /* 0x0000000402027c24 */ /* 0x000fc8000f8e02ff */
[----:B------:R-:W-:Y:S01]  /*12f80*/  IMAD R0, R4, UR5, R2 ;  /* 0x0000000504007c24 */ /* 0x000fe2000f8e0202 */
[----:B------:R-:W-:Y:S01]  /*12f90*/  SEL R2, R6, RZ, !P0 ;  /* 0x000000ff06027207 */ /* 0x000fe20004000000 */
[----:B------:R-:W-:-:S05]  /*12fa0*/  IMAD.WIDE.U32 R4, R4, UR4, RZ ;  /* 0x0000000404047c25 */ /* 0x000fca000f8e00ff */
[----:B------:R-:W-:Y:S01]  /*12fb0*/  IADD3 R0, R5, R0, RZ ;  /* 0x0000000005007210 */ /* 0x000fe20007ffe0ff */
[----:B------:R0:W-:Y:S04]  /*12fc0*/  STL.64 [R1+0x30], R4 ;  /* 0x0000300401007387 */ /* 0x0001e80000100a00 */
[----:B------:R0:W-:Y:S04]  /*12fd0*/  STL [R1+0x2c], R2 ;  /* 0x00002c0201007387 */ /* 0x0001e80000100800 */
[----:B------:R0:W-:Y:S01]  /*12fe0*/  STL [R1+0x24], R0 ;  /* 0x0000240001007387 */ /* 0x0001e20000100800 */
[----:B------:R-:W-:Y:S05]  /*12ff0*/  @!P1 BRA `(.L_x_681) ;  /* 0x0000000000409947 */ /* 0x000fea0003800000 */
[----:B0-----:R-:W-:Y:S01]  /*13000*/  MOV R2, 0x0 ;  /* 0x0000000000027802 */ /* 0x001fe20000000f00 */
[----:B------:R-:W-:Y:S01]  /*13010*/  ULDC.64 UR4, c[0x4][0x88] ;  /* 0x0100220000047ab9 */ /* 0x000fe20000000a00 */
[----:B------:R-:W-:Y:S01]  /*13020*/  ULDC.64 UR6, c[0x4][0x90] ;  /* 0x0100240000067ab9 */ /* 0x000fe20000000a00 */
[----:B------:R-:W-:Y:S01]  /*13030*/  ULDC.64 UR8, c[0x4][0x20] ;  /* 0x0100080000087ab9 */ /* 0x000fe20000000a00 */
[----:B------:R-:W-:Y:S02]  /*13040*/  IMAD.U32 R4, RZ, RZ, UR4 ;  /* 0x00000004ff047e24 */ /* 0x000fe4000f8e00ff */
[----:B-1----:R-:W0:Y:S01]  /*13050*/  LDC.64 R2, c[0x4][R2] ;  /* 0x0100000002027b82 */ /* 0x002e220000000a00 */
[----:B------:R-:W-:Y:S02]  /*13060*/  IMAD.U32 R5, RZ, RZ, UR5 ;  /* 0x00000005ff057e24 */ /* 0x000fe4000f8e00ff */
[----:B------:R-:W-:Y:S02]  /*13070*/  IMAD.U32 R6, RZ, RZ, UR6 ;  /* 0x00000006ff067e24 */ /* 0x000fe4000f8e00ff */
[----:B------:R-:W-:-:S02]  /*13080*/  IMAD.U32 R7, RZ, RZ, UR7 ;  /* 0x00000007ff077e24 */ /* 0x000fc4000f8e00ff */
[----:B------:R-:W-:Y:S02]  /*13090*/  IMAD.U32 R10, RZ, RZ, UR8 ;  /* 0x00000008ff0a7e24 */ /* 0x000fe4000f8e00ff */
[----:B------:R-:W-:Y:S02]  /*130a0*/  IMAD.U32 R11, RZ, RZ, UR9 ;  /* 0x00000009ff0b7e24 */ /* 0x000fe4000f8e00ff */
[----:B------:R-:W-:Y:S02]  /*130b0*/  IMAD.MOV.U32 R8, RZ, RZ, 0x70 ;  /* 0x00000070ff087424 */ /* 0x000fe400078e00ff */
[----:B------:R-:W-:Y:S02]  /*130c0*/  IMAD.MOV.U32 R12, RZ, RZ, 0x1 ;  /* 0x00000001ff0c7424 */ /* 0x000fe400078e00ff */
[----:B------:R-:W-:-:S07]  /*130d0*/  IMAD.MOV.U32 R13, RZ, RZ, RZ ;  /* 0x000000ffff0d7224 */ /* 0x000fce00078e00ff */
[----:B------:R-:W-:-:S07]  /*130e0*/  LEPC R20, `(.L_x_681) ;  /* 0x000000001014794e */ /* 0x000fce0000000000 */
[----:B0-----:R-:W-:Y:S05]  /*130f0*/  CALL.ABS.NOINC R2 ;  /* 0x0000000002007343 */ /* 0x001fea0003c00000 */
.L_x_681:
[----:B------:R-:W-:Y:S05]  /*13100*/  BSYNC B6 ;  /* 0x0000000000067941 */ /* 0x000fea0003800000 */
.L_x_680:
[----:B0-----:R-:W1:Y:S01]  /*13110*/  LDL.LU R2, [R1+0x24] ;  /* 0x0000240001027983 */ /* 0x001e620000300800 */
[----:B------:R-:W-:Y:S01]  /*13120*/  ULDC.64 UR4, c[0x0][0x2d8] ;  /* 0x0000b60000047ab9 */ /* 0x000fe20000000a00 */
[----:B------:R-:W-:Y:S01]  /*13130*/  ULDC.64 UR6, c[0x0][0x2e0] ;  /* 0x0000b80000067ab9 */ /* 0x000fe20000000a00 */
[----:B------:R-:W0:Y:S01]  /*13140*/  LDC R10, c[0x0][0x448] ;  /* 0x00011200ff0a7b82 */ /* 0x000e220000000800 */
[----:B------:R-:W2:Y:S01]  /*13150*/  LDL.LU.64 R20, [R1+0x30] ;  /* 0x0000300001147983 */ /* 0x000ea20000300a00 */
[----:B------:R-:W-:-:S03]  /*13160*/  ULDC.64 UR8, c[0x0][0x280] ;  /* 0x0000a00000087ab9 */ /* 0x000fc60000000a00 */
[----:B------:R-:W3:Y:S01]  /*13170*/  LDL.LU R0, [R1+0x2c] ;  /* 0x00002c0001007983 */ /* 0x000ee20000300800 */
[----:B0-----:R-:W-:-:S13]  /*13180*/  ISETP.NE.AND P0, PT, R10, 0x1, PT ;  /* 0x000000010a00780c */ /* 0x001fda0003f05270 */
[----:B------:R-:W0:Y:S08]  /*13190*/  @P0 LDC R7, c[0x0][0x44c] ;  /* 0x00011300ff070b82 */ /* 0x000e300000000800 */
[----:B------:R-:W4:Y:S01]  /*131a0*/  @P0 LDC R8, c[0x0][0x450] ;  /* 0x00011400ff080b82 */ /* 0x000f220000000800 */
[----:B-1----:R-:W-:Y:S01]  /*131b0*/  MOV R3, R2 ;  /* 0x0000000200037202 */ /* 0x002fe20000000f00 */
[----:B--2---:R-:W-:Y:S01]  /*131c0*/  IMAD.MOV.U32 R2, RZ, RZ, R20 ;  /* 0x000000ffff027224 */ /* 0x004fe200078e0014 */
[----:B------:R-:W1:Y:S03]  /*131d0*/  S2R R21, SR_TID.X ;  /* 0x0000000000157919 */ /* 0x000e660000002100 */
[C---:B------:R-:W-:Y:S01]  /*131e0*/  IMAD.WIDE.U32 R2, R17.reuse, UR4, R2 ;  /* 0x0000000411027c25 */ /* 0x040fe2000f8e0002 */
[----:B------:R-:W2:Y:S03]  /*131f0*/  S2R R20, SR_TID.X ;  /* 0x0000000000147919 */ /* 0x000ea60000002100 */
[----:B------:R-:W-:Y:S01]  /*13200*/  IMAD R3, R17, UR5, R3 ;  /* 0x0000000511037c24 */ /* 0x000fe2000f8e0203 */
[----:B------:R-:W-:Y:S01]  /*13210*/  ULDC.64 UR4, c[0x0][0x2d0] ;  /* 0x0000b40000047ab9 */ /* 0x000fe20000000a00 */
[----:B---3--:R-:W-:-:S02]  /*13220*/  IMAD R0, R0, UR6, RZ ;  /* 0x0000000600007c24 */ /* 0x008fc4000f8e02ff */
[----:B------:R-:W-:-:S04]  /*13230*/  IMAD.WIDE.U32 R2, R26, UR6, R2 ;  /* 0x000000061a027c25 */ /* 0x000fc8000f8e0002 */
[----:B------:R-:W-:Y:S01]  /*13240*/  IMAD R0, R26, UR7, R0 ;  /* 0x000000071a007c24 */ /* 0x000fe2000f8e0200 */
[----:B------:R-:W-:Y:S01]  /*13250*/  ULDC.64 UR6, c[0x0][0x2c8] ;  /* 0x0000b20000067ab9 */ /* 0x000fe20000000a00 */
[----:B------:R3:W5:Y:S01]  /*13260*/  LDL R26, [R1+0x40] ;  /* 0x00004000011a7983 */ /* 0x0007620000100800 */
[----:B------:R-:W-:Y:S02]  /*13270*/  IMAD.MOV.U32 R4, RZ, RZ, R2 ;  /* 0x000000ffff047224 */ /* 0x000fe400078e0002 */
[----:B------:R-:W-:Y:S02]  /*13280*/  IMAD.IADD R5, R3, 0x1, R0 ;  /* 0x0000000103057824 */ /* 0x000fe400078e0200 */
[----:B-1----:R-:W-:Y:S01]  /*13290*/  IMAD.SHL.U32 R21, R21, 0x10, RZ ;  /* 0x0000001015157824 */ /* 0x002fe200078e00ff */
[----:B--2---:R-:W-:-:S04]  /*132a0*/  LOP3.LUT R20, R20, 0x7f, RZ, 0xc0, !PT ;  /* 0x0000007f14147812 */ /* 0x004fc800078ec0ff */
[----:B------:R-:W-:Y:S02]  /*132b0*/  LOP3.LUT R21, R21, 0x70, RZ, 0xc0, !PT ;  /* 0x0000007015157812 */ /* 0x000fe400078ec0ff */
[----:B------:R-:W-:-:S04]  /*132c0*/  SHF.R.U32.HI R20, RZ, 0x3, R20 ;  /* 0x00000003ff147819 */ /* 0x000fc80000011614 */
[----:B------:R-:W-:-:S05]  /*132d0*/  LOP3.LUT R20, R20, R21, RZ, 0xfc, !PT ;  /* 0x0000001514147212 */ /* 0x000fca00078efcff */
[----:B------:R-:W-:Y:S02]  /*132e0*/  IMAD R6, R25, 0xc0, R20 ;  /* 0x000000c019067824 */ /* 0x000fe400078e0214 */
[----:B------:R3:W5:Y:S02]  /*132f0*/  LDL R20, [R1+0x28] ;  /* 0x0000280001147983 */ /* 0x0007640000100800 */
[----:B0-----:R-:W-:-:S04]  /*13300*/  @P0 IMAD.HI.U32 R7, R6, R7, RZ ;  /* 0x0000000706070227 */ /* 0x001fc800078e00ff */
[----:B------:R-:W-:Y:S01]  /*13310*/  IMAD.MOV.U32 R2, RZ, RZ, R6 ;  /* 0x000000ffff027224 */ /* 0x000fe200078e0006 */
[----:B----4-:R-:W-:-:S04]  /*13320*/  @P0 SHF.R.U32.HI R2, RZ, R8, R7 ;  /* 0x00000008ff020219 */ /* 0x010fc80000011607 */
[----:B------:R-:W-:-:S05]  /*13330*/  SHF.R.S32.HI R0, RZ, 0x1f, R2 ;  /* 0x0000001fff007819 */ /* 0x000fca0000011402 */
[----:B------:R-:W-:-:S04]  /*13340*/  IMAD R0, R0, UR4, RZ ;  /* 0x0000000400007c24 */ /* 0x000fc8000f8e02ff */
[C---:B------:R-:W-:Y:S02]  /*13350*/  IMAD R7, R2.reuse, UR5, R0 ;  /* 0x0000000502077c24 */ /* 0x040fe4000f8e0200 */
[----:B------:R-:W-:Y:S02]  /*13360*/  IMAD.MOV R0, RZ, RZ, -R2 ;  /* 0x000000ffff007224 */ /* 0x000fe400078e0a02 */
[----:B------:R-:W-:-:S04]  /*13370*/  IMAD.WIDE.U32 R2, R2, UR4, R4 ;  /* 0x0000000402027c25 */ /* 0x000fc8000f8e0004 */
[----:B------:R-:W-:Y:S02]  /*13380*/  IMAD R0, R10, R0, R6 ;  /* 0x000000000a007224 */ /* 0x000fe400078e0206 */
[----:B------:R-:W-:-:S03]  /*13390*/  IMAD.IADD R3, R3, 0x1, R7 ;  /* 0x0000000103037824 */ /* 0x000fc600078e0207 */
[----:B------:R-:W-:Y:S01]  /*133a0*/  SHF.R.S32.HI R7, RZ, 0x1f, R0 ;  /* 0x0000001fff077819 */ /* 0x000fe20000011400 */
[----:B------:R-:W-:-:S04]  /*133b0*/  IMAD.WIDE.U32 R8, R0, UR6, R2 ;  /* 0x0000000600087c25 */ /* 0x000fc8000f8e0002 */
[----:B------:R-:W-:-:S04]  /*133c0*/  IMAD R7, R7, UR6, RZ ;  /* 0x0000000607077c24 */ /* 0x000fc8000f8e02ff */
[----:B------:R-:W-:Y:S01]  /*133d0*/  IMAD R0, R0, UR7, R7 ;  /* 0x0000000700007c24 */ /* 0x000fe2000f8e0207 */
[----:B------:R-:W-:Y:S01]  /*133e0*/  LEA R2, P1, R8, UR8, 0x1 ;  /* 0x0000000808027c11 */ /* 0x000fe2000f8208ff */
[----:B------:R-:W0:Y:S02]  /*133f0*/  @P0 LDC R7, c[0x0][0x44c] ;  /* 0x00011300ff070b82 */ /* 0x000e240000000800 */
[----:B------:R-:W-:-:S05]  /*13400*/  IMAD.IADD R0, R9, 0x1, R0 ;  /* 0x0000000109007824 */ /* 0x000fca00078e0200 */
[----:B------:R-:W-:Y:S02]  /*13410*/  LEA.HI.X R0, R8, UR9, R0, 0x1, P1 ;  /* 0x0000000908007c11 */ /* 0x000fe400088f0c00 */
[----:B------:R-:W1:Y:S01]  /*13420*/  @P0 LDC R8, c[0x0][0x450] ;  /* 0x00011400ff080b82 */ /* 0x000e620000000800 */
[----:B------:R-:W-:Y:S01]  /*13430*/  VIADD R3, R6, 0x80 ;  /* 0x0000008006037836 */ /* 0x000fe20000000000 */
[----:B------:R-:W2:Y:S04]  /*13440*/  S2R R11, SR_TID.X ;  /* 0x00000000000b7919 */ /* 0x000ea80000002100 */
[----:B------:R-:W-:Y:S01]  /*13450*/  MOV R6, R3 ;  /* 0x0000000300067202 */ /* 0x000fe20000000f00 */
[----:B0-----:R-:W-:-:S05]  /*13460*/  @P0 IMAD.HI.U32 R7, R3, R7, RZ ;  /* 0x0000000703070227 */ /* 0x001fca00078e00ff */
[----:B-1----:R-:W-:-:S05]  /*13470*/  @P0 SHF.R.U32.HI R6, RZ, R8, R7 ;  /* 0x00000008ff060219 */ /* 0x002fca0000011607 */
[----:B------:R-:W-:-:S04]  /*13480*/  IMAD.MOV R7, RZ, RZ, -R6 ;  /* 0x000000ffff077224 */ /* 0x000fc800078e0a06 */
[----:B------:R-:W-:Y:S01]  /*13490*/  IMAD R3, R10, R7, R3 ;  /* 0x000000070a037224 */ /* 0x000fe200078e0203 */
[----:B------:R-:W-:Y:S01]  /*134a0*/  SHF.R.S32.HI R7, RZ, 0x1f, R6 ;  /* 0x0000001fff077819 */ /* 0x000fe20000011406 */
[----:B------:R-:W-:-:S04]  /*134b0*/  IMAD.WIDE.U32 R4, R6, UR4, R4 ;  /* 0x0000000406047c25 */ /* 0x000fc8000f8e0004 */
[----:B------:R-:W-:Y:S01]  /*134c0*/  IMAD R7, R7, UR4, RZ ;  /* 0x0000000407077c24 */ /* 0x000fe2000f8e02ff */
[----:B------:R-:W-:Y:S01]  /*134d0*/  SHF.R.S32.HI R8, RZ, 0x1f, R3 ;  /* 0x0000001fff087819 */ /* 0x000fe20000011403 */
[----:B--2---:R-:W-:Y:S01]  /*134e0*/  IMAD.SHL.U32 R21, R11, 0x8, RZ ;  /* 0x000000080b157824 */ /* 0x004fe200078e00ff */
[----:B------:R-:W-:Y:S01]  /*134f0*/  ULDC UR4, c[0x0][0x2b8] ;  /* 0x0000ae0000047ab9 */ /* 0x000fe20000000800 */
[----:B------:R-:W-:Y:S02]  /*13500*/  IMAD R7, R6, UR5, R7 ;  /* 0x0000000506077c24 */ /* 0x000fe4000f8e0207 */
[----:B------:R-:W-:Y:S02]  /*13510*/  IMAD R8, R8, UR6, RZ ;  /* 0x0000000608087c24 */ /* 0x000fe4000f8e02ff */
[----:B------:R-:W-:Y:S02]  /*13520*/  IMAD.IADD R5, R5, 0x1, R7 ;  /* 0x0000000105057824 */ /* 0x000fe400078e0207 */
[----:B------:R-:W-:-:S02]  /*13530*/  IMAD R8, R3, UR7, R8 ;  /* 0x0000000703087c24 */ /* 0x000fc4000f8e0208 */
[----:B------:R-:W-:Y:S01]  /*13540*/  IMAD.WIDE.U32 R6, R3, UR6, R4 ;  /* 0x0000000603067c25 */ /* 0x000fe2000f8e0004 */
[----:B------:R-:W-:-:S03]  /*13550*/  LOP3.LUT R21, R21, 0x38, RZ, 0xc0, !PT ;  /* 0x0000003815157812 */ /* 0x000fc600078ec0ff */
[----:B------:R-:W-:Y:S01]  /*13560*/  IMAD.IADD R4, R7, 0x1, R8 ;  /* 0x0000000107047824 */ /* 0x000fe200078e0208 */
[C---:B------:R-:W-:Y:S02]  /*13570*/  LEA R5, P1, R6.reuse, UR8, 0x1 ;  /* 0x0000000806057c11 */ /* 0x040fe4000f8208ff */
[----:B------:R-:W-:Y:S01]  /*13580*/  ISETP.GE.AND P0, PT, R21, UR4, PT ;  /* 0x0000000415007c0c */ /* 0x000fe2000bf06270 */
[----:B------:R-:W-:Y:S01]  /*13590*/  UMOV UR4, 0xffffffff ;  /* 0xffffffff00047882 */ /* 0x000fe20000000000 */
[----:B------:R-:W-:Y:S02]  /*135a0*/  LOP3.LUT R11, R11, 0x7f, RZ, 0xc0, !PT ;  /* 0x0000007f0b0b7812 */ /* 0x000fe400078ec0ff */
[----:B------:R-:W-:Y:S02]  /*135b0*/  LEA.HI.X R4, R6, UR9, R4, 0x1, P1 ;  /* 0x0000000906047c11 */ /* 0x000fe400088f0c04 */
[----:B------:R-:W-:Y:S01]  /*135c0*/  SHF.R.U32.HI R9, RZ, 0x3, R11 ;  /* 0x00000003ff097819 */ /* 0x000fe2000001160b */
[----:B---3--:R-:W-:Y:S06]  /*135d0*/  BRA.DIV UR4, `(.L_x_682) ;  /* 0x0000005604f47947 */ /* 0x008fec000b800000 */
[----:B------:R-:W0:Y:S01]  /*135e0*/  SHFL.IDX PT, R7, R2, RZ, 0x181f ;  /* 0x00181fff02077589 */ /* 0x000e2200000e0000 */
[----:B-----5:R-:W-:Y:S02]  /*135f0*/  IMAD R3, R26, R10, RZ ;  /* 0x0000000a1a037224 */ /* 0x020fe400078e02ff */
[----:B------:R-:W-:Y:S01]  /*13600*/  IMAD R25, R25, 0xc0, R9 ;  /* 0x000000c019197824 */ /* 0x000fe200078e0209 */
[----:B------:R-:W1:Y:S04]  /*13610*/  SHFL.IDX PT, R6, R0, RZ, 0x181f ;  /* 0x00181fff00067589 */ /* 0x000e6800000e0000 */
[----:B------:R-:W-:Y:S01]  /*13620*/  ISETP.GE.AND P1, PT, R25, R3, PT ;  /* 0x000000031900720c */ /* 0x000fe20003f26270 */
[----:B------:R-:W-:-:S12]  /*13630*/  SHFL.IDX PT, R8, R5, RZ, 0x181f ;  /* 0x00181fff05087589 */ /* 0x000fd800000e0000 */
        /* <DEDUP_REMOVED lines=26> */
[----:B0-----:R-:W-:Y:S02]  /*137e0*/  IADD3 R6, R25, 0x30, RZ ;  /* 0x0000003019067810 */ /* 0x001fe40007ffe0ff */
[----:B------:R-:W0:Y:S02]  /*137f0*/  SHFL.IDX PT, R7, R2, 0x3, 0x181f ;  /* 0x00781f0002077f89 */ /* 0x000e2400000e0000 */
        /* <DEDUP_REMOVED lines=44> */
[----:B------:R-:W0:Y:S11]  /*13ac0*/  SHFL.IDX PT, R2, R4, RZ, 0x181f ;  /* 0x00181fff04027589 */ /* 0x000e3600000e0000 */
[----:B-1----:R-:W-:-:S04]  /*13ad0*/  @!P3 LEA R6, P2, R21, R6, 0x1 ;  /* 0x000000061506b211 */ /* 0x002fc800078408ff */
[----:B------:R-:W-:-:S05]  /*13ae0*/  @!P3 IADD3.X R0, RZ, R0, RZ, P2, !PT ;  /* 0x00000000ff00b210 */ /* 0x000fca00017fe4ff */
[----:B------:R-:W-:Y:S02]  /*13af0*/  @!P3 IMAD.MOV.U32 R7, RZ, RZ, R0 ;  /* 0x000000ffff07b224 */ /* 0x000fe400078e0000 */
[----:B------:R-:W-:-:S03]  /*13b00*/  VIADD R0, R25, 0x90 ;  /* 0x0000009019007836 */ /* 0x000fc60000000000 */
[----:B------:R1:W-:Y:S02]  /*13b10*/  @!P3 LDGSTS.E.BYPASS.LTC128B.128 [R20+0xbc00], desc[UR42][R6.64], !P0 ;  /* 0x0bc000000614bfae */ /* 0x0003e4000c101d6a */
[----:B-1----:R-:W-:-:S05]  /*13b20*/  @!P1 LEA R6, P2, R21, R8, 0x1 ;  /* 0x0000000815069211 */ /* 0x002fca00078408ff */
[----:B0-----:R-:W-:-:S04]  /*13b30*/  @!P1 IMAD.X R2, RZ, RZ, R2, P2 ;  /* 0x000000ffff029224 */ /* 0x001fc800010e0602 */
[----:B------:R-:W-:Y:S02]  /*13b40*/  @!P1 IMAD.MOV.U32 R7, RZ, RZ, R2 ;  /* 0x000000ffff079224 */ /* 0x000fe400078e0002 */
[----:B------:R-:W-:Y:S04]  /*13b50*/  SHFL.IDX PT, R2, R5, 0x3, 0x181f ;  /* 0x00781f0005027f89 */ /* 0x000fe800000e0000 */
        /* <DEDUP_REMOVED lines=11> */
[----:B------:R-:W-:Y:S04]  /*13c10*/  SHFL.IDX PT, R4, R4, 0x3, 0x181f ;  /* 0x00781f0004047f89 */ /* 0x000fe800000e0000 */
[----:B0-----:R-:W0:Y:S03]  /*13c20*/  SHFL.IDX PT, R6, R5, 0x2, 0x181f ;  /* 0x00581f0005067f89 */ /* 0x001e2600000e0000 */
[----:B0-----:R-:W-:-:S05]  /*13c30*/  @!P1 LEA R6, P2, R21, R6, 0x1 ;  /* 0x0000000615069211 */ /* 0x001fca00078408ff */
[----:B------:R-:W-:-:S04]  /*13c40*/  @!P1 IMAD.X R0, RZ, RZ, R0, P2 ;  /* 0x000000ffff009224 */ /* 0x000fc800010e0600 */
[----:B------:R-:W-:-:S05]  /*13c50*/  @!P1 IMAD.MOV.U32 R7, RZ, RZ, R0 ;  /* 0x000000ffff079224 */ /* 0x000fca00078e0000 */
[----:B------:R0:W-:Y:S02]  /*13c60*/  @!P1 LDGSTS.E.BYPASS.LTC128B.128 [R20+0xd400], desc[UR42][R6.64], !P0 ;  /* 0x0d40000006149fae */ /* 0x0001e4000c101d6a */
.L_x_858:
[----:B------:R-:W-:-:S04]  /*13c70*/  IADD3 R25, R25, 0xb0, RZ ;  /* 0x000000b019197810 */ /* 0x000fc80007ffe0ff */
[----:B------:R-:W-:-:S13]  /*13c80*/  ISETP.GE.AND P1, PT, R25, R3, PT ;  /* 0x000000031900720c */ /* 0x000fda0003f26270 */
[----:B------:R-:W-:-:S05]  /*13c90*/  @!P1 LEA R2, P2, R21, R2, 0x1 ;  /* 0x0000000215029211 */ /* 0x000fca00078408ff */
[----:B------:R-:W-:-:S05]  /*13ca0*/  @!P1 IMAD.X R3, RZ, RZ, R4, P2 ;  /* 0x000000ffff039224 */ /* 0x000fca00010e0604 */
[----:B------:R-:W-:Y:S01]  /*13cb0*/  @!PT LDS RZ, [RZ] ;  /* 0x00000000fffff984 */ /* 0x000fe20000000800 */
[----:B------:R-:W-:Y:S01]  /*13cc0*/  @!PT LDS RZ, [RZ] ;  /* 0x00000000fffff984 */ /* 0x000fe20000000800 */
[----:B------:R-:W-:Y:S01]  /*13cd0*/  @!PT LDS RZ, [RZ] ;  /* 0x00000000fffff984 */ /* 0x000fe20000000800 */
[----:B------:R1:W-:Y:S01]  /*13ce0*/  @!P1 LDGSTS.E.BYPASS.LTC128B.128 [R20+0xdc00], desc[UR42][R2.64], !P0 ;  /* 0x0dc0000002149fae */ /* 0x0003e2000c101d6a */
[----:B------:R-:W-:Y:S01]  /*13cf0*/  PLOP3.LUT P0, PT, PT, PT, PT, 0x80, 0x0 ;  /* 0x000000000000781c */ /* 0x000fe20003f0f070 */
[----:B------:R-:W-:-:S12]  /*13d00*/  NOP ;  /* 0x0000000000007918 */ /* 0x000fd80000000000 */
.L_x_683:
[----:B------:R-:W-:Y:S02]  /*13d10*/  PLOP3.LUT P1, PT, P1, P0, PT, 0xa2, 0x0 ;  /* 0x000000000000781c */ /* 0x000fe40000f21472 */
[----:B------:R-:W-:-:S08]  /*13d20*/  @P0 R2UR P1, UR4, R16 ;  /* 0x00000000100402ca */ /* 0x000fd00000020000 */
[----:B------:R-:W-:-:S05]  /*13d30*/  @P0 PLOP3.LUT P0, PT, P1, PT, PT, 0x80, 0x0 ;  /* 0x000000000000081c */ /* 0x000fca0000f0f070 */
[----:B------:R-:W-:Y:S01]  /*13d40*/  @!P1 SYNCS.ARRIVE.TRANS64.RED.A0T1 RZ, [UR4+0x16800], RZ ;  /* 0x016800ffffff99a7 */ /* 0x000fe20008200404 */
[----:B------:R-:W-:Y:S07]  /*13d50*/  @!P1 ARRIVES.LDGSTSBAR.64.TRANSCNT [UR4+0x16800] ;  /* 0x01680000ff0099b0 */ /* 0x000fee0008000a84 */
[----:B------:R-:W-:Y:S05]  /*13d60*/  @P0 BRA.U.ANY `(.L_x_683) ;  /* 0xfffffffd00e80947 */ /* 0x000fea000393ffff */
[----:B-1----:R-:W2:Y:S02]  /*13d70*/  LDL.LU R2, [R1+0x44] ;  /* 0x0000440001027983 */ /* 0x002ea40000300800 */
        /* <DEDUP_REMOVED lines=9> */
[----:B------:R-:W2:Y:S03]  /*13e10*/  SYNCS.PHASECHK.TRANS64.TRYWAIT P0, [R16+URZ+0x16820], R0 ;  /* 0x01682000100075a7 */ /* 0x000ea6000800017f */
[----:B-12---:R-:W-:Y:S05]  /*13e20*/  @!P0 BRA `(.L_x_685) ;  /* 0x0000005c00c48947 */ /* 0x006fea0003800000 */
.L_x_859:
[----:B------:R-:W-:Y:S05]  /*13e30*/  BSYNC B0 ;  /* 0x0000000000007941 */ /* 0x000fea0003800000 */
.L_x_684:
[----:B------:R-:W0:Y:S04]  /*13e40*/  LDL.LU R3, [R1+0x3c] ;  /* 0x00003c0001037983 */ /* 0x000e280000300800 */
[----:B------:R-:W2:Y:S01]  /*13e50*/  LDL R2, [R1+0x18] ;  /* 0x0000180001027983 */ /* 0x000ea20000100800 */
[----:B------:R-:W-:Y:S01]  /*13e60*/  BSSY B0, `(.L_x_686) ;  /* 0x0000109000007945 */ /* 0x000fe20003800000 */
[----:B0-----:R-:W-:-:S05]  /*13e70*/  VIADD R7, R3, 0xfffffffe ;  /* 0xfffffffe03077836 */ /* 0x001fca0000000000 */
[----:B--2---:R-:W-:-:S13]  /*13e80*/  ISETP.GE.AND P0, PT, R7, R2, PT ;  /* 0x000000020700720c */ /* 0x004fda0003f06270 */
[----:B------:R-:W-:Y:S05]  /*13e90*/  @!P0 BRA `(.L_x_687) ;  /* 0x0000001000148947 */ /* 0x000fea0003800000 */
[----:B------:R-:W0:Y:S01]  /*13ea0*/  S2R R2, SR_TID.X ;  /* 0x0000000000027919 */ /* 0x000e220000002100 */
[----:B------:R-:W-:Y:S01]  /*13eb0*/  ULDC UR4, c[0x0][0x2f4] ;  /* 0x0000bd0000047ab9 */ /* 0x000fe20000000800 */
[----:B------:R-:W-:Y:S02]  /*13ec0*/  IMAD.MOV.U32 R6, RZ, RZ, R22 ;  /* 0x000000ffff067224 */ /* 0x000fe400078e0016 */
[----:B------:R-:W-:Y:S02]  /*13ed0*/  IMAD.MOV.U32 R20, RZ, RZ, R29 ;  /* 0x000000ffff147224 */ /* 0x000fe400078e001d */
[----:B------:R-:W-:Y:S02]  /*13ee0*/  IMAD.MOV.U32 R26, RZ, RZ, R23 ;  /* 0x000000ffff1a7224 */ /* 0x000fe400078e0017 */
[----:B0-----:R-:W-:-:S05]  /*13ef0*/  IMAD.SHL.U32 R2, R2, 0x8, RZ ;  /* 0x0000000802027824 */ /* 0x001fca00078e00ff */
[----:B------:R-:W-:-:S04]  /*13f00*/  LOP3.LUT R2, R2, 0x38, RZ, 0xc0, !PT ;  /* 0x0000003802027812 */ /* 0x000fc800078ec0ff */
[----:B------:R-:W-:-:S13]  /*13f10*/  ISETP.GE.AND P1, PT, R2, UR4, PT ;  /* 0x0000000402007c0c */ /* 0x000fda000bf26270 */
.L_x_700:
[----:B------:R-:W2:Y:S01]  /*13f20*/  LDL R10, [R1+0x1c] ;  /* 0x00001c00010a7983 */ /* 0x000ea20000100800 */
[----:B-1----:R-:W0:Y:S03]  /*13f30*/  LDC R0, c[0x0][0x430] ;  /* 0x00010c00ff007b82 */ /* 0x002e260000000800 */
[----:B------:R-:W3:Y:S04]  /*13f40*/  LDL R9, [R1+0x20] ;  /* 0x0000200001097983 */ /* 0x000ee80000100800 */
[----:B------:R-:W4:Y:S01]  /*13f50*/  LDL R8, [R1+0xc] ;  /* 0x00000c0001087983 */ /* 0x000f220000100800 */
[----:B------:R-:W1:Y:S01]  /*13f60*/  S2R R2, SR_TID.X ;  /* 0x0000000000027919 */ /* 0x000e620000002100 */
[----:B0-----:R-:W-:-:S13]  /*13f70*/  ISETP.NE.AND P0, PT, R0, 0x1, PT ;  /* 0x000000010000780c */ /* 0x001fda0003f05270 */
[----:B------:R-:W0:Y:S01]  /*13f80*/  @P0 LDC R5, c[0x0][0x434] ;  /* 0x00010d00ff050b82 */ /* 0x000e220000000800 */
[----:B-1----:R-:W-:-:S04]  /*13f90*/  LOP3.LUT R3, R2, 0x7f, RZ, 0xc0, !PT ;  /* 0x0000007f02037812 */ /* 0x002fc800078ec0ff */
[----:B------:R-:W-:-:S03]  /*13fa0*/  SHF.R.U32.HI R4, RZ, 0x3, R3 ;  /* 0x00000003ff047819 */ /* 0x000fc60000011603 */
[----:B------:R-:W1:Y:S01]  /*13fb0*/  @P0 LDC R3, c[0x0][0x438] ;  /* 0x00010e00ff030b82 */ /* 0x000e620000000800 */
[----:B------:R-:W-:Y:S01]  /*13fc0*/  IMAD.SHL.U32 R2, R2, 0x10, RZ ;  /* 0x0000001002027824 */ /* 0x000fe200078e00ff */
[----:B------:R-:W-:-:S04]  /*13fd0*/  LEA R4, R7, R4, 0x7 ;  /* 0x0000000407047211 */ /* 0x000fc800078e38ff */
[----:B------:R-:W-:Y:S01]  /*13fe0*/  LOP3.LUT R2, R2, 0x70, RZ, 0xc0, !PT ;  /* 0x0000007002027812 */ /* 0x000fe200078ec0ff */
[----:B------:R-:W-:Y:S05]  /*13ff0*/  YIELD ;  /* 0x0000000000007946 */ /* 0x000fea0003800000 */
[----:B------:R-:W-:Y:S01]  /*14000*/  ULDC.64 UR4, c[0x0][0x428] ;  /* 0x00010a0000047ab9 */ /* 0x000fe20000000a00 */
[----:B--2---:R-:W-:-:S05]  /*14010*/  IADD3 R4, R2, R4, R10 ;  /* 0x0000000402047210 */ /* 0x004fca0007ffe00a */
[----:B0-----:R-:W-:-:S04]  /*14020*/  @P0 IMAD.HI.U32 R5, R4, R5, RZ ;  /* 0x0000000504050227 */ /* 0x001fc800078e00ff */
[----:B------:R-:W-:Y:S01]  /*14030*/  IMAD.MOV.U32 R2, RZ, RZ, R4 ;  /* 0x000000ffff027224 */ /* 0x000fe200078e0004 */
[----:B-1----:R-:W-:-:S05]  /*14040*/  @P0 SHF.R.U32.HI R2, RZ, R3, R5 ;  /* 0x00000003ff020219 */ /* 0x002fca0000011605 */
[----:B------:R-:W-:-:S04]  /*14050*/  IMAD.MOV R3, RZ, RZ, -R2 ;  /* 0x000000ffff037224 */ /* 0x000fc800078e0a02 */
[----:B------:R-:W-:Y:S01]  /*14060*/  IMAD R0, R0, R3, R4 ;  /* 0x0000000300007224 */ /* 0x000fe200078e0204 */
        /* <DEDUP_REMOVED lines=9> */
[----:B------:R-:W-:Y:S02]  /*14100*/  IMAD.U32 R8, RZ, RZ, UR38 ;  /* 0x00000026ff087e24 */ /* 0x000fe4000f8e00ff */
[----:B------:R-:W-:-:S03]  /*14110*/  VIADD R22, R6, 0x1 ;  /* 0x0000000106167836 */ /* 0x000fc60000000000 */
[----:B------:R-:W-:Y:S02]  /*14120*/  ISETP.NE.AND P2, PT, R8, 0x3, PT ;  /* 0x000000030800780c */ /* 0x000fe40003f45270 */
        /* <DEDUP_REMOVED lines=8> */
.L_x_688:
[----:B------:R-:W-:Y:S01]  /*141b0*/  IMAD R5, R22, 0x8, R16 ;  /* 0x0000000816057824 */ /* 0x000fe200078e0210 */
[----:B------:R-:W-:Y:S01]  /*141c0*/  SHF.L.U32 R2, R29, 0x1f, RZ ;  /* 0x0000001f1d027819 */ /* 0x000fe200000006ff */
[----:B------:R-:W-:Y:S03]  /*141d0*/  BSSY B1, `(.L_x_689) ;  /* 0x0000003000017945 */ /* 0x000fe60003800000 */
[----:B------:R-:W0:Y:S02]  /*141e0*/  SYNCS.PHASECHK.TRANS64.TRYWAIT P0, [R5+URZ+0x16840], R2 ;  /* 0x01684002050075a7 */ /* 0x000e24000800017f */
[----:B0-----:R-:W-:Y:S05]  /*141f0*/  @!P0 BRA `(.L_x_690) ;  /* 0x0000005800e48947 */ /* 0x001fea0003800000 */
.L_x_860:
[----:B------:R-:W-:Y:S05]  /*14200*/  BSYNC B1 ;  /* 0x0000000000017941 */ /* 0x000fea0003800000 */
.L_x_689:
[----:B------:R-:W2:Y:S01]  /*14210*/  LDL R3, [R1] ;  /* 0x0000000001037983 */ /* 0x000ea20000100800 */
[----:B------:R-:W-:Y:S01]  /*14220*/  SHF.R.S32.HI R21, RZ, 0x1f, R0 ;  /* 0x0000001fff157819 */ /* 0x000fe20000011400 */
[----:B------:R-:W-:Y:S01]  /*14230*/  ULDC.64 UR4, c[0x0][0x300] ;  /* 0x0000c00000047ab9 */ /* 0x000fe20000000a00 */
[----:B------:R-:W-:Y:S01]  /*14240*/  ULDC.64 UR6, c[0x0][0x2e8] ;  /* 0x0000ba0000067ab9 */ /* 0x000fe20000000a00 */
[----:B------:R-:W1:Y:S02]  /*14250*/  S2R R8, SR_TID.X ;  /* 0x0000000000087919 */ /* 0x000e640000002100 */
[----:B------:R-:W-:Y:S01]  /*14260*/  IMAD R7, R21, UR4, RZ ;  /* 0x0000000415077c24 */ /* 0x000fe2000f8e02ff */
[----:B------:R-:W3:Y:S03]  /*14270*/  S2R R9, SR_TID.X ;  /* 0x0000000000097919 */ /* 0x000ee60000002100 */
[----:B------:R-:W-:Y:S01]  /*14280*/  IMAD R7, R0, UR5, R7 ;  /* 0x0000000500077c24 */ /* 0x000fe2000f8e0207 */
[----:B-1----:R-:W-:-:S04]  /*14290*/  LOP3.LUT R8, R8, 0x7f, RZ, 0xc0, !PT ;  /* 0x0000007f08087812 */ /* 0x002fc800078ec0ff */
[----:B------:R-:W-:Y:S01]  /*142a0*/  SHF.L.U32 R11, R8, 0x3, RZ ;  /* 0x00000003080b7819 */ /* 0x000fe200000006ff */
[----:B---3--:R-:W-:-:S05]  /*142b0*/  IMAD.SHL.U32 R8, R9, 0x8, RZ ;  /* 0x0000000809087824 */ /* 0x008fca00078e00ff */
[----:B------:R-:W-:-:S04]  /*142c0*/  LOP3.LUT R8, R8, 0x1f8, RZ, 0xc0, !PT ;  /* 0x000001f808087812 */ /* 0x000fc800078ec0ff */
[----:B------:R-:W-:-:S04]  /*142d0*/  LOP3.LUT R8, R8, 0x38, R9, 0x78, !PT ;  /* 0x0000003808087812 */ /* 0x000fc800078e7809 */
[----:B------:R-:W-:-:S05]  /*142e0*/  LOP3.LUT R8, R8, 0x200, R11, 0xf8, !PT ;  /* 0x0000020008087812 */ /* 0x000fca00078ef80b */
[----:B------:R-:W-:Y:S01]  /*142f0*/  IMAD R8, R22, 0x2000, R8 ;  /* 0x0000200016087824 */ /* 0x000fe200078e0208 */
[----:B--2---:R-:W-:Y:S01]  /*14300*/  LOP3.LUT P2, RZ, R3, 0x1, RZ, 0xc0, !PT ;  /* 0x0000000103ff7812 */ /* 0x004fe2000784c0ff */
        /* <DEDUP_REMOVED lines=14> */
[----:B------:R-:W0:Y:S01]  /*143f0*/  S2R R3, SR_TID.X ;  /* 0x0000000000037919 */ /* 0x000e220000002100 */
[----:B------:R-:W-:Y:S01]  /*14400*/  IMAD R8, R8, 0x2, R16 ;  /* 0x0000000208087824 */ /* 0x000fe200078e0210 */
[----:B------:R-:W1:Y:S01]  /*14410*/  SHFL.IDX PT, R2, R9, RZ, 0x181f ;  /* 0x00181fff09027589 */ /* 0x000e6200000e0000 */
[----:B0-----:R-:W-:-:S03]  /*14420*/  IMAD.SHL.U32 R11, R3, 0x8, RZ ;  /* 0x00000008030b7824 */ /* 0x001fc600078e00ff */
[----:B------:R-:W0:Y:S02]  /*14430*/  SHFL.IDX PT, R3, R10, RZ, 0x181f ;  /* 0x00181fff0a037589 */ /* 0x000e2400000e0000 */
[----:B------:R-:W-:-:S05]  /*14440*/  LOP3.LUT R11, R11, 0x38, RZ, 0xc0, !PT ;  /* 0x000000380b0b7812 */ /* 0x000fca00078ec0ff */
[----:B------:R-:W-:-:S05]  /*14450*/  IMAD.SHL.U32 R7, R11, 0x2, RZ ;  /* 0x000000020b077824 */ /* 0x000fca00078e00ff */
[----:B-1----:R-:W-:-:S05]  /*14460*/  IADD3 R2, P0, R2, R7, RZ ;  /* 0x0000000702027210 */ /* 0x002fca0007f1e0ff */
[----:B0-----:R-:W-:-:S05]  /*14470*/  IMAD.X R3, RZ, RZ, R3, P0 ;  /* 0x000000ffff037224 */ /* 0x001fca00000e0603 */
        /* <DEDUP_REMOVED lines=34> */
.L_x_878:
        /* <DEDUP_REMOVED lines=8> */
.L_x_692:
[----:B------:R-:W-:Y:S02]  /*14720*/  PLOP3.LUT P2, PT, P2, P0, PT, 0xa2, 0x0 ;  /* 0x000000000000781c */ /* 0x000fe40001741472 */
[----:B------:R-:W-:-:S08]  /*14730*/  @P0 R2UR P2, UR4, R5 ;  /* 0x00000000050402ca */ /* 0x000fd00000040000 */
[----:B------:R-:W-:-:S05]  /*14740*/  @P0 PLOP3.LUT P0, PT, P2, PT, PT, 0x80, 0x0 ;  /* 0x000000000000081c */ /* 0x000fca000170f070 */
[----:B------:R-:W-:Y:S01]  /*14750*/  @!P2 SYNCS.ARRIVE.TRANS64.RED.A0T1 RZ, [UR4+0x16830], RZ ;  /* 0x016830ffffffa9a7 */ /* 0x000fe20008200404 */
[----:B------:R-:W-:Y:S07]  /*14760*/  @!P2 ARRIVES.LDGSTSBAR.64.TRANSCNT [UR4+0x16830] ;  /* 0x01683000ff00a9b0 */ /* 0x000fee0008000a84 */
[----:B------:R-:W-:Y:S05]  /*14770*/  @P0 BRA.U.ANY `(.L_x_692) ;  /* 0xfffffffd00e80947 */ /* 0x000fea000393ffff */
[----:B------:R-:W-:Y:S01]  /*14780*/  NOP ;  /* 0x0000000000007918 */ /* 0x000fe20000000000 */
[----:B-1----:R-:W-:-:S05]  /*14790*/  IMAD.U32 R2, RZ, RZ, UR38 ;  /* 0x00000026ff027e24 */ /* 0x002fca000f8e00ff */
[----:B------:R-:W-:-:S13]  /*147a0*/  ISETP.NE.AND P3, PT, R2, 0x3, PT ;  /* 0x000000030200780c */ /* 0x000fda0003f65270 */
[----:B------:R-:W-:Y:S05]  /*147b0*/  @!P3 BRA `(.L_x_693) ;  /* 0x000000000004b947 */ /* 0x000fea0003800000 */
[----:B------:R-:W-:Y:S01]  /*147c0*/  BPT.TRAP 0x1 ;  /* 0x000000040000795c */ /* 0x000fe20000300000 */
.L_x_693:
[----:B------:R1:W-:Y:S01]  /*147d0*/  SYNCS.ARRIVE.TRANS64.A1T0 RZ, [R5+URZ+0x16830], RZ ;  /* 0x016830ff05ff79a7 */ /* 0x0003e2000810003f */
[----:B------:R-:W-:Y:S05]  /*147e0*/  @!P3 BRA `(.L_x_694) ;  /* 0x000000000004b947 */ /* 0x000fea0003800000 */
[----:B------:R-:W-:Y:S01]  /*147f0*/  BPT.TRAP 0x1 ;  /* 0x000000040000795c */ /* 0x000fe20000300000 */
.L_x_694:
[----:B------:R-:W-:Y:S01]  /*14800*/  SHF.L.U32 R2, R20, 0x1f, RZ ;  /* 0x0000001f14027819 */ /* 0x000fe200000006ff */
[----:B-1----:R-:W-:Y:S01]  /*14810*/  IMAD R5, R6, 0x8, R16 ;  /* 0x0000000806057824 */ /* 0x002fe200078e0210 */
[----:B------:R-:W-:Y:S03]  /*14820*/  BSSY B1, `(.L_x_695) ;  /* 0x0000003000017945 */ /* 0x000fe60003800000 */
[----:B------:R-:W1:Y:S02]  /*14830*/  SYNCS.PHASECHK.TRANS64.TRYWAIT P0, [R5+URZ+0x16860], R2 ;  /* 0x01686002050075a7 */ /* 0x000e64000800017f */
[----:B-1----:R-:W-:Y:S05]  /*14840*/  @!P0 BRA `(.L_x_696) ;  /* 0x0000005c00a08947 */ /* 0x002fea0003800000 */
.L_x_879:
[----:B------:R-:W-:Y:S05]  /*14850*/  BSYNC B1 ;  /* 0x0000000000017941 */ /* 0x000fea0003800000 */
.L_x_695:
[----:B------:R-:W2:Y:S01]  /*14860*/  LDL R8, [R1+0x14] ;  /* 0x0000140001087983 */ /* 0x000ea20000100800 */
[----:B------:R-:W0:Y:S01]  /*14870*/  S2R R11, SR_TID.X ;  /* 0x00000000000b7919 */ /* 0x000e220000002100 */
[----:B------:R-:W-:Y:S01]  /*14880*/  UMOV UR4, 0xffffffff ;  /* 0xffffffff00047882 */ /* 0x000fe20000000000 */
[C---:B0-----:R-:W-:Y:S01]  /*14890*/  IMAD.SHL.U32 R9, R11.reuse, 0x8, RZ ;  /* 0x000000080b097824 */ /* 0x041fe200078e00ff */
[----:B------:R-:W-:-:S04]  /*148a0*/  LOP3.LUT R3, R11, 0x7f, RZ, 0xc0, !PT ;  /* 0x0000007f0b037812 */ /* 0x000fc800078ec0ff */
[----:B------:R-:W-:Y:S01]  /*148b0*/  LOP3.LUT R9, R9, 0x1f8, RZ, 0xc0, !PT ;  /* 0x000001f809097812 */ /* 0x000fe200078ec0ff */
[----:B------:R-:W-:-:S03]  /*148c0*/  IMAD.SHL.U32 R10, R3, 0x8, RZ ;  /* 0x00000008030a7824 */ /* 0x000fc600078e00ff */
        /* <DEDUP_REMOVED lines=11> */
[----:B0-----:R-:W-:-:S04]  /*14980*/  IADD3 R2, P2, R2, R7, RZ ;  /* 0x0000000702027210 */ /* 0x001fc80007f5e0ff */
[----:B-1----:R-:W-:-:S05]  /*14990*/  IADD3.X R3, RZ, R3, RZ, P2, !PT ;  /* 0x00000003ff037210 */ /* 0x002fca00017fe4ff */
[----:B------:R-:W-:Y:S01]  /*149a0*/  @!PT LDS RZ, [RZ] ;  /* 0x00000000fffff984 */ /* 0x000fe20000000800 */
        /* <DEDUP_REMOVED lines=39> */
.L_x_897:
        /* <DEDUP_REMOVED lines=19> */
[----:B------:R-:W-:-:S04]  /*14d50*/  ULDC.64 UR4, c[0x0][0x330] ;  /* 0x0000cc0000047ab9 */ /* 0x000fc80000000a00 */
[----:B------:R-:W-:-:S03]  /*14d60*/  IADD3 R3, R3, R0, RZ ;  /* 0x0000000003037210 */ /* 0x000fc60007ffe0ff */
[----:B------:R-:W-:-:S04]  /*14d70*/  IMAD.WIDE.U32 R2, R17, UR4, R2 ;  /* 0x0000000411027c25 */ /* 0x000fc8000f8e0002 */
[----:B------:R-:W-:Y:S01]  /*14d80*/  IMAD R0, R17, UR5, R3 ;  /* 0x0000000511007c24 */ /* 0x000fe2000f8e0203 */
[----:B0-----:R-:W-:-:S04]  /*14d90*/  LEA R18, P2, R2, UR6, 0x1 ;  /* 0x0000000602127c11 */ /* 0x001fc8000f8408ff */
[----:B------:R-:W-:-:S09]  /*14da0*/  LEA.HI.X R0, R2, UR7, R0, 0x1, P2 ;  /* 0x0000000702007c11 */ /* 0x000fd200090f0c00 */
.L_x_698:
[----:B------:R-:W-:Y:S02]  /*14db0*/  PLOP3.LUT P2, PT, P2, P0, PT, 0xa2, 0x0 ;  /* 0x000000000000781c */ /* 0x000fe40001741472 */
[----:B------:R-:W-:-:S08]  /*14dc0*/  @P0 R2UR P2, UR4, R5 ;  /* 0x00000000050402ca */ /* 0x000fd00000040000 */
[----:B------:R-:W-:-:S05]  /*14dd0*/  @P0 PLOP3.LUT P0, PT, P2, PT, PT, 0x80, 0x0 ;  /* 0x000000000000081c */ /* 0x000fca000170f070 */
[----:B------:R-:W-:Y:S01]  /*14de0*/  @!P2 SYNCS.ARRIVE.TRANS64.RED.A0T1 RZ, [UR4+0x16850], RZ ;  /* 0x016850ffffffa9a7 */ /* 0x000fe20008200404 */
[----:B------:R-:W-:Y:S07]  /*14df0*/  @!P2 ARRIVES.LDGSTSBAR.64.TRANSCNT [UR4+0x16850] ;  /* 0x01685000ff00a9b0 */ /* 0x000fee0008000a84 */
[----:B------:R-:W-:Y:S05]  /*14e00*/  @P0 BRA.U.ANY `(.L_x_698) ;  /* 0xfffffffd00e80947 */ /* 0x000fea000393ffff */
[----:B------:R-:W-:Y:S01]  /*14e10*/  NOP ;  /* 0x0000000000007918 */ /* 0x000fe20000000000 */
[----:B------:R-:W-:Y:S02]  /*14e20*/  IMAD.U32 R2, RZ, RZ, UR38 ;  /* 0x00000026ff027e24 */ /* 0x000fe4000f8e00ff */
[----:B------:R-:W-:-:S03]  /*14e30*/  IMAD.MOV.U32 R19, RZ, RZ, R0 ;  /* 0x000000ffff137224 */ /* 0x000fc600078e0000 */
[----:B------:R-:W-:-:S13]  /*14e40*/  ISETP.NE.AND P3, PT, R2, 0x3, PT ;  /* 0x000000030200780c */ /* 0x000fda0003f65270 */
[----:B------:R-:W-:Y:S05]  /*14e50*/  @!P3 BRA `(.L_x_699) ;  /* 0x000000000004b947 */ /* 0x000fea0003800000 */
[----:B------:R-:W-:Y:S01]  /*14e60*/  BPT.TRAP 0x1 ;  /* 0x000000040000795c */ /* 0x000fe20000300000 */
.L_x_699:
[----:B------:R-:W2:Y:S01]  /*14e70*/  LDL R0, [R1+0x18] ;  /* 0x0000180001007983 */ /* 0x000ea20000100800 */
[----:B------:R0:W-:Y:S01]  /*14e80*/  SYNCS.ARRIVE.TRANS64.A1T0 RZ, [R5+URZ+0x16850], RZ ;  /* 0x016850ff05ff79a7 */ /* 0x0001e2000810003f */
[C---:B------:R-:W-:Y:S02]  /*14e90*/  VIADD R7, R23.reuse, 0xffffffff ;  /* 0xffffffff17077836 */ /* 0x040fe40000000000 */
[----:B------:R-:W-:Y:S02]  /*14ea0*/  IMAD.MOV.U32 R6, RZ, RZ, R22 ;  /* 0x000000ffff067224 */ /* 0x000fe400078e0016 */
[----:B------:R-:W-:Y:S02]  /*14eb0*/  IMAD.MOV.U32 R20, RZ, RZ, R29 ;  /* 0x000000ffff147224 */ /* 0x000fe400078e001d */
[----:B------:R-:W-:Y:S01]  /*14ec0*/  IMAD.MOV.U32 R26, RZ, RZ, R23 ;  /* 0x000000ffff1a7224 */ /* 0x000fe200078e0017 */
[----:B--2---:R-:W-:-:S13]  /*14ed0*/  ISETP.GT.AND P0, PT, R23, R0, PT ;  /* 0x000000001700720c */ /* 0x004fda0003f04270 */
[----:B0-----:R-:W-:Y:S05]  /*14ee0*/  @P0 BRA `(.L_x_700) ;  /* 0xfffffff0000c0947 */ /* 0x001fea000383ffff */
.L_x_687:
[----:B------:R-:W-:Y:S05]  /*14ef0*/  BSYNC B0 ;  /* 0x0000000000007941 */ /* 0x000fea0003800000 */
.L_x_686:
[----:B-1----:R-:W0:Y:S01]  /*14f00*/  S2R R0, SR_TID.X ;  /* 0x0000000000007919 */ /* 0x002e220000002100 */
        /* <DEDUP_REMOVED lines=16> */
.L_x_702:
[----:B------:R-:W-:Y:S05]  /*15010*/  BSYNC B0 ;  /* 0x0000000000007941 */ /* 0x000fea0003800000 */
.L_x_701:
[----:B------:R-:W-:-:S05]  /*15020*/  IMAD.U32 R0, RZ, RZ, UR38 ;  /* 0x00000026ff007e24 */ /* 0x000fca000f8e00ff */
[----:B------:R-:W-:-:S13]  /*15030*/  ISETP.NE.AND P0, PT, R0, 0x3, PT ;  /* 0x000000030000780c */ /* 0x000fda0003f05270 */
[----:B------:R-:W-:Y:S05]  /*15040*/  @!P0 BRA `(.L_x_703) ;  /* 0x0000000000048947 */ /* 0x000fea0003800000 */
[----:B------:R-:W-:Y:S01]  /*15050*/  BPT.TRAP 0x1 ;  /* 0x000000040000795c */ /* 0x000fe20000300000 */
.L_x_703:
[----:B------:R-:W2:Y:S01]  /*15060*/  LDL.LU R2, [R1+0x14] ;  /* 0x0000140001027983 */ /* 0x000ea20000300800 */
[----:B------:R-:W-:Y:S01]  /*15070*/  IMAD R0, R22, 0x8, R16 ;  /* 0x0000000816007824 */ /* 0x000fe200078e0210 */
[----:B------:R-:W-:Y:S01]  /*15080*/  SHF.L.U32 R3, R29, 0x1f, RZ ;  /* 0x0000001f1d037819 */ /* 0x000fe200000006ff */
[----:B------:R-:W-:Y:S03]  /*15090*/  BSSY B0, `(.L_x_704) ;  /* 0x0000004000007945 */ /* 0x000fe60003800000 */
[----:B------:R-:W0:Y:S01]  /*150a0*/  SYNCS.PHASECHK.TRANS64.TRYWAIT P0, [R0+URZ+0x16860], R3 ;  /* 0x01686003000075a7 */ /* 0x000e22000800017f */
[----:B--2---:R-:W-:Y:S01]  /*150b0*/  IMAD R6, R23, -0x80, R2 ;  /* 0xffffff8017067824 */ /* 0x004fe200078e0202 */
[----:B0-----:R-:W-:Y:S06]  /*150c0*/  @!P0 BRA `(.L_x_705) ;  /* 0x0000005c00dc8947 */ /* 0x001fec0003800000 */
.L_x_898:
[----:B------:R-:W-:Y:S05]  /*150d0*/  BSYNC B0 ;  /* 0x0000000000007941 */ /* 0x000fea0003800000 */
.L_x_704:
[----:B------:R-:W1:Y:S01]  /*150e0*/  S2R R8, SR_TID.X ;  /* 0x0000000000087919 */ /* 0x000e620000002100 */
[----:B------:R-:W-:Y:S01]  /*150f0*/  ULDC UR4, c[0x0][0x2f4] ;  /* 0x0000bd0000047ab9 */ /* 0x000fe20000000800 */
[C---:B-1----:R-:W-:Y:S01]  /*15100*/  IMAD.SHL.U32 R2, R8.reuse, 0x8, RZ ;  /* 0x0000000808027824 */ /* 0x042fe200078e00ff */
[C---:B------:R-:W-:Y:S01]  /*15110*/  LOP3.LUT R5, R8.reuse, 0x7f, RZ, 0xc0, !PT ;  /* 0x0000007f08057812 */ /* 0x040fe200078ec0ff */
[----:B------:R-:W-:-:S03]  /*15120*/  IMAD.SHL.U32 R7, R8, 0x8, RZ ;  /* 0x0000000808077824 */ /* 0x000fc600078e00ff */
[----:B------:R-:W-:Y:S02]  /*15130*/  LOP3.LUT R2, R2, 0x1f8, RZ, 0xc0, !PT ;  /* 0x000001f802027812 */ /* 0x000fe400078ec0ff */
[----:B------:R-:W-:Y:S02]  /*15140*/  LOP3.LUT R7, R7, 0x38, RZ, 0xc0, !PT ;  /* 0x0000003807077812 */ /* 0x000fe400078ec0ff */
[----:B------:R-:W-:Y:S02]  /*15150*/  SHF.L.U32 R4, R5, 0x3, RZ ;  /* 0x0000000305047819 */ /* 0x000fe400000006ff */
[----:B------:R-:W-:Y:S02]  /*15160*/  LOP3.LUT R2, R2, 0x38, R8, 0x78, !PT ;  /* 0x0000003802027812 */ /* 0x000fe400078e7808 */
[----:B------:R-:W-:Y:S01]  /*15170*/  ISETP.GE.AND P0, PT, R7, UR4, PT ;  /* 0x0000000407007c0c */ /* 0x000fe2000bf06270 */
[----:B------:R-:W-:Y:S01]  /*15180*/  UMOV UR4, 0xffffffff ;  /* 0xffffffff00047882 */ /* 0x000fe20000000000 */
[----:B------:R-:W-:-:S02]  /*15190*/  SHF.R.U32.HI R5, RZ, 0x3, R5 ;  /* 0x00000003ff057819 */ /* 0x000fc40000011605 */
[----:B------:R-:W-:-:S03]  /*151a0*/  LOP3.LUT R2, R2, 0x200, R4, 0xf8, !PT ;  /* 0x0000020002027812 */ /* 0x000fc600078ef804 */
[----:B------:R-:W-:Y:S02]  /*151b0*/  IMAD.IADD R6, R6, 0x1, -R5 ;  /* 0x0000000106067824 */ /* 0x000fe400078e0a05 */
        /* <DEDUP_REMOVED lines=48> */
.L_x_916:
        /* <DEDUP_REMOVED lines=9> */
.L_x_707:
[----:B------:R-:W-:Y:S02]  /*15550*/  PLOP3.LUT P1, PT, P1, P0, PT, 0xa2, 0x0 ;  /* 0x000000000000781c */ /* 0x000fe40000f21472 */
[----:B------:R-:W-:-:S08]  /*15560*/  @P0 R2UR P1, UR4, R0 ;  /* 0x00000000000402ca */ /* 0x000fd00000020000 */
[----:B------:R-:W-:-:S05]  /*15570*/  @P0 PLOP3.LUT P0, PT, P1, PT, PT, 0x80, 0x0 ;  /* 0x000000000000081c */ /* 0x000fca0000f0f070 */
[----:B------:R-:W-:Y:S01]  /*15580*/  @!P1 SYNCS.ARRIVE.TRANS64.RED.A0T1 RZ, [UR4+0x16850], RZ ;  /* 0x016850ffffff99a7 */ /* 0x000fe20008200404 */
[----:B------:R-:W-:Y:S07]  /*15590*/  @!P1 ARRIVES.LDGSTSBAR.64.TRANSCNT [UR4+0x16850] ;  /* 0x01685000ff0099b0 */ /* 0x000fee0008000a84 */
[----:B------:R-:W-:Y:S05]  /*155a0*/  @P0 BRA.U.ANY `(.L_x_707) ;  /* 0xfffffffd00e80947 */ /* 0x000fea000393ffff */
[----:B------:R-:W-:Y:S01]  /*155b0*/  NOP ;  /* 0x0000000000007918 */ /* 0x000fe20000000000 */
[----:B0-----:R-:W-:-:S05]  /*155c0*/  IMAD.U32 R2, RZ, RZ, UR38 ;  /* 0x00000026ff027e24 */ /* 0x001fca000f8e00ff */
[----:B------:R-:W-:-:S13]  /*155d0*/  ISETP.NE.AND P2, PT, R2, 0x3, PT ;  /* 0x000000030200780c */ /* 0x000fda0003f45270 */
[----:B------:R-:W-:Y:S05]  /*155e0*/  @!P2 BRA `(.L_x_708) ;  /* 0x000000000004a947 */ /* 0x000fea0003800000 */
[----:B------:R-:W-:Y:S01]  /*155f0*/  BPT.TRAP 0x1 ;  /* 0x000000040000795c */ /* 0x000fe20000300000 */
.L_x_708:
[----:B------:R-:W-:Y:S01]  /*15600*/  VIADD R22, R22, 0x1 ;  /* 0x0000000116167836 */ /* 0x000fe20000000000 */
[----:B------:R0:W-:Y:S04]  /*15610*/  SYNCS.ARRIVE.TRANS64.A1T0 RZ, [R0+URZ+0x16850], RZ ;  /* 0x016850ff00ff79a7 */ /* 0x0001e8000810003f */
[----:B------:R-:W-:-:S04]  /*15620*/  ISETP.NE.AND P0, PT, R22, 0x2, PT ;  /* 0x000000021600780c */ /* 0x000fc80003f05270 */
[----:B0-----:R-:W-:Y:S02]  /*15630*/  SEL R0, RZ, 0x1, P0 ;  /* 0x00000001ff007807 */ /* 0x001fe40000000000 */
[----:B------:R-:W-:Y:S02]  /*15640*/  SEL R22, R22, RZ, P0 ;  /* 0x000000ff16167207 */ /* 0x000fe40000000000 */
[----:B------:R-:W-:-:S07]  /*15650*/  LOP3.LUT R29, R29, R0, RZ, 0x3c, !PT ;  /* 0x000000001d1d7212 */ /* 0x000fce00078e3cff */
.L_x_667:
[----:B------:R-:W-:Y:S05]  /*15660*/  BSYNC B7 ;  /* 0x0000000000077941 */ /* 0x000fea0003800000 */
.L_x_665:
[----:B------:R-:W2:Y:S02]  /*15670*/  LDL R0, [R1] ;  /* 0x0000000001007983 */ /* 0x000ea40000100800 */
[----:B--2---:R-:W-:-:S13]  /*15680*/  LOP3.LUT P0, RZ, R0, 0x4, RZ, 0xc0, !PT ;  /* 0x0000000400ff7812 */ /* 0x004fda000780c0ff */
[----:B------:R-:W-:Y:S05]  /*15690*/  @!P0 BRA `(.L_x_709) ;  /* 0x0000000000248947 */ /* 0x000fea0003800000 */
[----:B------:R-:W-:Y:S05]  /*156a0*/  WARPSYNC.ALL ;  /* 0x0000000000007948 */ /* 0x000fea0003800000 */
[----:B------:R-:W2:Y:S08]  /*156b0*/  S2UR UR5, SR_CgaCtaId ;  /* 0x00000000000579c3 */ /* 0x000eb00000008800 */
[----:B------:R-:W-:Y:S06]  /*156c0*/  BAR.SYNC.DEFER_BLOCKING 0x5, 0x200 ;  /* 0x0148000000007b1d */ /* 0x000fec0000010000 */
[----:B------:R-:W-:-:S02]  /*156d0*/  UMOV UR4, 0x400 ;  /* 0x0000040000047882 */ /* 0x000fc40000000000 */
[----:B--2---:R-:W-:-:S06]  /*156e0*/  ULEA UR4, UR5, UR4, 0x18 ;  /* 0x0000000405047291 */ /* 0x004fcc000f8ec03f */
[----:B------:R-:W-:-:S05]  /*156f0*/  IMAD.U32 R16, RZ, RZ, UR4 ;  /* 0x00000004ff107e24 */ /* 0x000fca000f8e00ff */
[----:B------:R2:W3:Y:S01]  /*15700*/  LDS.128 R24, [R16+0x168d0] ;  /* 0x0168d00010187984 */ /* 0x0004e20000000c00 */
[----:B------:R-:W-:Y:S06]  /*15710*/  BAR.ARV 0x4, 0x200 ;  /* 0x0108000000007b1d */ /* 0x000fec0000002000 */
[----:B------:R-:W-:Y:S05]  /*15720*/  BRA `(.L_x_710) ;  /* 0x0000000800d07947 */ /* 0x000fea0003800000 */
.L_x_709:
[----:B------:R-:W0:Y:S01]  /*15730*/  S2R R0, SR_TID.X ;  /* 0x0000000000007919 */ /* 0x000e220000002100 */
[----:B------:R-:W-:Y:S01]  /*15740*/  UMOV UR4, 0xffffffff ;  /* 0xffffffff00047882 */ /* 0x000fe20000000000 */
[----:B0-----:R-:W-:-:S04]  /*15750*/  LOP3.LUT R9, R0, 0x1f, RZ, 0xc0, !PT ;  /* 0x0000001f00097812 */ /* 0x001fc800078ec0ff */
[----:B------:R-:W-:Y:S01]  /*15760*/  ISETP.NE.AND P0, PT, R9, 0x1f, PT ;  /* 0x0000001f0900780c */ /* 0x000fe20003f05270 */
[----:B------:R-:W-:-:S12]  /*15770*/  BRA.DIV UR4, `(.L_x_711) ;  /* 0x0000006204707947 */ /* 0x000fd8000b800000 */
[----:B-1----:R-:W-:Y:S01]  /*15780*/  IMAD.IADD R7, R27, 0x1, R9 ;  /* 0x000000011b077824 */ /* 0x002fe200078e0209 */
        /* <DEDUP_REMOVED lines=9> */
[----:B------:R-:W-:Y:S02]  /*15820*/  MOV R4, RZ ;  /* 0x000000ff00047202 */ /* 0x000fe40000000f00 */
[C---:B------:R-:W-:Y:S01]  /*15830*/  ISETP.GE.U32.AND P2, PT, R9.reuse, 0x2, PT ;  /* 0x000000020900780c */ /* 0x040fe20003f46070 */
[----:B------:R-:W-:Y:S01]  /*15840*/  SHFL.IDX PT, R0, R24, RZ, 0x1f ;  /* 0x00001fff18007589 */ /* 0x000fe200000e0000 */
[C---:B------:R-:W-:Y:S02]  /*15850*/  ISETP.GE.U32.AND P3, PT, R9.reuse, 0x4, PT ;  /* 0x000000040900780c */ /* 0x040fe40003f66070 */
[C---:B------:R-:W-:Y:S01]  /*15860*/  ISETP.GE.U32.AND P4, PT, R9.reuse, 0x8, PT ;  /* 0x000000080900780c */ /* 0x040fe20003f86070 */
[----:B------:R0:W-:Y:S01]  /*15870*/  SHFL.IDX PT, R6, R24, 0x1, 0x1f ;  /* 0x00201f0018067f89 */ /* 0x0001e200000e0000 */
[----:B------:R-:W-:Y:S01]  /*15880*/  ISETP.GE.U32.AND P5, PT, R9, 0x10, PT ;  /* 0x000000100900780c */ /* 0x000fe20003fa6070 */
[----:B0-----:R-:W-:-:S02]  /*15890*/  IMAD.MOV.U32 R24, RZ, RZ, RZ ;  /* 0x000000ffff187224 */ /* 0x001fc400078e00ff */
[----:B--2---:R-:W-:Y:S02]  /*158a0*/  @!P1 IMAD.MOV.U32 R7, RZ, RZ, R8 ;  /* 0x000000ffff079224 */ /* 0x004fe400078e0008 */
        /* <DEDUP_REMOVED lines=19> */
.L_x_926:
[----:B------:R-:W-:Y:S02]  /*159e0*/  ULDC UR4, c[0x0][0xc38] ;  /* 0x00030e0000047ab9 */ /* 0x000fe40000000800 */
[----:B------:R-:W-:-:S04]  /*159f0*/  IMAD.U32 R2, RZ, RZ, UR4 ;  /* 0x00000004ff027e24 */ /* 0x000fc8000f8e00ff */
[----:B-1----:R-:W-:-:S04]  /*15a00*/  IMAD R5, R14, R2, RZ ;  /* 0x000000020e057224 */ /* 0x002fc800078e02ff */
[----:B------:R-:W-:-:S05]  /*15a10*/  IMAD.IADD R6, R6, 0x1, R5 ;  /* 0x0000000106067824 */ /* 0x000fca00078e0205 */
[----:B------:R-:W-:-:S13]  /*15a20*/  ISETP.GT.AND P6, PT, R6, R0, PT ;  /* 0x000000000600720c */ /* 0x000fda0003fc4270 */
[----:B------:R-:W-:Y:S05]  /*15a30*/  @P6 BRA `(.L_x_712) ;  /* 0x0000000000a46947 */ /* 0x000fea0003800000 */
.L_x_715:
        /* <DEDUP_REMOVED lines=35> */
.L_x_934:
[----:B------:R-:W-:Y:S02]  /*15c70*/  ULDC UR4, c[0x0][0xc38] ;  /* 0x00030e0000047ab9 */ /* 0x000fe40000000800 */
[----:B------:R-:W-:-:S04]  /*15c80*/  IMAD.U32 R2, RZ, RZ, UR4 ;  /* 0x00000004ff027e24 */ /* 0x000fc8000f8e00ff */
[----:B-1----:R-:W-:-:S05]  /*15c90*/  IMAD R5, R14, R2, RZ ;  /* 0x000000020e057224 */ /* 0x002fca00078e02ff */
[----:B------:R-:W-:-:S04]  /*15ca0*/  IADD3 R6, R5, R6, RZ ;  /* 0x0000000605067210 */ /* 0x000fc80007ffe0ff */
[----:B------:R-:W-:-:S13]  /*15cb0*/  ISETP.GT.AND P6, PT, R6, R0, PT ;  /* 0x000000000600720c */ /* 0x000fda0003fc4270 */
[----:B------:R-:W-:Y:S05]  /*15cc0*/  @!P6 BRA `(.L_x_715) ;  /* 0xfffffffc005ce947 */ /* 0x000fea000383ffff */
.L_x_712:
[----:B------:R-:W-:Y:S01]  /*15cd0*/  IMAD.IADD R6, R6, 0x1, -R5 ;  /* 0x0000000106067824 */ /* 0x000fe200078e0a05 */
[----:B------:R-:W-:-:S03]  /*15ce0*/  UMOV UR4, 0xffffffff ;  /* 0xffffffff00047882 */ /* 0x000fc60000000000 */
[----:B------:R-:W-:-:S05]  /*15cf0*/  IMAD R5, R3, R2, R6 ;  /* 0x0000000203057224 */ /* 0x000fca00078e0206 */
[----:B------:R-:W-:Y:S01]  /*15d00*/  ISETP.GT.AND P6, PT, R5, R0, PT ;  /* 0x000000000500720c */ /* 0x000fe20003fc4270 */
[----:B------:R-:W-:-:S12]  /*15d10*/  BRA.DIV UR4, `(.L_x_716) ;  /* 0x0000006204fc7947 */ /* 0x000fd8000b800000 */
[----:B------:R-:W-:-:S04]  /*15d20*/  VOTE.ANY R8, PT, !P6 ;  /* 0x0000000000087806 */ /* 0x000fc800070e0100 */
[----:B------:R-:W1:Y:S02]  /*15d30*/  POPC R5, R8 ;  /* 0x0000000800057309 */ /* 0x000e640000000000 */
[----:B-1----:R1:W2:Y:S04]  /*15d40*/  SHFL.IDX PT, R7, R7, R5, 0x1f ;  /* 0x00001f0507077589 */ /* 0x0022a800000e0000 */
[----:B------:R1:W3:Y:S02]  /*15d50*/  SHFL.IDX PT, R4, R4, R5, 0x1f ;  /* 0x00001f0504047589 */ /* 0x0002e400000e0000 */
.L_x_939:
[----:B------:R-:W-:-:S13]  /*15d60*/  ISETP.NE.AND P0, PT, R8, RZ, PT ;  /* 0x000000ff0800720c */ /* 0x000fda0003f05270 */
[----:B------:R-:W-:Y:S05]  /*15d70*/  @!P0 BRA `(.L_x_717) ;  /* 0x0000000000108947 */ /* 0x000fea0003800000 */
[----:B------:R-:W-:Y:S01]  /*15d80*/  UMOV UR4, 0xffffffff ;  /* 0xffffffff00047882 */ /* 0x000fe20000000000 */
[----:B------:R-:W-:Y:S02]  /*15d90*/  VIADD R12, R5, 0xffffffff ;  /* 0xffffffff050c7836 */ /* 0x000fe40000000000 */
[----:B------:R-:W-:Y:S05]  /*15da0*/  BRA.DIV UR4, `(.L_x_718) ;  /* 0x0000006604347947 */ /* 0x000fea000b800000 */
[----:B------:R4:W0:Y:S02]  /*15db0*/  SHFL.IDX PT, R24, R3, R12, 0x1f ;  /* 0x00001f0c03187589 */ /* 0x00082400000e0000 */
.L_x_717:
        /* <DEDUP_REMOVED lines=22> */
[----:B------:R-:W-:Y:S02]  /*15f20*/  @!P1 IMAD.IADD R11, R11, 0x1, -R8 ;  /* 0x000000010b0b9824 */ /* 0x000fe400078e0a08 */
[----:B------:R-:W-:Y:S01]  /*15f30*/  @!P1 VIADD R9, R9, 0x1 ;  /* 0x0000000109099836 */ /* 0x000fe20000000000 */
[----:B------:R-:W-:-:S02]  /*15f40*/  ISETP.NE.AND P1, PT, R7, RZ, PT ;  /* 0x000000ff0700720c */ /* 0x000fc40003f25270 */
[----:B------:R-:W-:Y:S02]  /*15f50*/  ISETP.GE.U32.AND P0, PT, R11, R8, PT ;  /* 0x000000080b00720c */ /* 0x000fe40003f06070 */
[----:B------:R-:W-:-:S05]  /*15f60*/  IABS R8, R4 ;  /* 0x0000000400087213 */ /* 0x000fca0000000000 */
[----:B------:R-:W-:Y:S02]  /*15f70*/  IMAD.MOV R8, RZ, RZ, -R8 ;  /* 0x000000ffff087224 */ /* 0x000fe400078e0a08 */
[----:B0-----:R-:W-:-:S04]  /*15f80*/  VIADD R12, R10, 0xffffffe ;  /* 0x0ffffffe0a0c7836 */ /* 0x001fc80000000000 */
[----:B------:R-:W-:Y:S01]  /*15f90*/  @P0 VIADD R9, R9, 0x1 ;  /* 0x0000000109090836 */ /* 0x000fe20000000000 */
[----:B------:R-:W0:Y:S02]  /*15fa0*/  F2I.FTZ.U32.TRUNC.NTZ R3, R12 ;  /* 0x0000000c00037305 */ /* 0x000e24000021f000 */
[----:B0-----:R-:W-:-:S05]  /*15fb0*/  IADD3 R11, RZ, -R3, RZ ;  /* 0x80000003ff0b7210 */ /* 0x001fca0007ffe0ff */
        /* <DEDUP_REMOVED lines=8> */
[----:B------:R-:W-:-:S04]  /*16040*/  IMAD.HI.U32 R2, R2, R3, RZ ;  /* 0x0000000302027227 */ /* 0x000fc800078e00ff */
[----:B------:R-:W-:Y:S02]  /*16050*/  IMAD R3, R2, R8, R3 ;  /* 0x0000000802037224 */ /* 0x000fe400078e0203 */
[----:B------:R-:W-:-:S03]  /*16060*/  IMAD.IADD R25, R0, 0x1, -R7 ;  /* 0x0000000100197824 */ /* 0x000fc600078e0a07 */
        /* <DEDUP_REMOVED lines=9> */
[----:B------:R-:W-:-:S04]  /*16100*/  @!P1 LOP3.LUT R2, RZ, R4, RZ, 0x33, !PT ;  /* 0x00000004ff029212 */ /* 0x000fc800078e33ff */
[----:B------:R-:W-:Y:S01]  /*16110*/  IADD3 R3, -R2, RZ, RZ ;  /* 0x000000ff02037210 */ /* 0x000fe20007ffe1ff */
[----:B------:R-:W-:-:S04]  /*16120*/  IMAD R2, R4, 0x1000000, R2 ;  /* 0x0100000004027824 */ /* 0x000fc800078e0202 */
[----:B------:R-:W-:-:S04]  /*16130*/  IMAD R9, R4, R3, R9 ;  /* 0x0000000304097224 */ /* 0x000fc800078e0209 */
[----:B------:R-:W-:Y:S01]  /*16140*/  IMAD R26, R9, 0x10000, R2 ;  /* 0x00010000091a7824 */ /* 0x000fe200078e0202 */
[----:B------:R-:W-:Y:S06]  /*16150*/  BRA `(.L_x_719) ;  /* 0x00000000001c7947 */ /* 0x000fec0003800000 */
.L_x_713:
[----:B------:R-:W-:Y:S01]  /*16160*/  UMOV UR4, URZ ;  /* 0x0000003f00047c82 */ /* 0x000fe20008000000 */
[----:B------:R-:W-:Y:S01]  /*16170*/  UMOV UR5, URZ ;  /* 0x0000003f00057c82 */ /* 0x000fe20008000000 */
[----:B------:R-:W-:Y:S01]  /*16180*/  ULDC UR6, c[0x0][0xc3c] ;  /* 0x00030f0000067ab9 */ /* 0x000fe20000000800 */
[----:B------:R-:W-:Y:S02]  /*16190*/  IMAD.MOV.U32 R24, RZ, RZ, R0 ;  /* 0x000000ffff187224 */ /* 0x000fe400078e0000 */
[----:B------:R-:W-:Y:S02]  /*161a0*/  IMAD.U32 R25, RZ, RZ, UR4 ;  /* 0x00000004ff197e24 */ /* 0x000fe4000f8e00ff */
[----:B------:R-:W-:Y:S02]  /*161b0*/  IMAD.U32 R26, RZ, RZ, UR5 ;  /* 0x00000005ff1a7e24 */ /* 0x000fe4000f8e00ff */
[----:B------:R-:W-:-:S07]  /*161c0*/  IMAD.U32 R27, RZ, RZ, UR6 ;  /* 0x00000006ff1b7e24 */ /* 0x000fce000f8e00ff */
.L_x_719:
        /* <DEDUP_REMOVED lines=10> */
.L_x_710:
[----:B------:R-:W-:Y:S02]  /*16270*/  ULDC UR4, c[0x0][0xc3c] ;  /* 0x00030f0000047ab9 */ /* 0x000fe40000000800 */
[----:B---3--:R-:W-:-:S13]  /*16280*/  ISETP.GE.AND P0, PT, R27, UR4, PT ;  /* 0x000000041b007c0c */ /* 0x008fda000bf06270 */
[----:B------:R-:W-:Y:S05]  /*16290*/  @!P0 BRA `(.L_x_720) ;  /* 0xffffffa000708947 */ /* 0x000fea000383ffff */
[----:B------:R-:W-:Y:S05]  /*162a0*/  BSYNC B8 ;  /* 0x0000000000087941 */ /* 0x000fea0003800000 */
.L_x_625:
[----:B0-----:R-:W3:Y:S01]  /*162b0*/  LDL.LU R0, [R1+0x44] ;  /* 0x0000440001007983 */ /* 0x001ee20000300800 */
[----:B------:R-:W-:Y:S01]  /*162c0*/  BSSY B0, `(.L_x_721) ;  /* 0x000000b000007945 */ /* 0x000fe20003800000 */
[----:B-1----:R-:W0:Y:S01]  /*162d0*/  S2R R5, SR_CgaCtaId ;  /* 0x0000000000057919 */ /* 0x002e220000008800 */
[----:B---3--:R-:W-:-:S05]  /*162e0*/  VIADD R0, R0, 0x1 ;  /* 0x0000000100007836 */ /* 0x008fca0000000000 */
[----:B------:R-:W-:-:S04]  /*162f0*/  LEA.HI R2, R0, R0, RZ, 0x1 ;  /* 0x0000000000027211 */ /* 0x000fc800078f08ff */
[----:B------:R-:W-:Y:S02]  /*16300*/  LOP3.LUT R3, R2, 0xfffffffe, RZ, 0xc0, !PT ;  /* 0xfffffffe02037812 */ /* 0x000fe400078ec0ff */
[----:B------:R-:W-:Y:S02]  /*16310*/  MOV R2, 0x400 ;  /* 0x0000040000027802 */ /* 0x000fe40000000f00 */
[----:B------:R-:W-:Y:S02]  /*16320*/  IADD3 R0, R0, -R3, RZ ;  /* 0x8000000300007210 */ /* 0x000fe40007ffe0ff */
[----:B0-----:R-:W-:Y:S02]  /*16330*/  LEA R5, R5, R2, 0x18 ;  /* 0x0000000205057211 */ /* 0x001fe400078ec0ff */
[----:B------:R-:W-:-:S04]  /*16340*/  SHF.L.U32 R0, R0, 0x1f, RZ ;  /* 0x0000001f00007819 */ /* 0x000fc800000006ff */
[----:B------:R-:W0:Y:S02]  /*16350*/  SYNCS.PHASECHK.TRANS64.TRYWAIT P0, [R5+URZ+0x16820], R0 ;  /* 0x01682000050075a7 */ /* 0x000e24000800017f */
[----:B0-----:R-:W-:Y:S05]  /*16360*/  @!P0 BRA `(.L_x_722) ;  /* 0x0000005c00ec8947 */ /* 0x001fea0003800000 */
.L_x_942:
[----:B------:R-:W-:Y:S05]  /*16370*/  BSYNC B0 ;  /* 0x0000000000007941 */ /* 0x000fea0003800000 */
.L_x_721:
[----:B------:R-:W-:-:S03]  /*16380*/  UMOV UR4, 0xffffffff ;  /* 0xffffffff00047882 */ /* 0x000fc60000000000 */
[----:B------:R-:W-:Y:S05]  /*16390*/  BRA.DIV UR4, `(.L_x_723) ;  /* 0x0000005e04f47947 */ /* 0x000fea000b800000 */
[----:B0-----:R-:W0:Y:S02]  /*163a0*/  S2R R0, SR_TID.X ;  /* 0x0000000000007919 */ /* 0x001e240000002100 */
[----:B0-----:R-:W-:-:S04]  /*163b0*/  SHF.R.U32.HI R0, RZ, 0x5, R0 ;  /* 0x00000005ff007819 */ /* 0x001fc80000011600 */
[----:B------:R-:W-:-:S05]  /*163c0*/  LOP3.LUT R0, R0, 0x3, RZ, 0xc0, !PT ;  /* 0x0000000300007812 */ /* 0x000fca00078ec0ff */
[----:B------:R0:W1:Y:S02]  /*163d0*/  SHFL.IDX PT, R14, R0, RZ, 0x1f ;  /* 0x00001fff000e7589 */ /* 0x00006400000e0000 */
.L_x_945:
[----:B-1----:R-:W-:-:S13]  /*163e0*/  ISETP.NE.AND P0, PT, R14, RZ, PT ;  /* 0x000000ff0e00720c */ /* 0x002fda0003f05270 */
[----:B------:R-:W-:Y:S05]  /*163f0*/  @P0 BRA `(.L_x_478) ;  /* 0x0000000000880947 */ /* 0x000fea0003800000 */
[----:B------:R-:W-:-:S03]  /*16400*/  UMOV UR4, 0xffffffff ;  /* 0xffffffff00047882 */ /* 0x000fc60000000000 */
[----:B------:R-:W-:Y:S05]  /*16410*/  BRA.DIV UR4, `(.L_x_724) ;  /* 0x0000006204087947 */ /* 0x000fea000b800000 */
[----:B------:R-:W-:-:S13]  /*16420*/  ELECT P6, URZ, PT ;  /* 0x00000000003f782f */ /* 0x000fda00038c0000 */
.L_x_948:
[----:B------:R-:W-:Y:S05]  /*16430*/  @!P6 BRA `(.L_x_478) ;  /* 0x000000000078e947 */ /* 0x000fea0003800000 */
[----:B------:R-:W-:-:S06]  /*16440*/  ULOP3.LUT UR4, UR36, 0x2, URZ, 0xfc, !UPT ;  /* 0x0000000224047892 */ /* 0x000fcc000f8efc3f */
[----:B0-----:R-:W-:-:S05]  /*16450*/  IMAD.U32 R0, RZ, RZ, UR4 ;  /* 0x00000004ff007e24 */ /* 0x001fca000f8e00ff */
[----:B------:R-:W-:-:S13]  /*16460*/  ISETP.NE.AND P0, PT, R0, 0x3, PT ;  /* 0x000000030000780c */ /* 0x000fda0003f05270 */
[----:B------:R-:W-:Y:S05]  /*16470*/  @!P0 BRA `(.L_x_725) ;  /* 0x0000000000048947 */ /* 0x000fea0003800000 */
[----:B------:R-:W-:Y:S01]  /*16480*/  BPT.TRAP 0x1 ;  /* 0x000000040000795c */ /* 0x000fe20000300000 */
.L_x_725:
[C---:B------:R-:W-:Y:S01]  /*16490*/  IMAD R3, R22.reuse, 0x8, R5 ;  /* 0x0000000816037824 */ /* 0x040fe200078e0205 */
[----:B------:R-:W-:Y:S01]  /*164a0*/  SHF.L.U32 R2, R29, 0x1f, RZ ;  /* 0x0000001f1d027819 */ /* 0x000fe200000006ff */
[----:B------:R-:W-:-:S03]  /*164b0*/  VIADD R22, R22, 0x1 ;  /* 0x0000000116167836 */ /* 0x000fc60000000000 */
[----:B------:R-:W0:Y:S02]  /*164c0*/  SYNCS.PHASECHK.TRANS64.TRYWAIT P1, [R3+URZ+0x16840], R2 ;  /* 0x01684002030075a7 */ /* 0x000e24000802017f */
[----:B------:R-:W-:-:S04]  /*164d0*/  ISETP.NE.AND P2, PT, R22, 0x2, PT ;  /* 0x000000021600780c */ /* 0x000fc80003f45270 */
[----:B------:R-:W-:Y:S01]  /*164e0*/  SEL R0, RZ, 0x1, P2 ;  /* 0x00000001ff007807 */ /* 0x000fe20001000000 */
[----:B0-----:R-:W-:Y:S08]  /*164f0*/  @!P1 BRA `(.L_x_726) ;  /* 0x0000005c00f09947 */ /* 0x001ff00003800000 */
.L_x_949:
[----:B------:R-:W-:Y:S02]  /*16500*/  SEL R22, R22, RZ, P2 ;  /* 0x000000ff16167207 */ /* 0x000fe40001000000 */
[----:B------:R-:W-:Y:S01]  /*16510*/  LOP3.LUT R0, R29, R0, RZ, 0x3c, !PT ;  /* 0x000000001d007212 */ /* 0x000fe200078e3cff */
[----:B------:R-:W-:Y:S06]  /*16520*/  @!P0 BRA `(.L_x_727) ;  /* 0x0000000000048947 */ /* 0x000fec0003800000 */
[----:B------:R-:W-:Y:S01]  /*16530*/  BPT.TRAP 0x1 ;  /* 0x000000040000795c */ /* 0x000fe20000300000 */
.L_x_727:
[----:B------:R-:W-:Y:S01]  /*16540*/  IMAD R5, R22, 0x8, R5 ;  /* 0x0000000816057824 */ /* 0x000fe200078e0205 */
[----:B------:R-:W-:-:S04]  /*16550*/  SHF.L.U32 R0, R0, 0x1f, RZ ;  /* 0x0000001f00007819 */ /* 0x000fc800000006ff */
[----:B------:R-:W1:Y:S02]  /*16560*/  SYNCS.PHASECHK.TRANS64.TRYWAIT P1, [R5+URZ+0x16840], R0 ;  /* 0x01684000050075a7 */ /* 0x000e64000802017f */
[----:B-1----:R-:W-:Y:S05]  /*16570*/  @!P1 BRA `(.L_x_728) ;  /* 0x0000005c00e49947 */ /* 0x002fea0003800000 */
.L_x_950:
[----:B------:R-:W-:Y:S05]  /*16580*/  @!P0 BRA `(.L_x_729) ;  /* 0x0000000000048947 */ /* 0x000fea0003800000 */
[----:B------:R-:W-:Y:S01]  /*16590*/  BPT.TRAP 0x1 ;  /* 0x000000040000795c */ /* 0x000fe20000300000 */
.L_x_729:
[----:B------:R-:W3:Y:S02]  /*165a0*/  SYNCS.PHASECHK.TRANS64.TRYWAIT P1, [R3+URZ+0x16860], R2 ;  /* 0x01686002030075a7 */ /* 0x000ee4000802017f */
[----:B---3--:R-:W-:Y:S05]  /*165b0*/  @!P1 BRA `(.L_x_730) ;  /* 0x0000005c00e89947 */ /* 0x008fea0003800000 */
.L_x_951:
[----:B------:R-:W-:Y:S05]  /*165c0*/  @!P0 BRA `(.L_x_731) ;  /* 0x0000000000048947 */ /* 0x000fea0003800000 */
[----:B------:R-:W-:Y:S01]  /*165d0*/  BPT.TRAP 0x1 ;  /* 0x000000040000795c */ /* 0x000fe20000300000 */
.L_x_731:
[----:B------:R0:W0:Y:S02]  /*165e0*/  SYNCS.PHASECHK.TRANS64.TRYWAIT P0, [R5+URZ+0x16860], R0 ;  /* 0x01686000050075a7 */ /* 0x000024000800017f */
[----:B0-----:R-:W-:Y:S05]  /*165f0*/  @!P0 NANOSLEEP.SYNCS 0x989680 ;  /* 0x009896800000895d */ /* 0x001fea0003900000 */
[----:B------:R-:W0:Y:S02]  /*16600*/  @!P0 SYNCS.PHASECHK.TRANS64 P0, [R5+URZ+0x16860], R0 ;  /* 0x01686000050085a7 */ /* 0x000e24000800007f */
[----:B0-----:R-:W-:Y:S05]  /*16610*/  @!P0 BRA `(.L_x_731) ;  /* 0xfffffffc00f08947 */ /* 0x001fea000383ffff */
.L_x_478:
[----:B------:R-:W-:Y:S05]  /*16620*/  BSYNC B9 ;  /* 0x0000000000097941 */ /* 0x000fea0003800000 */
.L_x_475:
[----:B------:R-:W-:Y:S05]  /*16630*/  EXIT ;  /* 0x000000000000794d */ /* 0x000fea0003800000 */
.L_x_498:
[----:B0-----:R0:W1:Y:S02]  /*16640*/  SYNCS.PHASECHK.TRANS64.TRYWAIT P6, [R70+URZ+0x16890], R79 ;  /* 0x0168904f460075a7 */ /* 0x00106400080c017f */
[----:B-1----:R-:W-:Y:S05]  /*16650*/  @!P6 NANOSLEEP.SYNCS 0x989680 ;  /* 0x009896800000e95d */ /* 0x002fea0003900000 */
[----:B------:R-:W1:Y:S02]  /*16660*/  @!P6 SYNCS.PHASECHK.TRANS64 P6, [R70+URZ+0x16890], R79 ;  /* 0x0168904f4600e5a7 */ /* 0x000e6400080c007f */
[----:B-1----:R-:W-:Y:S05]  /*16670*/  @!P6 BRA `(.L_x_498) ;  /* 0xfffffffc00f0e947 */ /* 0x002fea000383ffff */
[----:B------:R-:W-:Y:S05]  /*16680*/  BRA `(.L_x_732) ;  /* 0xfffffec400bc7947 */ /* 0x000fea000383ffff */
.L_x_499:
        /* <DEDUP_REMOVED lines=8> */
.L_x_734:
[----:B------:R-:W-:Y:S05]  /*16710*/  BSYNC B1 ;  /* 0x0000000000017941 */ /* 0x000fea0003800000 */
.L_x_733:
[----:B------:R-:W-:Y:S01]  /*16720*/  MOV R13, R84 ;  /* 0x00000054000d7202 */ /* 0x000fe20000000f00 */
[----:B------:R-:W-:Y:S02]  /*16730*/  IMAD.MOV.U32 R12, RZ, RZ, RZ ;  /* 0x000000ffff0c7224 */ /* 0x000fe400078e00ff */
[----:B------:R-:W-:Y:S02]  /*16740*/  IMAD.MOV.U32 R11, RZ, RZ, 0x1c1f ;  /* 0x00001c1fff0b7424 */ /* 0x000fe400078e00ff */
[----:B------:R-:W-:Y:S02]  /*16750*/  IMAD.MOV.U32 R15, RZ, RZ, -0x1 ;  /* 0xffffffffff0f7424 */ /* 0x000fe400078e00ff */
[----:B------:R-:W-:-:S07]  /*16760*/  IMAD.MOV.U32 R81, RZ, RZ, R14 ;  /* 0x000000ffff517224 */ /* 0x000fce00078e000e */
[----:B------:R-:W-:Y:S05]  /*16770*/  WARPSYNC.COLLECTIVE R15, `(.L_x_735) ;  /* 0x000000000f087348 */ /* 0x000fea0003c00000 */
[----:B------:R0:W1:Y:S02]  /*16780*/  SHFL.IDX P6, R14, R13, R12, R11 ;  /* 0x0000000c0d0e7389 */ /* 0x00006400000c000b */
[----:B01----:R-:W-:Y:S01]  /*16790*/  ENDCOLLECTIVE ;  /* 0x000000000000791b */ /* 0x003fe20003800000 */
.L_x_735:
[----:B------:R-:W-:Y:S05]  /*167a0*/  BRA `(.L_x_736) ;  /* 0xfffffec400887947 */ /* 0x000fea000383ffff */
.L_x_508:
[----:B------:R-:W-:Y:S01]  /*167b0*/  BSSY B1, `(.L_x_737) ;  /* 0x0000008000017945 */ /* 0x000fe20003800000 */
[----:B0---4-:R-:W-:Y:S02]  /*167c0*/  IMAD.MOV.U32 R13, RZ, RZ, R85 ;  /* 0x000000ffff0d7224 */ /* 0x011fe400078e0055 */
[----:B------:R-:W-:Y:S02]  /*167d0*/  IMAD.MOV.U32 R12, RZ, RZ, 0x1 ;  /* 0x00000001ff0c7424 */ /* 0x000fe400078e00ff */
[----:B------:R-:W-:Y:S02]  /*167e0*/  IMAD.MOV.U32 R11, RZ, RZ, 0x1c1f ;  /* 0x00001c1fff0b7424 */ /* 0x000fe400078e00ff */
[----:B------:R-:W-:-:S07]  /*167f0*/  IMAD.MOV.U32 R15, RZ, RZ, -0x1 ;  /* 0xffffffffff0f7424 */ /* 0x000fce00078e00ff */
[----:B-123--:R-:W-:Y:S05]  /*16800*/  WARPSYNC.COLLECTIVE R15, `(.L_x_738) ;  /* 0x000000000f087348 */ /* 0x00efea0003c00000 */
[----:B---3--:R0:W3:Y:S02]  /*16810*/  SHFL.IDX P6, R14, R13, R12, R11 ;  /* 0x0000000c0d0e7389 */ /* 0x0080e400000c000b */
[----:B0123--:R-:W-:Y:S01]  /*16820*/  ENDCOLLECTIVE ;  /* 0x000000000000791b */ /* 0x00ffe20003800000 */
.L_x_738:
[----:B------:R-:W-:Y:S05]  /*16830*/  BSYNC B1 ;  /* 0x0000000000017941 */ /* 0x000fea0003800000 */
.L_x_737:
[----:B------:R-:W-:Y:S01]  /*16840*/  IMAD.MOV.U32 R13, RZ, RZ, R84 ;  /* 0x000000ffff0d7224 */ /* 0x000fe200078e0054 */
[----:B------:R-:W-:Y:S01]  /*16850*/  MOV R12, 0x1 ;  /* 0x00000001000c7802 */ /* 0x000fe20000000f00 */
[----:B------:R-:W-:Y:S02]  /*16860*/  IMAD.MOV.U32 R11, RZ, RZ, 0x1c1f ;  /* 0x00001c1fff0b7424 */ /* 0x000fe400078e00ff */
[----:B------:R-:W-:Y:S02]  /*16870*/  IMAD.MOV.U32 R15, RZ, RZ, -0x1 ;  /* 0xffffffffff0f7424 */ /* 0x000fe400078e00ff */
[----:B------:R-:W-:-:S07]  /*16880*/  IMAD.MOV.U32 R85, RZ, RZ, R14 ;  /* 0x000000ffff557224 */ /* 0x000fce00078e000e */
[----:B------:R-:W-:Y:S05]  /*16890*/  WARPSYNC.COLLECTIVE R15, `(.L_x_739) ;  /* 0x000000000f087348 */ /* 0x000fea0003c00000 */
[----:B------:R0:W1:Y:S02]  /*168a0*/  SHFL.IDX P6, R14, R13, R12, R11 ;  /* 0x0000000c0d0e7389 */ /* 0x00006400000c000b */
[----:B01----:R-:W-:Y:S01]  /*168b0*/  ENDCOLLECTIVE ;  /* 0x000000000000791b */ /* 0x003fe20003800000 */
.L_x_739:
[----:B------:R-:W-:Y:S05]  /*168c0*/  BRA `(.L_x_740) ;  /* 0xfffffecc00187947 */ /* 0x000fea000383ffff */
.L_x_520:
[----:B-1----:R1:W2:Y:S02]  /*168d0*/  SYNCS.PHASECHK.TRANS64.TRYWAIT P4, [R70+URZ+0x16890], R79 ;  /* 0x0168904f460075a7 */ /* 0x0022a4000808017f */
[----:B--2---:R-:W-:Y:S05]  /*168e0*/  @!P4 NANOSLEEP.SYNCS 0x989680 ;  /* 0x009896800000c95d */ /* 0x004fea0003900000 */
[----:B------:R-:W2:Y:S02]  /*168f0*/  @!P4 SYNCS.PHASECHK.TRANS64 P4, [R70+URZ+0x16890], R79 ;  /* 0x0168904f4600c5a7 */ /* 0x000ea4000808007f */
[----:B--2---:R-:W-:Y:S05]  /*16900*/  @!P4 BRA `(.L_x_520) ;  /* 0xfffffffc00f0c947 */ /* 0x004fea000383ffff */
[----:B------:R-:W-:Y:S05]  /*16910*/  BRA `(.L_x_741) ;  /* 0xfffffed800387947 */ /* 0x000fea000383ffff */
.L_x_521:
[----:B------:R-:W-:Y:S01]  /*16920*/  BSSY B1, `(.L_x_742) ;  /* 0x0000008000017945 */ /* 0x000fe20003800000 */
[----:B------:R-:W-:Y:S02]  /*16930*/  IMAD.MOV.U32 R13, RZ, RZ, R85 ;  /* 0x000000ffff0d7224 */ /* 0x000fe400078e0055 */
[----:B------:R-:W-:Y:S02]  /*16940*/  IMAD.MOV.U32 R12, RZ, RZ, RZ ;  /* 0x000000ffff0c7224 */ /* 0x000fe400078e00ff */
[----:B------:R-:W-:Y:S02]  /*16950*/  IMAD.MOV.U32 R11, RZ, RZ, 0x1c1f ;  /* 0x00001c1fff0b7424 */ /* 0x000fe400078e00ff */
[----:B------:R-:W-:-:S07]  /*16960*/  IMAD.MOV.U32 R15, RZ, RZ, -0x1 ;  /* 0xffffffffff0f7424 */ /* 0x000fce00078e00ff */
[----:B-1----:R-:W-:Y:S05]  /*16970*/  WARPSYNC.COLLECTIVE R15, `(.L_x_743) ;  /* 0x000000000f087348 */ /* 0x002fea0003c00000 */
[----:B------:R0:W2:Y:S02]  /*16980*/  SHFL.IDX P6, R14, R13, R12, R11 ;  /* 0x0000000c0d0e7389 */ /* 0x0000a400000c000b */
[----:B012---:R-:W-:Y:S01]  /*16990*/  ENDCOLLECTIVE ;  /* 0x000000000000791b */ /* 0x007fe20003800000 */
.L_x_743:
[----:B------:R-:W-:Y:S05]  /*169a0*/  BSYNC B1 ;  /* 0x0000000000017941 */ /* 0x000fea0003800000 */
.L_x_742:
[----:B------:R-:W-:Y:S01]  /*169b0*/  IMAD.MOV.U32 R13, RZ, RZ, R84 ;  /* 0x000000ffff0d7224 */ /* 0x000fe200078e0054 */
[----:B------:R-:W-:Y:S01]  /*169c0*/  MOV R11, 0x1c1f ;  /* 0x00001c1f000b7802 */ /* 0x000fe20000000f00 */
[----:B------:R-:W-:Y:S02]  /*169d0*/  IMAD.MOV.U32 R12, RZ, RZ, RZ ;  /* 0x000000ffff0c7224 */ /* 0x000fe400078e00ff */
[----:B------:R-:W-:Y:S02]  /*169e0*/  IMAD.MOV.U32 R15, RZ, RZ, -0x1 ;  /* 0xffffffffff0f7424 */ /* 0x000fe400078e00ff */
[----:B------:R-:W-:-:S07]  /*169f0*/  IMAD.MOV.U32 R83, RZ, RZ, R14 ;  /* 0x000000ffff537224 */ /* 0x000fce00078e000e */
[----:B------:R-:W-:Y:S05]  /*16a00*/  WARPSYNC.COLLECTIVE R15, `(.L_x_744) ;  /* 0x000000000f087348 */ /* 0x000fea0003c00000 */
[----:B------:R0:W1:Y:S02]  /*16a10*/  SHFL.IDX P6, R14, R13, R12, R11 ;  /* 0x0000000c0d0e7389 */ /* 0x00006400000c000b */
[----:B01----:R-:W-:Y:S01]  /*16a20*/  ENDCOLLECTIVE ;  /* 0x000000000000791b */ /* 0x003fe20003800000 */
.L_x_744:
[----:B------:R-:W-:Y:S01]  /*16a30*/  IMAD.MOV.U32 R82, RZ, RZ, R14 ;  /* 0x000000ffff527224 */ /* 0x000fe200078e000e */
[----:B------:R-:W-:Y:S06]  /*16a40*/  BRA `(.L_x_745) ;  /* 0xfffffed800047947 */ /* 0x000fec000383ffff */
.L_x_526:
[----:B------:R-:W-:Y:S01]  /*16a50*/  BSSY B1, `(.L_x_746) ;  /* 0x0000008000017945 */ /* 0x000fe20003800000 */
[----:B---3--:R-:W-:Y:S02]  /*16a60*/  IMAD.MOV.U32 R13, RZ, RZ, R85 ;  /* 0x000000ffff0d7224 */ /* 0x008fe400078e0055 */
[----:B------:R-:W-:Y:S02]  /*16a70*/  IMAD.MOV.U32 R12, RZ, RZ, 0x1 ;  /* 0x00000001ff0c7424 */ /* 0x000fe400078e00ff */
[----:B--2---:R-:W-:Y:S02]  /*16a80*/  IMAD.MOV.U32 R11, RZ, RZ, 0x1c1f ;  /* 0x00001c1fff0b7424 */ /* 0x004fe400078e00ff */
[----:B------:R-:W-:-:S07]  /*16a90*/  IMAD.MOV.U32 R15, RZ, RZ, -0x1 ;  /* 0xffffffffff0f7424 */ /* 0x000fce00078e00ff */
[----:B01----:R-:W-:Y:S05]  /*16aa0*/  WARPSYNC.COLLECTIVE R15, `(.L_x_747) ;  /* 0x000000000f087348 */ /* 0x003fea0003c00000 */
[----:B------:R2:W3:Y:S02]  /*16ab0*/  SHFL.IDX P6, R14, R13, R12, R11 ;  /* 0x0000000c0d0e7389 */ /* 0x0004e400000c000b */
[----:B0123--:R-:W-:Y:S01]  /*16ac0*/  ENDCOLLECTIVE ;  /* 0x000000000000791b */ /* 0x00ffe20003800000 */
.L_x_747:
[----:B------:R-:W-:Y:S05]  /*16ad0*/  BSYNC B1 ;  /* 0x0000000000017941 */ /* 0x000fea0003800000 */
.L_x_746:
        /* <DEDUP_REMOVED lines=8> */
.L_x_748:
[----:B------:R-:W-:Y:S01]  /*16b60*/  IMAD.MOV.U32 R84, RZ, RZ, R14 ;  /* 0x000000ffff547224 */ /* 0x000fe200078e000e */
[----:B------:R-:W-:Y:S06]  /*16b70*/  BRA `(.L_x_749) ;  /* 0xfffffedc00bc7947 */ /* 0x000fec000383ffff */
.L_x_531:
[----:B0-----:R0:W1:Y:S02]  /*16b80*/  SYNCS.PHASECHK.TRANS64.TRYWAIT P3, [R70+URZ+0x16890], R79 ;  /* 0x0168904f460075a7 */ /* 0x001064000806017f */
[----:B-1----:R-:W-:Y:S05]  /*16b90*/  @!P3 NANOSLEEP.SYNCS 0x989680 ;  /* 0x009896800000b95d */ /* 0x002fea0003900000 */
[----:B------:R-:W1:Y:S02]  /*16ba0*/  @!P3 SYNCS.PHASECHK.TRANS64 P3, [R70+URZ+0x16890], R79 ;  /* 0x0168904f4600b5a7 */ /* 0x000e64000806007f */
[----:B-1----:R-:W-:Y:S05]  /*16bb0*/  @!P3 BRA `(.L_x_531) ;  /* 0xfffffffc00f0b947 */ /* 0x002fea000383ffff */
[----:B------:R-:W-:Y:S05]  /*16bc0*/  BRA `(.L_x_750) ;  /* 0xfffffee400cc7947 */ /* 0x000fea000383ffff */
.L_x_532:
        /* <DEDUP_REMOVED lines=8> */
.L_x_752:
[----:B------:R-:W-:Y:S05]  /*16c50*/  BSYNC B1 ;  /* 0x0000000000017941 */ /* 0x000fea0003800000 */
.L_x_751:
        /* <DEDUP_REMOVED lines=8> */
.L_x_753:
[----:B------:R-:W-:Y:S01]  /*16ce0*/  IMAD.MOV.U32 R7, RZ, RZ, R14 ;  /* 0x000000ffff077224 */ /* 0x000fe200078e000e */
[----:B------:R-:W-:Y:S06]  /*16cf0*/  BRA `(.L_x_754) ;  /* 0xfffffee400e87947 */ /* 0x000fec000383ffff */
.L_x_535:
[----:B------:R-:W-:Y:S01]  /*16d00*/  BSSY B1, `(.L_x_755) ;  /* 0x0000008000017945 */ /* 0x000fe20003800000 */
[----:B----4-:R-:W-:Y:S02]  /*16d10*/  IMAD.MOV.U32 R13, RZ, RZ, R37 ;  /* 0x000000ffff0d7224 */ /* 0x010fe400078e0025 */
[----:B------:R-:W-:Y:S02]  /*16d20*/  IMAD.MOV.U32 R12, RZ, RZ, 0x1 ;  /* 0x00000001ff0c7424 */ /* 0x000fe400078e00ff */
[----:B------:R-:W-:Y:S02]  /*16d30*/  IMAD.MOV.U32 R11, RZ, RZ, 0x1c1f ;  /* 0x00001c1fff0b7424 */ /* 0x000fe400078e00ff */
[----:B------:R-:W-:-:S07]  /*16d40*/  IMAD.MOV.U32 R15, RZ, RZ, -0x1 ;  /* 0xffffffffff0f7424 */ /* 0x000fce00078e00ff */
[----:B0123--:R-:W-:Y:S05]  /*16d50*/  WARPSYNC.COLLECTIVE R15, `(.L_x_756) ;  /* 0x000000000f087348 */ /* 0x00ffea0003c00000 */
[----:B------:R4:W0:Y:S02]  /*16d60*/  SHFL.IDX P6, R14, R13, R12, R11 ;  /* 0x0000000c0d0e7389 */ /* 0x00082400000c000b */
[----:B01234-:R-:W-:Y:S01]  /*16d70*/  ENDCOLLECTIVE ;  /* 0x000000000000791b */ /* 0x01ffe20003800000 */
.L_x_756:
[----:B------:R-:W-:Y:S05]  /*16d80*/  BSYNC B1 ;  /* 0x0000000000017941 */ /* 0x000fea0003800000 */
.L_x_755:
        /* <DEDUP_REMOVED lines=8> */
.L_x_757:
[----:B------:R-:W-:Y:S01]  /*16e10*/  IMAD.MOV.U32 R7, RZ, RZ, R14 ;  /* 0x000000ffff077224 */ /* 0x000fe200078e000e */
[----:B------:R-:W-:Y:S06]  /*16e20*/  BRA `(.L_x_758) ;  /* 0xfffffee400e47947 */ /* 0x000fec000383ffff */
.L_x_539:
[----:B0-----:R0:W4:Y:S02]  /*16e30*/  SYNCS.PHASECHK.TRANS64.TRYWAIT P4, [R70+URZ+0x168b0], R79 ;  /* 0x0168b04f460075a7 */ /* 0x001124000808017f */
[----:B----4-:R-:W-:Y:S05]  /*16e40*/  @!P4 NANOSLEEP.SYNCS 0x989680 ;  /* 0x009896800000c95d */ /* 0x010fea0003900000 */
[----:B------:R-:W4:Y:S02]  /*16e50*/  @!P4 SYNCS.PHASECHK.TRANS64 P4, [R70+URZ+0x168b0], R79 ;  /* 0x0168b04f4600c5a7 */ /* 0x000f24000808007f */
[----:B----4-:R-:W-:Y:S05]  /*16e60*/  @!P4 BRA `(.L_x_539) ;  /* 0xfffffffc00f0c947 */ /* 0x010fea000383ffff */
[----:B------:R-:W-:Y:S05]  /*16e70*/  BRA `(.L_x_759) ;  /* 0xfffffee8005c7947 */ /* 0x000fea000383ffff */
.L_x_549:
[----:B------:R-:W0:Y:S01]  /*16e80*/  S2R R0, SR_TID.X ;  /* 0x0000000000007919 */ /* 0x000e220000002100 */
[----:B------:R-:W-:Y:S01]  /*16e90*/  BSSY B0, `(.L_x_760) ;  /* 0x000000c000007945 */ /* 0x000fe20003800000 */
[----:B-1----:R-:W-:Y:S02]  /*16ea0*/  IMAD.MOV.U32 R12, RZ, RZ, RZ ;  /* 0x000000ffff0c7224 */ /* 0x002fe400078e00ff */
[----:B----4-:R-:W-:Y:S02]  /*16eb0*/  IMAD.MOV.U32 R11, RZ, RZ, 0x1f ;  /* 0x0000001fff0b7424 */ /* 0x010fe400078e00ff */
[----:B------:R-:W-:Y:S02]  /*16ec0*/  IMAD.MOV.U32 R15, RZ, RZ, -0x1 ;  /* 0xffffffffff0f7424 */ /* 0x000fe400078e00ff */
[----:B0-----:R-:W-:-:S05]  /*16ed0*/  VIADD R4, R0, 0xffffff80 ;  /* 0xffffff8000047836 */ /* 0x001fca0000000000 */
[----:B------:R-:W-:-:S04]  /*16ee0*/  SHF.R.S32.HI R0, RZ, 0x1f, R4 ;  /* 0x0000001fff007819 */ /* 0x000fc80000011404 */
[----:B------:R-:W-:-:S04]  /*16ef0*/  LEA.HI R0, R0, R4, RZ, 0x7 ;  /* 0x0000000400007211 */ /* 0x000fc800078f38ff */
[----:B------:R-:W-:-:S05]  /*16f00*/  SHF.R.S32.HI R0, RZ, 0x7, R0 ;  /* 0x00000007ff007819 */ /* 0x000fca0000011400 */
[----:B--2---:R-:W-:-:S07]  /*16f10*/  IMAD.MOV.U32 R13, RZ, RZ, R0 ;  /* 0x000000ffff0d7224 */ /* 0x004fce00078e0000 */
[----:B-----5:R-:W-:Y:S05]  /*16f20*/  WARPSYNC.COLLECTIVE R15, `(.L_x_761) ;  /* 0x000000000f087348 */ /* 0x020fea0003c00000 */
[----:B------:R0:W1:Y:S02]  /*16f30*/  SHFL.IDX P6, R14, R13, R12, R11 ;  /* 0x0000000c0d0e7389 */ /* 0x00006400000c000b */
[----:B01---5:R-:W-:Y:S01]  /*16f40*/  ENDCOLLECTIVE ;  /* 0x000000000000791b */ /* 0x023fe20003800000 */
.L_x_761:
[----:B------:R-:W-:Y:S05]  /*16f50*/  BSYNC B0 ;  /* 0x0000000000007941 */ /* 0x000fea0003800000 */
.L_x_760:
[----:B------:R3:W-:Y:S01]  /*16f60*/  STL [R1+0x28], R14 ;  /* 0x0000280e01007387 */ /* 0x0007e20000100800 */
[----:B------:R-:W-:Y:S05]  /*16f70*/  BRA `(.L_x_762) ;  /* 0xfffffef000647947 */ /* 0x000fea000383ffff */
.L_x_561:
[----:B------:R-:W-:Y:S01]  /*16f80*/  BSSY B1, `(.L_x_763) ;  /* 0x0000008000017945 */ /* 0x000fe20003800000 */
[----:B--2---:R-:W-:Y:S01]  /*16f90*/  IMAD.MOV.U32 R13, RZ, RZ, R26 ;  /* 0x000000ffff0d7224 */ /* 0x004fe200078e001a */
[----:B----4-:R-:W-:Y:S01]  /*16fa0*/  MOV R11, 0x1c1f ;  /* 0x00001c1f000b7802 */ /* 0x010fe20000000f00 */
[----:B------:R-:W-:Y:S02]  /*16fb0*/  IMAD.MOV.U32 R12, RZ, RZ, RZ ;  /* 0x000000ffff0c7224 */ /* 0x000fe400078e00ff */
[----:B------:R-:W-:-:S07]  /*16fc0*/  IMAD.MOV.U32 R15, RZ, RZ, -0x1 ;  /* 0xffffffffff0f7424 */ /* 0x000fce00078e00ff */
[----:B---3--:R-:W-:Y:S05]  /*16fd0*/  WARPSYNC.COLLECTIVE R15, `(.L_x_764) ;  /* 0x000000000f087348 */ /* 0x008fea0003c00000 */
[----:B---3--:R0:W1:Y:S02]  /*16fe0*/  SHFL.IDX P6, R14, R13, R12, R11 ;  /* 0x0000000c0d0e7389 */ /* 0x00806400000c000b */
[----:B01----:R-:W-:Y:S01]  /*16ff0*/  ENDCOLLECTIVE ;  /* 0x000000000000791b */ /* 0x003fe20003800000 */
.L_x_764:
[----:B------:R-:W-:Y:S05]  /*17000*/  BSYNC B1 ;  /* 0x0000000000017941 */ /* 0x000fea0003800000 */
.L_x_763:
[----:B------:R-:W-:Y:S02]  /*17010*/  IMAD.MOV.U32 R13, RZ, RZ, R25 ;  /* 0x000000ffff0d7224 */ /* 0x000fe400078e0019 */
[----:B------:R-:W-:Y:S02]  /*17020*/  IMAD.MOV.U32 R12, RZ, RZ, RZ ;  /* 0x000000ffff0c7224 */ /* 0x000fe400078e00ff */
[----:B------:R-:W-:Y:S02]  /*17030*/  IMAD.MOV.U32 R11, RZ, RZ, 0x1c1f ;  /* 0x00001c1fff0b7424 */ /* 0x000fe400078e00ff */
[----:B------:R-:W-:Y:S02]  /*17040*/  IMAD.MOV.U32 R15, RZ, RZ, -0x1 ;  /* 0xffffffffff0f7424 */ /* 0x000fe400078e00ff */
[----:B------:R-:W-:-:S07]  /*17050*/  IMAD.MOV.U32 R3, RZ, RZ, R14 ;  /* 0x000000ffff037224 */ /* 0x000fce00078e000e */
[----:B------:R-:W-:Y:S05]  /*17060*/  WARPSYNC.COLLECTIVE R15, `(.L_x_765) ;  /* 0x000000000f087348 */ /* 0x000fea0003c00000 */
[----:B------:R0:W1:Y:S02]  /*17070*/  SHFL.IDX P6, R14, R13, R12, R11 ;  /* 0x0000000c0d0e7389 */ /* 0x00006400000c000b */
[----:B01----:R-:W-:Y:S01]  /*17080*/  ENDCOLLECTIVE ;  /* 0x000000000000791b */ /* 0x003fe20003800000 */
.L_x_765:
[----:B------:R-:W-:Y:S02]  /*17090*/  IMAD.MOV.U32 R13, RZ, RZ, R28 ;  /* 0x000000ffff0d7224 */ /* 0x000fe400078e001c */
[----:B------:R-:W-:-:S07]  /*170a0*/  IMAD.MOV.U32 R0, RZ, RZ, R14 ;  /* 0x000000ffff007224 */ /* 0x000fce00078e000e */
[----:B------:R-:W-:Y:S05]  /*170b0*/  WARPSYNC.COLLECTIVE R15, `(.L_x_766) ;  /* 0x000000000f087348 */ /* 0x000fea0003c00000 */
[----:B------:R0:W1:Y:S02]  /*170c0*/  SHFL.IDX P6, R14, R13, R12, R11 ;  /* 0x0000000c0d0e7389 */ /* 0x00006400000c000b */
[----:B01----:R-:W-:Y:S01]  /*170d0*/  ENDCOLLECTIVE ;  /* 0x000000000000791b */ /* 0x003fe20003800000 */
.L_x_766:
[----:B------:R-:W-:Y:S01]  /*170e0*/  MOV R13, R27 ;  /* 0x0000001b000d7202 */ /* 0x000fe20000000f00 */
[----:B------:R-:W-:-:S07]  /*170f0*/  IMAD.MOV.U32 R5, RZ, RZ, R14 ;  /* 0x000000ffff057224 */ /* 0x000fce00078e000e */
[----:B------:R-:W-:Y:S05]  /*17100*/  WARPSYNC.COLLECTIVE R15, `(.L_x_767) ;  /* 0x000000000f087348 */ /* 0x000fea0003c00000 */
[----:B------:R0:W1:Y:S02]  /*17110*/  SHFL.IDX P6, R14, R13, R12, R11 ;  /* 0x0000000c0d0e7389 */ /* 0x00006400000c000b */
[----:B01----:R-:W-:Y:S01]  /*17120*/  ENDCOLLECTIVE ;  /* 0x000000000000791b */ /* 0x003fe20003800000 */
.L_x_767:
[----:B------:R-:W-:Y:S05]  /*17130*/  BRA `(.L_x_768) ;  /* 0xfffffef400747947 */ /* 0x000fea000383ffff */
.L_x_565:
[----:B0-----:R0:W1:Y:S02]  /*17140*/  SYNCS.PHASECHK.TRANS64.TRYWAIT P0, [R18+URZ+0x16800], R5 ;  /* 0x01680005120075a7 */ /* 0x001064000800017f */
[----:B-1----:R-:W-:Y:S05]  /*17150*/  @!P0 NANOSLEEP.SYNCS 0x989680 ;  /* 0x009896800000895d */ /* 0x002fea0003900000 */
[----:B------:R-:W1:Y:S02]  /*17160*/  @!P0 SYNCS.PHASECHK.TRANS64 P0, [R18+URZ+0x16800], R5 ;  /* 0x01680005120085a7 */ /* 0x000e64000800007f */
[----:B-1----:R-:W-:Y:S05]  /*17170*/  @!P0 BRA `(.L_x_565) ;  /* 0xfffffffc00f08947 */ /* 0x002fea000383ffff */
[----:B------:R-:W-:Y:S05]  /*17180*/  BRA `(.L_x_769) ;  /* 0xfffffef800a07947 */ /* 0x000fea000383ffff */
.L_x_573:
[----:B------:R-:W-:Y:S01]  /*17190*/  BSSY B1, `(.L_x_770) ;  /* 0x0000008000017945 */ /* 0x000fe20003800000 */
[----:B--2---:R-:W-:Y:S02]  /*171a0*/  IMAD.MOV.U32 R13, RZ, RZ, R26 ;  /* 0x000000ffff0d7224 */ /* 0x004fe400078e001a */
[----:B------:R-:W-:Y:S02]  /*171b0*/  IMAD.MOV.U32 R12, RZ, RZ, RZ ;  /* 0x000000ffff0c7224 */ /* 0x000fe400078e00ff */
[----:B----4-:R-:W-:Y:S02]  /*171c0*/  IMAD.MOV.U32 R11, RZ, RZ, 0x1c1f ;  /* 0x00001c1fff0b7424 */ /* 0x010fe400078e00ff */
[----:B------:R-:W-:-:S07]  /*171d0*/  IMAD.MOV.U32 R15, RZ, RZ, -0x1 ;  /* 0xffffffffff0f7424 */ /* 0x000fce00078e00ff */
[----:B---3--:R-:W-:Y:S05]  /*171e0*/  WARPSYNC.COLLECTIVE R15, `(.L_x_771) ;  /* 0x000000000f087348 */ /* 0x008fea0003c00000 */
[----:B---3--:R0:W1:Y:S02]  /*171f0*/  SHFL.IDX P6, R14, R13, R12, R11 ;  /* 0x0000000c0d0e7389 */ /* 0x00806400000c000b */
[----:B01----:R-:W-:Y:S01]  /*17200*/  ENDCOLLECTIVE ;  /* 0x000000000000791b */ /* 0x003fe20003800000 */
.L_x_771:
[----:B------:R-:W-:Y:S05]  /*17210*/  BSYNC B1 ;  /* 0x0000000000017941 */ /* 0x000fea0003800000 */
.L_x_770:
        /* <DEDUP_REMOVED lines=8> */
.L_x_772:
[----:B------:R-:W-:Y:S01]  /*172a0*/  IMAD.MOV.U32 R13, RZ, RZ, R28 ;  /* 0x000000ffff0d7224 */ /* 0x000fe200078e001c */
[----:B------:R-:W-:-:S07]  /*172b0*/  MOV R3, R14 ;  /* 0x0000000e00037202 */ /* 0x000fce0000000f00 */
[----:B------:R-:W-:Y:S05]  /*172c0*/  WARPSYNC.COLLECTIVE R15, `(.L_x_773) ;  /* 0x000000000f087348 */ /* 0x000fea0003c00000 */
[----:B------:R0:W1:Y:S02]  /*172d0*/  SHFL.IDX P6, R14, R13, R12, R11 ;  /* 0x0000000c0d0e7389 */ /* 0x00006400000c000b */
[----:B01----:R-:W-:Y:S01]  /*172e0*/  ENDCOLLECTIVE ;  /* 0x000000000000791b */ /* 0x003fe20003800000 */
.L_x_773:
[----:B------:R-:W-:Y:S02]  /*172f0*/  IMAD.MOV.U32 R13, RZ, RZ, R27 ;  /* 0x000000ffff0d7224 */ /* 0x000fe400078e001b */
[----:B------:R-:W-:-:S07]  /*17300*/  IMAD.MOV.U32 R20, RZ, RZ, R14 ;  /* 0x000000ffff147224 */ /* 0x000fce00078e000e */
[----:B------:R-:W-:Y:S05]  /*17310*/  WARPSYNC.COLLECTIVE R15, `(.L_x_774) ;  /* 0x000000000f087348 */ /* 0x000fea0003c00000 */
[----:B------:R0:W1:Y:S02]  /*17320*/  SHFL.IDX P6, R14, R13, R12, R11 ;  /* 0x0000000c0d0e7389 */ /* 0x00006400000c000b */
[----:B01----:R-:W-:Y:S01]  /*17330*/  ENDCOLLECTIVE ;  /* 0x000000000000791b */ /* 0x003fe20003800000 */
.L_x_774:
[----:B------:R-:W-:Y:S05]  /*17340*/  BRA `(.L_x_775) ;  /* 0xffffff0400107947 */ /* 0x000fea000383ffff */
.L_x_577:
[----:B0-----:R0:W1:Y:S02]  /*17350*/  SYNCS.PHASECHK.TRANS64.TRYWAIT P1, [R18+URZ+0x16800], R27 ;  /* 0x0168001b120075a7 */ /* 0x001064000802017f */
[----:B-1----:R-:W-:Y:S05]  /*17360*/  @!P1 NANOSLEEP.SYNCS 0x989680 ;  /* 0x009896800000995d */ /* 0x002fea0003900000 */
[----:B------:R-:W1:Y:S02]  /*17370*/  @!P1 SYNCS.PHASECHK.TRANS64 P1, [R18+URZ+0x16800], R27 ;  /* 0x0168001b120095a7 */ /* 0x000e64000802007f */
[----:B-1----:R-:W-:Y:S05]  /*17380*/  @!P1 BRA `(.L_x_577) ;  /* 0xfffffffc00f09947 */ /* 0x002fea000383ffff */
[----:B------:R-:W-:Y:S05]  /*17390*/  BRA `(.L_x_776) ;  /* 0xffffff0400f07947 */ /* 0x000fea000383ffff */
.L_x_583:
[----:B--2---:R2:W3:Y:S02]  /*173a0*/  SYNCS.PHASECHK.TRANS64.TRYWAIT P1, [R3+URZ+0x16830], R4 ;  /* 0x01683004030075a7 */ /* 0x0044e4000802017f */
[----:B---3--:R-:W-:Y:S05]  /*173b0*/  @!P1 NANOSLEEP.SYNCS 0x989680 ;  /* 0x009896800000995d */ /* 0x008fea0003900000 */
[----:B------:R-:W3:Y:S02]  /*173c0*/  @!P1 SYNCS.PHASECHK.TRANS64 P1, [R3+URZ+0x16830], R4 ;  /* 0x01683004030095a7 */ /* 0x000ee4000802007f */
[----:B---3--:R-:W-:Y:S05]  /*173d0*/  @!P1 BRA `(.L_x_583) ;  /* 0xfffffffc00f09947 */ /* 0x008fea000383ffff */
[----:B------:R-:W-:Y:S05]  /*173e0*/  BRA `(.L_x_582) ;  /* 0xffffff1400407947 */ /* 0x000fea000383ffff */
.L_x_590:
[----:B--2---:R2:W3:Y:S02]  /*173f0*/  SYNCS.PHASECHK.TRANS64.TRYWAIT P2, [R9+URZ+0x16830], R0 ;  /* 0x01683000090075a7 */ /* 0x0044e4000804017f */
[----:B---3--:R-:W-:Y:S05]  /*17400*/  @!P2 NANOSLEEP.SYNCS 0x989680 ;  /* 0x009896800000a95d */ /* 0x008fea0003900000 */
[----:B------:R-:W3:Y:S02]  /*17410*/  @!P2 SYNCS.PHASECHK.TRANS64 P2, [R9+URZ+0x16830], R0 ;  /* 0x016830000900a5a7 */ /* 0x000ee4000804007f */
[----:B---3--:R-:W-:Y:S05]  /*17420*/  @!P2 BRA `(.L_x_590) ;  /* 0xfffffffc00f0a947 */ /* 0x008fea000383ffff */
[----:B------:R-:W-:Y:S05]  /*17430*/  BRA `(.L_x_589) ;  /* 0xffffff3400947947 */ /* 0x000fea000383ffff */
.L_x_594:
[----:B-1----:R1:W2:Y:S02]  /*17440*/  SYNCS.PHASECHK.TRANS64.TRYWAIT P1, [R4+URZ+0x16850], R0 ;  /* 0x01685000040075a7 */ /* 0x0022a4000802017f */
[----:B--2---:R-:W-:Y:S05]  /*17450*/  @!P1 NANOSLEEP.SYNCS 0x989680 ;  /* 0x009896800000995d */ /* 0x004fea0003900000 */
[----:B------:R-:W2:Y:S02]  /*17460*/  @!P1 SYNCS.PHASECHK.TRANS64 P1, [R4+URZ+0x16850], R0 ;  /* 0x01685000040095a7 */ /* 0x000ea4000802007f */
[----:B--2---:R-:W-:Y:S05]  /*17470*/  @!P1 BRA `(.L_x_594) ;  /* 0xfffffffc00f09947 */ /* 0x004fea000383ffff */
[----:B------:R-:W-:Y:S05]  /*17480*/  BRA `(.L_x_591) ;  /* 0xffffff38006c7947 */ /* 0x000fea000383ffff */
.L_x_601:
[----:B-1----:R1:W2:Y:S02]  /*17490*/  SYNCS.PHASECHK.TRANS64.TRYWAIT P1, [R12+URZ+0x16850], R5 ;  /* 0x016850050c0075a7 */ /* 0x0022a4000802017f */
[----:B--2---:R-:W-:Y:S05]  /*174a0*/  @!P1 NANOSLEEP.SYNCS 0x989680 ;  /* 0x009896800000995d */ /* 0x004fea0003900000 */
[----:B------:R-:W2:Y:S02]  /*174b0*/  @!P1 SYNCS.PHASECHK.TRANS64 P1, [R12+URZ+0x16850], R5 ;  /* 0x016850050c0095a7 */ /* 0x000ea4000802007f */
[----:B--2---:R-:W-:Y:S05]  /*174c0*/  @!P1 BRA `(.L_x_601) ;  /* 0xfffffffc00f09947 */ /* 0x004fea000383ffff */
[----:B------:R-:W-:Y:S05]  /*174d0*/  BRA `(.L_x_600) ;  /* 0xffffff54003c7947 */ /* 0x000fea000383ffff */
.L_x_607:
[----:B------:R-:W-:Y:S02]  /*174e0*/  IMAD.MOV.U32 R13, RZ, RZ, R41 ;  /* 0x000000ffff0d7224 */ /* 0x000fe400078e0029 */
[----:B------:R-:W-:Y:S02]  /*174f0*/  IMAD.MOV.U32 R12, RZ, RZ, RZ ;  /* 0x000000ffff0c7224 */ /* 0x000fe400078e00ff */
[----:B------:R-:W-:Y:S02]  /*17500*/  IMAD.MOV.U32 R11, RZ, RZ, 0x181f ;  /* 0x0000181fff0b7424 */ /* 0x000fe400078e00ff */
[----:B------:R-:W-:Y:S02]  /*17510*/  IMAD.MOV.U32 R15, RZ, RZ, -0x1 ;  /* 0xffffffffff0f7424 */ /* 0x000fe400078e00ff */
[----:B------:R-:W-:-:S07]  /*17520*/  IMAD R42, R68, 0xc0, R70 ;  /* 0x000000c0442a7824 */ /* 0x000fce00078e0246 */
[----:B0----5:R-:W-:Y:S05]  /*17530*/  WARPSYNC.COLLECTIVE R15, `(.L_x_777) ;  /* 0x000000000f087348 */ /* 0x021fea0003c00000 */
[----:B------:R1:W2:Y:S02]  /*17540*/  SHFL.IDX P6, R14, R13, R12, R11 ;  /* 0x0000000c0d0e7389 */ /* 0x0002a400000c000b */
[----:B012--5:R-:W-:Y:S01]  /*17550*/  ENDCOLLECTIVE ;  /* 0x000000000000791b */ /* 0x027fe20003800000 */
.L_x_777:
[----:B------:R-:W-:Y:S02]  /*17560*/  VIADD R20, R42, 0x30 ;  /* 0x000000302a147836 */ /* 0x000fe40000000000 */
[----:B------:R-:W-:Y:S02]  /*17570*/  IMAD.MOV.U32 R13, RZ, RZ, R40 ;  /* 0x000000ffff0d7224 */ /* 0x000fe400078e0028 */
[----:B------:R-:W-:-:S07]  /*17580*/  IMAD.MOV.U32 R0, RZ, RZ, R14 ;  /* 0x000000ffff007224 */ /* 0x000fce00078e000e */
[----:B------:R-:W-:Y:S05]  /*17590*/  WARPSYNC.COLLECTIVE R15, `(.L_x_778) ;  /* 0x000000000f087348 */ /* 0x000fea0003c00000 */
[----:B------:R0:W1:Y:S02]  /*175a0*/  SHFL.IDX P6, R14, R13, R12, R11 ;  /* 0x0000000c0d0e7389 */ /* 0x00006400000c000b */
[----:B01----:R-:W-:Y:S01]  /*175b0*/  ENDCOLLECTIVE ;  /* 0x000000000000791b */ /* 0x003fe20003800000 */
.L_x_778:
[----:B------:R-:W-:Y:S02]  /*175c0*/  ULDC UR4, c[0x0][0xac8] ;  /* 0x0002b20000047ab9 */ /* 0x000fe40000000800 */
[----:B------:R-:W-:-:S04]  /*175d0*/  ISETP.GE.AND P0, PT, R59, UR4, PT ;  /* 0x000000043b007c0c */ /* 0x000fc8000bf06270 */
[-C--:B------:R-:W-:Y:S01]  /*175e0*/  ISETP.GE.OR P4, PT, R20, R61.reuse, P0 ;  /* 0x0000003d1400720c */ /* 0x080fe20000786670 */
[C---:B------:R-:W-:Y:S01]  /*175f0*/  VIADD R20, R42.reuse, 0x60 ;  /* 0x000000602a147836 */ /* 0x040fe20000000000 */
[----:B------:R-:W-:-:S04]  /*17600*/  ISETP.GE.OR P3, PT, R42, R61, P0 ;  /* 0x0000003d2a00720c */ /* 0x000fc80000766670 */
[----:B------:R-:W-:Y:S01]  /*17610*/  ISETP.GE.OR P2, PT, R20, R61, P0 ;  /* 0x0000003d1400720c */ /* 0x000fe20000746670 */
[----:B------:R-:W-:Y:S02]  /*17620*/  IMAD.MOV.U32 R13, RZ, RZ, R41 ;  /* 0x000000ffff0d7224 */ /* 0x000fe400078e0029 */
[----:B------:R-:W-:Y:S01]  /*17630*/  IMAD.MOV.U32 R12, RZ, RZ, 0x1 ;  /* 0x00000001ff0c7424 */ /* 0x000fe200078e00ff */
[----:B------:R-:W-:-:S09]  /*17640*/  MOV R3, R14 ;  /* 0x0000000e00037202 */ /* 0x000fd20000000f00 */
[----:B------:R-:W-:Y:S05]  /*17650*/  WARPSYNC.COLLECTIVE R15, `(.L_x_779) ;  /* 0x000000000f087348 */ /* 0x000fea0003c00000 */
[----:B------:R0:W1:Y:S02]  /*17660*/  SHFL.IDX P6, R14, R13, R12, R11 ;  /* 0x0000000c0d0e7389 */ /* 0x00006400000c000b */
[----:B01----:R-:W-:Y:S01]  /*17670*/  ENDCOLLECTIVE ;  /* 0x000000000000791b */ /* 0x003fe20003800000 */
.L_x_779:
[----:B------:R-:W-:-:S04]  /*17680*/  @!P3 LEA R32, P5, R59, R3, 0x1 ;  /* 0x000000033b20b211 */ /* 0x000fc800078a08ff */
[----:B------:R-:W-:Y:S01]  /*17690*/  @!P3 LEA.HI.X R3, R59, R0, R58, 0x1, P5 ;  /* 0x000000003b03b211 */ /* 0x000fe200028f0c3a */
[----:B------:R-:W-:Y:S02]  /*176a0*/  IMAD.MOV.U32 R13, RZ, RZ, R40 ;  /* 0x000000ffff0d7224 */ /* 0x000fe400078e0028 */
[----:B------:R-:W-:-:S07]  /*176b0*/  IMAD.MOV.U32 R8, RZ, RZ, R14 ;  /* 0x000000ffff087224 */ /* 0x000fce00078e000e */
[----:B------:R-:W-:Y:S05]  /*176c0*/  WARPSYNC.COLLECTIVE R15, `(.L_x_780) ;  /* 0x000000000f087348 */ /* 0x000fea0003c00000 */
[----:B------:R0:W1:Y:S02]  /*176d0*/  SHFL.IDX P6, R14, R13, R12, R11 ;  /* 0x0000000c0d0e7389 */ /* 0x00006400000c000b */
[----:B01----:R-:W-:Y:S01]  /*176e0*/  ENDCOLLECTIVE ;  /* 0x000000000000791b */ /* 0x003fe20003800000 */
.L_x_780:
[----:B------:R-:W-:Y:S02]  /*176f0*/  IMAD.MOV.U32 R13, RZ, RZ, R41 ;  /* 0x000000ffff0d7224 */ /* 0x000fe400078e0029 */
[----:B------:R-:W-:Y:S02]  /*17700*/  IMAD.MOV.U32 R12, RZ, RZ, 0x2 ;  /* 0x00000002ff0c7424 */ /* 0x000fe400078e00ff */
[----:B------:R-:W-:-:S07]  /*17710*/  IMAD.MOV.U32 R9, RZ, RZ, R14 ;  /* 0x000000ffff097224 */ /* 0x000fce00078e000e */
[----:B------:R-:W-:Y:S05]  /*17720*/  WARPSYNC.COLLECTIVE R15, `(.L_x_781) ;  /* 0x000000000f087348 */ /* 0x000fea0003c00000 */
[----:B------:R0:W1:Y:S02]  /*17730*/  SHFL.IDX P6, R14, R13, R12, R11 ;  /* 0x0000000c0d0e7389 */ /* 0x00006400000c000b */
[----:B01----:R-:W-:Y:S01]  /*17740*/  ENDCOLLECTIVE ;  /* 0x000000000000791b */ /* 0x003fe20003800000 */
.L_x_781:
[----:B------:R-:W-:Y:S01]  /*17750*/  @!P4 LEA R20, P1, R59, R9, 0x1 ;  /* 0x000000093b14c211 */ /* 0x000fe200078208ff */
[----:B------:R-:W-:-:S03]  /*17760*/  @!P3 IMAD.MOV.U32 R9, RZ, RZ, R3 ;  /* 0x000000ffff09b224 */ /* 0x000fc600078e0003 */
[----:B------:R-:W-:Y:S01]  /*17770*/  @!P4 LEA.HI.X R21, R59, R8, R58, 0x1, P1 ;  /* 0x000000083b15c211 */ /* 0x000fe200008f0c3a */
[----:B------:R-:W-:-:S05]  /*17780*/  @!P3 IMAD.MOV.U32 R8, RZ, RZ, R32 ;  /* 0x000000ffff08b224 */ /* 0x000fca00078e0020 */
[----:B------:R0:W-:Y:S01]  /*17790*/  @!P3 ST.E.128 desc[UR42][R8.64], R4 ;  /* 0x000000040800b985 */ /* 0x0001e2000c101d2a */
[----:B------:R-:W-:-:S03]  /*177a0*/  MOV R13, R40 ;  /* 0x00000028000d7202 */ /* 0x000fc60000000f00 */
[----:B------:R0:W-:Y:S01]  /*177b0*/  @!P4 ST.E.128 desc[UR42][R20.64], R24 ;  /* 0x000000181400c985 */ /* 0x0001e2000c101d2a */
[----:B------:R-:W-:-:S07]  /*177c0*/  IMAD.MOV.U32 R10, RZ, RZ, R14 ;  /* 0x000000ffff0a7224 */ /* 0x000fce00078e000e */
[----:B0-----:R-:W-:Y:S05]  /*177d0*/  WARPSYNC.COLLECTIVE R15, `(.L_x_782) ;  /* 0x000000000f087348 */ /* 0x001fea0003c00000 */
[----:B------:R1:W2:Y:S02]  /*177e0*/  SHFL.IDX P6, R14, R13, R12, R11 ;  /* 0x0000000c0d0e7389 */ /* 0x0002a400000c000b */
[----:B012---:R-:W-:Y:S01]  /*177f0*/  ENDCOLLECTIVE ;  /* 0x000000000000791b */ /* 0x007fe20003800000 */
.L_x_782:
[----:B------:R-:W-:Y:S02]  /*17800*/  IMAD.MOV.U32 R13, RZ, RZ, R41 ;  /* 0x000000ffff0d7224 */ /* 0x000fe400078e0029 */
[----:B------:R-:W-:Y:S01]  /*17810*/  IMAD.MOV.U32 R12, RZ, RZ, 0x3 ;  /* 0x00000003ff0c7424 */ /* 0x000fe200078e00ff */
[----:B------:R-:W-:-:S13]  /*17820*/  @!P2 LEA R43, P5, R59, R14, 0x1 ;  /* 0x0000000e3b2ba211 */ /* 0x000fda00078a08ff */
[----:B------:R-:W-:Y:S05]  /*17830*/  WARPSYNC.COLLECTIVE R15, `(.L_x_783) ;  /* 0x000000000f087348 */ /* 0x000fea0003c00000 */
[----:B------:R0:W1:Y:S02]  /*17840*/  SHFL.IDX P6, R14, R13, R12, R11 ;  /* 0x0000000c0d0e7389 */ /* 0x00006400000c000b */
[----:B01----:R-:W-:Y:S01]  /*17850*/  ENDCOLLECTIVE ;  /* 0x000000000000791b */ /* 0x003fe20003800000 */
.L_x_783:
[----:B------:R-:W-:Y:S02]  /*17860*/  @!P2 LEA.HI.X R10, R59, R10, R58, 0x1, P5 ;  /* 0x0000000a3b0aa211 */ /* 0x000fe400028f0c3a */
[----:B------:R-:W-:-:S03]  /*17870*/  @!P2 MOV R4, R43 ;  /* 0x0000002b0004a202 */ /* 0x000fc60000000f00 */
[----:B------:R-:W-:-:S05]  /*17880*/  @!P2 IMAD.MOV.U32 R5, RZ, RZ, R10 ;  /* 0x000000ffff05a224 */ /* 0x000fca00078e000a */
[----:B------:R0:W-:Y:S01]  /*17890*/  @!P2 ST.E.128 desc[UR42][R4.64], R28 ;  /* 0x0000001c0400a985 */ /* 0x0001e2000c101d2a */
[----:B------:R-:W-:Y:S02]  /*178a0*/  IMAD.MOV.U32 R13, RZ, RZ, R40 ;  /* 0x000000ffff0d7224 */ /* 0x000fe400078e0028 */
[----:B------:R-:W-:-:S07]  /*178b0*/  IMAD.MOV.U32 R0, RZ, RZ, R14 ;  /* 0x000000ffff007224 */ /* 0x000fce00078e000e */
[----:B0-----:R-:W-:Y:S05]  /*178c0*/  WARPSYNC.COLLECTIVE R15, `(.L_x_784) ;  /* 0x000000000f087348 */ /* 0x001fea0003c00000 */
[----:B------:R1:W2:Y:S02]  /*178d0*/  SHFL.IDX P6, R14, R13, R12, R11 ;  /* 0x0000000c0d0e7389 */ /* 0x0002a400000c000b */
[----:B012---:R-:W-:Y:S01]  /*178e0*/  ENDCOLLECTIVE ;  /* 0x000000000000791b */ /* 0x007fe20003800000 */
.L_x_784:
[----:B------:R-:W-:Y:S05]  /*178f0*/  BRA `(.L_x_785) ;  /* 0xffffff6800807947 */ /* 0x000fea000383ffff */
.L_x_609:
[----:B------:R-:W-:Y:S02]  /*17900*/  IMAD.MOV.U32 R13, RZ, RZ, R4 ;  /* 0x000000ffff0d7224 */ /* 0x000fe400078e0004 */
[----:B------:R-:W-:Y:S02]  /*17910*/  IMAD.MOV.U32 R12, RZ, RZ, RZ ;  /* 0x000000ffff0c7224 */ /* 0x000fe400078e00ff */
[----:B------:R-:W-:Y:S02]  /*17920*/  IMAD.MOV.U32 R11, RZ, RZ, 0x1c1f ;  /* 0x00001c1fff0b7424 */ /* 0x000fe400078e00ff */
[----:B------:R-:W-:-:S07]  /*17930*/  IMAD.MOV.U32 R15, RZ, RZ, -0x1 ;  /* 0xffffffffff0f7424 */ /* 0x000fce00078e00ff */
[----:B------:R-:W-:Y:S05]  /*17940*/  WARPSYNC.COLLECTIVE R15, `(.L_x_786) ;  /* 0x000000000f087348 */ /* 0x000fea0003c00000 */
[----:B------:R0:W1:Y:S02]  /*17950*/  SHFL.IDX P6, R14, R13, R12, R11 ;  /* 0x0000000c0d0e7389 */ /* 0x00006400000c000b */
[----:B01----:R-:W-:Y:S01]  /*17960*/  ENDCOLLECTIVE ;  /* 0x000000000000791b */ /* 0x003fe20003800000 */
.L_x_786:
[----:B------:R-:W-:Y:S02]  /*17970*/  IMAD.MOV.U32 R13, RZ, RZ, R0 ;  /* 0x000000ffff0d7224 */ /* 0x000fe400078e0000 */
[----:B------:R-:W-:-:S07]  /*17980*/  IMAD.MOV.U32 R3, RZ, RZ, R14 ;  /* 0x000000ffff037224 */ /* 0x000fce00078e000e */
[----:B------:R-:W-:Y:S05]  /*17990*/  WARPSYNC.COLLECTIVE R15, `(.L_x_787) ;  /* 0x000000000f087348 */ /* 0x000fea0003c00000 */
[----:B------:R0:W1:Y:S02]  /*179a0*/  SHFL.IDX P6, R14, R13, R12, R11 ;  /* 0x0000000c0d0e7389 */ /* 0x00006400000c000b */
[----:B01----:R-:W-:Y:S01]  /*179b0*/  ENDCOLLECTIVE ;  /* 0x000000000000791b */ /* 0x003fe20003800000 */
.L_x_787:
[----:B------:R-:W-:Y:S05]  /*179c0*/  BRA `(.L_x_788) ;  /* 0xffffff6c005c7947 */ /* 0x000fea000383ffff */
.L_x_612:
[----:B------:R-:W-:Y:S01]  /*179d0*/  BSSY B1, `(.L_x_789) ;  /* 0x0000008000017945 */ /* 0x000fe20003800000 */
[----:B---3--:R-:W-:Y:S01]  /*179e0*/  IMAD.MOV.U32 R13, RZ, RZ, R4 ;  /* 0x000000ffff0d7224 */ /* 0x008fe200078e0004 */
[----:B------:R-:W-:Y:S01]  /*179f0*/  MOV R12, 0x1 ;  /* 0x00000001000c7802 */ /* 0x000fe20000000f00 */
[----:B------:R-:W-:Y:S02]  /*17a00*/  IMAD.MOV.U32 R11, RZ, RZ, 0x1c1f ;  /* 0x00001c1fff0b7424 */ /* 0x000fe400078e00ff */
[----:B------:R-:W-:-:S07]  /*17a10*/  IMAD.MOV.U32 R15, RZ, RZ, -0x1 ;  /* 0xffffffffff0f7424 */ /* 0x000fce00078e00ff */
[----:B012---:R-:W-:Y:S05]  /*17a20*/  WARPSYNC.COLLECTIVE R15, `(.L_x_790) ;  /* 0x000000000f087348 */ /* 0x007fea0003c00000 */
[----:B--2---:R2:W3:Y:S02]  /*17a30*/  SHFL.IDX P6, R14, R13, R12, R11 ;  /* 0x0000000c0d0e7389 */ /* 0x0044e400000c000b */
[----:B0123--:R-:W-:Y:S01]  /*17a40*/  ENDCOLLECTIVE ;  /* 0x000000000000791b */ /* 0x00ffe20003800000 */
.L_x_790:
[----:B------:R-:W-:Y:S05]  /*17a50*/  BSYNC B1 ;  /* 0x0000000000017941 */ /* 0x000fea0003800000 */
.L_x_789:
[----:B------:R-:W-:Y:S02]  /*17a60*/  IMAD.MOV.U32 R13, RZ, RZ, R0 ;  /* 0x000000ffff0d7224 */ /* 0x000fe400078e0000 */
[----:B------:R-:W-:Y:S02]  /*17a70*/  IMAD.MOV.U32 R12, RZ, RZ, 0x1 ;  /* 0x00000001ff0c7424 */ /* 0x000fe400078e00ff */
[----:B------:R-:W-:Y:S02]  /*17a80*/  IMAD.MOV.U32 R11, RZ, RZ, 0x1c1f ;  /* 0x00001c1fff0b7424 */ /* 0x000fe400078e00ff */
[----:B------:R-:W-:Y:S02]  /*17a90*/  IMAD.MOV.U32 R15, RZ, RZ, -0x1 ;  /* 0xffffffffff0f7424 */ /* 0x000fe400078e00ff */
[----:B------:R-:W-:-:S07]  /*17aa0*/  IMAD.MOV.U32 R3, RZ, RZ, R14 ;  /* 0x000000ffff037224 */ /* 0x000fce00078e000e */
[----:B------:R-:W-:Y:S05]  /*17ab0*/  WARPSYNC.COLLECTIVE R15, `(.L_x_791) ;  /* 0x000000000f087348 */ /* 0x000fea0003c00000 */
[----:B------:R0:W1:Y:S02]  /*17ac0*/  SHFL.IDX P6, R14, R13, R12, R11 ;  /* 0x0000000c0d0e7389 */ /* 0x00006400000c000b */
[----:B01----:R-:W-:Y:S01]  /*17ad0*/  ENDCOLLECTIVE ;  /* 0x000000000000791b */ /* 0x003fe20003800000 */
.L_x_791:
[----:B------:R-:W-:Y:S05]  /*17ae0*/  BRA `(.L_x_792) ;  /* 0xffffff6c00b87947 */ /* 0x000fea000383ffff */
.L_x_616:
[----:B------:R-:W-:Y:S01]  /*17af0*/  IMAD.MOV.U32 R13, RZ, RZ, R20 ;  /* 0x000000ffff0d7224 */ /* 0x000fe200078e0014 */
[----:B------:R-:W-:Y:S01]  /*17b00*/  MOV R12, RZ ;  /* 0x000000ff000c7202 */ /* 0x000fe20000000f00 */
[----:B------:R-:W-:Y:S02]  /*17b10*/  IMAD.MOV.U32 R11, RZ, RZ, 0x181f ;  /* 0x0000181fff0b7424 */ /* 0x000fe400078e00ff */
[----:B------:R-:W-:Y:S02]  /*17b20*/  IMAD.MOV.U32 R15, RZ, RZ, -0x1 ;  /* 0xffffffffff0f7424 */ /* 0x000fe400078e00ff */
[----:B------:R-:W-:Y:S02]  /*17b30*/  IMAD R24, R27, 0xc0, R28 ;  /* 0x000000c01b187824 */ /* 0x000fe400078e021c */
[----:B------:R-:W-:-:S07]  /*17b40*/  IMAD R21, R25, R8, RZ ;  /* 0x0000000819157224 */ /* 0x000fce00078e02ff */
[----:B---3--:R-:W-:Y:S05]  /*17b50*/  WARPSYNC.COLLECTIVE R15, `(.L_x_793) ;  /* 0x000000000f087348 */ /* 0x008fea0003c00000 */
[----:B------:R0:W1:Y:S02]  /*17b60*/  SHFL.IDX P6, R14, R13, R12, R11 ;  /* 0x0000000c0d0e7389 */ /* 0x00006400000c000b */
[----:B01-3--:R-:W-:Y:S01]  /*17b70*/  ENDCOLLECTIVE ;  /* 0x000000000000791b */ /* 0x00bfe20003800000 */
.L_x_793:
[C---:B------:R-:W-:Y:S01]  /*17b80*/  VIADD R8, R24.reuse, 0x30 ;  /* 0x0000003018087836 */ /* 0x040fe20000000000 */
[----:B------:R-:W-:-:S04]  /*17b90*/  ISETP.GE.OR P3, PT, R24, R21, P0 ;  /* 0x000000151800720c */ /* 0x000fc80000766670 */
[----:B------:R-:W-:Y:S01]  /*17ba0*/  ISETP.GE.OR P4, PT, R8, R21, P0 ;  /* 0x000000150800720c */ /* 0x000fe20000786670 */
[----:B------:R-:W-:-:S05]  /*17bb0*/  VIADD R8, R24, 0x60 ;  /* 0x0000006018087836 */ /* 0x000fca0000000000 */
[----:B------:R-:W-:Y:S01]  /*17bc0*/  ISETP.GE.OR P2, PT, R8, R21, P0 ;  /* 0x000000150800720c */ /* 0x000fe20000746670 */
[----:B------:R-:W-:Y:S02]  /*17bd0*/  IMAD.MOV.U32 R13, RZ, RZ, R7 ;  /* 0x000000ffff0d7224 */ /* 0x000fe400078e0007 */
[----:B------:R-:W-:-:S10]  /*17be0*/  IMAD.MOV.U32 R0, RZ, RZ, R14 ;  /* 0x000000ffff007224 */ /* 0x000fd400078e000e */
[----:B------:R-:W-:Y:S05]  /*17bf0*/  WARPSYNC.COLLECTIVE R15, `(.L_x_794) ;  /* 0x000000000f087348 */ /* 0x000fea0003c00000 */
[----:B------:R0:W1:Y:S02]  /*17c00*/  SHFL.IDX P6, R14, R13, R12, R11 ;  /* 0x0000000c0d0e7389 */ /* 0x00006400000c000b */
[----:B01----:R-:W-:Y:S01]  /*17c10*/  ENDCOLLECTIVE ;  /* 0x000000000000791b */ /* 0x003fe20003800000 */
.L_x_794:
[----:B------:R-:W-:Y:S02]  /*17c20*/  IMAD.MOV.U32 R13, RZ, RZ, R20 ;  /* 0x000000ffff0d7224 */ /* 0x000fe400078e0014 */
[----:B------:R-:W-:Y:S02]  /*17c30*/  IMAD.MOV.U32 R12, RZ, RZ, 0x1 ;  /* 0x00000001ff0c7424 */ /* 0x000fe400078e00ff */
[----:B------:R-:W-:-:S07]  /*17c40*/  IMAD.MOV.U32 R3, RZ, RZ, R14 ;  /* 0x000000ffff037224 */ /* 0x000fce00078e000e */
[----:B------:R-:W-:Y:S05]  /*17c50*/  WARPSYNC.COLLECTIVE R15, `(.L_x_795) ;  /* 0x000000000f087348 */ /* 0x000fea0003c00000 */
[----:B------:R0:W1:Y:S02]  /*17c60*/  SHFL.IDX P6, R14, R13, R12, R11 ;  /* 0x0000000c0d0e7389 */ /* 0x00006400000c000b */
[----:B01----:R-:W-:Y:S01]  /*17c70*/  ENDCOLLECTIVE ;  /* 0x000000000000791b */ /* 0x003fe20003800000 */
.L_x_795:
[----:B------:R-:W-:-:S04]  /*17c80*/  @!P3 LEA R10, P5, R59, R3, 0x1 ;  /* 0x000000033b0ab211 */ /* 0x000fc800078a08ff */
[----:B------:R-:W-:Y:S02]  /*17c90*/  @!P3 LEA.HI.X R3, R59, R0, R58, 0x1, P5 ;  /* 0x000000003b03b211 */ /* 0x000fe400028f0c3a */
[----:B------:R-:W-:Y:S01]  /*17ca0*/  MOV R13, R7 ;  /* 0x00000007000d7202 */ /* 0x000fe20000000f00 */
[----:B------:R-:W-:-:S07]  /*17cb0*/  IMAD.MOV.U32 R4, RZ, RZ, R14 ;  /* 0x000000ffff047224 */ /* 0x000fce00078e000e */
[----:B------:R-:W-:Y:S05]  /*17cc0*/  WARPSYNC.COLLECTIVE R15, `(.L_x_796) ;  /* 0x000000000f087348 */ /* 0x000fea0003c00000 */
[----:B------:R0:W1:Y:S02]  /*17cd0*/  SHFL.IDX P6, R14, R13, R12, R11 ;  /* 0x0000000c0d0e7389 */ /* 0x00006400000c000b */
[----:B01----:R-:W-:Y:S01]  /*17ce0*/  ENDCOLLECTIVE ;  /* 0x000000000000791b */ /* 0x003fe20003800000 */
.L_x_796:
[----:B------:R-:W-:Y:S02]  /*17cf0*/  IMAD.MOV.U32 R13, RZ, RZ, R20 ;  /* 0x000000ffff0d7224 */ /* 0x000fe400078e0014 */
[----:B------:R-:W-:Y:S02]  /*17d00*/  IMAD.MOV.U32 R12, RZ, RZ, 0x2 ;  /* 0x00000002ff0c7424 */ /* 0x000fe400078e00ff */
[----:B------:R-:W-:-:S07]  /*17d10*/  IMAD.MOV.U32 R5, RZ, RZ, R14 ;  /* 0x000000ffff057224 */ /* 0x000fce00078e000e */
[----:B------:R-:W-:Y:S05]  /*17d20*/  WARPSYNC.COLLECTIVE R15, `(.L_x_797) ;  /* 0x000000000f087348 */ /* 0x000fea0003c00000 */
[----:B------:R0:W1:Y:S02]  /*17d30*/  SHFL.IDX P6, R14, R13, R12, R11 ;  /* 0x0000000c0d0e7389 */ /* 0x00006400000c000b */
[----:B01----:R-:W-:Y:S01]  /*17d40*/  ENDCOLLECTIVE ;  /* 0x000000000000791b */ /* 0x003fe20003800000 */
.L_x_797:
[----:B------:R-:W-:-:S04]  /*17d50*/  @!P4 LEA R8, P1, R59, R5, 0x1 ;  /* 0x000000053b08c211 */ /* 0x000fc800078208ff */
[----:B------:R-:W-:Y:S01]  /*17d60*/  @!P4 LEA.HI.X R9, R59, R4, R58, 0x1, P1 ;  /* 0x000000043b09c211 */ /* 0x000fe200008f0c3a */
[----:B------:R-:W-:Y:S02]  /*17d70*/  IMAD.MOV.U32 R13, RZ, RZ, R7 ;  /* 0x000000ffff0d7224 */ /* 0x000fe400078e0007 */
[----:B------:R-:W-:-:S07]  /*17d80*/  IMAD.MOV.U32 R6, RZ, RZ, R14 ;  /* 0x000000ffff067224 */ /* 0x000fce00078e000e */
[----:B------:R-:W-:Y:S05]  /*17d90*/  WARPSYNC.COLLECTIVE R15, `(.L_x_798) ;  /* 0x000000000f087348 */ /* 0x000fea0003c00000 */
[----:B------:R0:W1:Y:S02]  /*17da0*/  SHFL.IDX P6, R14, R13, R12, R11 ;  /* 0x0000000c0d0e7389 */ /* 0x00006400000c000b */
[----:B01----:R-:W-:Y:S01]  /*17db0*/  ENDCOLLECTIVE ;  /* 0x000000000000791b */ /* 0x003fe20003800000 */
.L_x_798:
[----:B------:R-:W-:Y:S01]  /*17dc0*/  @!P3 IMAD.MOV.U32 R11, RZ, RZ, R3 ;  /* 0x000000ffff0bb224 */ /* 0x000fe200078e0003 */
[----:B------:R-:W-:Y:S01]  /*17dd0*/  MOV R13, R20 ;  /* 0x00000014000d7202 */ /* 0x000fe20000000f00 */
[----:B------:R-:W-:-:S03]  /*17de0*/  IMAD.MOV.U32 R12, RZ, RZ, 0x3 ;  /* 0x00000003ff0c7424 */ /* 0x000fc600078e00ff */
[----:B------:R0:W-:Y:S04]  /*17df0*/  @!P3 ST.E.128 desc[UR42][R10.64], RZ ;  /* 0x000000ff0a00b985 */ /* 0x0001e8000c101d2a */
[----:B------:R1:W-:Y:S01]  /*17e00*/  @!P4 ST.E.128 desc[UR42][R8.64], RZ ;  /* 0x000000ff0800c985 */ /* 0x0003e2000c101d2a */
[----:B------:R-:W-:-:S04]  /*17e10*/  @!P2 LEA R25, P5, R59, R14, 0x1 ;  /* 0x0000000e3b19a211 */ /* 0x000fc800078a08ff */
[----:B------:R-:W-:Y:S01]  /*17e20*/  @!P2 LEA.HI.X R5, R59, R6, R58, 0x1, P5 ;  /* 0x000000063b05a211 */ /* 0x000fe200028f0c3a */
[----:B0-----:R-:W-:Y:S02]  /*17e30*/  IMAD.MOV.U32 R11, RZ, RZ, 0x181f ;  /* 0x0000181fff0b7424 */ /* 0x001fe400078e00ff */
[----:B------:R-:W-:-:S07]  /*17e40*/  @!P2 IMAD.MOV.U32 R4, RZ, RZ, R25 ;  /* 0x000000ffff04a224 */ /* 0x000fce00078e0019 */
[----:B-1----:R-:W-:Y:S05]  /*17e50*/  WARPSYNC.COLLECTIVE R15, `(.L_x_799) ;  /* 0x000000000f087348 */ /* 0x002fea0003c00000 */
[----:B------:R0:W2:Y:S02]  /*17e60*/  SHFL.IDX P6, R14, R13, R12, R11 ;  /* 0x0000000c0d0e7389 */ /* 0x0000a400000c000b */
[----:B012---:R-:W-:Y:S01]  /*17e70*/  ENDCOLLECTIVE ;  /* 0x000000000000791b */ /* 0x007fe20003800000 */
.L_x_799:
[----:B------:R0:W-:Y:S01]  /*17e80*/  @!P2 ST.E.128 desc[UR42][R4.64], RZ ;  /* 0x000000ff0400a985 */ /* 0x0001e2000c101d2a */
[----:B------:R-:W-:Y:S02]  /*17e90*/  IMAD.MOV.U32 R13, RZ, RZ, R7 ;  /* 0x000000ffff0d7224 */ /* 0x000fe400078e0007 */
[----:B------:R-:W-:-:S07]  /*17ea0*/  IMAD.MOV.U32 R0, RZ, RZ, R14 ;  /* 0x000000ffff007224 */ /* 0x000fce00078e000e */
[----:B0-----:R-:W-:Y:S05]  /*17eb0*/  WARPSYNC.COLLECTIVE R15, `(.L_x_800) ;  /* 0x000000000f087348 */ /* 0x001fea0003c00000 */
[----:B------:R1:W2:Y:S02]  /*17ec0*/  SHFL.IDX P6, R14, R13, R12, R11 ;  /* 0x0000000c0d0e7389 */ /* 0x0002a400000c000b */
[----:B012---:R-:W-:Y:S01]  /*17ed0*/  ENDCOLLECTIVE ;  /* 0x000000000000791b */ /* 0x007fe20003800000 */
.L_x_800:
[----:B------:R-:W-:Y:S05]  /*17ee0*/  BRA `(.L_x_801) ;  /* 0xffffff7400d87947 */ /* 0x000fea000383ffff */
.L_x_633:
[----:B------:R-:W0:Y:S01]  /*17ef0*/  S2R R7, SR_TID.X ;  /* 0x0000000000077919 */ /* 0x000e220000002100 */
[----:B------:R-:W-:Y:S01]  /*17f00*/  BSSY B1, `(.L_x_802) ;  /* 0x000000a000017945 */ /* 0x000fe20003800000 */
[----:B------:R-:W-:Y:S01]  /*17f10*/  IMAD.MOV.U32 R12, RZ, RZ, RZ ;  /* 0x000000ffff0c7224 */ /* 0x000fe200078e00ff */
[----:B------:R-:W-:Y:S01]  /*17f20*/  MOV R15, 0xffffffff ;  /* 0xffffffff000f7802 */ /* 0x000fe20000000f00 */
[----:B------:R-:W-:Y:S01]  /*17f30*/  IMAD.MOV.U32 R11, RZ, RZ, 0x1f ;  /* 0x0000001fff0b7424 */ /* 0x000fe200078e00ff */
[----:B0-----:R-:W-:-:S04]  /*17f40*/  SHF.R.U32.HI R7, RZ, 0x5, R7 ;  /* 0x00000005ff077819 */ /* 0x001fc80000011607 */
[----:B------:R-:W-:-:S05]  /*17f50*/  LOP3.LUT R7, R7, 0x3, RZ, 0xc0, !PT ;  /* 0x0000000307077812 */ /* 0x000fca00078ec0ff */
[----:B------:R-:W-:-:S07]  /*17f60*/  IMAD.MOV.U32 R13, RZ, RZ, R7 ;  /* 0x000000ffff0d7224 */ /* 0x000fce00078e0007 */
[----:B------:R-:W-:Y:S05]  /*17f70*/  WARPSYNC.COLLECTIVE R15, `(.L_x_803) ;  /* 0x000000000f087348 */ /* 0x000fea0003c00000 */
[----:B------:R0:W1:Y:S02]  /*17f80*/  SHFL.IDX P6, R14, R13, R12, R11 ;  /* 0x0000000c0d0e7389 */ /* 0x00006400000c000b */
[----:B01----:R-:W-:Y:S01]  /*17f90*/  ENDCOLLECTIVE ;  /* 0x000000000000791b */ /* 0x003fe20003800000 */
.L_x_803:
[----:B------:R-:W-:Y:S05]  /*17fa0*/  BSYNC B1 ;  /* 0x0000000000017941 */ /* 0x000fea0003800000 */
.L_x_802:
[----:B------:R-:W-:Y:S05]  /*17fb0*/  BRA `(.L_x_804) ;  /* 0xffffff8c00887947 */ /* 0x000fea000383ffff */
.L_x_635:
[----:B------:R-:W-:Y:S01]  /*17fc0*/  BSSY B1, `(.L_x_805) ;  /* 0x0000006000017945 */ /* 0x000fe20003800000 */
[----:B------:R-:W-:-:S07]  /*17fd0*/  IMAD.MOV.U32 R15, RZ, RZ, -0x1 ;  /* 0xffffffffff0f7424 */ /* 0x000fce00078e00ff */
[----:B0-----:R-:W-:Y:S05]  /*17fe0*/  WARPSYNC.COLLECTIVE R15, `(.L_x_806) ;  /* 0x000000000f0c7348 */ /* 0x001fea0003c00000 */
[----:B------:R-:W-:Y:S02]  /*17ff0*/  ELECT P6, UR62, PT ;  /* 0x00000000003e782f */ /* 0x000fe400038c0000 */
[----:B------:R-:W-:Y:S01]  /*18000*/  MOV R14, UR62 ;  /* 0x0000003e000e7c02 */ /* 0x000fe20008000f00 */
[----:B0-----:R-:W-:Y:S10]  /*18010*/  ENDCOLLECTIVE ;  /* 0x000000000000791b */ /* 0x001ff40003800000 */
.L_x_806:
[----:B------:R-:W-:Y:S05]  /*18020*/  BSYNC B1 ;  /* 0x0000000000017941 */ /* 0x000fea0003800000 */
.L_x_805:
[----:B------:R-:W-:Y:S05]  /*18030*/  BRA `(.L_x_634) ;  /* 0xffffff8c00807947 */ /* 0x000fea000383ffff */
.L_x_637:
[----:B0-----:R0:W1:Y:S02]  /*18040*/  SYNCS.PHASECHK.TRANS64.TRYWAIT P0, [R16+URZ+0x16820], R6 ;  /* 0x01682006100075a7 */ /* 0x001064000800017f */
[----:B-1----:R-:W-:Y:S05]  /*18050*/  @!P0 NANOSLEEP.SYNCS 0x989680 ;  /* 0x009896800000895d */ /* 0x002fea0003900000 */
[----:B------:R-:W1:Y:S02]  /*18060*/  @!P0 SYNCS.PHASECHK.TRANS64 P0, [R16+URZ+0x16820], R6 ;  /* 0x01682006100085a7 */ /* 0x000e64000800007f */
[----:B-1----:R-:W-:Y:S05]  /*18070*/  @!P0 BRA `(.L_x_637) ;  /* 0xfffffffc00f08947 */ /* 0x002fea000383ffff */
[----:B------:R-:W-:Y:S05]  /*18080*/  BRA `(.L_x_807) ;  /* 0xffffff8c00907947 */ /* 0x000fea000383ffff */
.L_x_641:
[----:B0-----:R0:W1:Y:S02]  /*18090*/  SYNCS.PHASECHK.TRANS64.TRYWAIT P0, [R6+URZ+0x168a0], R10 ;  /* 0x0168a00a060075a7 */ /* 0x001064000800017f */
[----:B-1----:R-:W-:Y:S05]  /*180a0*/  @!P0 NANOSLEEP.SYNCS 0x989680 ;  /* 0x009896800000895d */ /* 0x002fea0003900000 */
[----:B------:R-:W1:Y:S02]  /*180b0*/  @!P0 SYNCS.PHASECHK.TRANS64 P0, [R6+URZ+0x168a0], R10 ;  /* 0x0168a00a060085a7 */ /* 0x000e64000800007f */
[----:B-1----:R-:W-:Y:S05]  /*180c0*/  @!P0 BRA `(.L_x_641) ;  /* 0xfffffffc00f08947 */ /* 0x002fea000383ffff */
[----:B------:R-:W-:Y:S05]  /*180d0*/  BRA `(.L_x_808) ;  /* 0xffffff8c00ac7947 */ /* 0x000fea000383ffff */
.L_x_646:
[----:B-1----:R1:W2:Y:S02]  /*180e0*/  SYNCS.PHASECHK.TRANS64.TRYWAIT P0, [R6+URZ+0x168c0], R10 ;  /* 0x0168c00a060075a7 */ /* 0x0022a4000800017f */
[----:B--2---:R-:W-:Y:S05]  /*180f0*/  @!P0 NANOSLEEP.SYNCS 0x989680 ;  /* 0x009896800000895d */ /* 0x004fea0003900000 */
[----:B------:R-:W2:Y:S02]  /*18100*/  @!P0 SYNCS.PHASECHK.TRANS64 P0, [R6+URZ+0x168c0], R10 ;  /* 0x0168c00a060085a7 */ /* 0x000ea4000800007f */
[----:B--2---:R-:W-:Y:S05]  /*18110*/  @!P0 BRA `(.L_x_646) ;  /* 0xfffffffc00f08947 */ /* 0x004fea000383ffff */
[----:B------:R-:W-:Y:S05]  /*18120*/  BRA `(.L_x_809) ;  /* 0xffffff90002c7947 */ /* 0x000fea000383ffff */
.L_x_653:
[----:B-1----:R1:W2:Y:S02]  /*18130*/  SYNCS.PHASECHK.TRANS64.TRYWAIT P2, [R6+URZ+0x168a0], R7 ;  /* 0x0168a007060075a7 */ /* 0x0022a4000804017f */
[----:B--2---:R-:W-:Y:S05]  /*18140*/  @!P2 NANOSLEEP.SYNCS 0x989680 ;  /* 0x009896800000a95d */ /* 0x004fea0003900000 */
[----:B------:R-:W2:Y:S02]  /*18150*/  @!P2 SYNCS.PHASECHK.TRANS64 P2, [R6+URZ+0x168a0], R7 ;  /* 0x0168a0070600a5a7 */ /* 0x000ea4000804007f */
[----:B--2---:R-:W-:Y:S05]  /*18160*/  @!P2 BRA `(.L_x_653) ;  /* 0xfffffffc00f0a947 */ /* 0x004fea000383ffff */
[----:B------:R-:W-:Y:S05]  /*18170*/  BRA `(.L_x_810) ;  /* 0xffffff9000f87947 */ /* 0x000fea000383ffff */
.L_x_658:
[----:B0-----:R0:W2:Y:S02]  /*18180*/  SYNCS.PHASECHK.TRANS64.TRYWAIT P2, [R6+URZ+0x168c0], R7 ;  /* 0x0168c007060075a7 */ /* 0x0010a4000804017f */
[----:B--2---:R-:W-:Y:S05]  /*18190*/  @!P2 NANOSLEEP.SYNCS 0x989680 ;  /* 0x009896800000a95d */ /* 0x004fea0003900000 */
[----:B------:R-:W2:Y:S02]  /*181a0*/  @!P2 SYNCS.PHASECHK.TRANS64 P2, [R6+URZ+0x168c0], R7 ;  /* 0x0168c0070600a5a7 */ /* 0x000ea4000804007f */
[----:B--2---:R-:W-:Y:S05]  /*181b0*/  @!P2 BRA `(.L_x_658) ;  /* 0xfffffffc00f0a947 */ /* 0x004fea000383ffff */
[----:B------:R-:W-:Y:S05]  /*181c0*/  BRA `(.L_x_811) ;  /* 0xffffff9400707947 */ /* 0x000fea000383ffff */
.L_x_673:
[----:B------:R-:W0:Y:S01]  /*181d0*/  S2R R20, SR_TID.X ;  /* 0x0000000000147919 */ /* 0x000e220000002100 */
        /* <DEDUP_REMOVED lines=10> */
.L_x_813:
[----:B------:R-:W-:Y:S05]  /*18280*/  BSYNC B0 ;  /* 0x0000000000007941 */ /* 0x000fea0003800000 */
.L_x_812:
[----:B------:R-:W-:Y:S05]  /*18290*/  BRA `(.L_x_814) ;  /* 0xffffffa000807947 */ /* 0x000fea000383ffff */
.L_x_676:
[----:B0-----:R0:W1:Y:S02]  /*182a0*/  SYNCS.PHASECHK.TRANS64.TRYWAIT P0, [R3+URZ+0x16840], R4 ;  /* 0x01684004030075a7 */ /* 0x001064000800017f */
[----:B-1----:R-:W-:Y:S05]  /*182b0*/  @!P0 NANOSLEEP.SYNCS 0x989680 ;  /* 0x009896800000895d */ /* 0x002fea0003900000 */
[----:B------:R-:W1:Y:S02]  /*182c0*/  @!P0 SYNCS.PHASECHK.TRANS64 P0, [R3+URZ+0x16840], R4 ;  /* 0x01684004030085a7 */ /* 0x000e64000800007f */
[----:B-1----:R-:W-:Y:S05]  /*182d0*/  @!P0 BRA `(.L_x_676) ;  /* 0xfffffffc00f08947 */ /* 0x002fea000383ffff */
[----:B------:R-:W-:Y:S05]  /*182e0*/  BRA `(.L_x_815) ;  /* 0xffffffa000d07947 */ /* 0x000fea000383ffff */
.L_x_677:
[----:B------:R-:W-:Y:S01]  /*182f0*/  BSSY B0, `(.L_x_816) ;  /* 0x0000008000007945 */ /* 0x000fe20003800000 */
[----:B------:R-:W-:Y:S01]  /*18300*/  IMAD.MOV.U32 R13, RZ, RZ, R2 ;  /* 0x000000ffff0d7224 */ /* 0x000fe200078e0002 */
[----:B------:R-:W-:Y:S01]  /*18310*/  MOV R15, 0xffffffff ;  /* 0xffffffff000f7802 */ /* 0x000fe20000000f00 */
[----:B------:R-:W-:Y:S02]  /*18320*/  IMAD.MOV.U32 R12, RZ, RZ, RZ ;  /* 0x000000ffff0c7224 */ /* 0x000fe400078e00ff */
[----:B------:R-:W-:-:S07]  /*18330*/  IMAD.MOV.U32 R11, RZ, RZ, 0x181f ;  /* 0x0000181fff0b7424 */ /* 0x000fce00078e00ff */
[----:B0-----:R-:W-:Y:S05]  /*18340*/  WARPSYNC.COLLECTIVE R15, `(.L_x_817) ;  /* 0x000000000f087348 */ /* 0x001fea0003c00000 */
[----:B------:R1:W2:Y:S02]  /*18350*/  SHFL.IDX P6, R14, R13, R12, R11 ;  /* 0x0000000c0d0e7389 */ /* 0x0002a400000c000b */
[----:B012---:R-:W-:Y:S01]  /*18360*/  ENDCOLLECTIVE ;  /* 0x000000000000791b */ /* 0x007fe20003800000 */
.L_x_817:
[----:B------:R-:W-:Y:S05]  /*18370*/  BSYNC B0 ;  /* 0x0000000000007941 */ /* 0x000fea0003800000 */
.L_x_816:
[----:B------:R-:W-:Y:S02]  /*18380*/  IMAD.MOV.U32 R13, RZ, RZ, R0 ;  /* 0x000000ffff0d7224 */ /* 0x000fe400078e0000 */
[----:B------:R-:W-:Y:S02]  /*18390*/  IMAD.MOV.U32 R12, RZ, RZ, RZ ;  /* 0x000000ffff0c7224 */ /* 0x000fe400078e00ff */
[----:B------:R-:W-:Y:S02]  /*183a0*/  IMAD.MOV.U32 R11, RZ, RZ, 0x181f ;  /* 0x0000181fff0b7424 */ /* 0x000fe400078e00ff */
[----:B------:R-:W-:Y:S02]  /*183b0*/  IMAD.MOV.U32 R15, RZ, RZ, -0x1 ;  /* 0xffffffffff0f7424 */ /* 0x000fe400078e00ff */
[----:B------:R-:W-:Y:S02]  /*183c0*/  IMAD.MOV.U32 R6, RZ, RZ, R14 ;  /* 0x000000ffff067224 */ /* 0x000fe400078e000e */
[----:B------:R-:W-:-:S07]  /*183d0*/  @P0 IMAD R8, R5, 0x2, R16 ;  /* 0x0000000205080824 */ /* 0x000fce00078e0210 */
[----:B------:R-:W-:Y:S05]  /*183e0*/  WARPSYNC.COLLECTIVE R15, `(.L_x_818) ;  /* 0x000000000f087348 */ /* 0x000fea0003c00000 */
[----:B------:R0:W1:Y:S02]  /*183f0*/  SHFL.IDX P6, R14, R13, R12, R11 ;  /* 0x0000000c0d0e7389 */ /* 0x00006400000c000b */
[----:B01----:R-:W-:Y:S01]  /*18400*/  ENDCOLLECTIVE ;  /* 0x000000000000791b */ /* 0x003fe20003800000 */
.L_x_818:
[----:B------:R-:W-:Y:S01]  /*18410*/  MOV R13, R2 ;  /* 0x00000002000d7202 */ /* 0x000fe20000000f00 */
[----:B------:R-:W-:Y:S02]  /*18420*/  IMAD.MOV.U32 R12, RZ, RZ, 0x1 ;  /* 0x00000001ff0c7424 */ /* 0x000fe400078e00ff */
[----:B------:R-:W-:-:S07]  /*18430*/  IMAD.MOV.U32 R7, RZ, RZ, R14 ;  /* 0x000000ffff077224 */ /* 0x000fce00078e000e */
[----:B------:R-:W-:Y:S05]  /*18440*/  WARPSYNC.COLLECTIVE R15, `(.L_x_819) ;  /* 0x000000000f087348 */ /* 0x000fea0003c00000 */
[----:B------:R0:W1:Y:S02]  /*18450*/  SHFL.IDX P6, R14, R13, R12, R11 ;  /* 0x0000000c0d0e7389 */ /* 0x00006400000c000b */
[----:B01----:R-:W-:Y:S01]  /*18460*/  ENDCOLLECTIVE ;  /* 0x000000000000791b */ /* 0x003fe20003800000 */
.L_x_819:
        /* <DEDUP_REMOVED lines=15> */
.L_x_820:
[----:B------:R-:W-:Y:S02]  /*18560*/  @P0 IMAD R8, R5, 0x2, R16 ;  /* 0x0000000205080824 */ /* 0x000fe400078e0210 */
[----:B------:R-:W-:Y:S02]  /*18570*/  IMAD.MOV.U32 R13, RZ, RZ, R2 ;  /* 0x000000ffff0d7224 */ /* 0x000fe400078e0002 */
[----:B------:R-:W-:Y:S02]  /*18580*/  IMAD.MOV.U32 R12, RZ, RZ, 0x2 ;  /* 0x00000002ff0c7424 */ /* 0x000fe400078e00ff */
[----:B------:R-:W-:-:S07]  /*18590*/  IMAD.MOV.U32 R7, RZ, RZ, R14 ;  /* 0x000000ffff077224 */ /* 0x000fce00078e000e */
[----:B------:R-:W-:Y:S05]  /*185a0*/  WARPSYNC.COLLECTIVE R15, `(.L_x_821) ;  /* 0x000000000f087348 */ /* 0x000fea0003c00000 */
[----:B------:R0:W1:Y:S02]  /*185b0*/  SHFL.IDX P6, R14, R13, R12, R11 ;  /* 0x0000000c0d0e7389 */ /* 0x00006400000c000b */
[----:B01----:R-:W-:Y:S01]  /*185c0*/  ENDCOLLECTIVE ;  /* 0x000000000000791b */ /* 0x003fe20003800000 */
.L_x_821:
        /* <DEDUP_REMOVED lines=15> */
.L_x_822:
[----:B------:R-:W-:Y:S02]  /*186c0*/  @P0 IMAD R8, R5, 0x2, R16 ;  /* 0x0000000205080824 */ /* 0x000fe400078e0210 */
[----:B------:R-:W-:Y:S02]  /*186d0*/  IMAD.MOV.U32 R13, RZ, RZ, R2 ;  /* 0x000000ffff0d7224 */ /* 0x000fe400078e0002 */
[----:B------:R-:W-:Y:S02]  /*186e0*/  IMAD.MOV.U32 R12, RZ, RZ, 0x3 ;  /* 0x00000003ff0c7424 */ /* 0x000fe400078e00ff */
[----:B------:R-:W-:-:S07]  /*186f0*/  IMAD.MOV.U32 R7, RZ, RZ, R14 ;  /* 0x000000ffff077224 */ /* 0x000fce00078e000e */
[----:B------:R-:W-:Y:S05]  /*18700*/  WARPSYNC.COLLECTIVE R15, `(.L_x_823) ;  /* 0x000000000f087348 */ /* 0x000fea0003c00000 */
[----:B------:R0:W1:Y:S02]  /*18710*/  SHFL.IDX P6, R14, R13, R12, R11 ;  /* 0x0000000c0d0e7389 */ /* 0x00006400000c000b */
[----:B01----:R-:W-:Y:S01]  /*18720*/  ENDCOLLECTIVE ;  /* 0x000000000000791b */ /* 0x003fe20003800000 */
.L_x_823:
        /* <DEDUP_REMOVED lines=15> */
.L_x_824:
[----:B------:R-:W-:Y:S02]  /*18820*/  @P0 IMAD R8, R5, 0x2, R16 ;  /* 0x0000000205080824 */ /* 0x000fe400078e0210 */
[----:B------:R-:W-:Y:S02]  /*18830*/  IMAD.MOV.U32 R13, RZ, RZ, R2 ;  /* 0x000000ffff0d7224 */ /* 0x000fe400078e0002 */
[----:B------:R-:W-:Y:S01]  /*18840*/  IMAD.MOV.U32 R12, RZ, RZ, 0x4 ;  /* 0x00000004ff0c7424 */ /* 0x000fe200078e00ff */
[----:B------:R-:W-:-:S07]  /*18850*/  MOV R7, R14 ;  /* 0x0000000e00077202 */ /* 0x000fce0000000f00 */
[----:B------:R-:W-:Y:S05]  /*18860*/  WARPSYNC.COLLECTIVE R15, `(.L_x_825) ;  /* 0x000000000f087348 */ /* 0x000fea0003c00000 */
[----:B------:R0:W1:Y:S02]  /*18870*/  SHFL.IDX P6, R14, R13, R12, R11 ;  /* 0x0000000c0d0e7389 */ /* 0x00006400000c000b */
[----:B01----:R-:W-:Y:S01]  /*18880*/  ENDCOLLECTIVE ;  /* 0x000000000000791b */ /* 0x003fe20003800000 */
.L_x_825:
        /* <DEDUP_REMOVED lines=15> */
.L_x_826:
[----:B------:R-:W-:Y:S01]  /*18980*/  @P0 LEA R8, R5, R16, 0x1 ;  /* 0x0000001005080211 */ /* 0x000fe200078e08ff */
[----:B------:R-:W-:Y:S02]  /*18990*/  IMAD.MOV.U32 R13, RZ, RZ, R2 ;  /* 0x000000ffff0d7224 */ /* 0x000fe400078e0002 */
[----:B------:R-:W-:Y:S02]  /*189a0*/  IMAD.MOV.U32 R12, RZ, RZ, 0x5 ;  /* 0x00000005ff0c7424 */ /* 0x000fe400078e00ff */
[----:B------:R-:W-:-:S07]  /*189b0*/  IMAD.MOV.U32 R7, RZ, RZ, R14 ;  /* 0x000000ffff077224 */ /* 0x000fce00078e000e */
[----:B------:R-:W-:Y:S05]  /*189c0*/  WARPSYNC.COLLECTIVE R15, `(.L_x_827) ;  /* 0x000000000f087348 */ /* 0x000fea0003c00000 */
[----:B------:R0:W1:Y:S02]  /*189d0*/  SHFL.IDX P6, R14, R13, R12, R11 ;  /* 0x0000000c0d0e7389 */ /* 0x00006400000c000b */
[----:B01----:R-:W-:Y:S01]  /*189e0*/  ENDCOLLECTIVE ;  /* 0x000000000000791b */ /* 0x003fe20003800000 */
.L_x_827:
        /* <DEDUP_REMOVED lines=15> */
.L_x_828:
[----:B------:R-:W-:Y:S02]  /*18ae0*/  @P0 IMAD R8, R5, 0x2, R16 ;  /* 0x0000000205080824 */ /* 0x000fe400078e0210 */
[----:B------:R-:W-:Y:S01]  /*18af0*/  IMAD.MOV.U32 R13, RZ, RZ, R2 ;  /* 0x000000ffff0d7224 */ /* 0x000fe200078e0002 */
[----:B------:R-:W-:Y:S01]  /*18b00*/  MOV R12, 0x6 ;  /* 0x00000006000c7802 */ /* 0x000fe20000000f00 */
[----:B------:R-:W-:-:S07]  /*18b10*/  IMAD.MOV.U32 R7, RZ, RZ, R14 ;  /* 0x000000ffff077224 */ /* 0x000fce00078e000e */
[----:B------:R-:W-:Y:S05]  /*18b20*/  WARPSYNC.COLLECTIVE R15, `(.L_x_829) ;  /* 0x000000000f087348 */ /* 0x000fea0003c00000 */
[----:B------:R0:W1:Y:S02]  /*18b30*/  SHFL.IDX P6, R14, R13, R12, R11 ;  /* 0x0000000c0d0e7389 */ /* 0x00006400000c000b */
[----:B01----:R-:W-:Y:S01]  /*18b40*/  ENDCOLLECTIVE ;  /* 0x000000000000791b */ /* 0x003fe20003800000 */
.L_x_829:
        /* <DEDUP_REMOVED lines=15> */
.L_x_830:
[----:B------:R-:W-:Y:S02]  /*18c40*/  @P0 IMAD R8, R5, 0x2, R16 ;  /* 0x0000000205080824 */ /* 0x000fe400078e0210 */
[----:B------:R-:W-:Y:S02]  /*18c50*/  IMAD.MOV.U32 R13, RZ, RZ, R2 ;  /* 0x000000ffff0d7224 */ /* 0x000fe400078e0002 */
[----:B------:R-:W-:Y:S02]  /*18c60*/  IMAD.MOV.U32 R12, RZ, RZ, 0x7 ;  /* 0x00000007ff0c7424 */ /* 0x000fe400078e00ff */
[----:B------:R-:W-:-:S07]  /*18c70*/  IMAD.MOV.U32 R7, RZ, RZ, R14 ;  /* 0x000000ffff077224 */ /* 0x000fce00078e000e */
[----:B------:R-:W-:Y:S05]  /*18c80*/  WARPSYNC.COLLECTIVE R15, `(.L_x_831) ;  /* 0x000000000f087348 */ /* 0x000fea0003c00000 */
[----:B------:R0:W1:Y:S02]  /*18c90*/  SHFL.IDX P6, R14, R13, R12, R11 ;  /* 0x0000000c0d0e7389 */ /* 0x00006400000c000b */
[----:B01----:R-:W-:Y:S01]  /*18ca0*/  ENDCOLLECTIVE ;  /* 0x000000000000791b */ /* 0x003fe20003800000 */
.L_x_831:
[----:B------:R-:W-:-:S05]  /*18cb0*/  @P0 LEA R7, P1, R9, R7, 0x1 ;  /* 0x0000000709070211 */ /* 0x000fca00078208ff */
[----:B------:R-:W-:-:S05]  /*18cc0*/  @P0 IMAD.X R6, RZ, RZ, R6, P1 ;  /* 0x000000ffff060224 */ /* 0x000fca00008e0606 */
[----:B------:R-:W-:Y:S02]  /*18cd0*/  @P0 LOP3.LUT R7, R7, R6, RZ, 0x3c, !PT ;  /* 0x0000000607070212 */ /* 0x000fe400078e3cff */
[----:B------:R-:W-:Y:S02]  /*18ce0*/  MOV R13, R0 ;  /* 0x00000000000d7202 */ /* 0x000fe40000000f00 */
[----:B------:R-:W-:-:S04]  /*18cf0*/  @P0 LOP3.LUT R6, R7, R6, RZ, 0x3c, !PT ;  /* 0x0000000607060212 */ /* 0x000fc800078e3cff */
[----:B------:R-:W-:Y:S01]  /*18d00*/  @P0 LOP3.LUT R7, R7, R6, RZ, 0x3c, !PT ;  /* 0x0000000607070212 */ /* 0x000fe200078e3cff */
[----:B------:R-:W-:-:S07]  /*18d10*/  IMAD.MOV.U32 R2, RZ, RZ, R14 ;  /* 0x000000ffff027224 */ /* 0x000fce00078e000e */
[----:B------:R-:W-:Y:S05]  /*18d20*/  WARPSYNC.COLLECTIVE R15, `(.L_x_832) ;  /* 0x000000000f087348 */ /* 0x000fea0003c00000 */
[----:B------:R0:W1:Y:S02]  /*18d30*/  SHFL.IDX P6, R14, R13, R12, R11 ;  /* 0x0000000c0d0e7389 */ /* 0x00006400000c000b */
[----:B01----:R-:W-:Y:S01]  /*18d40*/  ENDCOLLECTIVE ;  /* 0x000000000000791b */ /* 0x003fe20003800000 */
.L_x_832:
[----:B------:R-:W-:Y:S01]  /*18d50*/  @!PT LDS RZ, [RZ] ;  /* 0x00000000fffff984 */ /* 0x000fe20000000800 */
[----:B------:R-:W-:Y:S01]  /*18d60*/  @!PT LDS RZ, [RZ] ;  /* 0x00000000fffff984 */ /* 0x000fe20000000800 */
[----:B------:R-:W-:Y:S01]  /*18d70*/  @!PT LDS RZ, [RZ] ;  /* 0x00000000fffff984 */ /* 0x000fe20000000800 */
[----:B------:R0:W-:Y:S01]  /*18d80*/  @P0 LDGSTS.E.BYPASS.LTC128B.128 [R8+0x11400], desc[UR42][R6.64], !P2 ;  /* 0x1140000006080fae */ /* 0x0001e2000d101d6a */
[----:B------:R-:W-:Y:S01]  /*18d90*/  IMAD.MOV.U32 R0, RZ, RZ, R14 ;  /* 0x000000ffff007224 */ /* 0x000fe200078e000e */
[----:B------:R-:W-:Y:S06]  /*18da0*/  BRA `(.L_x_833) ;  /* 0xffffff9c00e07947 */ /* 0x000fec000383ffff */
.L_x_682:
[----:B------:R-:W-:Y:S02]  /*18db0*/  IMAD.MOV.U32 R13, RZ, RZ, R0 ;  /* 0x000000ffff0d7224 */ /* 0x000fe400078e0000 */
[----:B------:R-:W-:Y:S02]  /*18dc0*/  IMAD.MOV.U32 R12, RZ, RZ, RZ ;  /* 0x000000ffff0c7224 */ /* 0x000fe400078e00ff */
[----:B------:R-:W-:Y:S02]  /*18dd0*/  IMAD.MOV.U32 R11, RZ, RZ, 0x181f ;  /* 0x0000181fff0b7424 */ /* 0x000fe400078e00ff */
[----:B------:R-:W-:Y:S02]  /*18de0*/  IMAD.MOV.U32 R15, RZ, RZ, -0x1 ;  /* 0xffffffffff0f7424 */ /* 0x000fe400078e00ff */
[----:B-----5:R-:W-:Y:S02]  /*18df0*/  IMAD R3, R26, R10, RZ ;  /* 0x0000000a1a037224 */ /* 0x020fe400078e02ff */
[----:B------:R-:W-:-:S07]  /*18e00*/  IMAD R25, R25, 0xc0, R9 ;  /* 0x000000c019197824 */ /* 0x000fce00078e0209 */
[----:B------:R-:W-:Y:S05]  /*18e10*/  WARPSYNC.COLLECTIVE R15, `(.L_x_834) ;  /* 0x000000000f087348 */ /* 0x000fea0003c00000 */
[----:B------:R0:W1:Y:S02]  /*18e20*/  SHFL.IDX P6, R14, R13, R12, R11 ;  /* 0x0000000c0d0e7389 */ /* 0x00006400000c000b */
[----:B01----:R-:W-:Y:S01]  /*18e30*/  ENDCOLLECTIVE ;  /* 0x000000000000791b */ /* 0x003fe20003800000 */
.L_x_834:
[C---:B------:R-:W-:Y:S01]  /*18e40*/  VIADD R8, R25.reuse, 0x10 ;  /* 0x0000001019087836 */ /* 0x040fe20000000000 */
[----:B------:R-:W-:Y:S01]  /*18e50*/  ISETP.GE.AND P1, PT, R25, R3, PT ;  /* 0x000000031900720c */ /* 0x000fe20003f26270 */
[----:B------:R-:W-:Y:S02]  /*18e60*/  IMAD.MOV.U32 R13, RZ, RZ, R2 ;  /* 0x000000ffff0d7224 */ /* 0x000fe400078e0002 */
[----:B------:R-:W-:-:S10]  /*18e70*/  IMAD.MOV.U32 R6, RZ, RZ, R14 ;  /* 0x000000ffff067224 */ /* 0x000fd400078e000e */
[----:B------:R-:W-:Y:S05]  /*18e80*/  WARPSYNC.COLLECTIVE R15, `(.L_x_835) ;  /* 0x000000000f087348 */ /* 0x000fea0003c00000 */
[----:B------:R0:W1:Y:S02]  /*18e90*/  SHFL.IDX P6, R14, R13, R12, R11 ;  /* 0x0000000c0d0e7389 */ /* 0x00006400000c000b */
[----:B01----:R-:W-:Y:S01]  /*18ea0*/  ENDCOLLECTIVE ;  /* 0x000000000000791b */ /* 0x003fe20003800000 */
.L_x_835:
[----:B------:R-:W-:Y:S02]  /*18eb0*/  IMAD.MOV.U32 R13, RZ, RZ, R0 ;  /* 0x000000ffff0d7224 */ /* 0x000fe400078e0000 */
[----:B------:R-:W-:Y:S02]  /*18ec0*/  IMAD.MOV.U32 R12, RZ, RZ, 0x1 ;  /* 0x00000001ff0c7424 */ /* 0x000fe400078e00ff */
[----:B------:R-:W-:-:S07]  /*18ed0*/  IMAD.MOV.U32 R7, RZ, RZ, R14 ;  /* 0x000000ffff077224 */ /* 0x000fce00078e000e */
[----:B------:R-:W-:Y:S05]  /*18ee0*/  WARPSYNC.COLLECTIVE R15, `(.L_x_836) ;  /* 0x000000000f087348 */ /* 0x000fea0003c00000 */
[----:B------:R0:W1:Y:S02]  /*18ef0*/  SHFL.IDX P6, R14, R13, R12, R11 ;  /* 0x0000000c0d0e7389 */ /* 0x00006400000c000b */
[----:B01----:R-:W-:Y:S01]  /*18f00*/  ENDCOLLECTIVE ;  /* 0x000000000000791b */ /* 0x003fe20003800000 */
.L_x_836:
        /* <DEDUP_REMOVED lines=9> */
[----:B------:R0:W-:Y:S01]  /*18fa0*/  @!P1 LDGSTS.E.BYPASS.LTC128B.128 [R20+0x8400], desc[UR42][R6.64], !P0 ;  /* 0x0840000006149fae */ /* 0x0001e2000c101d6a */
[----:B------:R-:W-:Y:S01]  /*18fb0*/  ISETP.GE.AND P1, PT, R8, R3, PT ;  /* 0x000000030800720c */ /* 0x000fe20003f26270 */
[----:B0-----:R-:W-:-:S12]  /*18fc0*/  IMAD.MOV.U32 R6, RZ, RZ, R14 ;  /* 0x000000ffff067224 */ /* 0x001fd800078e000e */
[----:B------:R-:W-:Y:S05]  /*18fd0*/  WARPSYNC.COLLECTIVE R15, `(.L_x_837) ;  /* 0x000000000f087348 */ /* 0x000fea0003c00000 */
[----:B------:R0:W1:Y:S02]  /*18fe0*/  SHFL.IDX P6, R14, R13, R12, R11 ;  /* 0x0000000c0d0e7389 */ /* 0x00006400000c000b */
[----:B01----:R-:W-:Y:S01]  /*18ff0*/  ENDCOLLECTIVE ;  /* 0x000000000000791b */ /* 0x003fe20003800000 */
.L_x_837:
[----:B------:R-:W-:Y:S01]  /*19000*/  MOV R13, R0 ;  /* 0x00000000000d7202 */ /* 0x000fe20000000f00 */
[----:B------:R-:W-:Y:S02]  /*19010*/  IMAD.MOV.U32 R12, RZ, RZ, 0x2 ;  /* 0x00000002ff0c7424 */ /* 0x000fe400078e00ff */
[----:B------:R-:W-:-:S07]  /*19020*/  IMAD.MOV.U32 R7, RZ, RZ, R14 ;  /* 0x000000ffff077224 */ /* 0x000fce00078e000e */
[----:B------:R-:W-:Y:S05]  /*19030*/  WARPSYNC.COLLECTIVE R15, `(.L_x_838) ;  /* 0x000000000f087348 */ /* 0x000fea0003c00000 */
[----:B------:R0:W1:Y:S02]  /*19040*/  SHFL.IDX P6, R14, R13, R12, R11 ;  /* 0x0000000c0d0e7389 */ /* 0x00006400000c000b */
[----:B01----:R-:W-:Y:S01]  /*19050*/  ENDCOLLECTIVE ;  /* 0x000000000000791b */ /* 0x003fe20003800000 */
.L_x_838:
        /* <DEDUP_REMOVED lines=16> */
.L_x_839:
[----:B------:R-:W-:Y:S02]  /*19160*/  IMAD.MOV.U32 R13, RZ, RZ, R0 ;  /* 0x000000ffff0d7224 */ /* 0x000fe400078e0000 */
[----:B------:R-:W-:Y:S02]  /*19170*/  IMAD.MOV.U32 R12, RZ, RZ, 0x3 ;  /* 0x00000003ff0c7424 */ /* 0x000fe400078e00ff */
[----:B------:R-:W-:-:S07]  /*19180*/  IMAD.MOV.U32 R7, RZ, RZ, R14 ;  /* 0x000000ffff077224 */ /* 0x000fce00078e000e */
[----:B------:R-:W-:Y:S05]  /*19190*/  WARPSYNC.COLLECTIVE R15, `(.L_x_840) ;  /* 0x000000000f087348 */ /* 0x000fea0003c00000 */
[----:B------:R0:W1:Y:S02]  /*191a0*/  SHFL.IDX P6, R14, R13, R12, R11 ;  /* 0x0000000c0d0e7389 */ /* 0x00006400000c000b */
[----:B01----:R-:W-:Y:S01]  /*191b0*/  ENDCOLLECTIVE ;  /* 0x000000000000791b */ /* 0x003fe20003800000 */
.L_x_840:
        /* <DEDUP_REMOVED lines=16> */
.L_x_841:
[----:B------:R-:W-:Y:S02]  /*192c0*/  IMAD.MOV.U32 R13, RZ, RZ, R0 ;  /* 0x000000ffff0d7224 */ /* 0x000fe400078e0000 */
[----:B------:R-:W-:Y:S02]  /*192d0*/  IMAD.MOV.U32 R12, RZ, RZ, 0x4 ;  /* 0x00000004ff0c7424 */ /* 0x000fe400078e00ff */
[----:B------:R-:W-:-:S07]  /*192e0*/  IMAD.MOV.U32 R7, RZ, RZ, R14 ;  /* 0x000000ffff077224 */ /* 0x000fce00078e000e */
[----:B------:R-:W-:Y:S05]  /*192f0*/  WARPSYNC.COLLECTIVE R15, `(.L_x_842) ;  /* 0x000000000f087348 */ /* 0x000fea0003c00000 */
[----:B------:R0:W1:Y:S02]  /*19300*/  SHFL.IDX P6, R14, R13, R12, R11 ;  /* 0x0000000c0d0e7389 */ /* 0x00006400000c000b */
[----:B01----:R-:W-:Y:S01]  /*19310*/  ENDCOLLECTIVE ;  /* 0x000000000000791b */ /* 0x003fe20003800000 */
.L_x_842:
        /* <DEDUP_REMOVED lines=16> */
.L_x_843:
[----:B------:R-:W-:Y:S02]  /*19420*/  IMAD.MOV.U32 R13, RZ, RZ, R0 ;  /* 0x000000ffff0d7224 */ /* 0x000fe400078e0000 */
[----:B------:R-:W-:Y:S01]  /*19430*/  IMAD.MOV.U32 R12, RZ, RZ, 0x5 ;  /* 0x00000005ff0c7424 */ /* 0x000fe200078e00ff */
[----:B------:R-:W-:-:S07]  /*19440*/  MOV R7, R14 ;  /* 0x0000000e00077202 */ /* 0x000fce0000000f00 */
[----:B------:R-:W-:Y:S05]  /*19450*/  WARPSYNC.COLLECTIVE R15, `(.L_x_844) ;  /* 0x000000000f087348 */ /* 0x000fea0003c00000 */
[----:B------:R0:W1:Y:S02]  /*19460*/  SHFL.IDX P6, R14, R13, R12, R11 ;  /* 0x0000000c0d0e7389 */ /* 0x00006400000c000b */
[----:B01----:R-:W-:Y:S01]  /*19470*/  ENDCOLLECTIVE ;  /* 0x000000000000791b */ /* 0x003fe20003800000 */
.L_x_844:
        /* <DEDUP_REMOVED lines=16> */
.L_x_845:
[----:B------:R-:W-:Y:S02]  /*19580*/  IMAD.MOV.U32 R13, RZ, RZ, R0 ;  /* 0x000000ffff0d7224 */ /* 0x000fe400078e0000 */
[----:B------:R-:W-:Y:S02]  /*19590*/  IMAD.MOV.U32 R12, RZ, RZ, 0x6 ;  /* 0x00000006ff0c7424 */ /* 0x000fe400078e00ff */
[----:B------:R-:W-:-:S07]  /*195a0*/  IMAD.MOV.U32 R7, RZ, RZ, R14 ;  /* 0x000000ffff077224 */ /* 0x000fce00078e000e */
[----:B------:R-:W-:Y:S05]  /*195b0*/  WARPSYNC.COLLECTIVE R15, `(.L_x_846) ;  /* 0x000000000f087348 */ /* 0x000fea0003c00000 */
[----:B------:R0:W1:Y:S02]  /*195c0*/  SHFL.IDX P6, R14, R13, R12, R11 ;  /* 0x0000000c0d0e7389 */ /* 0x00006400000c000b */
[----:B01----:R-:W-:Y:S01]  /*195d0*/  ENDCOLLECTIVE ;  /* 0x000000000000791b */ /* 0x003fe20003800000 */
.L_x_846:
        /* <DEDUP_REMOVED lines=16> */
.L_x_847:
[----:B------:R-:W-:Y:S02]  /*196e0*/  IMAD.MOV.U32 R13, RZ, RZ, R0 ;  /* 0x000000ffff0d7224 */ /* 0x000fe400078e0000 */
[----:B------:R-:W-:Y:S02]  /*196f0*/  IMAD.MOV.U32 R12, RZ, RZ, 0x7 ;  /* 0x00000007ff0c7424 */ /* 0x000fe400078e00ff */
[----:B------:R-:W-:-:S07]  /*19700*/  IMAD.MOV.U32 R7, RZ, RZ, R14 ;  /* 0x000000ffff077224 */ /* 0x000fce00078e000e */
[----:B------:R-:W-:Y:S05]  /*19710*/  WARPSYNC.COLLECTIVE R15, `(.L_x_848) ;  /* 0x000000000f087348 */ /* 0x000fea0003c00000 */
[----:B------:R0:W1:Y:S02]  /*19720*/  SHFL.IDX P6, R14, R13, R12, R11 ;  /* 0x0000000c0d0e7389 */ /* 0x00006400000c000b */
[----:B01----:R-:W-:Y:S01]  /*19730*/  ENDCOLLECTIVE ;  /* 0x000000000000791b */ /* 0x003fe20003800000 */
.L_x_848:
        /* <DEDUP_REMOVED lines=11> */
.L_x_849:
[----:B------:R-:W-:Y:S01]  /*197f0*/  @!PT LDS RZ, [RZ] ;  /* 0x00000000fffff984 */ /* 0x000fe20000000800 */
[----:B------:R-:W-:Y:S01]  /*19800*/  @!PT LDS RZ, [RZ] ;  /* 0x00000000fffff984 */ /* 0x000fe20000000800 */
[----:B------:R-:W-:Y:S01]  /*19810*/  @!PT LDS RZ, [RZ] ;  /* 0x00000000fffff984 */ /* 0x000fe20000000800 */
[----:B------:R0:W-:Y:S01]  /*19820*/  @!P1 LDGSTS.E.BYPASS.LTC128B.128 [R20+0xb400], desc[UR42][R6.64], !P0 ;  /* 0x0b40000006149fae */ /* 0x0001e2000c101d6a */
[----:B------:R-:W-:Y:S01]  /*19830*/  ISETP.GE.AND P1, PT, R2, R3, PT ;  /* 0x000000030200720c */ /* 0x000fe20003f26270 */
[----:B------:R-:W-:Y:S02]  /*19840*/  IMAD.MOV.U32 R13, RZ, RZ, R4 ;  /* 0x000000ffff0d7224 */ /* 0x000fe400078e0004 */
[----:B------:R-:W-:Y:S02]  /*19850*/  IMAD.MOV.U32 R12, RZ, RZ, RZ ;  /* 0x000000ffff0c7224 */ /* 0x000fe400078e00ff */
[----:B0-----:R-:W-:-:S08]  /*19860*/  IMAD.MOV.U32 R6, RZ, RZ, R14 ;  /* 0x000000ffff067224 */ /* 0x001fd000078e000e */
[----:B------:R-:W-:Y:S05]  /*19870*/  WARPSYNC.COLLECTIVE R15, `(.L_x_850) ;  /* 0x000000000f087348 */ /* 0x000fea0003c00000 */
[----:B------:R0:W1:Y:S02]  /*19880*/  SHFL.IDX P6, R14, R13, R12, R11 ;  /* 0x0000000c0d0e7389 */ /* 0x00006400000c000b */
[----:B01----:R-:W-:Y:S01]  /*19890*/  ENDCOLLECTIVE ;  /* 0x000000000000791b */ /* 0x003fe20003800000 */
.L_x_850:
[----:B------:R-:W-:-:S05]  /*198a0*/  @!P1 LEA R6, P2, R21, R6, 0x1 ;  /* 0x0000000615069211 */ /* 0x000fca00078408ff */
[----:B------:R-:W-:-:S04]  /*198b0*/  @!P1 IMAD.X R0, RZ, RZ, R0, P2 ;  /* 0x000000ffff009224 */ /* 0x000fc800010e0600 */
[----:B------:R-:W-:Y:S02]  /*198c0*/  @!P1 IMAD.MOV.U32 R7, RZ, RZ, R0 ;  /* 0x000000ffff079224 */ /* 0x000fe400078e0000 */
[----:B------:R-:W-:Y:S02]  /*198d0*/  IMAD.MOV.U32 R13, RZ, RZ, R5 ;  /* 0x000000ffff0d7224 */ /* 0x000fe400078e0005 */
[C---:B------:R-:W-:Y:S01]  /*198e0*/  VIADD R0, R25.reuse, 0x80 ;  /* 0x0000008019007836 */ /* 0x040fe20000000000 */
[----:B------:R-:W-:Y:S01]  /*198f0*/  @!PT LDS RZ, [RZ] ;  /* 0x00000000fffff984 */ /* 0x000fe20000000800 */
[----:B------:R-:W-:Y:S01]  /*19900*/  @!PT LDS RZ, [RZ] ;  /* 0x00000000fffff984 */ /* 0x000fe20000000800 */
[----:B------:R-:W-:Y:S01]  /*19910*/  @!PT LDS RZ, [RZ] ;  /* 0x00000000fffff984 */ /* 0x000fe20000000800 */
[----:B------:R0:W-:Y:S04]  /*19920*/  @!P1 LDGSTS.E.BYPASS.LTC128B.128 [R20+0xbc00], desc[UR42][R6.64], !P0 ;  /* 0x0bc0000006149fae */ /* 0x0001e8000c101d6a */
[----:B------:R-:W-:Y:S01]  /*19930*/  ISETP.GE.AND P1, PT, R0, R3, PT ;  /* 0x000000030000720c */ /* 0x000fe20003f26270 */
[----:B------:R-:W-:Y:S01]  /*19940*/  VIADD R0, R25, 0x90 ;  /* 0x0000009019007836 */ /* 0x000fe20000000000 */
[----:B------:R-:W-:-:S11]  /*19950*/  MOV R2, R14 ;  /* 0x0000000e00027202 */ /* 0x000fd60000000f00 */
[----:B0-----:R-:W-:Y:S05]  /*19960*/  WARPSYNC.COLLECTIVE R15, `(.L_x_851) ;  /* 0x000000000f087348 */ /* 0x001fea0003c00000 */
[----:B------:R1:W2:Y:S02]  /*19970*/  SHFL.IDX P6, R14, R13, R12, R11 ;  /* 0x0000000c0d0e7389 */ /* 0x0002a400000c000b */
[----:B012---:R-:W-:Y:S01]  /*19980*/  ENDCOLLECTIVE ;  /* 0x000000000000791b */ /* 0x007fe20003800000 */
.L_x_851:
[----:B------:R-:W-:Y:S02]  /*19990*/  IMAD.MOV.U32 R13, RZ, RZ, R4 ;  /* 0x000000ffff0d7224 */ /* 0x000fe400078e0004 */
[----:B------:R-:W-:Y:S02]  /*199a0*/  IMAD.MOV.U32 R12, RZ, RZ, 0x1 ;  /* 0x00000001ff0c7424 */ /* 0x000fe400078e00ff */
[----:B------:R-:W-:-:S07]  /*199b0*/  IMAD.MOV.U32 R8, RZ, RZ, R14 ;  /* 0x000000ffff087224 */ /* 0x000fce00078e000e */
[----:B------:R-:W-:Y:S05]  /*199c0*/  WARPSYNC.COLLECTIVE R15, `(.L_x_852) ;  /* 0x000000000f087348 */ /* 0x000fea0003c00000 */
[----:B------:R0:W1:Y:S02]  /*199d0*/  SHFL.IDX P6, R14, R13, R12, R11 ;  /* 0x0000000c0d0e7389 */ /* 0x00006400000c000b */
[----:B01----:R-:W-:Y:S01]  /*199e0*/  ENDCOLLECTIVE ;  /* 0x000000000000791b */ /* 0x003fe20003800000 */
.L_x_852:
[----:B------:R-:W-:-:S05]  /*199f0*/  @!P1 LEA R6, P2, R21, R8, 0x1 ;  /* 0x0000000815069211 */ /* 0x000fca00078408ff */
[----:B------:R-:W-:-:S04]  /*19a00*/  @!P1 IMAD.X R2, RZ, RZ, R2, P2 ;  /* 0x000000ffff029224 */ /* 0x000fc800010e0602 */
[----:B------:R-:W-:Y:S01]  /*19a10*/  @!P1 IMAD.MOV.U32 R7, RZ, RZ, R2 ;  /* 0x000000ffff079224 */ /* 0x000fe200078e0002 */
[----:B------:R-:W-:Y:S02]  /*19a20*/  IADD3 R2, R25, 0xa0, RZ ;  /* 0x000000a019027810 */ /* 0x000fe40007ffe0ff */
[----:B------:R-:W-:Y:S02]  /*19a30*/  MOV R13, R5 ;  /* 0x00000005000d7202 */ /* 0x000fe40000000f00 */
[----:B------:R-:W-:Y:S01]  /*19a40*/  @!PT LDS RZ, [RZ] ;  /* 0x00000000fffff984 */ /* 0x000fe20000000800 */
[----:B------:R-:W-:Y:S01]  /*19a50*/  @!PT LDS RZ, [RZ] ;  /* 0x00000000fffff984 */ /* 0x000fe20000000800 */
[----:B------:R-:W-:Y:S01]  /*19a60*/  @!PT LDS RZ, [RZ] ;  /* 0x00000000fffff984 */ /* 0x000fe20000000800 */
[----:B------:R0:W-:Y:S01]  /*19a70*/  @!P1 LDGSTS.E.BYPASS.LTC128B.128 [R20+0xc400], desc[UR42][R6.64], !P0 ;  /* 0x0c40000006149fae */ /* 0x0001e2000c101d6a */
[----:B------:R-:W-:Y:S01]  /*19a80*/  ISETP.GE.AND P1, PT, R0, R3, PT ;  /* 0x000000030000720c */ /* 0x000fe20003f26270 */
[----:B------:R-:W-:-:S12]  /*19a90*/  IMAD.MOV.U32 R0, RZ, RZ, R14 ;  /* 0x000000ffff007224 */ /* 0x000fd800078e000e */
[----:B0-----:R-:W-:Y:S05]  /*19aa0*/  WARPSYNC.COLLECTIVE R15, `(.L_x_853) ;  /* 0x000000000f087348 */ /* 0x001fea0003c00000 */
[----:B------:R1:W2:Y:S02]  /*19ab0*/  SHFL.IDX P6, R14, R13, R12, R11 ;  /* 0x0000000c0d0e7389 */ /* 0x0002a400000c000b */
[----:B012---:R-:W-:Y:S01]  /*19ac0*/  ENDCOLLECTIVE ;  /* 0x000000000000791b */ /* 0x007fe20003800000 */
.L_x_853:
[----:B------:R-:W-:Y:S02]  /*19ad0*/  IMAD.MOV.U32 R13, RZ, RZ, R4 ;  /* 0x000000ffff0d7224 */ /* 0x000fe400078e0004 */
[----:B------:R-:W-:Y:S02]  /*19ae0*/  IMAD.MOV.U32 R12, RZ, RZ, 0x2 ;  /* 0x00000002ff0c7424 */ /* 0x000fe400078e00ff */
[----:B------:R-:W-:-:S07]  /*19af0*/  IMAD.MOV.U32 R6, RZ, RZ, R14 ;  /* 0x000000ffff067224 */ /* 0x000fce00078e000e */
[----:B------:R-:W-:Y:S05]  /*19b00*/  WARPSYNC.COLLECTIVE R15, `(.L_x_854) ;  /* 0x000000000f087348 */ /* 0x000fea0003c00000 */
[----:B------:R0:W1:Y:S02]  /*19b10*/  SHFL.IDX P6, R14, R13, R12, R11 ;  /* 0x0000000c0d0e7389 */ /* 0x00006400000c000b */
[----:B01----:R-:W-:Y:S01]  /*19b20*/  ENDCOLLECTIVE ;  /* 0x000000000000791b */ /* 0x003fe20003800000 */
.L_x_854:
        /* <DEDUP_REMOVED lines=13> */
.L_x_855:
[----:B------:R-:W-:Y:S02]  /*19c00*/  IMAD.MOV.U32 R13, RZ, RZ, R4 ;  /* 0x000000ffff0d7224 */ /* 0x000fe400078e0004 */
[----:B------:R-:W-:Y:S02]  /*19c10*/  IMAD.MOV.U32 R12, RZ, RZ, 0x3 ;  /* 0x00000003ff0c7424 */ /* 0x000fe400078e00ff */
[----:B------:R-:W-:-:S07]  /*19c20*/  IMAD.MOV.U32 R6, RZ, RZ, R14 ;  /* 0x000000ffff067224 */ /* 0x000fce00078e000e */
[----:B------:R-:W-:Y:S05]  /*19c30*/  WARPSYNC.COLLECTIVE R15, `(.L_x_856) ;  /* 0x000000000f087348 */ /* 0x000fea0003c00000 */
[----:B------:R0:W1:Y:S02]  /*19c40*/  SHFL.IDX P6, R14, R13, R12, R11 ;  /* 0x0000000c0d0e7389 */ /* 0x00006400000c000b */
[----:B01----:R-:W-:Y:S01]  /*19c50*/  ENDCOLLECTIVE ;  /* 0x000000000000791b */ /* 0x003fe20003800000 */
.L_x_856:
        /* <DEDUP_REMOVED lines=12> */
.L_x_857:
[----:B------:R-:W-:Y:S01]  /*19d20*/  IMAD.MOV.U32 R2, RZ, RZ, R14 ;  /* 0x000000ffff027224 */ /* 0x000fe200078e000e */
[----:B------:R-:W-:Y:S06]  /*19d30*/  BRA `(.L_x_858) ;  /* 0xffffff9c00cc7947 */ /* 0x000fec000383ffff */
.L_x_685:
[----:B-1----:R1:W2:Y:S02]  /*19d40*/  SYNCS.PHASECHK.TRANS64.TRYWAIT P0, [R16+URZ+0x16820], R0 ;  /* 0x01682000100075a7 */ /* 0x0022a4000800017f */
[----:B--2---:R-:W-:Y:S05]  /*19d50*/  @!P0 NANOSLEEP.SYNCS 0x989680 ;  /* 0x009896800000895d */ /* 0x004fea0003900000 */
[----:B------:R-:W2:Y:S02]  /*19d60*/  @!P0 SYNCS.PHASECHK.TRANS64 P0, [R16+URZ+0x16820], R0 ;  /* 0x01682000100085a7 */ /* 0x000ea4000800007f */
[----:B--2---:R-:W-:Y:S05]  /*19d70*/  @!P0 BRA `(.L_x_685) ;  /* 0xfffffffc00f08947 */ /* 0x004fea000383ffff */
[----:B------:R-:W-:Y:S05]  /*19d80*/  BRA `(.L_x_859) ;  /* 0xffffffa000287947 */ /* 0x000fea000383ffff */
.L_x_690:
[----:B0-----:R0:W1:Y:S02]  /*19d90*/  SYNCS.PHASECHK.TRANS64.TRYWAIT P0, [R5+URZ+0x16840], R2 ;  /* 0x01684002050075a7 */ /* 0x001064000800017f */
[----:B-1----:R-:W-:Y:S05]  /*19da0*/  @!P0 NANOSLEEP.SYNCS 0x989680 ;  /* 0x009896800000895d */ /* 0x002fea0003900000 */
[----:B------:R-:W1:Y:S02]  /*19db0*/  @!P0 SYNCS.PHASECHK.TRANS64 P0, [R5+URZ+0x16840], R2 ;  /* 0x01684002050085a7 */ /* 0x000e64000800007f */
[----:B-1----:R-:W-:Y:S05]  /*19dc0*/  @!P0 BRA `(.L_x_690) ;  /* 0xfffffffc00f08947 */ /* 0x002fea000383ffff */
[----:B------:R-:W-:Y:S05]  /*19dd0*/  BRA `(.L_x_860) ;  /* 0xffffffa400087947 */ /* 0x000fea000383ffff */
.L_x_691:
        /* <DEDUP_REMOVED lines=8> */
.L_x_862:
[----:B------:R-:W-:Y:S05]  /*19e60*/  BSYNC B1 ;  /* 0x0000000000017941 */ /* 0x000fea0003800000 */
.L_x_861:
[----:B------:R-:W0:Y:S01]  /*19e70*/  S2R R7, SR_TID.X ;  /* 0x0000000000077919 */ /* 0x000e220000002100 */
[----:B------:R-:W-:Y:S02]  /*19e80*/  IMAD.MOV.U32 R13, RZ, RZ, R9 ;  /* 0x000000ffff0d7224 */ /* 0x000fe400078e0009 */
[----:B------:R-:W-:Y:S02]  /*19e90*/  IMAD.MOV.U32 R12, RZ, RZ, RZ ;  /* 0x000000ffff0c7224 */ /* 0x000fe400078e00ff */
[----:B------:R-:W-:Y:S02]  /*19ea0*/  IMAD.MOV.U32 R11, RZ, RZ, 0x181f ;  /* 0x0000181fff0b7424 */ /* 0x000fe400078e00ff */
[----:B------:R-:W-:Y:S02]  /*19eb0*/  IMAD.MOV.U32 R15, RZ, RZ, -0x1 ;  /* 0xffffffffff0f7424 */ /* 0x000fe400078e00ff */
[----:B------:R-:W-:Y:S02]  /*19ec0*/  IMAD.MOV.U32 R3, RZ, RZ, R14 ;  /* 0x000000ffff037224 */ /* 0x000fe400078e000e */
[----:B------:R-:W-:-:S07]  /*19ed0*/  IMAD R8, R8, 0x2, R16 ;  /* 0x0000000208087824 */ /* 0x000fce00078e0210 */
[----:B0-----:R-:W-:Y:S05]  /*19ee0*/  WARPSYNC.COLLECTIVE R15, `(.L_x_863) ;  /* 0x000000000f087348 */ /* 0x001fea0003c00000 */
[----:B------:R1:W2:Y:S02]  /*19ef0*/  SHFL.IDX P6, R14, R13, R12, R11 ;  /* 0x0000000c0d0e7389 */ /* 0x0002a400000c000b */
[----:B012---:R-:W-:Y:S01]  /*19f00*/  ENDCOLLECTIVE ;  /* 0x000000000000791b */ /* 0x007fe20003800000 */
.L_x_863:
[----:B------:R-:W-:Y:S02]  /*19f10*/  IMAD.MOV.U32 R13, RZ, RZ, R10 ;  /* 0x000000ffff0d7224 */ /* 0x000fe400078e000a */
[----:B------:R-:W-:Y:S02]  /*19f20*/  IMAD.MOV.U32 R12, RZ, RZ, 0x1 ;  /* 0x00000001ff0c7424 */ /* 0x000fe400078e00ff */
[----:B------:R-:W-:Y:S01]  /*19f30*/  IMAD.SHL.U32 R7, R7, 0x8, RZ ;  /* 0x0000000807077824 */ /* 0x000fe200078e00ff */
[----:B------:R-:W-:-:S07]  /*19f40*/  MOV R2, R14 ;  /* 0x0000000e00027202 */ /* 0x000fce0000000f00 */
[----:B------:R-:W-:Y:S05]  /*19f50*/  WARPSYNC.COLLECTIVE R15, `(.L_x_864) ;  /* 0x000000000f087348 */ /* 0x000fea0003c00000 */
[----:B------:R0:W1:Y:S02]  /*19f60*/  SHFL.IDX P6, R14, R13, R12, R11 ;  /* 0x0000000c0d0e7389 */ /* 0x00006400000c000b */
[----:B01----:R-:W-:Y:S01]  /*19f70*/  ENDCOLLECTIVE ;  /* 0x000000000000791b */ /* 0x003fe20003800000 */
.L_x_864:
[----:B------:R-:W-:-:S05]  /*19f80*/  LOP3.LUT R7, R7, 0x38, RZ, 0xc0, !PT ;  /* 0x0000003807077812 */ /* 0x000fca00078ec0ff */
[----:B------:R-:W-:-:S05]  /*19f90*/  IMAD.SHL.U32 R7, R7, 0x2, RZ ;  /* 0x0000000207077824 */ /* 0x000fca00078e00ff */
[----:B------:R-:W-:Y:S01]  /*19fa0*/  IADD3 R2, P0, R2, R7, RZ ;  /* 0x0000000702027210 */ /* 0x000fe20007f1e0ff */
[----:B------:R-:W-:-:S04]  /*19fb0*/  IMAD.MOV.U32 R13, RZ, RZ, R9 ;  /* 0x000000ffff0d7224 */ /* 0x000fc800078e0009 */
[----:B------:R-:W-:-:S05]  /*19fc0*/  IMAD.X R3, RZ, RZ, R3, P0 ;  /* 0x000000ffff037224 */ /* 0x000fca00000e0603 */
[----:B------:R-:W-:Y:S01]  /*19fd0*/  @!PT LDS RZ, [RZ] ;  /* 0x00000000fffff984 */ /* 0x000fe20000000800 */
[----:B------:R-:W-:Y:S01]  /*19fe0*/  @!PT LDS RZ, [RZ] ;  /* 0x00000000fffff984 */ /* 0x000fe20000000800 */
[----:B------:R-:W-:Y:S01]  /*19ff0*/  @!PT LDS RZ, [RZ] ;  /* 0x00000000fffff984 */ /* 0x000fe20000000800 */
[----:B------:R0:W-:Y:S02]  /*1a000*/  LDGSTS.E.BYPASS.LTC128B.128 [R8+0xe400], desc[UR42][R2.64], !P2 ;  /* 0x0e40000002087fae */ /* 0x0001e4000d101d6a */
[----:B0-----:R-:W-:-:S07]  /*1a010*/  IMAD.MOV.U32 R3, RZ, RZ, R14 ;  /* 0x000000ffff037224 */ /* 0x001fce00078e000e */
[----:B------:R-:W-:Y:S05]  /*1a020*/  WARPSYNC.COLLECTIVE R15, `(.L_x_865) ;  /* 0x000000000f087348 */ /* 0x000fea0003c00000 */
[----:B------:R0:W1:Y:S02]  /*1a030*/  SHFL.IDX P6, R14, R13, R12, R11 ;  /* 0x0000000c0d0e7389 */ /* 0x00006400000c000b */
[----:B01----:R-:W-:Y:S01]  /*1a040*/  ENDCOLLECTIVE ;  /* 0x000000000000791b */ /* 0x003fe20003800000 */
.L_x_865:
[----:B------:R-:W-:Y:S02]  /*1a050*/  IMAD.MOV.U32 R13, RZ, RZ, R10 ;  /* 0x000000ffff0d7224 */ /* 0x000fe400078e000a */
[----:B------:R-:W-:Y:S02]  /*1a060*/  IMAD.MOV.U32 R12, RZ, RZ, 0x2 ;  /* 0x00000002ff0c7424 */ /* 0x000fe400078e00ff */
[----:B------:R-:W-:-:S07]  /*1a070*/  IMAD.MOV.U32 R2, RZ, RZ, R14 ;  /* 0x000000ffff027224 */ /* 0x000fce00078e000e */
[----:B------:R-:W-:Y:S05]  /*1a080*/  WARPSYNC.COLLECTIVE R15, `(.L_x_866) ;  /* 0x000000000f087348 */ /* 0x000fea0003c00000 */
[----:B------:R0:W1:Y:S02]  /*1a090*/  SHFL.IDX P6, R14, R13, R12, R11 ;  /* 0x0000000c0d0e7389 */ /* 0x00006400000c000b */
[----:B01----:R-:W-:Y:S01]  /*1a0a0*/  ENDCOLLECTIVE ;  /* 0x000000000000791b */ /* 0x003fe20003800000 */
.L_x_866:
[----:B------:R-:W-:-:S04]  /*1a0b0*/  IADD3 R2, P0, R2, R7, RZ ;  /* 0x0000000702027210 */ /* 0x000fc80007f1e0ff */
[----:B------:R-:W-:-:S05]  /*1a0c0*/  IADD3.X R3, RZ, R3, RZ, P0, !PT ;  /* 0x00000003ff037210 */ /* 0x000fca00007fe4ff */
        /* <DEDUP_REMOVED lines=9> */
.L_x_867:
[----:B------:R-:W-:Y:S02]  /*1a160*/  IMAD.MOV.U32 R13, RZ, RZ, R10 ;  /* 0x000000ffff0d7224 */ /* 0x000fe400078e000a */
[----:B------:R-:W-:Y:S02]  /*1a170*/  IMAD.MOV.U32 R12, RZ, RZ, 0x3 ;  /* 0x00000003ff0c7424 */ /* 0x000fe400078e00ff */
[----:B------:R-:W-:-:S07]  /*1a180*/  IMAD.MOV.U32 R2, RZ, RZ, R14 ;  /* 0x000000ffff027224 */ /* 0x000fce00078e000e */
[----:B------:R-:W-:Y:S05]  /*1a190*/  WARPSYNC.COLLECTIVE R15, `(.L_x_868) ;  /* 0x000000000f087348 */ /* 0x000fea0003c00000 */
[----:B------:R0:W1:Y:S02]  /*1a1a0*/  SHFL.IDX P6, R14, R13, R12, R11 ;  /* 0x0000000c0d0e7389 */ /* 0x00006400000c000b */
[----:B01----:R-:W-:Y:S01]  /*1a1b0*/  ENDCOLLECTIVE ;  /* 0x000000000000791b */ /* 0x003fe20003800000 */
.L_x_868:
        /* <DEDUP_REMOVED lines=11> */
.L_x_869:
[----:B------:R-:W-:Y:S02]  /*1a270*/  IMAD.MOV.U32 R13, RZ, RZ, R10 ;  /* 0x000000ffff0d7224 */ /* 0x000fe400078e000a */
[----:B------:R-:W-:Y:S02]  /*1a280*/  IMAD.MOV.U32 R12, RZ, RZ, 0x4 ;  /* 0x00000004ff0c7424 */ /* 0x000fe400078e00ff */
[----:B------:R-:W-:-:S07]  /*1a290*/  IMAD.MOV.U32 R2, RZ, RZ, R14 ;  /* 0x000000ffff027224 */ /* 0x000fce00078e000e */
[----:B------:R-:W-:Y:S05]  /*1a2a0*/  WARPSYNC.COLLECTIVE R15, `(.L_x_870) ;  /* 0x000000000f087348 */ /* 0x000fea0003c00000 */
[----:B------:R0:W1:Y:S02]  /*1a2b0*/  SHFL.IDX P6, R14, R13, R12, R11 ;  /* 0x0000000c0d0e7389 */ /* 0x00006400000c000b */
[----:B01----:R-:W-:Y:S01]  /*1a2c0*/  ENDCOLLECTIVE ;  /* 0x000000000000791b */ /* 0x003fe20003800000 */
.L_x_870:
        /* <DEDUP_REMOVED lines=11> */
.L_x_871:
[----:B------:R-:W-:Y:S02]  /*1a380*/  IMAD.MOV.U32 R13, RZ, RZ, R10 ;  /* 0x000000ffff0d7224 */ /* 0x000fe400078e000a */
[----:B------:R-:W-:Y:S02]  /*1a390*/  IMAD.MOV.U32 R12, RZ, RZ, 0x5 ;  /* 0x00000005ff0c7424 */ /* 0x000fe400078e00ff */
[----:B------:R-:W-:-:S07]  /*1a3a0*/  IMAD.MOV.U32 R2, RZ, RZ, R14 ;  /* 0x000000ffff027224 */ /* 0x000fce00078e000e */
[----:B------:R-:W-:Y:S05]  /*1a3b0*/  WARPSYNC.COLLECTIVE R15, `(.L_x_872) ;  /* 0x000000000f087348 */ /* 0x000fea0003c00000 */
[----:B------:R0:W1:Y:S02]  /*1a3c0*/  SHFL.IDX P6, R14, R13, R12, R11 ;  /* 0x0000000c0d0e7389 */ /* 0x00006400000c000b */
[----:B01----:R-:W-:Y:S01]  /*1a3d0*/  ENDCOLLECTIVE ;  /* 0x000000000000791b */ /* 0x003fe20003800000 */
.L_x_872:
        /* <DEDUP_REMOVED lines=11> */
.L_x_873:
[----:B------:R-:W-:Y:S02]  /*1a490*/  IMAD.MOV.U32 R13, RZ, RZ, R10 ;  /* 0x000000ffff0d7224 */ /* 0x000fe400078e000a */
[----:B------:R-:W-:Y:S02]  /*1a4a0*/  IMAD.MOV.U32 R12, RZ, RZ, 0x6 ;  /* 0x00000006ff0c7424 */ /* 0x000fe400078e00ff */
[----:B------:R-:W-:-:S07]  /*1a4b0*/  IMAD.MOV.U32 R2, RZ, RZ, R14 ;  /* 0x000000ffff027224 */ /* 0x000fce00078e000e */
[----:B------:R-:W-:Y:S05]  /*1a4c0*/  WARPSYNC.COLLECTIVE R15, `(.L_x_874) ;  /* 0x000000000f087348 */ /* 0x000fea0003c00000 */
[----:B------:R0:W1:Y:S02]  /*1a4d0*/  SHFL.IDX P6, R14, R13, R12, R11 ;  /* 0x0000000c0d0e7389 */ /* 0x00006400000c000b */
[----:B01----:R-:W-:Y:S01]  /*1a4e0*/  ENDCOLLECTIVE ;  /* 0x000000000000791b */ /* 0x003fe20003800000 */
.L_x_874:
        /* <DEDUP_REMOVED lines=11> */
.L_x_875:
[----:B------:R-:W-:Y:S02]  /*1a5a0*/  IMAD.MOV.U32 R13, RZ, RZ, R10 ;  /* 0x000000ffff0d7224 */ /* 0x000fe400078e000a */
[----:B------:R-:W-:Y:S02]  /*1a5b0*/  IMAD.MOV.U32 R12, RZ, RZ, 0x7 ;  /* 0x00000007ff0c7424 */ /* 0x000fe400078e00ff */
[----:B------:R-:W-:-:S07]  /*1a5c0*/  IMAD.MOV.U32 R2, RZ, RZ, R14 ;  /* 0x000000ffff027224 */ /* 0x000fce00078e000e */
[----:B------:R-:W-:Y:S05]  /*1a5d0*/  WARPSYNC.COLLECTIVE R15, `(.L_x_876) ;  /* 0x000000000f087348 */ /* 0x000fea0003c00000 */
[----:B------:R0:W1:Y:S02]  /*1a5e0*/  SHFL.IDX P6, R14, R13, R12, R11 ;  /* 0x0000000c0d0e7389 */ /* 0x00006400000c000b */
[----:B01----:R-:W-:Y:S01]  /*1a5f0*/  ENDCOLLECTIVE ;  /* 0x000000000000791b */ /* 0x003fe20003800000 */
.L_x_876:
        /* <DEDUP_REMOVED lines=11> */
.L_x_877:
[----:B------:R-:W-:Y:S01]  /*1a6b0*/  IMAD.MOV.U32 R2, RZ, RZ, R14 ;  /* 0x000000ffff027224 */ /* 0x000fe200078e000e */
[----:B------:R-:W-:Y:S06]  /*1a6c0*/  BRA `(.L_x_878) ;  /* 0xffffff9c00f47947 */ /* 0x000fec000383ffff */
.L_x_696:
[----:B-1----:R1:W2:Y:S02]  /*1a6d0*/  SYNCS.PHASECHK.TRANS64.TRYWAIT P0, [R5+URZ+0x16860], R2 ;  /* 0x01686002050075a7 */ /* 0x0022a4000800017f */
[----:B--2---:R-:W-:Y:S05]  /*1a6e0*/  @!P0 NANOSLEEP.SYNCS 0x989680 ;  /* 0x009896800000895d */ /* 0x004fea0003900000 */
[----:B------:R-:W2:Y:S02]  /*1a6f0*/  @!P0 SYNCS.PHASECHK.TRANS64 P0, [R5+URZ+0x16860], R2 ;  /* 0x01686002050085a7 */ /* 0x000ea4000800007f */
[----:B--2---:R-:W-:Y:S05]  /*1a700*/  @!P0 BRA `(.L_x_696) ;  /* 0xfffffffc00f08947 */ /* 0x004fea000383ffff */
[----:B------:R-:W-:Y:S05]  /*1a710*/  BRA `(.L_x_879) ;  /* 0xffffffa0004c7947 */ /* 0x000fea000383ffff */
.L_x_697:
[----:B------:R-:W-:Y:S01]  /*1a720*/  BSSY B1, `(.L_x_880) ;  /* 0x0000008000017945 */ /* 0x000fe20003800000 */
[----:B------:R-:W-:Y:S01]  /*1a730*/  MOV R13, R19 ;  /* 0x00000013000d7202 */ /* 0x000fe20000000f00 */
[----:B------:R-:W-:Y:S02]  /*1a740*/  IMAD.MOV.U32 R12, RZ, RZ, RZ ;  /* 0x000000ffff0c7224 */ /* 0x000fe400078e00ff */
[----:B------:R-:W-:Y:S02]  /*1a750*/  IMAD.MOV.U32 R11, RZ, RZ, 0x181f ;  /* 0x0000181fff0b7424 */ /* 0x000fe400078e00ff */
[----:B------:R-:W-:-:S07]  /*1a760*/  IMAD.MOV.U32 R15, RZ, RZ, -0x1 ;  /* 0xffffffffff0f7424 */ /* 0x000fce00078e00ff */
[----:B-1----:R-:W-:Y:S05]  /*1a770*/  WARPSYNC.COLLECTIVE R15, `(.L_x_881) ;  /* 0x000000000f087348 */ /* 0x002fea0003c00000 */
[----:B------:R0:W2:Y:S02]  /*1a780*/  SHFL.IDX P6, R14, R13, R12, R11 ;  /* 0x0000000c0d0e7389 */ /* 0x0000a400000c000b */
[----:B012---:R-:W-:Y:S01]  /*1a790*/  ENDCOLLECTIVE ;  /* 0x000000000000791b */ /* 0x007fe20003800000 */
.L_x_881:
[----:B------:R-:W-:Y:S05]  /*1a7a0*/  BSYNC B1 ;  /* 0x0000000000017941 */ /* 0x000fea0003800000 */
.L_x_880:
[----:B------:R-:W-:Y:S01]  /*1a7b0*/  IMAD.MOV.U32 R13, RZ, RZ, R18 ;  /* 0x000000ffff0d7224 */ /* 0x000fe200078e0012 */
[----:B------:R-:W-:Y:S01]  /*1a7c0*/  ISETP.LT.OR P2, PT, R8, 0x1, P1 ;  /* 0x000000010800780c */ /* 0x000fe20000f41670 */
[----:B------:R-:W-:Y:S02]  /*1a7d0*/  IMAD.MOV.U32 R12, RZ, RZ, RZ ;  /* 0x000000ffff0c7224 */ /* 0x000fe400078e00ff */
[----:B------:R-:W-:Y:S02]  /*1a7e0*/  IMAD.MOV.U32 R11, RZ, RZ, 0x181f ;  /* 0x0000181fff0b7424 */ /* 0x000fe400078e00ff */
[----:B------:R-:W-:Y:S02]  /*1a7f0*/  IMAD.MOV.U32 R15, RZ, RZ, -0x1 ;  /* 0xffffffffff0f7424 */ /* 0x000fe400078e00ff */
[----:B------:R-:W-:Y:S02]  /*1a800*/  IMAD.MOV.U32 R3, RZ, RZ, R14 ;  /* 0x000000ffff037224 */ /* 0x000fe400078e000e */
[----:B------:R-:W-:-:S07]  /*1a810*/  IMAD R6, R6, 0x2, R16 ;  /* 0x0000000206067824 */ /* 0x000fce00078e0210 */
[----:B------:R-:W-:Y:S05]  /*1a820*/  WARPSYNC.COLLECTIVE R15, `(.L_x_882) ;  /* 0x000000000f087348 */ /* 0x000fea0003c00000 */
[----:B------:R0:W1:Y:S02]  /*1a830*/  SHFL.IDX P6, R14, R13, R12, R11 ;  /* 0x0000000c0d0e7389 */ /* 0x00006400000c000b */
[----:B01----:R-:W-:Y:S01]  /*1a840*/  ENDCOLLECTIVE ;  /* 0x000000000000791b */ /* 0x003fe20003800000 */
.L_x_882:
[----:B------:R-:W-:Y:S02]  /*1a850*/  IMAD.MOV.U32 R13, RZ, RZ, R19 ;  /* 0x000000ffff0d7224 */ /* 0x000fe400078e0013 */
[----:B------:R-:W-:Y:S01]  /*1a860*/  IMAD.MOV.U32 R12, RZ, RZ, 0x1 ;  /* 0x00000001ff0c7424 */ /* 0x000fe200078e00ff */
[----:B------:R-:W-:-:S07]  /*1a870*/  MOV R2, R14 ;  /* 0x0000000e00027202 */ /* 0x000fce0000000f00 */
[----:B------:R-:W-:Y:S05]  /*1a880*/  WARPSYNC.COLLECTIVE R15, `(.L_x_883) ;  /* 0x000000000f087348 */ /* 0x000fea0003c00000 */
[----:B------:R0:W1:Y:S02]  /*1a890*/  SHFL.IDX P6, R14, R13, R12, R11 ;  /* 0x0000000c0d0e7389 */ /* 0x00006400000c000b */
[----:B01----:R-:W-:Y:S01]  /*1a8a0*/  ENDCOLLECTIVE ;  /* 0x000000000000791b */ /* 0x003fe20003800000 */
.L_x_883:
[----:B------:R-:W-:-:S05]  /*1a8b0*/  IADD3 R2, P0, R2, R7, RZ ;  /* 0x0000000702027210 */ /* 0x000fca0007f1e0ff */
        /* <DEDUP_REMOVED lines=11> */
.L_x_884:
[----:B------:R-:W-:Y:S01]  /*1a970*/  MOV R13, R19 ;  /* 0x00000013000d7202 */ /* 0x000fe20000000f00 */
[----:B------:R-:W-:Y:S02]  /*1a980*/  IMAD.MOV.U32 R12, RZ, RZ, 0x2 ;  /* 0x00000002ff0c7424 */ /* 0x000fe400078e00ff */
[----:B------:R-:W-:-:S07]  /*1a990*/  IMAD.MOV.U32 R2, RZ, RZ, R14 ;  /* 0x000000ffff027224 */ /* 0x000fce00078e000e */
[----:B------:R-:W-:Y:S05]  /*1a9a0*/  WARPSYNC.COLLECTIVE R15, `(.L_x_885) ;  /* 0x000000000f087348 */ /* 0x000fea0003c00000 */
[----:B------:R0:W1:Y:S02]  /*1a9b0*/  SHFL.IDX P6, R14, R13, R12, R11 ;  /* 0x0000000c0d0e7389 */ /* 0x00006400000c000b */
[----:B01----:R-:W-:Y:S01]  /*1a9c0*/  ENDCOLLECTIVE ;  /* 0x000000000000791b */ /* 0x003fe20003800000 */
.L_x_885:
        /* <DEDUP_REMOVED lines=12> */
.L_x_886:
[----:B------:R-:W-:Y:S02]  /*1aa90*/  IMAD.MOV.U32 R13, RZ, RZ, R19 ;  /* 0x000000ffff0d7224 */ /* 0x000fe400078e0013 */
[----:B------:R-:W-:Y:S02]  /*1aaa0*/  IMAD.MOV.U32 R12, RZ, RZ, 0x3 ;  /* 0x00000003ff0c7424 */ /* 0x000fe400078e00ff */
[----:B------:R-:W-:-:S07]  /*1aab0*/  IMAD.MOV.U32 R2, RZ, RZ, R14 ;  /* 0x000000ffff027224 */ /* 0x000fce00078e000e */
[----:B------:R-:W-:Y:S05]  /*1aac0*/  WARPSYNC.COLLECTIVE R15, `(.L_x_887) ;  /* 0x000000000f087348 */ /* 0x000fea0003c00000 */
[----:B------:R0:W1:Y:S02]  /*1aad0*/  SHFL.IDX P6, R14, R13, R12, R11 ;  /* 0x0000000c0d0e7389 */ /* 0x00006400000c000b */
[----:B01----:R-:W-:Y:S01]  /*1aae0*/  ENDCOLLECTIVE ;  /* 0x000000000000791b */ /* 0x003fe20003800000 */
.L_x_887:
        /* <DEDUP_REMOVED lines=12> */
.L_x_888:
[----:B------:R-:W-:Y:S02]  /*1abb0*/  IMAD.MOV.U32 R13, RZ, RZ, R19 ;  /* 0x000000ffff0d7224 */ /* 0x000fe400078e0013 */
[----:B------:R-:W-:Y:S02]  /*1abc0*/  IMAD.MOV.U32 R12, RZ, RZ, 0x4 ;  /* 0x00000004ff0c7424 */ /* 0x000fe400078e00ff */
[----:B------:R-:W-:-:S07]  /*1abd0*/  IMAD.MOV.U32 R2, RZ, RZ, R14 ;  /* 0x000000ffff027224 */ /* 0x000fce00078e000e */
[----:B------:R-:W-:Y:S05]  /*1abe0*/  WARPSYNC.COLLECTIVE R15, `(.L_x_889) ;  /* 0x000000000f087348 */ /* 0x000fea0003c00000 */
[----:B------:R0:W1:Y:S02]  /*1abf0*/  SHFL.IDX P6, R14, R13, R12, R11 ;  /* 0x0000000c0d0e7389 */ /* 0x00006400000c000b */
[----:B01----:R-:W-:Y:S01]  /*1ac00*/  ENDCOLLECTIVE ;  /* 0x000000000000791b */ /* 0x003fe20003800000 */
.L_x_889:
        /* <DEDUP_REMOVED lines=12> */
.L_x_890:
[----:B------:R-:W-:Y:S01]  /*1acd0*/  MOV R13, R19 ;  /* 0x00000013000d7202 */ /* 0x000fe20000000f00 */
[----:B------:R-:W-:Y:S02]  /*1ace0*/  IMAD.MOV.U32 R12, RZ, RZ, 0x5 ;  /* 0x00000005ff0c7424 */ /* 0x000fe400078e00ff */
[----:B------:R-:W-:-:S07]  /*1acf0*/  IMAD.MOV.U32 R2, RZ, RZ, R14 ;  /* 0x000000ffff027224 */ /* 0x000fce00078e000e */
[----:B------:R-:W-:Y:S05]  /*1ad00*/  WARPSYNC.COLLECTIVE R15, `(.L_x_891) ;  /* 0x000000000f087348 */ /* 0x000fea0003c00000 */
[----:B------:R0:W1:Y:S02]  /*1ad10*/  SHFL.IDX P6, R14, R13, R12, R11 ;  /* 0x0000000c0d0e7389 */ /* 0x00006400000c000b */
[----:B01----:R-:W-:Y:S01]  /*1ad20*/  ENDCOLLECTIVE ;  /* 0x000000000000791b */ /* 0x003fe20003800000 */
.L_x_891:
        /* <DEDUP_REMOVED lines=12> */
.L_x_892:
[----:B------:R-:W-:Y:S02]  /*1adf0*/  IMAD.MOV.U32 R13, RZ, RZ, R19 ;  /* 0x000000ffff0d7224 */ /* 0x000fe400078e0013 */
[----:B------:R-:W-:Y:S02]  /*1ae00*/  IMAD.MOV.U32 R12, RZ, RZ, 0x6 ;  /* 0x00000006ff0c7424 */ /* 0x000fe400078e00ff */
[----:B------:R-:W-:-:S07]  /*1ae10*/  IMAD.MOV.U32 R2, RZ, RZ, R14 ;  /* 0x000000ffff027224 */ /* 0x000fce00078e000e */
[----:B------:R-:W-:Y:S05]  /*1ae20*/  WARPSYNC.COLLECTIVE R15, `(.L_x_893) ;  /* 0x000000000f087348 */ /* 0x000fea0003c00000 */
[----:B------:R0:W1:Y:S02]  /*1ae30*/  SHFL.IDX P6, R14, R13, R12, R11 ;  /* 0x0000000c0d0e7389 */ /* 0x00006400000c000b */
[----:B01----:R-:W-:Y:S01]  /*1ae40*/  ENDCOLLECTIVE ;  /* 0x000000000000791b */ /* 0x003fe20003800000 */
.L_x_893:
        /* <DEDUP_REMOVED lines=12> */
.L_x_894:
[----:B------:R-:W-:Y:S02]  /*1af10*/  IMAD.MOV.U32 R13, RZ, RZ, R19 ;  /* 0x000000ffff0d7224 */ /* 0x000fe400078e0013 */
[----:B------:R-:W-:Y:S02]  /*1af20*/  IMAD.MOV.U32 R12, RZ, RZ, 0x7 ;  /* 0x00000007ff0c7424 */ /* 0x000fe400078e00ff */
[----:B------:R-:W-:-:S07]  /*1af30*/  IMAD.MOV.U32 R2, RZ, RZ, R14 ;  /* 0x000000ffff027224 */ /* 0x000fce00078e000e */
[----:B------:R-:W-:Y:S05]  /*1af40*/  WARPSYNC.COLLECTIVE R15, `(.L_x_895) ;  /* 0x000000000f087348 */ /* 0x000fea0003c00000 */
[----:B------:R0:W1:Y:S02]  /*1af50*/  SHFL.IDX P6, R14, R13, R12, R11 ;  /* 0x0000000c0d0e7389 */ /* 0x00006400000c000b */
[----:B01----:R-:W-:Y:S01]  /*1af60*/  ENDCOLLECTIVE ;  /* 0x000000000000791b */ /* 0x003fe20003800000 */
.L_x_895:
        /* <DEDUP_REMOVED lines=11> */
.L_x_896:
[----:B------:R-:W-:Y:S01]  /*1b020*/  IMAD.MOV.U32 R2, RZ, RZ, R14 ;  /* 0x000000ffff027224 */ /* 0x000fe200078e000e */
[----:B------:R-:W-:Y:S06]  /*1b030*/  BRA `(.L_x_897) ;  /* 0xffffff9800f87947 */ /* 0x000fec000383ffff */
.L_x_705:
[----:B0-----:R0:W1:Y:S02]  /*1b040*/  SYNCS.PHASECHK.TRANS64.TRYWAIT P0, [R0+URZ+0x16860], R3 ;  /* 0x01686003000075a7 */ /* 0x001064000800017f */
[----:B-1----:R-:W-:Y:S05]  /*1b050*/  @!P0 NANOSLEEP.SYNCS 0x989680 ;  /* 0x009896800000895d */ /* 0x002fea0003900000 */
[----:B------:R-:W1:Y:S02]  /*1b060*/  @!P0 SYNCS.PHASECHK.TRANS64 P0, [R0+URZ+0x16860], R3 ;  /* 0x01686003000085a7 */ /* 0x000e64000800007f */
[----:B-1----:R-:W-:Y:S05]  /*1b070*/  @!P0 BRA `(.L_x_705) ;  /* 0xfffffffc00f08947 */ /* 0x002fea000383ffff */
[----:B------:R-:W-:Y:S05]  /*1b080*/  BRA `(.L_x_898) ;  /* 0xffffffa000107947 */ /* 0x000fea000383ffff */
.L_x_706:
        /* <DEDUP_REMOVED lines=8> */
.L_x_900:
[----:B------:R-:W-:Y:S05]  /*1b110*/  BSYNC B0 ;  /* 0x0000000000007941 */ /* 0x000fea0003800000 */
.L_x_899:
[----:B------:R-:W-:Y:S01]  /*1b120*/  IMAD.MOV.U32 R13, RZ, RZ, R18 ;  /* 0x000000ffff0d7224 */ /* 0x000fe200078e0012 */
[----:B------:R-:W-:Y:S01]  /*1b130*/  ISETP.LT.OR P2, PT, R6, 0x1, P0 ;  /* 0x000000010600780c */ /* 0x000fe20000741670 */
        /* <DEDUP_REMOVED lines=8> */
.L_x_901:
[----:B------:R-:W-:Y:S02]  /*1b1c0*/  IMAD R4, R4, 0x2, R16 ;  /* 0x0000000204047824 */ /* 0x000fe400078e0210 */
[----:B------:R-:W-:Y:S02]  /*1b1d0*/  IMAD.MOV.U32 R13, RZ, RZ, R19 ;  /* 0x000000ffff0d7224 */ /* 0x000fe400078e0013 */
[----:B------:R-:W-:Y:S01]  /*1b1e0*/  IMAD.MOV.U32 R12, RZ, RZ, 0x1 ;  /* 0x00000001ff0c7424 */ /* 0x000fe200078e00ff */
[----:B------:R-:W-:-:S13]  /*1b1f0*/  IADD3 R2, P1, R14, R5, RZ ;  /* 0x000000050e027210 */ /* 0x000fda0007f3e0ff */
[----:B------:R-:W-:Y:S05]  /*1b200*/  WARPSYNC.COLLECTIVE R15, `(.L_x_902) ;  /* 0x000000000f087348 */ /* 0x000fea0003c00000 */
[----:B------:R0:W1:Y:S02]  /*1b210*/  SHFL.IDX P6, R14, R13, R12, R11 ;  /* 0x0000000c0d0e7389 */ /* 0x00006400000c000b */
[----:B01----:R-:W-:Y:S01]  /*1b220*/  ENDCOLLECTIVE ;  /* 0x000000000000791b */ /* 0x003fe20003800000 */
.L_x_902:
        /* <DEDUP_REMOVED lines=11> */
.L_x_903:
[----:B------:R-:W-:Y:S02]  /*1b2e0*/  IMAD.MOV.U32 R13, RZ, RZ, R19 ;  /* 0x000000ffff0d7224 */ /* 0x000fe400078e0013 */
[----:B------:R-:W-:Y:S01]  /*1b2f0*/  IMAD.MOV.U32 R12, RZ, RZ, 0x2 ;  /* 0x00000002ff0c7424 */ /* 0x000fe200078e00ff */
[----:B------:R-:W-:-:S13]  /*1b300*/  IADD3 R2, P1, R14, R5, RZ ;  /* 0x000000050e027210 */ /* 0x000fda0007f3e0ff */
[----:B------:R-:W-:Y:S05]  /*1b310*/  WARPSYNC.COLLECTIVE R15, `(.L_x_904) ;  /* 0x000000000f087348 */ /* 0x000fea0003c00000 */
[----:B------:R0:W1:Y:S02]  /*1b320*/  SHFL.IDX P6, R14, R13, R12, R11 ;  /* 0x0000000c0d0e7389 */ /* 0x00006400000c000b */
[----:B01----:R-:W-:Y:S01]  /*1b330*/  ENDCOLLECTIVE ;  /* 0x000000000000791b */ /* 0x003fe20003800000 */
.L_x_904:
[----:B------:R-:W-:-:S05]  /*1b340*/  IMAD.X R3, RZ, RZ, R3, P1 ;  /* 0x000000ffff037224 */ /* 0x000fca00008e0603 */
[----:B------:R-:W-:Y:S01]  /*1b350*/  @!PT LDS RZ, [RZ] ;  /* 0x00000000fffff984 */ /* 0x000fe20000000800 */
[----:B------:R-:W-:Y:S01]  /*1b360*/  @!PT LDS RZ, [RZ] ;  /* 0x00000000fffff984 */ /* 0x000fe20000000800 */
[----:B------:R-:W-:Y:S01]  /*1b370*/  @!PT LDS RZ, [RZ] ;  /* 0x00000000fffff984 */ /* 0x000fe20000000800 */
[----:B------:R0:W-:Y:S01]  /*1b380*/  LDGSTS.E.BYPASS.LTC128B.128 [R4+0xc00], desc[UR42][R2.64], !P2 ;  /* 0x00c0000002047fae */ /* 0x0001e2000d101d6a */
[----:B------:R-:W-:Y:S01]  /*1b390*/  ISETP.LT.OR P2, PT, R6, 0x21, P0 ;  /* 0x000000210600780c */ /* 0x000fe20000741670 */
[----:B------:R-:W-:Y:S01]  /*1b3a0*/  IMAD.MOV.U32 R13, RZ, RZ, R18 ;  /* 0x000000ffff0d7224 */ /* 0x000fe200078e0012 */
[----:B0-----:R-:W-:-:S11]  /*1b3b0*/  MOV R3, R14 ;  /* 0x0000000e00037202 */ /* 0x001fd60000000f00 */
[----:B------:R-:W-:Y:S05]  /*1b3c0*/  WARPSYNC.COLLECTIVE R15, `(.L_x_905) ;  /* 0x000000000f087348 */ /* 0x000fea0003c00000 */
[----:B------:R0:W1:Y:S02]  /*1b3d0*/  SHFL.IDX P6, R14, R13, R12, R11 ;  /* 0x0000000c0d0e7389 */ /* 0x00006400000c000b */
[----:B01----:R-:W-:Y:S01]  /*1b3e0*/  ENDCOLLECTIVE ;  /* 0x000000000000791b */ /* 0x003fe20003800000 */
.L_x_905:
[----:B------:R-:W-:Y:S02]  /*1b3f0*/  IMAD.MOV.U32 R13, RZ, RZ, R19 ;  /* 0x000000ffff0d7224 */ /* 0x000fe400078e0013 */
[----:B------:R-:W-:Y:S01]  /*1b400*/  IMAD.MOV.U32 R12, RZ, RZ, 0x3 ;  /* 0x00000003ff0c7424 */ /* 0x000fe200078e00ff */
[----:B------:R-:W-:-:S13]  /*1b410*/  IADD3 R2, P1, R14, R5, RZ ;  /* 0x000000050e027210 */ /* 0x000fda0007f3e0ff */
[----:B------:R-:W-:Y:S05]  /*1b420*/  WARPSYNC.COLLECTIVE R15, `(.L_x_906) ;  /* 0x000000000f087348 */ /* 0x000fea0003c00000 */
[----:B------:R0:W1:Y:S02]  /*1b430*/  SHFL.IDX P6, R14, R13, R12, R11 ;  /* 0x0000000c0d0e7389 */ /* 0x00006400000c000b */
[----:B01----:R-:W-:Y:S01]  /*1b440*/  ENDCOLLECTIVE ;  /* 0x000000000000791b */ /* 0x003fe20003800000 */
.L_x_906:
        /* <DEDUP_REMOVED lines=11> */
.L_x_907:
[----:B------:R-:W-:Y:S01]  /*1b500*/  IMAD.MOV.U32 R13, RZ, RZ, R19 ;  /* 0x000000ffff0d7224 */ /* 0x000fe200078e0013 */
[----:B------:R-:W-:Y:S02]  /*1b510*/  MOV R12, 0x4 ;  /* 0x00000004000c7802 */ /* 0x000fe40000000f00 */
[----:B------:R-:W-:-:S13]  /*1b520*/  IADD3 R2, P1, R14, R5, RZ ;  /* 0x000000050e027210 */ /* 0x000fda0007f3e0ff */
[----:B------:R-:W-:Y:S05]  /*1b530*/  WARPSYNC.COLLECTIVE R15, `(.L_x_908) ;  /* 0x000000000f087348 */ /* 0x000fea0003c00000 */
[----:B------:R0:W1:Y:S02]  /*1b540*/  SHFL.IDX P6, R14, R13, R12, R11 ;  /* 0x0000000c0d0e7389 */ /* 0x00006400000c000b */
[----:B01----:R-:W-:Y:S01]  /*1b550*/  ENDCOLLECTIVE ;  /* 0x000000000000791b */ /* 0x003fe20003800000 */
.L_x_908:
        /* <DEDUP_REMOVED lines=11> */
.L_x_909:
[----:B------:R-:W-:Y:S02]  /*1b610*/  IMAD.MOV.U32 R13, RZ, RZ, R19 ;  /* 0x000000ffff0d7224 */ /* 0x000fe400078e0013 */
[----:B------:R-:W-:Y:S01]  /*1b620*/  IMAD.MOV.U32 R12, RZ, RZ, 0x5 ;  /* 0x00000005ff0c7424 */ /* 0x000fe200078e00ff */
[----:B------:R-:W-:-:S13]  /*1b630*/  IADD3 R2, P1, R14, R5, RZ ;  /* 0x000000050e027210 */ /* 0x000fda0007f3e0ff */
[----:B------:R-:W-:Y:S05]  /*1b640*/  WARPSYNC.COLLECTIVE R15, `(.L_x_910) ;  /* 0x000000000f087348 */ /* 0x000fea0003c00000 */
[----:B------:R0:W1:Y:S02]  /*1b650*/  SHFL.IDX P6, R14, R13, R12, R11 ;  /* 0x0000000c0d0e7389 */ /* 0x00006400000c000b */
[----:B01----:R-:W-:Y:S01]  /*1b660*/  ENDCOLLECTIVE ;  /* 0x000000000000791b */ /* 0x003fe20003800000 */
.L_x_910:
        /* <DEDUP_REMOVED lines=11> */
.L_x_911:
[----:B------:R-:W-:Y:S01]  /*1b720*/  MOV R13, R19 ;  /* 0x00000013000d7202 */ /* 0x000fe20000000f00 */
[----:B------:R-:W-:Y:S01]  /*1b730*/  IMAD.MOV.U32 R12, RZ, RZ, 0x6 ;  /* 0x00000006ff0c7424 */ /* 0x000fe200078e00ff */
[----:B------:R-:W-:-:S13]  /*1b740*/  IADD3 R2, P1, R14, R5, RZ ;  /* 0x000000050e027210 */ /* 0x000fda0007f3e0ff */
[----:B------:R-:W-:Y:S05]  /*1b750*/  WARPSYNC.COLLECTIVE R15, `(.L_x_912) ;  /* 0x000000000f087348 */ /* 0x000fea0003c00000 */
[----:B------:R0:W1:Y:S02]  /*1b760*/  SHFL.IDX P6, R14, R13, R12, R11 ;  /* 0x0000000c0d0e7389 */ /* 0x00006400000c000b */
[----:B01----:R-:W-:Y:S01]  /*1b770*/  ENDCOLLECTIVE ;  /* 0x000000000000791b */ /* 0x003fe20003800000 */
.L_x_912:
        /* <DEDUP_REMOVED lines=11> */
.L_x_913:
[----:B------:R-:W-:Y:S02]  /*1b830*/  IMAD.MOV.U32 R13, RZ, RZ, R19 ;  /* 0x000000ffff0d7224 */ /* 0x000fe400078e0013 */
[----:B------:R-:W-:Y:S01]  /*1b840*/  IMAD.MOV.U32 R12, RZ, RZ, 0x7 ;  /* 0x00000007ff0c7424 */ /* 0x000fe200078e00ff */
[----:B------:R-:W-:-:S13]  /*1b850*/  IADD3 R2, P1, R14, R5, RZ ;  /* 0x000000050e027210 */ /* 0x000fda0007f3e0ff */
[----:B------:R-:W-:Y:S05]  /*1b860*/  WARPSYNC.COLLECTIVE R15, `(.L_x_914) ;  /* 0x000000000f087348 */ /* 0x000fea0003c00000 */
[----:B------:R0:W1:Y:S02]  /*1b870*/  SHFL.IDX P6, R14, R13, R12, R11 ;  /* 0x0000000c0d0e7389 */ /* 0x00006400000c000b */
[----:B01----:R-:W-:Y:S01]  /*1b880*/  ENDCOLLECTIVE ;  /* 0x000000000000791b */ /* 0x003fe20003800000 */
.L_x_914:
        /* <DEDUP_REMOVED lines=10> */
.L_x_915:
[----:B------:R-:W-:Y:S05]  /*1b930*/  BRA `(.L_x_916) ;  /* 0xffffff9800e07947 */ /* 0x000fea000383ffff */
.L_x_711:
        /* <DEDUP_REMOVED lines=8> */
.L_x_918:
[----:B------:R-:W-:Y:S05]  /*1b9c0*/  BSYNC B0 ;  /* 0x0000000000007941 */ /* 0x000fea0003800000 */
.L_x_917:
        /* <DEDUP_REMOVED lines=9> */
.L_x_919:
[----:B------:R-:W-:Y:S02]  /*1ba60*/  ULDC UR4, c[0x0][0xc3c] ;  /* 0x00030f0000047ab9 */ /* 0x000fe40000000800 */
[----:B------:R-:W-:-:S13]  /*1ba70*/  ISETP.GE.OR P1, PT, R7, UR4, !P0 ;  /* 0x0000000407007c0c */ /* 0x000fda000c726670 */
[----:B------:R-:W0:Y:S08]  /*1ba80*/  @!P1 LDC.64 R2, c[0x0][0xc80] ;  /* 0x00032000ff029b82 */ /* 0x000e300000000a00 */
[----:B------:R-:W1:Y:S01]  /*1ba90*/  @!P1 LDC.64 R4, c[0x0][0xc78] ;  /* 0x00031e00ff049b82 */ /* 0x000e620000000a00 */
[----:B------:R-:W-:Y:S01]  /*1baa0*/  IMAD.MOV.U32 R11, RZ, RZ, RZ ;  /* 0x000000ffff0b7224 */ /* 0x000fe200078e00ff */
[----:B------:R-:W-:Y:S01]  /*1bab0*/  MOV R6, R14 ;  /* 0x0000000e00067202 */ /* 0x000fe20000000f00 */
        /* <DEDUP_REMOVED lines=8> */
[----:B------:R-:W-:Y:S01]  /*1bb40*/  IMAD.MOV.U32 R24, RZ, RZ, RZ ;  /* 0x000000ffff187224 */ /* 0x000fe200078e00ff */
[C---:B------:R-:W-:Y:S02]  /*1bb50*/  ISETP.GE.U32.AND P4, PT, R9.reuse, 0x8, PT ;  /* 0x000000080900780c */ /* 0x040fe40003f86070 */
[C---:B------:R-:W-:Y:S01]  /*1bb60*/  ISETP.GE.U32.AND P5, PT, R9.reuse, 0x10, PT ;  /* 0x000000100900780c */ /* 0x040fe20003fa6070 */
[----:B--2---:R-:W-:Y:S02]  /*1bb70*/  @!P1 IMAD.MOV.U32 R7, RZ, RZ, R8 ;  /* 0x000000ffff079224 */ /* 0x004fe400078e0008 */
[----:B---3--:R-:W-:Y:S01]  /*1bb80*/  @!P1 IMAD.MOV.U32 R4, RZ, RZ, R5 ;  /* 0x000000ffff049224 */ /* 0x008fe200078e0005 */
[----:B------:R-:W-:-:S03]  /*1bb90*/  ISETP.NE.AND P1, PT, R9, RZ, PT ;  /* 0x000000ff0900720c */ /* 0x000fc60003f25270 */
[----:B------:R-:W-:-:S10]  /*1bba0*/  IMAD R13, R4, R7, RZ ;  /* 0x00000007040d7224 */ /* 0x000fd400078e02ff */
[----:B------:R-:W-:Y:S05]  /*1bbb0*/  WARPSYNC.COLLECTIVE R15, `(.L_x_920) ;  /* 0x000000000f087348 */ /* 0x000fea0003c00000 */
[----:B------:R0:W1:Y:S02]  /*1bbc0*/  SHFL.UP P6, R14, R13, R12, R11 ;  /* 0x0400000c0d0e7389 */ /* 0x00006400000c000b */
[----:B01----:R-:W-:Y:S01]  /*1bbd0*/  ENDCOLLECTIVE ;  /* 0x000000000000791b */ /* 0x003fe20003800000 */
.L_x_920:
[----:B------:R-:W-:Y:S02]  /*1bbe0*/  MOV R12, 0x2 ;  /* 0x00000002000c7802 */ /* 0x000fe40000000f00 */
[----:B------:R-:W-:-:S05]  /*1bbf0*/  SEL R14, R14, RZ, P1 ;  /* 0x000000ff0e0e7207 */ /* 0x000fca0000800000 */
[----:B------:R-:W-:-:S04]  /*1bc00*/  IMAD.IADD R5, R13, 0x1, R14 ;  /* 0x000000010d057824 */ /* 0x000fc800078e020e */
[----:B------:R-:W-:-:S07]  /*1bc10*/  IMAD.MOV.U32 R13, RZ, RZ, R5 ;  /* 0x000000ffff0d7224 */ /* 0x000fce00078e0005 */
[----:B------:R-:W-:Y:S05]  /*1bc20*/  WARPSYNC.COLLECTIVE R15, `(.L_x_921) ;  /* 0x000000000f087348 */ /* 0x000fea0003c00000 */
[----:B------:R0:W1:Y:S02]  /*1bc30*/  SHFL.UP P6, R14, R13, R12, R11 ;  /* 0x0400000c0d0e7389 */ /* 0x00006400000c000b */
[----:B01----:R-:W-:Y:S01]  /*1bc40*/  ENDCOLLECTIVE ;  /* 0x000000000000791b */ /* 0x003fe20003800000 */
.L_x_921:
[----:B------:R-:W-:Y:S01]  /*1bc50*/  IMAD.MOV.U32 R12, RZ, RZ, 0x4 ;  /* 0x00000004ff0c7424 */ /* 0x000fe200078e00ff */
[----:B------:R-:W-:-:S05]  /*1bc60*/  SEL R2, R14, RZ, P2 ;  /* 0x000000ff0e027207 */ /* 0x000fca0001000000 */
[----:B------:R-:W-:-:S04]  /*1bc70*/  IMAD.IADD R2, R5, 0x1, R2 ;  /* 0x0000000105027824 */ /* 0x000fc800078e0202 */
[----:B------:R-:W-:-:S07]  /*1bc80*/  IMAD.MOV.U32 R13, RZ, RZ, R2 ;  /* 0x000000ffff0d7224 */ /* 0x000fce00078e0002 */
[----:B------:R-:W-:Y:S05]  /*1bc90*/  WARPSYNC.COLLECTIVE R15, `(.L_x_922) ;  /* 0x000000000f087348 */ /* 0x000fea0003c00000 */
[----:B------:R0:W1:Y:S02]  /*1bca0*/  SHFL.UP P6, R14, R13, R12, R11 ;  /* 0x0400000c0d0e7389 */ /* 0x00006400000c000b */
[----:B01----:R-:W-:Y:S01]  /*1bcb0*/  ENDCOLLECTIVE ;  /* 0x000000000000791b */ /* 0x003fe20003800000 */
.L_x_922:
[----:B------:R-:W-:Y:S01]  /*1bcc0*/  IMAD.MOV.U32 R12, RZ, RZ, 0x8 ;  /* 0x00000008ff0c7424 */ /* 0x000fe200078e00ff */
[----:B------:R-:W-:-:S05]  /*1bcd0*/  SEL R3, R14, RZ, P3 ;  /* 0x000000ff0e037207 */ /* 0x000fca0001800000 */
[----:B------:R-:W-:-:S04]  /*1bce0*/  IMAD.IADD R8, R2, 0x1, R3 ;  /* 0x0000000102087824 */ /* 0x000fc800078e0203 */
[----:B------:R-:W-:-:S07]  /*1bcf0*/  IMAD.MOV.U32 R13, RZ, RZ, R8 ;  /* 0x000000ffff0d7224 */ /* 0x000fce00078e0008 */
[----:B------:R-:W-:Y:S05]  /*1bd00*/  WARPSYNC.COLLECTIVE R15, `(.L_x_923) ;  /* 0x000000000f087348 */ /* 0x000fea0003c00000 */
[----:B------:R0:W1:Y:S02]  /*1bd10*/  SHFL.UP P6, R14, R13, R12, R11 ;  /* 0x0400000c0d0e7389 */ /* 0x00006400000c000b */
[----:B01----:R-:W-:Y:S01]  /*1bd20*/  ENDCOLLECTIVE ;  /* 0x000000000000791b */ /* 0x003fe20003800000 */
.L_x_923:
[----:B------:R-:W-:Y:S02]  /*1bd30*/  MOV R12, 0x10 ;  /* 0x00000010000c7802 */ /* 0x000fe40000000f00 */
[----:B------:R-:W-:-:S05]  /*1bd40*/  SEL R5, R14, RZ, P4 ;  /* 0x000000ff0e057207 */ /* 0x000fca0002000000 */
[----:B------:R-:W-:-:S04]  /*1bd50*/  IMAD.IADD R5, R8, 0x1, R5 ;  /* 0x0000000108057824 */ /* 0x000fc800078e0205 */
[----:B------:R-:W-:-:S07]  /*1bd60*/  IMAD.MOV.U32 R13, RZ, RZ, R5 ;  /* 0x000000ffff0d7224 */ /* 0x000fce00078e0005 */
[----:B------:R-:W-:Y:S05]  /*1bd70*/  WARPSYNC.COLLECTIVE R15, `(.L_x_924) ;  /* 0x000000000f087348 */ /* 0x000fea0003c00000 */
[----:B------:R0:W1:Y:S02]  /*1bd80*/  SHFL.UP P6, R14, R13, R12, R11 ;  /* 0x0400000c0d0e7389 */ /* 0x00006400000c000b */
[----:B01----:R-:W-:Y:S01]  /*1bd90*/  ENDCOLLECTIVE ;  /* 0x000000000000791b */ /* 0x003fe20003800000 */
.L_x_924:
        /* <DEDUP_REMOVED lines=8> */
.L_x_925:
[----:B------:R-:W-:Y:S05]  /*1be20*/  BRA `(.L_x_926) ;  /* 0xffffff9800ec7947 */ /* 0x000fea000383ffff */
.L_x_714:
[----:B------:R-:W-:Y:S01]  /*1be30*/  BSSY B0, `(.L_x_927) ;  /* 0x0000007000007945 */ /* 0x000fe20003800000 */
[----:B------:R-:W-:Y:S02]  /*1be40*/  IMAD.MOV.U32 R12, RZ, RZ, 0x1 ;  /* 0x00000001ff0c7424 */ /* 0x000fe400078e00ff */
[----:B------:R-:W-:Y:S02]  /*1be50*/  IMAD.MOV.U32 R11, RZ, RZ, RZ ;  /* 0x000000ffff0b7224 */ /* 0x000fe400078e00ff */
[----:B------:R-:W-:-:S07]  /*1be60*/  IMAD.MOV.U32 R15, RZ, RZ, -0x1 ;  /* 0xffffffffff0f7424 */ /* 0x000fce00078e00ff */
[----:B------:R-:W-:Y:S05]  /*1be70*/  WARPSYNC.COLLECTIVE R15, `(.L_x_928) ;  /* 0x000000000f087348 */ /* 0x000fea0003c00000 */
[----:B------:R0:W1:Y:S02]  /*1be80*/  SHFL.UP P6, R14, R13, R12, R11 ;  /* 0x0400000c0d0e7389 */ /* 0x00006400000c000b */
[----:B01----:R-:W-:Y:S01]  /*1be90*/  ENDCOLLECTIVE ;  /* 0x000000000000791b */ /* 0x003fe20003800000 */
.L_x_928:
[----:B------:R-:W-:Y:S05]  /*1bea0*/  BSYNC B0 ;  /* 0x0000000000007941 */ /* 0x000fea0003800000 */
.L_x_927:
[----:B------:R-:W-:Y:S01]  /*1beb0*/  SEL R14, R14, RZ, P1 ;  /* 0x000000ff0e0e7207 */ /* 0x000fe20000800000 */
[----:B------:R-:W-:Y:S02]  /*1bec0*/  IMAD.MOV.U32 R12, RZ, RZ, 0x2 ;  /* 0x00000002ff0c7424 */ /* 0x000fe400078e00ff */
[----:B------:R-:W-:Y:S01]  /*1bed0*/  IMAD.MOV.U32 R11, RZ, RZ, RZ ;  /* 0x000000ffff0b7224 */ /* 0x000fe200078e00ff */
[----:B------:R-:W-:Y:S01]  /*1bee0*/  IADD3 R13, R13, R14, RZ ;  /* 0x0000000e0d0d7210 */ /* 0x000fe20007ffe0ff */
[----:B------:R-:W-:-:S07]  /*1bef0*/  IMAD.MOV.U32 R15, RZ, RZ, -0x1 ;  /* 0xffffffffff0f7424 */ /* 0x000fce00078e00ff */
[----:B------:R-:W-:Y:S05]  /*1bf00*/  WARPSYNC.COLLECTIVE R15, `(.L_x_929) ;  /* 0x000000000f087348 */ /* 0x000fea0003c00000 */
[----:B------:R0:W1:Y:S02]  /*1bf10*/  SHFL.UP P6, R14, R13, R12, R11 ;  /* 0x0400000c0d0e7389 */ /* 0x00006400000c000b */
[----:B01----:R-:W-:Y:S01]  /*1bf20*/  ENDCOLLECTIVE ;  /* 0x000000000000791b */ /* 0x003fe20003800000 */
.L_x_929:
[----:B------:R-:W-:Y:S01]  /*1bf30*/  IMAD.MOV.U32 R12, RZ, RZ, 0x4 ;  /* 0x00000004ff0c7424 */ /* 0x000fe200078e00ff */
[----:B------:R-:W-:-:S05]  /*1bf40*/  SEL R2, R14, RZ, P2 ;  /* 0x000000ff0e027207 */ /* 0x000fca0001000000 */
[----:B------:R-:W-:-:S04]  /*1bf50*/  IMAD.IADD R2, R13, 0x1, R2 ;  /* 0x000000010d027824 */ /* 0x000fc800078e0202 */
[----:B------:R-:W-:-:S07]  /*1bf60*/  IMAD.MOV.U32 R13, RZ, RZ, R2 ;  /* 0x000000ffff0d7224 */ /* 0x000fce00078e0002 */
[----:B------:R-:W-:Y:S05]  /*1bf70*/  WARPSYNC.COLLECTIVE R15, `(.L_x_930) ;  /* 0x000000000f087348 */ /* 0x000fea0003c00000 */
[----:B------:R0:W1:Y:S02]  /*1bf80*/  SHFL.UP P6, R14, R13, R12, R11 ;  /* 0x0400000c0d0e7389 */ /* 0x00006400000c000b */
[----:B01----:R-:W-:Y:S01]  /*1bf90*/  ENDCOLLECTIVE ;  /* 0x000000000000791b */ /* 0x003fe20003800000 */
.L_x_930:
[----:B------:R-:W-:Y:S02]  /*1bfa0*/  MOV R12, 0x8 ;  /* 0x00000008000c7802 */ /* 0x000fe40000000f00 */
[----:B------:R-:W-:-:S05]  /*1bfb0*/  SEL R3, R14, RZ, P3 ;  /* 0x000000ff0e037207 */ /* 0x000fca0001800000 */
[----:B------:R-:W-:-:S04]  /*1bfc0*/  IMAD.IADD R3, R2, 0x1, R3 ;  /* 0x0000000102037824 */ /* 0x000fc800078e0203 */
[----:B------:R-:W-:-:S07]  /*1bfd0*/  IMAD.MOV.U32 R13, RZ, RZ, R3 ;  /* 0x000000ffff0d7224 */ /* 0x000fce00078e0003 */
[----:B------:R-:W-:Y:S05]  /*1bfe0*/  WARPSYNC.COLLECTIVE R15, `(.L_x_931) ;  /* 0x000000000f087348 */ /* 0x000fea0003c00000 */
[----:B------:R0:W1:Y:S02]  /*1bff0*/  SHFL.UP P6, R14, R13, R12, R11 ;  /* 0x0400000c0d0e7389 */ /* 0x00006400000c000b */
[----:B01----:R-:W-:Y:S01]  /*1c000*/  ENDCOLLECTIVE ;  /* 0x000000000000791b */ /* 0x003fe20003800000 */
.L_x_931:
[----:B------:R-:W-:Y:S01]  /*1c010*/  IMAD.MOV.U32 R12, RZ, RZ, 0x10 ;  /* 0x00000010ff0c7424 */ /* 0x000fe200078e00ff */
[----:B------:R-:W-:-:S05]  /*1c020*/  SEL R14, R14, RZ, P4 ;  /* 0x000000ff0e0e7207 */ /* 0x000fca0002000000 */
[----:B------:R-:W-:-:S04]  /*1c030*/  IMAD.IADD R5, R3, 0x1, R14 ;  /* 0x0000000103057824 */ /* 0x000fc800078e020e */
[----:B------:R-:W-:-:S07]  /*1c040*/  IMAD.MOV.U32 R13, RZ, RZ, R5 ;  /* 0x000000ffff0d7224 */ /* 0x000fce00078e0005 */
[----:B------:R-:W-:Y:S05]  /*1c050*/  WARPSYNC.COLLECTIVE R15, `(.L_x_932) ;  /* 0x000000000f087348 */ /* 0x000fea0003c00000 */
[----:B------:R0:W1:Y:S02]  /*1c060*/  SHFL.UP P6, R14, R13, R12, R11 ;  /* 0x0400000c0d0e7389 */ /* 0x00006400000c000b */
[----:B01----:R-:W-:Y:S01]  /*1c070*/  ENDCOLLECTIVE ;  /* 0x000000000000791b */ /* 0x003fe20003800000 */
.L_x_932:
        /* <DEDUP_REMOVED lines=8> */
.L_x_933:
[----:B------:R-:W-:Y:S05]  /*1c100*/  BRA `(.L_x_934) ;  /* 0xffffff9800d87947 */ /* 0x000fea000383ffff */
.L_x_716:
[----:B------:R-:W-:Y:S01]  /*1c110*/  BSSY B0, `(.L_x_935) ;  /* 0x0000006000007945 */ /* 0x000fe20003800000 */
[----:B------:R-:W-:Y:S01]  /*1c120*/  PLOP3.LUT P6, PT, P6, PT, PT, 0x8, 0x0 ;  /* 0x000000000000781c */ /* 0x000fe200037ce170 */
[----:B------:R-:W-:-:S12]  /*1c130*/  IMAD.MOV.U32 R15, RZ, RZ, -0x1 ;  /* 0xffffffffff0f7424 */ /* 0x000fd800078e00ff */
[----:B0-----:R-:W-:Y:S05]  /*1c140*/  WARPSYNC.COLLECTIVE R15, `(.L_x_936) ;  /* 0x000000000f087348 */ /* 0x001fea0003c00000 */
[----:B------:R-:W-:Y:S01]  /*1c150*/  VOTE.ANY R14, PT, P6 ;  /* 0x00000000000e7806 */ /* 0x000fe200030e0100 */
[----:B0-----:R-:W-:Y:S06]  /*1c160*/  ENDCOLLECTIVE ;  /* 0x000000000000791b */ /* 0x001fec0003800000 */
.L_x_936:
[----:B------:R-:W-:Y:S05]  /*1c170*/  BSYNC B0 ;  /* 0x0000000000007941 */ /* 0x000fea0003800000 */
.L_x_935:
[----:B------:R-:W-:Y:S01]  /*1c180*/  MOV R8, R14 ;  /* 0x0000000e00087202 */ /* 0x000fe20000000f00 */
[----:B------:R-:W-:Y:S02]  /*1c190*/  IMAD.MOV.U32 R13, RZ, RZ, R7 ;  /* 0x000000ffff0d7224 */ /* 0x000fe400078e0007 */
[----:B------:R-:W-:Y:S01]  /*1c1a0*/  IMAD.MOV.U32 R11, RZ, RZ, 0x1f ;  /* 0x0000001fff0b7424 */ /* 0x000fe200078e00ff */
[----:B------:R-:W0:Y:S01]  /*1c1b0*/  POPC R5, R8 ;  /* 0x0000000800057309 */ /* 0x000e220000000000 */
[----:B------:R-:W-:Y:S02]  /*1c1c0*/  IMAD.MOV.U32 R15, RZ, RZ, -0x1 ;  /* 0xffffffffff0f7424 */ /* 0x000fe400078e00ff */
[----:B0-----:R-:W-:-:S07]  /*1c1d0*/  IMAD.MOV.U32 R12, RZ, RZ, R5 ;  /* 0x000000ffff0c7224 */ /* 0x001fce00078e0005 */
[----:B------:R-:W-:Y:S05]  /*1c1e0*/  WARPSYNC.COLLECTIVE R15, `(.L_x_937) ;  /* 0x000000000f087348 */ /* 0x000fea0003c00000 */
[----:B------:R0:W1:Y:S02]  /*1c1f0*/  SHFL.IDX P6, R14, R13, R12, R11 ;  /* 0x0000000c0d0e7389 */ /* 0x00006400000c000b */
[----:B01----:R-:W-:Y:S01]  /*1c200*/  ENDCOLLECTIVE ;  /* 0x000000000000791b */ /* 0x003fe20003800000 */
.L_x_937:
[----:B------:R-:W-:Y:S02]  /*1c210*/  IMAD.MOV.U32 R13, RZ, RZ, R4 ;  /* 0x000000ffff0d7224 */ /* 0x000fe400078e0004 */
[----:B------:R-:W-:-:S07]  /*1c220*/  IMAD.MOV.U32 R7, RZ, RZ, R14 ;  /* 0x000000ffff077224 */ /* 0x000fce00078e000e */
[----:B------:R-:W-:Y:S05]  /*1c230*/  WARPSYNC.COLLECTIVE R15, `(.L_x_938) ;  /* 0x000000000f087348 */ /* 0x000fea0003c00000 */
[----:B------:R0:W1:Y:S02]  /*1c240*/  SHFL.IDX P6, R14, R13, R12, R11 ;  /* 0x0000000c0d0e7389 */ /* 0x00006400000c000b */
[----:B01----:R-:W-:Y:S01]  /*1c250*/  ENDCOLLECTIVE ;  /* 0x000000000000791b */ /* 0x003fe20003800000 */
.L_x_938:
[----:B------:R-:W-:Y:S01]  /*1c260*/  IMAD.MOV.U32 R4, RZ, RZ, R14 ;  /* 0x000000ffff047224 */ /* 0x000fe200078e000e */
[----:B------:R-:W-:Y:S06]  /*1c270*/  BRA `(.L_x_939) ;  /* 0xffffff9800b87947 */ /* 0x000fec000383ffff */
.L_x_718:
[----:B------:R-:W-:Y:S01]  /*1c280*/  BSSY B0, `(.L_x_940) ;  /* 0x0000007000007945 */ /* 0x000fe20003800000 */
[----:B------:R-:W-:Y:S01]  /*1c290*/  IMAD.MOV.U32 R13, RZ, RZ, R3 ;  /* 0x000000ffff0d7224 */ /* 0x000fe200078e0003 */
[----:B------:R-:W-:Y:S01]  /*1c2a0*/  MOV R11, 0x1f ;  /* 0x0000001f000b7802 */ /* 0x000fe20000000f00 */
[----:B------:R-:W-:-:S07]  /*1c2b0*/  IMAD.MOV.U32 R15, RZ, RZ, -0x1 ;  /* 0xffffffffff0f7424 */ /* 0x000fce00078e00ff */
[----:B0123--:R-:W-:Y:S05]  /*1c2c0*/  WARPSYNC.COLLECTIVE R15, `(.L_x_941) ;  /* 0x000000000f087348 */ /* 0x00ffea0003c00000 */
[----:B------:R4:W0:Y:S02]  /*1c2d0*/  SHFL.IDX P6, R14, R13, R12, R11 ;  /* 0x0000000c0d0e7389 */ /* 0x00082400000c000b */
[----:B01234-:R-:W-:Y:S01]  /*1c2e0*/  ENDCOLLECTIVE ;  /* 0x000000000000791b */ /* 0x01ffe20003800000 */
.L_x_941:
[----:B------:R-:W-:Y:S05]  /*1c2f0*/  BSYNC B0 ;  /* 0x0000000000007941 */ /* 0x000fea0003800000 */
.L_x_940:
[----:B------:R-:W-:Y:S01]  /*1c300*/  IMAD.MOV.U32 R24, RZ, RZ, R14 ;  /* 0x000000ffff187224 */ /* 0x000fe200078e000e */
[----:B------:R-:W-:Y:S06]  /*1c310*/  BRA `(.L_x_717) ;  /* 0xffffff9800a87947 */ /* 0x000fec000383ffff */
.L_x_722:
[----:B0-----:R0:W1:Y:S02]  /*1c320*/  SYNCS.PHASECHK.TRANS64.TRYWAIT P0, [R5+URZ+0x16820], R0 ;  /* 0x01682000050075a7 */ /* 0x001064000800017f */
[----:B-1----:R-:W-:Y:S05]  /*1c330*/  @!P0 NANOSLEEP.SYNCS 0x989680 ;  /* 0x009896800000895d */ /* 0x002fea0003900000 */
[----:B------:R-:W1:Y:S02]  /*1c340*/  @!P0 SYNCS.PHASECHK.TRANS64 P0, [R5+URZ+0x16820], R0 ;  /* 0x01682000050085a7 */ /* 0x000e64000800007f */
[----:B-1----:R-:W-:Y:S05]  /*1c350*/  @!P0 BRA `(.L_x_722) ;  /* 0xfffffffc00f08947 */ /* 0x002fea000383ffff */
[----:B------:R-:W-:Y:S05]  /*1c360*/  BRA `(.L_x_942) ;  /* 0xffffffa000007947 */ /* 0x000fea000383ffff */
.L_x_723:
        /* <DEDUP_REMOVED lines=8> */
[----:B0-2-4-:R-:W-:Y:S05]  /*1c3f0*/  WARPSYNC.COLLECTIVE R15, `(.L_x_944) ;  /* 0x000000000f087348 */ /* 0x015fea0003c00000 */
[----:B------:R1:W3:Y:S02]  /*1c400*/  SHFL.IDX P6, R14, R13, R12, R11 ;  /* 0x0000000c0d0e7389 */ /* 0x0002e400000c000b */
[----:B01234-:R-:W-:Y:S01]  /*1c410*/  ENDCOLLECTIVE ;  /* 0x000000000000791b */ /* 0x01ffe20003800000 */
.L_x_944:
[----:B------:R-:W-:Y:S05]  /*1c420*/  BSYNC B0 ;  /* 0x0000000000007941 */ /* 0x000fea0003800000 */
.L_x_943:
[----:B------:R-:W-:Y:S05]  /*1c430*/  BRA `(.L_x_945) ;  /* 0xffffff9c00e87947 */ /* 0x000fea000383ffff */
.L_x_724:
[----:B------:R-:W-:Y:S01]  /*1c440*/  BSSY B0, `(.L_x_946) ;  /* 0x0000006000007945 */ /* 0x000fe20003800000 */
[----:B------:R-:W-:-:S07]  /*1c450*/  IMAD.MOV.U32 R15, RZ, RZ, -0x1 ;  /* 0xffffffffff0f7424 */ /* 0x000fce00078e00ff */
[----:B0-2-4-:R-:W-:Y:S05]  /*1c460*/  WARPSYNC.COLLECTIVE R15, `(.L_x_947) ;  /* 0x000000000f0c7348 */ /* 0x015fea0003c00000 */
[----:B------:R-:W-:Y:S02]  /*1c470*/  ELECT P6, UR62, PT ;  /* 0x00000000003e782f */ /* 0x000fe400038c0000 */
[----:B------:R-:W-:Y:S01]  /*1c480*/  MOV R14, UR62 ;  /* 0x0000003e000e7c02 */ /* 0x000fe20008000f00 */
[----:B0-2-4-:R-:W-:Y:S10]  /*1c490*/  ENDCOLLECTIVE ;  /* 0x000000000000791b */ /* 0x015ff40003800000 */
.L_x_947:
[----:B------:R-:W-:Y:S05]  /*1c4a0*/  BSYNC B0 ;  /* 0x0000000000007941 */ /* 0x000fea0003800000 */
.L_x_946:
[----:B------:R-:W-:Y:S05]  /*1c4b0*/  BRA `(.L_x_948) ;  /* 0xffffff9c00dc7947 */ /* 0x000fea000383ffff */
.L_x_726:
[----:B0-----:R0:W1:Y:S02]  /*1c4c0*/  SYNCS.PHASECHK.TRANS64.TRYWAIT P1, [R3+URZ+0x16840], R2 ;  /* 0x01684002030075a7 */ /* 0x001064000802017f */
[----:B-1----:R-:W-:Y:S05]  /*1c4d0*/  @!P1 NANOSLEEP.SYNCS 0x989680 ;  /* 0x009896800000995d */ /* 0x002fea0003900000 */
[----:B------:R-:W1:Y:S02]  /*1c4e0*/  @!P1 SYNCS.PHASECHK.TRANS64 P1, [R3+URZ+0x16840], R2 ;  /* 0x01684002030095a7 */ /* 0x000e64000802007f */
[----:B-1----:R-:W-:Y:S05]  /*1c4f0*/  @!P1 BRA `(.L_x_726) ;  /* 0xfffffffc00f09947 */ /* 0x002fea000383ffff */
[----:B------:R-:W-:Y:S05]  /*1c500*/  BRA `(.L_x_949) ;  /* 0xffffff9c00fc7947 */ /* 0x000fea000383ffff */
.L_x_728:
[----:B-1----:R1:W3:Y:S02]  /*1c510*/  SYNCS.PHASECHK.TRANS64.TRYWAIT P1, [R5+URZ+0x16840], R0 ;  /* 0x01684000050075a7 */ /* 0x0022e4000802017f */
[----:B---3--:R-:W-:Y:S05]  /*1c520*/  @!P1 NANOSLEEP.SYNCS 0x989680 ;  /* 0x009896800000995d */ /* 0x008fea0003900000 */
[----:B------:R-:W3:Y:S02]  /*1c530*/  @!P1 SYNCS.PHASECHK.TRANS64 P1, [R5+URZ+0x16840], R0 ;  /* 0x01684000050095a7 */ /* 0x000ee4000802007f */
[----:B---3--:R-:W-:Y:S05]  /*1c540*/  @!P1 BRA `(.L_x_728) ;  /* 0xfffffffc00f09947 */ /* 0x008fea000383ffff */
[----:B------:R-:W-:Y:S05]  /*1c550*/  BRA `(.L_x_950) ;  /* 0xffffffa000087947 */ /* 0x000fea000383ffff */
.L_x_730:
[----:B---3--:R3:W0:Y:S02]  /*1c560*/  SYNCS.PHASECHK.TRANS64.TRYWAIT P1, [R3+URZ+0x16860], R2 ;  /* 0x01686002030075a7 */ /* 0x008624000802017f */
[----:B0-----:R-:W-:Y:S05]  /*1c570*/  @!P1 NANOSLEEP.SYNCS 0x989680 ;  /* 0x009896800000995d */ /* 0x001fea0003900000 */
[----:B------:R-:W0:Y:S02]  /*1c580*/  @!P1 SYNCS.PHASECHK.TRANS64 P1, [R3+URZ+0x16860], R2 ;  /* 0x01686002030095a7 */ /* 0x000e24000802007f */
[----:B0-----:R-:W-:Y:S05]  /*1c590*/  @!P1 BRA `(.L_x_730) ;  /* 0xfffffffc00f09947 */ /* 0x001fea000383ffff */
[----:B------:R-:W-:Y:S05]  /*1c5a0*/  BRA `(.L_x_951) ;  /* 0xffffffa000047947 */ /* 0x000fea000383ffff */
.L_x_952:
        /* <DEDUP_REMOVED lines=13> */
.L_x_3168:


//--------------------- .text._ZN7cutlass13device_kernelIN5flash11enable_sm90INS1_16FlashAttnFwdSm90INS1_25CollectiveMainloopFwdSm90ILi2EN4cute5tupleIJNS5_1CILi1EEES8_S8_EEENS6_IJNS7_ILi192EEENS7_ILi128EEENS7_ILi64EEEEEELi64ENS_10bfloat16_tEfNS_4arch4Sm90ELb0ELb1ELb0ELb0ELb1ELb0ELb0ELb1ELb1ELb1ELb1ELb0EEENS1_21CollectiveEpilogueFwdINS6_IJSA_SC_SB_EEES9_SE_SG_Li384ELb0ELb1ELb1ELb0EEENS1_19SingleTileSchedulerILb0ELb1ELb1ELi192EEEEEEEEEvNT_6ParamsE --------------------------
	.section	.text._ZN7cutlass13device_kernelIN5flash11enable_sm90INS1_16FlashAttnFwdSm90INS1_25CollectiveMainloopFwdSm90ILi2EN4cute5tupleIJNS5_1CILi1EEES8_S8_EEENS6_IJNS7_ILi192EEENS7_ILi128EEENS7_ILi64EEEEEELi64ENS_10bfloat16_tEfNS_4arch4Sm90ELb0ELb1ELb0ELb0ELb1ELb0ELb0ELb1ELb1ELb1ELb1ELb0EEENS1_21CollectiveEpilogueFwdINS6_IJSA_SC_SB_EEES9_SE_SG_Li384ELb0ELb1ELb1ELb0EEENS1_19SingleTileSchedulerILb0ELb1ELb1ELi192EEEEEEEEEvNT_6ParamsE,"ax",@progbits
	.align	128
.text._ZN7cutlass13device_kernelIN5flash11enable_sm90INS1_16FlashAttnFwdSm90INS1_25CollectiveMainloopFwdSm90ILi2EN4cute5tupleIJNS5_1CILi1EEES8_S8_EEENS6_IJNS7_ILi192EEENS7_ILi128EEENS7_ILi64EEEEEELi64ENS_10bfloat16_tEfNS_4arch4Sm90ELb0ELb1ELb0ELb0ELb1ELb0ELb0ELb1ELb1ELb1ELb1ELb0EEENS1_21CollectiveEpilogueFwdINS6_IJSA_SC_SB_EEES9_SE_SG_Li384ELb0ELb1ELb1ELb0EEENS1_19SingleTileSchedulerILb0ELb1ELb1ELi192EEEEEEEEEvNT_6ParamsE:
        .type           _ZN7cutlass13device_kernelIN5flash11enable_sm90INS1_16FlashAttnFwdSm90INS1_25CollectiveMainloopFwdSm90ILi2EN4cute5tupleIJNS5_1CILi1EEES8_S8_EEENS6_IJNS7_ILi192EEENS7_ILi128EEENS7_ILi64EEEEEELi64ENS_10bfloat16_tEfNS_4arch4Sm90ELb0ELb1ELb0ELb0ELb1ELb0ELb0ELb1ELb1ELb1ELb1ELb0EEENS1_21CollectiveEpilogueFwdINS6_IJSA_SC_SB_EEES9_SE_SG_Li384ELb0ELb1ELb1ELb0EEENS1_19SingleTileSchedulerILb0ELb1ELb1ELi192EEEEEEEEEvNT_6ParamsE,@function
        .size           _ZN7cutlass13device_kernelIN5flash11enable_sm90INS1_16FlashAttnFwdSm90INS1_25CollectiveMainloopFwdSm90ILi2EN4cute5tupleIJNS5_1CILi1EEES8_S8_EEENS6_IJNS7_ILi192EEENS7_ILi128EEENS7_ILi64EEEEEELi64ENS_10bfloat16_tEfNS_4arch4Sm90ELb0ELb1ELb0ELb0ELb1ELb0ELb0ELb1ELb1ELb1ELb1ELb0EEENS1_21CollectiveEpilogueFwdINS6_IJSA_SC_SB_EEES9_SE_SG_Li384ELb0ELb1ELb1ELb0EEENS1_19SingleTileSchedulerILb0ELb1ELb1ELi192EEEEEEEEEvNT_6ParamsE,(.L_x_3169 - _ZN7cutlass13device_kernelIN5flash11enable_sm90INS1_16FlashAttnFwdSm90INS1_25CollectiveMainloopFwdSm90ILi2EN4cute5tupleIJNS5_1CILi1EEES8_S8_EEENS6_IJNS7_ILi192EEENS7_ILi128EEENS7_ILi64EEEEEELi64ENS_10bfloat16_tEfNS_4arch4Sm90ELb0ELb1ELb0ELb0ELb1ELb0ELb0ELb1ELb1ELb1ELb1ELb0EEENS1_21CollectiveEpilogueFwdINS6_IJSA_SC_SB_EEES9_SE_SG_Li384ELb0ELb1ELb1ELb0EEENS1_19SingleTileSchedulerILb0ELb1ELb1ELi192EEEEEEEEEvNT_6ParamsE)
        .other          _ZN7cutlass13device_kernelIN5flash11enable_sm90INS1_16FlashAttnFwdSm90INS1_25CollectiveMainloopFwdSm90ILi2EN4cute5tupleIJNS5_1CILi1EEES8_S8_EEENS6_IJNS7_ILi192EEENS7_ILi128EEENS7_ILi64EEEEEELi64ENS_10bfloat16_tEfNS_4arch4Sm90ELb0ELb1ELb0ELb0ELb1ELb0ELb0ELb1ELb1ELb1ELb1ELb0EEENS1_21CollectiveEpilogueFwdINS6_IJSA_SC_SB_EEES9_SE_SG_Li384ELb0ELb1ELb1ELb0EEENS1_19SingleTileSchedulerILb0ELb1ELb1ELi192EEEEEEEEEvNT_6ParamsE,@"STO_CUDA_ENTRY STV_DEFAULT"
_ZN7cutlass13device_kernelIN5flash11enable_sm90INS1_16FlashAttnFwdSm90INS1_25CollectiveMainloopFwdSm90ILi2EN4cute5tupleIJNS5_1CILi1EEES8_S8_EEENS6_IJNS7_ILi192EEENS7_ILi128EEENS7_ILi64EEEEEELi64ENS_10bfloat16_tEfNS_4arch4Sm90ELb0ELb1ELb0ELb0ELb1ELb0ELb0ELb1ELb1ELb1ELb1ELb0EEENS1_21CollectiveEpilogueFwdINS6_IJSA_SC_SB_EEES9_SE_SG_Li384ELb0ELb1ELb1ELb0EEENS1_19SingleTileSchedulerILb0ELb1ELb1ELi192EEEEEEEEEvNT_6ParamsE:
        /* <DEDUP_REMOVED lines=45> */
.L_x_953:
        /* <DEDUP_REMOVED lines=22> */
.L_x_954:
        /* <DEDUP_REMOVED lines=18> */
.L_x_955:
        /* <DEDUP_REMOVED lines=22> */
.L_x_956:
        /* <DEDUP_REMOVED lines=23> */
.L_x_957:
        /* <DEDUP_REMOVED lines=9> */
.L_x_960:
        /* <DEDUP_REMOVED lines=21> */
[----:B------:R-:W0:Y:S01]  /*0a00*/  LDC.64 R2, c[0x0][0x418] ;  /* 0x00010600ff027b82 */ /* 0x000e220000000a00 */
[----:B------:R-:W-:Y:S01]  /*0a10*/  ULDC UR4, c[0x0][0x448] ;  /* 0x0001120000047ab9 */ /* 0x000fe20000000800 */
[----:B------:R-:W-:Y:S01]  /*0a20*/  VIADD R16, R23, 0xffffff80 ;  /* 0xffffff8017107836 */ /* 0x000fe20000000000 */
[----:B------:R-:W-:-:S03]  /*0a30*/  UISETP.NE.AND UP0, UPT, UR4, 0x1, UPT ;  /* 0x000000010400788c */ /* 0x000fc6000bf05270 */
[----:B------:R-:W-:Y:S01]  /*0a40*/  ULDC.64 UR4, c[0x0][0x9e0] ;  /* 0x0002780000047ab9 */ /* 0x000fe20000000a00 */
[----:B------:R-:W-:Y:S01]  /*0a50*/  UP2UR UR40, UPR, URZ, 0x1 ;  /* 0x000000013f287883 */ /* 0x000fe20008000000 */
[----:B------:R-:W1:Y:S06]  /*0a60*/  LDC R22, c[0x0][0x288] ;  /* 0x0000a200ff167b82 */ /* 0x000e6c0000000800 */
[----:B------:R-:W-:Y:S01]  /*0a70*/  @UP0 ULDC UR9, c[0x0][0x44c] ;  /* 0x0001130000090ab9 */ /* 0x000fe20000000800 */
[----:B------:R-:W-:Y:S01]  /*0a80*/  @UP0 ULDC UR11, c[0x0][0x450] ;  /* 0x00011400000b0ab9 */ /* 0x000fe20000000800 */
[----:B------:R-:W2:Y:S08]  /*0a90*/  LDC R17, c[0x0][0x424] ;  /* 0x00010900ff117b82 */ /* 0x000eb00000000800 */
[----:B------:R-:W3:Y:S01]  /*0aa0*/  S2UR UR45, SR_CTAID.X ;  /* 0x00000000002d79c3 */ /* 0x000ee20000002500 */
[----:B0-----:R-:W-:-:S04]  /*0ab0*/  ISETP.NE.U32.AND P0, PT, R2, RZ, PT ;  /* 0x000000ff0200720c */ /* 0x001fc80003f05070 */
[----:B------:R-:W-:-:S03]  /*0ac0*/  ISETP.NE.AND.EX P0, PT, R3, RZ, PT, P0 ;  /* 0x000000ff0300720c */ /* 0x000fc60003f05300 */
[----:B------:R-:W0:Y:S01]  /*0ad0*/  LDC R4, c[0x0][0x2f0] ;  /* 0x0000bc00ff047b82 */ /* 0x000e220000000800 */
[----:B-1----:R-:W-:Y:S02]  /*0ae0*/  IADD3 R0, -R22, 0x1, RZ ;  /* 0x0000000116007810 */ /* 0x002fe40007ffe1ff */
[----:B--2---:R-:W-:Y:S01]  /*0af0*/  SEL R17, R17, 0x1, P0 ;  /* 0x0000000111117807 */ /* 0x004fe20000000000 */
[----:B---3--:R-:W-:-:S04]  /*0b00*/  UIMAD UR45, UR45, 0xc0, URZ ;  /* 0x000000c02d2d78a4 */ /* 0x008fc8000f8e023f */
[----:B------:R-:W-:Y:S02]  /*0b10*/  @UP0 UIADD3 UR8, UR45, 0xbf, URZ ;  /* 0x000000bf2d080890 */ /* 0x000fe4000fffe03f */
[----:B------:R-:W-:Y:S01]  /*0b20*/  UIADD3 UR7, UR45, 0xbf, URZ ;  /* 0x000000bf2d077890 */ /* 0x000fe2000fffe03f */
[----:B0-----:R-:W-:Y:S01]  /*0b30*/  IMAD R0, R17, R4, R0 ;  /* 0x0000000411007224 */ /* 0x001fe200078e0200 */
[----:B------:R-:W-:-:S04]  /*0b40*/  UIMAD.WIDE.U32 UR8, UR8, UR9, URZ ;  /* 0x00000009080872a5 */ /* 0x000fc8000f8e003f */
[----:B------:R-:W-:Y:S01]  /*0b50*/  R2UR UR10, R0 ;  /* 0x00000000000a72ca */ /* 0x000fe200000e0000 */
[----:B------:R-:W-:Y:S02]  /*0b60*/  @UP0 USHF.R.U32.HI UR7, URZ, UR11, UR9 ;  /* 0x0000000b3f070299 */ /* 0x000fe40008011609 */
[----:B------:R-:W-:-:S04]  /*0b70*/  UISETP.GE.AND UP0, UPT, UR5, 0x1, UPT ;  /* 0x000000010500788c */ /* 0x000fc8000bf06270 */
[----:B------:R-:W-:Y:S02]  /*0b80*/  UP2UR UR44, UPR, URZ, 0x1 ;  /* 0x000000013f2c7883 */ /* 0x000fe40008000000 */
[----:B------:R-:W-:-:S04]  /*0b90*/  PLOP3.LUT P0, PT, PT, PT, UP0, 0x40, 0x0 ;  /* 0x000000000000781c */ /* 0x000fc80003f0e808 */
[----:B------:R-:W-:-:S04]  /*0ba0*/  UIADD3 UR7, UR10, UR7, URZ ;  /* 0x000000070a077290 */ /* 0x000fc8000fffe03f */
[----:B------:R-:W-:-:S06]  /*0bb0*/  UIADD3 UR4, UR7, UR4, URZ ;  /* 0x0000000407047290 */ /* 0x000fcc000fffe03f */
[----:B------:R-:W-:Y:S01]  /*0bc0*/  IMAD.U32 R0, RZ, RZ, UR4 ;  /* 0x00000004ff007e24 */ /* 0x000fe2000f8e00ff */
[----:B------:R-:W-:Y:S06]  /*0bd0*/  @P0 BRA `(.L_x_962) ;  /* 0x0000000000400947 */ /* 0x000fec0003800000 */
[----:B------:R-:W-:Y:S01]  /*0be0*/  ISETP.LT.AND P0, PT, RZ, UR7, PT ;  /* 0x00000007ff007c0c */ /* 0x000fe2000bf01270 */
[----:B------:R-:W-:-:S12]  /*0bf0*/  UIADD3 UR4, UR7, -0x1, URZ ;  /* 0xffffffff07047890 */ /* 0x000fd8000fffe03f */
[----:B------:R-:W-:Y:S05]  /*0c00*/  @P0 BRA `(.L_x_963) ;  /* 0x00000000001c0947 */ /* 0x000fea0003800000 */
[----:B------:R-:W-:Y:S02]  /*0c10*/  UISETP.NE.AND UP0, UPT, UR5, 0x1, UPT ;  /* 0x000000010500788c */ /* 0x000fe4000bf05270 */
[----:B------:R-:W-:-:S09]  /*0c20*/  UIADD3 UR4, -UR7, URZ, URZ ;  /* 0x0000003f07047290 */ /* 0x000fd2000fffe13f */
[----:B------:R-:W-:Y:S02]  /*0c30*/  @UP0 ULDC.64 UR10, c[0x0][0x9e8] ;  /* 0x00027a00000a0ab9 */ /* 0x000fe40000000a00 */
[----:B------:R-:W-:-:S04]  /*0c40*/  UIMAD.WIDE.U32 UR8, UR4, UR10, URZ ;  /* 0x0000000a040872a5 */ /* 0x000fc8000f8e003f */
[----:B------:R-:W-:-:S04]  /*0c50*/  @UP0 USHF.R.U32.HI UR4, URZ, UR11, UR9 ;  /* 0x0000000b3f040299 */ /* 0x000fc80008011609 */
[----:B------:R-:W-:Y:S01]  /*0c60*/  ULOP3.LUT UR4, URZ, UR4, URZ, 0x33, !UPT ;  /* 0x000000043f047292 */ /* 0x000fe2000f8e333f */
[----:B------:R-:W-:Y:S11]  /*0c70*/  BRA `(.L_x_964) ;  /* 0x0000000000107947 */ /* 0x000ff60003800000 */
.L_x_963:
[----:B------:R-:W-:-:S11]  /*0c80*/  UISETP.NE.AND UP0, UPT, UR5, 0x1, UPT ;  /* 0x000000010500788c */ /* 0x000fd6000bf05270 */
[----:B------:R-:W-:Y:S02]  /*0c90*/  @UP0 ULDC.64 UR10, c[0x0][0x9e8] ;  /* 0x00027a00000a0ab9 */ /* 0x000fe40000000a00 */
[----:B------:R-:W-:-:S04]  /*0ca0*/  UIMAD.WIDE.U32 UR8, UR4, UR10, URZ ;  /* 0x0000000a040872a5 */ /* 0x000fc8000f8e003f */
[----:B------:R-:W-:-:S12]  /*0cb0*/  @UP0 USHF.R.U32.HI UR4, URZ, UR11, UR9 ;  /* 0x0000000b3f040299 */ /* 0x000fd80008011609 */
.L_x_964:
[----:B------:R-:W-:-:S06]  /*0cc0*/  UIMAD UR4, UR4, UR5, UR5 ;  /* 0x00000005040472a4 */ /* 0x000fcc000f8e0205 */
[----:B------:R-:W-:-:S07]  /*0cd0*/  VIMNMX R0, R0, UR4, PT ;  /* 0x0000000400007c48 */ /* 0x000fce000bfe0100 */
.L_x_962:
[----:B------:R-:W-:Y:S01]  /*0ce0*/  UISETP.NE.AND UP0, UPT, UR40, URZ, UPT ;  /* 0x0000003f2800728c */ /* 0x000fe2000bf05270 */
[CC--:B------:R-:W-:Y:S01]  /*0cf0*/  IMAD R22, R17.reuse, R4.reuse, -R22 ;  /* 0x0000000411167224 */ /* 0x0c0fe200078e0a16 */
[----:B------:R-:W-:Y:S01]  /*0d00*/  UMOV UR4, UR45 ;  /* 0x0000002d00047c82 */ /* 0x000fe20008000000 */
[----:B------:R-:W-:Y:S02]  /*0d10*/  VIADD R2, R0, 0x7f ;  /* 0x0000007f00027836 */ /* 0x000fe40000000000 */
[----:B------:R-:W-:Y:S01]  /*0d20*/  IMAD R0, R17, R4, 0x7f ;  /* 0x0000007f11007424 */ /* 0x000fe200078e0204 */
[----:B------:R-:W-:Y:S02]  /*0d30*/  R2UR UR7, R22 ;  /* 0x00000000160772ca */ /* 0x000fe400000e0000 */
[----:B------:R-:W-:Y:S02]  /*0d40*/  SHF.R.S32.HI R5, RZ, 0x1f, R2 ;  /* 0x0000001fff057819 */ /* 0x000fe40000011402 */
[----:B------:R-:W-:Y:S01]  /*0d50*/  SHF.R.S32.HI R3, RZ, 0x1f, R0 ;  /* 0x0000001fff037819 */ /* 0x000fe20000011400 */
[----:B------:R-:W-:Y:S01]  /*0d60*/  @UP0 ULDC UR8, c[0x0][0x44c] ;  /* 0x0001130000080ab9 */ /* 0x000fe20000000800 */
[----:B------:R-:W-:Y:S01]  /*0d70*/  @UP0 ULDC UR10, c[0x0][0x450] ;  /* 0x00011400000a0ab9 */ /* 0x000fe20000000800 */
[----:B------:R-:W-:Y:S01]  /*0d80*/  UIMAD.WIDE.U32 UR8, UR45, UR8, URZ ;  /* 0x000000082d0872a5 */ /* 0x000fe2000f8e003f */
[----:B------:R-:W-:-:S02]  /*0d90*/  LEA.HI R5, R5, R2, RZ, 0x7 ;  /* 0x0000000205057211 */ /* 0x000fc400078f38ff */
[----:B------:R-:W-:Y:S01]  /*0da0*/  LEA.HI R3, R3, R0, RZ, 0x7 ;  /* 0x0000000003037211 */ /* 0x000fe200078f38ff */
[----:B------:R-:W-:Y:S01]  /*0db0*/  @UP0 USHF.R.U32.HI UR4, URZ, UR10, UR9 ;  /* 0x0000000a3f040299 */ /* 0x000fe20008011609 */
[----:B------:R-:W-:Y:S01]  /*0dc0*/  SHF.R.S32.HI R0, RZ, 0x7, R5 ;  /* 0x00000007ff007819 */ /* 0x000fe20000011405 */
[----:B------:R-:W-:Y:S01]  /*0dd0*/  UISETP.GE.AND UP0, UPT, UR5, 0x1, UPT ;  /* 0x000000010500788c */ /* 0x000fe2000bf06270 */
[----:B------:R-:W-:Y:S01]  /*0de0*/  SHF.R.S32.HI R3, RZ, 0x7, R3 ;  /* 0x00000007ff037819 */ /* 0x000fe20000011403 */
[----:B------:R-:W-:-:S03]  /*0df0*/  UIADD3 UR4, UR7, UR4, URZ ;  /* 0x0000000407047290 */ /* 0x000fc6000fffe03f */
[----:B------:R-:W-:Y:S01]  /*0e00*/  ULDC UR7, c[0x0][0x9dc] ;  /* 0x0002770000077ab9 */ /* 0x000fe20000000800 */
[----:B------:R-:W-:Y:S01]  /*0e10*/  PLOP3.LUT P0, PT, PT, PT, UP0, 0x40, 0x0 ;  /* 0x000000000000781c */ /* 0x000fe20003f0e808 */
[----:B------:R-:W-:Y:S01]  /*0e20*/  UIADD3 UR7, UR4, -UR7, URZ ;  /* 0x8000000704077290 */ /* 0x000fe2000fffe03f */
[----:B------:R-:W-:-:S11]  /*0e30*/  VIMNMX R19, R3, R0, PT ;  /* 0x0000000003137248 */ /* 0x000fd60003fe0100 */
[----:B------:R-:W-:Y:S05]  /*0e40*/  @P0 BRA `(.L_x_965) ;  /* 0x0000000000440947 */ /* 0x000fea0003800000 */
[----:B------:R-:W-:-:S06]  /*0e50*/  UISETP.GT.AND UP0, UPT, UR4, -0x1, UPT ;  /* 0xffffffff0400788c */ /* 0x000fcc000bf04270 */
[----:B------:R-:W-:-:S13]  /*0e60*/  PLOP3.LUT P0, PT, PT, PT, UP0, 0x80, 0x0 ;  /* 0x000000000000781c */ /* 0x000fda0003f0f008 */
[----:B------:R-:W-:Y:S05]  /*0e70*/  @P0 BRA `(.L_x_966) ;  /* 0x00000000001c0947 */ /* 0x000fea0003800000 */
[----:B------:R-:W-:Y:S02]  /*0e80*/  UISETP.NE.AND UP0, UPT, UR5, 0x1, UPT ;  /* 0x000000010500788c */ /* 0x000fe4000bf05270 */
[----:B------:R-:W-:-:S09]  /*0e90*/  ULOP3.LUT UR4, URZ, UR4, URZ, 0x33, !UPT ;  /* 0x000000043f047292 */ /* 0x000fd2000f8e333f */
[----:B------:R-:W-:Y:S02]  /*0ea0*/  @UP0 ULDC.64 UR10, c[0x0][0x9e8] ;  /* 0x00027a00000a0ab9 */ /* 0x000fe40000000a00 */
[----:B------:R-:W-:-:S04]  /*0eb0*/  UIMAD.WIDE.U32 UR8, UR4, UR10, URZ ;  /* 0x0000000a040872a5 */ /* 0x000fc8000f8e003f */
[----:B------:R-:W-:-:S04]  /*0ec0*/  @UP0 USHF.R.U32.HI UR4, URZ, UR11, UR9 ;  /* 0x0000000b3f040299 */ /* 0x000fc80008011609 */
[----:B------:R-:W-:Y:S01]  /*0ed0*/  ULOP3.LUT UR4, URZ, UR4, URZ, 0x33, !UPT ;  /* 0x000000043f047292 */ /* 0x000fe2000f8e333f */
[----:B------:R-:W-:Y:S11]  /*0ee0*/  BRA `(.L_x_967) ;  /* 0x0000000000107947 */ /* 0x000ff60003800000 */
.L_x_966:
[----:B------:R-:W-:-:S11]  /*0ef0*/  UISETP.NE.AND UP0, UPT, UR5, 0x1, UPT ;  /* 0x000000010500788c */ /* 0x000fd6000bf05270 */
[----:B------:R-:W-:Y:S02]  /*0f00*/  @UP0 ULDC.64 UR10, c[0x0][0x9e8] ;  /* 0x00027a00000a0ab9 */ /* 0x000fe40000000a00 */
[----:B------:R-:W-:-:S04]  /*0f10*/  UIMAD.WIDE.U32 UR8, UR4, UR10, URZ ;  /* 0x0000000a040872a5 */ /* 0x000fc8000f8e003f */
[----:B------:R-:W-:-:S12]  /*0f20*/  @UP0 USHF.R.U32.HI UR4, URZ, UR11, UR9 ;  /* 0x0000000b3f040299 */ /* 0x000fd80008011609 */
.L_x_967:
[----:B------:R-:W-:-:S04]  /*0f30*/  UIMAD UR4, UR4, UR5, URZ ;  /* 0x00000005040472a4 */ /* 0x000fc8000f8e023f */
[----:B------:R-:W-:-:S04]  /*0f40*/  UISETP.LT.AND UP0, UPT, UR7, UR4, UPT ;  /* 0x000000040700728c */ /* 0x000fc8000bf01270 */
[----:B------:R-:W-:-:S12]  /*0f50*/  USEL UR7, UR7, UR4, !UP0 ;  /* 0x0000000407077287 */ /* 0x000fd8000c000000 */
.L_x_965:
[----:B------:R-:W-:Y:S02]  /*0f60*/  USHF.R.S32.HI UR4, URZ, 0x1f, UR7 ;  /* 0x0000001f3f047899 */ /* 0x000fe40008011407 */
[----:B------:R-:W-:Y:S02]  /*0f70*/  USHF.R.U32.HI UR10, URZ, 0x10, UR6 ;  /* 0x000000103f0a7899 */ /* 0x000fe40008011606 */
[----:B------:R-:W-:Y:S02]  /*0f80*/  ULEA.HI UR4, UR4, UR7, URZ, 0x7 ;  /* 0x0000000704047291 */ /* 0x000fe4000f8f383f */
[----:B------:R-:W-:Y:S02]  /*0f90*/  ULOP3.LUT UR41, UR6, 0xffff, URZ, 0xc0, !UPT ;  /* 0x0000ffff06297892 */ /* 0x000fe4000f8ec03f */
[----:B------:R-:W-:-:S04]  /*0fa0*/  USHF.R.S32.HI UR4, URZ, 0x7, UR4 ;  /* 0x000000073f047899 */ /* 0x000fc80008011404 */
[----:B------:R-:W-:-:S04]  /*0fb0*/  UISETP.LT.AND UP0, UPT, URZ, UR4, UPT ;  /* 0x000000043f00728c */ /* 0x000fc8000bf01270 */
[----:B------:R-:W-:Y:S02]  /*0fc0*/  USEL UR9, URZ, UR4, !UP0 ;  /* 0x000000043f097287 */ /* 0x000fe4000c000000 */
[----:B------:R-:W-:Y:S01]  /*0fd0*/  UISETP.NE.AND UP0, UPT, UR10, URZ, UPT ;  /* 0x0000003f0a00728c */ /* 0x000fe2000bf05270 */
[----:B------:R-:W-:-:S03]  /*0fe0*/  UMOV UR4, URZ ;  /* 0x0000003f00047c82 */ /* 0x000fc60008000000 */
[----:B------:R-:W-:-:S07]  /*0ff0*/  ISETP.GT.AND P0, PT, R19, UR9, PT ;  /* 0x0000000913007c0c */ /* 0x000fce000bf04270 */
[----:B------:R-:W-:-:S06]  /*1000*/  @!UP0 ULDC UR10, c[0x0][0x9f0] ;  /* 0x00027c00000a8ab9 */ /* 0x000fcc0000000800 */
[----:B------:R-:W-:Y:S05]  /*1010*/  @!P0 BRA `(.L_x_968) ;  /* 0x00000000008c8947 */ /* 0x000fea0003800000 */
[----:B------:R-:W-:Y:S01]  /*1020*/  IMAD.U32 R4, RZ, RZ, UR10 ;  /* 0x0000000aff047e24 */ /* 0x000fe2000f8e00ff */
[----:B------:R-:W-:-:S04]  /*1030*/  UMOV UR4, URZ ;  /* 0x0000003f00047c82 */ /* 0x000fc80008000000 */
[----:B------:R-:W-:-:S04]  /*1040*/  IABS R0, R4 ;  /* 0x0000000400007213 */ /* 0x000fc80000000000 */
[----:B------:R-:W-:Y:S02]  /*1050*/  R2UR UR11, R0 ;  /* 0x00000000000b72ca */ /* 0x000fe400000e0000 */
[----:B------:R-:W-:Y:S02]  /*1060*/  IADD3 R0, R4, -0x1, R19 ;  /* 0xffffffff04007810 */ /* 0x000fe40007ffe013 */
[----:B------:R-:W-:Y:S02]  /*1070*/  IABS R4, R4 ;  /* 0x0000000400047213 */ /* 0x000fe40000000000 */
[----:B------:R-:W-:-:S03]  /*1080*/  R2UR UR6, R0 ;  /* 0x00000000000672ca */ /* 0x000fc600000e0000 */
[----:B------:R-:W-:-:S04]  /*1090*/  IMAD.MOV R4, RZ, RZ, -R4 ;  /* 0x000000ffff047224 */ /* 0x000fc800078e0a04 */
[----:B------:R-:W0:Y:S06]  /*10a0*/  I2F.RP R2, UR11 ;  /* 0x0000000b00027d06 */ /* 0x000e2c0008209400 */
[----:B------:R-:W-:-:S06]  /*10b0*/  UIADD3 UR6, -UR9, UR6, URZ ;  /* 0x0000000609067290 */ /* 0x000fcc000fffe13f */
[----:B------:R-:W-:Y:S01]  /*10c0*/  IMAD.U32 R0, RZ, RZ, UR6 ;  /* 0x00000006ff007e24 */ /* 0x000fe2000f8e00ff */
[----:B------:R-:W-:Y:S01]  /*10d0*/  ULOP3.LUT UR6, UR6, UR10, URZ, 0x3c, !UPT ;  /* 0x0000000a06067292 */ /* 0x000fe2000f8e3c3f */
[----:B0-----:R-:W0:Y:S03]  /*10e0*/  MUFU.RCP R2, R2 ;  /* 0x0000000200027308 */ /* 0x001e260000001000 */
[----:B------:R-:W-:-:S04]  /*10f0*/  IABS R0, R0 ;  /* 0x0000000000007213 */ /* 0x000fc80000000000 */
[----:B------:R-:W-:Y:S01]  /*1100*/  R2UR UR8, R0 ;  /* 0x00000000000872ca */ /* 0x000fe200000e0000 */
[----:B------:R-:W-:Y:S02]  /*1110*/  IMAD.MOV.U32 R0, RZ, RZ, R4 ;  /* 0x000000ffff007224 */ /* 0x000fe400078e0004 */
[----:B0-----:R-:W-:-:S06]  /*1120*/  VIADD R3, R2, 0xffffffe ;  /* 0x0ffffffe02037836 */ /* 0x001fcc0000000000 */
        /* <DEDUP_REMOVED lines=18> */
.L_x_968:
[----:B------:R-:W-:Y:S02]  /*1250*/  UIMAD UR41, UR41, UR4, UR9 ;  /* 0x00000004292972a4 */ /* 0x000fe4000f8e0209 */
[----:B------:R-:W-:Y:S01]  /*1260*/  IMAD.U32 R0, RZ, RZ, UR4 ;  /* 0x00000004ff007e24 */ /* 0x000fe2000f8e00ff */
[----:B------:R-:W-:Y:S01]  /*1270*/  PLOP3.LUT P0, PT, PT, PT, PT, 0x80, 0x0 ;  /* 0x000000000000781c */ /* 0x000fe20003f0f070 */
[----:B------:R-:W-:Y:S01]  /*1280*/  IMAD.MOV.U32 R3, RZ, RZ, RZ ;  /* 0x000000ffff037224 */ /* 0x000fe200078e00ff */
[----:B------:R-:W-:Y:S01]  /*1290*/  CS2R R118, SRZ ;  /* 0x0000000000767805 */ /* 0x000fe2000001ff00 */
[----:B------:R-:W-:Y:S01]  /*12a0*/  IMAD.MOV.U32 R4, RZ, RZ, RZ ;  /* 0x000000ffff047224 */ /* 0x000fe200078e00ff */
[----:B------:R-:W-:Y:S02]  /*12b0*/  VIADDMNMX R19, R0, UR41, R19, PT ;  /* 0x0000002900137c46 */ /* 0x000fe4000b800113 */
[----:B------:R-:W-:Y:S02]  /*12c0*/  CS2R R116, SRZ ;  /* 0x0000000000747805 */ /* 0x000fe4000001ff00 */
[----:B------:R-:W-:-:S02]  /*12d0*/  CS2R R114, SRZ ;  /* 0x0000000000727805 */ /* 0x000fc4000001ff00 */
[----:B------:R-:W-:Y:S02]  /*12e0*/  CS2R R112, SRZ ;  /* 0x0000000000707805 */ /* 0x000fe4000001ff00 */
[----:B------:R-:W-:Y:S02]  /*12f0*/  ISETP.GT.AND P1, PT, R19, UR41, PT ;  /* 0x0000002913007c0c */ /* 0x000fe4000bf24270 */
        /* <DEDUP_REMOVED lines=12> */
[----:B------:R-:W-:Y:S06]  /*13c0*/  @!P1 BRA `(.L_x_969) ;  /* 0x000000b8007c9947 */ /* 0x000fec0003800000 */
[----:B------:R-:W-:Y:S01]  /*13d0*/  SHF.R.S32.HI R89, RZ, 0x1f, R16 ;  /* 0x0000001fff597819 */ /* 0x000fe20000011410 */
[----:B------:R-:W0:Y:S01]  /*13e0*/  S2UR UR6, SR_CgaCtaId ;  /* 0x00000000000679c3 */ /* 0x000e220000008800 */
[----:B------:R-:W-:Y:S02]  /*13f0*/  UMOV UR43, 0x400 ;  /* 0x00000400002b7882 */ /* 0x000fe40000000000 */
[----:B------:R-:W-:-:S04]  /*1400*/  LEA.HI R88, R89, R16, RZ, 0x7 ;  /* 0x0000001059587211 */ /* 0x000fc800078f38ff */
[----:B------:R-:W-:-:S05]  /*1410*/  SHF.R.S32.HI R90, RZ, 0x7, R88 ;  /* 0x00000007ff5a7819 */ /* 0x000fca0000011458 */
        /* <DEDUP_REMOVED lines=17> */
[----:B------:R0:W1:Y:S01]  /*1530*/  LDC.64 R2, c[0x4][R0] ;  /* 0x0100000000027b82 */ /* 0x0000620000000a00 */
        /* <DEDUP_REMOVED lines=11> */
.L_x_970:
[----:B------:R-:W-:-:S04]  /*15f0*/  SHF.L.U32 R0, RZ, 0x1f, RZ ;  /* 0x0000001fff007819 */ /* 0x000fc800000006ff */
[----:B------:R-:W0:Y:S02]  /*1600*/  SYNCS.PHASECHK.TRANS64.TRYWAIT P0, [UR43+0x16800], R0 ;  /* 0x01680000ff0075a7 */ /* 0x000e24000800016b */
[----:B0-----:R-:W-:Y:S05]  /*1610*/  @!P0 BRA `(.L_x_971) ;  /* 0x0000010800c08947 */ /* 0x001fea0003800000 */
.L_x_1102:
[----:B------:R-:W-:-:S06]  /*1620*/  ULOP3.LUT UR4, UR38, 0x1, URZ, 0xfc, !UPT ;  /* 0x0000000126047892 */ /* 0x000fcc000f8efc3f */
[----:B------:R-:W-:-:S05]  /*1630*/  IMAD.U32 R2, RZ, RZ, UR4 ;  /* 0x00000004ff027e24 */ /* 0x000fca000f8e00ff */
[----:B------:R-:W-:-:S13]  /*1640*/  ISETP.NE.AND P0, PT, R2, 0x3, PT ;  /* 0x000000030200780c */ /* 0x000fda0003f05270 */
[----:B------:R-:W-:Y:S05]  /*1650*/  @!P0 BRA `(.L_x_972) ;  /* 0x0000000000048947 */ /* 0x000fea0003800000 */
[----:B------:R-:W-:Y:S01]  /*1660*/  BPT.TRAP 0x1 ;  /* 0x000000040000795c */ /* 0x000fe20000300000 */
.L_x_972:
[----:B------:R1:W2:Y:S01]  /*1670*/  SYNCS.PHASECHK.TRANS64.TRYWAIT P1, [UR43+0x16830], R0 ;  /* 0x01683000ff0075a7 */ /* 0x0002a2000802016b */
[----:B------:R-:W-:Y:S05]  /*1680*/  @!P0 BRA `(.L_x_973) ;  /* 0x0000000000048947 */ /* 0x000fea0003800000 */
[----:B------:R-:W-:Y:S01]  /*1690*/  BPT.TRAP 0x1 ;  /* 0x000000040000795c */ /* 0x000fe20000300000 */
.L_x_973:
[----:B------:R-:W-:-:S05]  /*16a0*/  IMAD.U32 R6, RZ, RZ, UR46 ;  /* 0x0000002eff067e24 */ /* 0x000fca000f8e00ff */
[----:B------:R-:W-:Y:S01]  /*16b0*/  LOP3.LUT R6, R6, 0x10000, RZ, 0xfc, !PT ;  /* 0x0001000006067812 */ /* 0x000fe200078efcff */
[----:B--2---:R-:W-:Y:S06]  /*16c0*/  @P1 BRA `(.L_x_974) ;  /* 0x0000000000081947 */ /* 0x004fec0003800000 */
[----:B------:R-:W2:Y:S02]  /*16d0*/  SYNCS.PHASECHK.TRANS64.TRYWAIT P1, [UR43+0x16830], R0 ;  /* 0x01683000ff0075a7 */ /* 0x000ea4000802016b */
[----:B--2---:R-:W-:Y:S05]  /*16e0*/  @!P1 BRA `(.L_x_975) ;  /* 0x0000010800a49947 */ /* 0x004fea0003800000 */
.L_x_974:
[----:B------:R-:W-:Y:S05]  /*16f0*/  WARPSYNC.ALL ;  /* 0x0000000000007948 */ /* 0x000fea0003800000 */
[----:B------:R-:W-:Y:S01]  /*1700*/  IMAD.MOV.U32 R7, RZ, RZ, 0x40000040 ;  /* 0x40000040ff077424 */ /* 0x000fe200078e00ff */
[----:B------:R-:W-:Y:S01]  /*1710*/  UIADD3 UR4, UR43, 0xe400, URZ ;  /* 0x0000e4002b047890 */ /* 0x000fe2000fffe03f */
[C---:B------:R-:W-:Y:S01]  /*1720*/  R2UR UR8, R6.reuse ;  /* 0x00000000060872ca */ /* 0x040fe200000e0000 */
[----:B------:R-:W-:Y:S02]  /*1730*/  WARPGROUP.ARRIVE ;  /* 0x00000000000079c5 */ /* 0x000fe40000000000 */
[----:B------:R-:W-:Y:S01]  /*1740*/  R2UR UR9, R7 ;  /* 0x00000000070972ca */ /* 0x000fe200000e0000 */
[----:B------:R-:W-:Y:S01]  /*1750*/  USHF.R.U32.HI UR4, URZ, 0x4, UR4 ;  /* 0x000000043f047899 */ /* 0x000fe20008011604 */
[----:B------:R-:W-:Y:S01]  /*1760*/  R2UR UR16, R6 ;  /* 0x00000000061072ca */ /* 0x000fe200000e0000 */
[----:B------:R-:W-:Y:S01]  /*1770*/  UMOV UR11, 0x40000040 ;  /* 0x40000040000b7882 */ /* 0x000fe20000000000 */
[----:B------:R-:W-:Y:S01]  /*1780*/  UMOV UR13, 0x40000040 ;  /* 0x40000040000d7882 */ /* 0x000fe20000000000 */
[----:B------:R-:W-:Y:S01]  /*1790*/  ULOP3.LUT UR4, UR4, 0x3fff, URZ, 0xc0, !UPT ;  /* 0x00003fff04047892 */ /* 0x000fe2000f8ec03f */
[----:B------:R-:W2:Y:S01]  /*17a0*/  S2UR UR5, SR_CgaCtaId ;  /* 0x00000000000579c3 */ /* 0x000ea20000008800 */
        /* <DEDUP_REMOVED lines=24> */
[----:B--2---:R-:W-:Y:S05]  /*1930*/  @!P0 BRA `(.L_x_976) ;  /* 0x0000000000048947 */ /* 0x004fea0003800000 */
[----:B------:R-:W-:Y:S01]  /*1940*/  BPT.TRAP 0x1 ;  /* 0x000000040000795c */ /* 0x000fe20000300000 */
.L_x_976:
[----:B0-----:R-:W-:Y:S01]  /*1950*/  LOP3.LUT R3, R88, 0xffffff80, RZ, 0xc0, !PT ;  /* 0xffffff8058037812 */ /* 0x001fe200078ec0ff */
[----:B------:R-:W-:Y:S01]  /*1960*/  IMAD.HI R8, R90, 0x55555556, RZ ;  /* 0x555555565a087827 */ /* 0x000fe200078e02ff */
[----:B------:R-:W-:Y:S01]  /*1970*/  LEA.HI R89, R89, R16, RZ, 0x2 ;  /* 0x0000001059597211 */ /* 0x000fe200078f10ff */
[----:B------:R-:W-:Y:S01]  /*1980*/  UISETP.NE.AND UP1, UPT, UR40, URZ, UPT ;  /* 0x0000003f2800728c */ /* 0x000fe2000bf25270 */
[----:B------:R-:W-:Y:S01]  /*1990*/  LEA R12, R19, 0xffffff80, 0x7 ;  /* 0xffffff80130c7811 */ /* 0x000fe200078e38ff */
[----:B------:R-:W-:Y:S01]  /*19a0*/  IMAD.IADD R3, R16, 0x1, -R3 ;  /* 0x0000000110037824 */ /* 0x000fe200078e0a03 */
[----:B------:R-:W-:Y:S01]  /*19b0*/  LOP3.LUT R89, R89, 0xfffffffc, RZ, 0xc0, !PT ;  /* 0xfffffffc59597812 */ /* 0x000fe200078ec0ff */
[----:B------:R-:W-:Y:S01]  /*19c0*/  UISETP.NE.AND UP0, UPT, UR44, URZ, UPT ;  /* 0x0000003f2c00728c */ /* 0x000fe2000bf05270 */
[----:B------:R-:W-:Y:S01]  /*19d0*/  LEA.HI R9, R8, R8, RZ, 0x1 ;  /* 0x0000000808097211 */ /* 0x000fe200078f08ff */
[----:B------:R-:W-:Y:S01]  /*19e0*/  ULDC UR28, c[0x0][0x2f0] ;  /* 0x0000bc00001c7ab9 */ /* 0x000fe20000000800 */
[----:B-1----:R-:W-:Y:S01]  /*19f0*/  SHF.R.S32.HI R0, RZ, 0x1f, R3 ;  /* 0x0000001fff007819 */ /* 0x002fe20000011403 */
[----:B------:R-:W-:Y:S01]  /*1a00*/  IMAD.IADD R89, R16, 0x1, -R89 ;  /* 0x0000000110597824 */ /* 0x000fe200078e0a59 */
[----:B------:R-:W-:Y:S01]  /*1a10*/  PLOP3.LUT P1, PT, PT, PT, UP1, 0x80, 0x0 ;  /* 0x000000000000781c */ /* 0x000fe20003f2f018 */
[----:B------:R-:W-:Y:S01]  /*1a20*/  IMAD R9, R9, -0x3, R90 ;  /* 0xfffffffd09097824 */ /* 0x000fe200078e025a */
[CC--:B------:R-:W-:Y:S01]  /*1a30*/  LEA.HI R2, R0.reuse, R3.reuse, RZ, 0x2 ;  /* 0x0000000300027211 */ /* 0x0c0fe200078f10ff */
[----:B------:R-:W-:Y:S01]  /*1a40*/  @UP1 ULDC UR4, c[0x0][0x44c] ;  /* 0x0001130000041ab9 */ /* 0x000fe20000000800 */
[----:B------:R-:W-:Y:S01]  /*1a50*/  LEA.HI R4, R0, R3, RZ, 0x5 ;  /* 0x0000000300047211 */ /* 0x000fe200078f28ff */
[----:B------:R-:W-:Y:S01]  /*1a60*/  @UP1 ULDC UR7, c[0x0][0x450] ;  /* 0x0001140000071ab9 */ /* 0x000fe20000000800 */
[--C-:B------:R-:W-:Y:S01]  /*1a70*/  SHF.R.S32.HI R0, RZ, 0x2, R2.reuse ;  /* 0x00000002ff007819 */ /* 0x100fe20000011402 */
[----:B------:R-:W-:Y:S01]  /*1a80*/  ULDC UR24, c[0x0][0x9dc] ;  /* 0x0002770000187ab9 */ /* 0x000fe20000000800 */
[----:B------:R-:W-:Y:S01]  /*1a90*/  SHF.R.S32.HI R5, RZ, 0x1f, R2 ;  /* 0x0000001fff057819 */ /* 0x000fe20000011402 */
[----:B------:R-:W-:Y:S01]  /*1aa0*/  ULOP3.LUT UR24, URZ, UR24, URZ, 0x33, !UPT ;  /* 0x000000183f187292 */ /* 0x000fe2000f8e333f */
[----:B------:R-:W-:-:S02]  /*1ab0*/  SHF.R.S32.HI R4, RZ, 0x5, R4 ;  /* 0x00000005ff047819 */ /* 0x000fc40000011404 */
[-C--:B------:R-:W-:Y:S02]  /*1ac0*/  LEA.HI R5, R5, R0.reuse, RZ, 0x3 ;  /* 0x0000000005057211 */ /* 0x080fe400078f18ff */
[----:B------:R-:W-:Y:S02]  /*1ad0*/  LEA.HI R8, R89, R89, RZ, 0x1 ;  /* 0x0000005959087211 */ /* 0x000fe400078f08ff */
[----:B------:R-:W-:Y:S02]  /*1ae0*/  LEA R4, R4, UR45, 0x4 ;  /* 0x0000002d04047c11 */ /* 0x000fe4000f8e20ff */
[----:B------:R-:W-:Y:S02]  /*1af0*/  LOP3.LUT R5, R5, 0xfffffff8, RZ, 0xc0, !PT ;  /* 0xfffffff805057812 */ /* 0x000fe400078ec0ff */
[----:B------:R-:W-:Y:S02]  /*1b00*/  LOP3.LUT R8, R8, 0x1ffffffe, RZ, 0xc0, !PT ;  /* 0x1ffffffe08087812 */ /* 0x000fe400078ec0ff */
[----:B------:R-:W-:-:S02]  /*1b10*/  IADD3 R4, R4, R0, -R5 ;  /* 0x0000000004047210 */ /* 0x000fc40007ffe805 */
[----:B------:R-:W-:Y:S01]  /*1b20*/  PLOP3.LUT P2, PT, PT, PT, UP1, 0x80, 0x0 ;  /* 0x000000000000781c */ /* 0x000fe20003f4f018 */
[----:B------:R-:W-:Y:S02]  /*1b30*/  IMAD.IADD R8, R89, 0x1, -R8 ;  /* 0x0000000159087824 */ /* 0x000fe400078e0a08 */
[----:B------:R-:W-:Y:S02]  /*1b40*/  IMAD R9, R9, 0x40, R4 ;  /* 0x0000004009097824 */ /* 0x000fe400078e0204 */
[----:B------:R-:W-:Y:S02]  /*1b50*/  IMAD.MOV.U32 R4, RZ, RZ, -0x80 ;  /* 0xffffff80ff047424 */ /* 0x000fe400078e00ff */
[----:B------:R-:W-:Y:S01]  /*1b60*/  IMAD R9, R8, 0x8, R9 ;  /* 0x0000000808097824 */ /* 0x000fe200078e0209 */
[----:B------:R-:W-:Y:S01]  /*1b70*/  LOP3.LUT R8, R2, 0x7ffffffc, RZ, 0xc0, !PT ;  /* 0x7ffffffc02087812 */ /* 0x000fe200078ec0ff */
[----:B------:R-:W-:Y:S02]  /*1b80*/  IMAD R14, R19, R4, 0x80 ;  /* 0x00000080130e7424 */ /* 0x000fe400078e0204 */
[----:B------:R-:W-:Y:S01]  /*1b90*/  @P1 IMAD.HI.U32 R5, R9, UR4, RZ ;  /* 0x0000000409051c27 */ /* 0x000fe2000f8e00ff */
[----:B------:R-:W-:Y:S01]  /*1ba0*/  UIADD3 UR4, UR43, 0x16840, URZ ;  /* 0x000168402b047890 */ /* 0x000fe2000fffe03f */
[----:B------:R-:W-:-:S02]  /*1bb0*/  PLOP3.LUT P1, PT, PT, PT, UP0, 0x40, 0x0 ;  /* 0x000000000000781c */ /* 0x000fc40003f2e808 */
[----:B------:R-:W-:Y:S01]  /*1bc0*/  IMAD.MOV.U32 R0, RZ, RZ, R9 ;  /* 0x000000ffff007224 */ /* 0x000fe200078e0009 */
[----:B------:R-:W-:Y:S01]  /*1bd0*/  @P2 SHF.R.U32.HI R0, RZ, UR7, R5 ;  /* 0x00000007ff002c19 */ /* 0x000fe20008011605 */
[----:B------:R-:W-:Y:S01]  /*1be0*/  UPRMT UR4, UR5, 0x654, UR4 ;  /* 0x0000065405047896 */ /* 0x000fe20008000004 */
[----:B------:R-:W-:Y:S02]  /*1bf0*/  IMAD.IADD R8, R3, 0x1, -R8 ;  /* 0x0000000103087824 */ /* 0x000fe400078e0a08 */
[----:B------:R-:W-:Y:S01]  /*1c00*/  VIADD R3, R14, 0x1 ;  /* 0x000000010e037836 */ /* 0x000fe20000000000 */
[----:B------:R-:W0:Y:S03]  /*1c10*/  SHFL.IDX PT, R10, R0, RZ, 0x1c1f ;  /* 0x001c1fff000a7589 */ /* 0x000e2600000e0000 */
[----:B------:R-:W-:Y:S02]  /*1c20*/  IMAD R2, R8, -0x2, R3 ;  /* 0xfffffffe08027824 */ /* 0x000fe400078e0203 */
[----:B------:R-:W-:Y:S01]  /*1c30*/  SYNCS.ARRIVE.TRANS64.RED.A1T0 RZ, [UR4], RZ ;  /* 0x000000ffffff79a7 */ /* 0x000fe20008100404 */
[----:B------:R-:W-:Y:S01]  /*1c40*/  ULDC UR4, c[0x0][0x288] ;  /* 0x0000a20000047ab9 */ /* 0x000fe20000000800 */
[----:B------:R-:W-:-:S02]  /*1c50*/  IMAD R2, R17, UR28, R2 ;  /* 0x0000001c11027c24 */ /* 0x000fc4000f8e0202 */
[----:B------:R-:W-:Y:S01]  /*1c60*/  IMAD.U32 R5, RZ, RZ, UR4 ;  /* 0x00000004ff057e24 */ /* 0x000fe2000f8e00ff */
[----:B------:R-:W-:Y:S01]  /*1c70*/  ULDC UR4, c[0x0][0x9e0] ;  /* 0x0002780000047ab9 */ /* 0x000fe20000000800 */
[----:B------:R-:W-:Y:S02]  /*1c80*/  IMAD R3, R17, UR28, R14 ;  /* 0x0000001c11037c24 */ /* 0x000fe4000f8e020e */
[----:B------:R-:W-:Y:S02]  /*1c90*/  IMAD.IADD R2, R2, 0x1, -R5 ;  /* 0x0000000102027824 */ /* 0x000fe400078e0a05 */
[----:B------:R-:W-:Y:S02]  /*1ca0*/  IMAD R20, R8, -0x2, R3 ;  /* 0xfffffffe08147824 */ /* 0x000fe400078e0203 */
[C---:B------:R-:W-:Y:S02]  /*1cb0*/  VIADD R99, R2.reuse, UR4 ;  /* 0x0000000402637c36 */ /* 0x040fe40008000000 */
[----:B------:R-:W-:-:S03]  /*1cc0*/  VIADD R88, R2, UR24 ;  /* 0x0000001802587c36 */ /* 0x000fc60008000000 */
[----:B0-----:R-:W-:Y:S01]  /*1cd0*/  VIADDMNMX R2, R10, R99, R20, PT ;  /* 0x000000630a027246 */ /* 0x001fe20003800114 */
[----:B------:R-:W-:Y:S01]  /*1ce0*/  IMAD.IADD R4, R88, 0x1, R10 ;  /* 0x0000000158047824 */ /* 0x000fe200078e020a */
[----:B------:R-:W-:Y:S06]  /*1cf0*/  @P1 BRA `(.L_x_977) ;  /* 0x0000000000641947 */ /* 0x000fec0003800000 */
[----:B------:R-:W-:Y:S01]  /*1d00*/  IMAD R10, R17, UR28, R10 ;  /* 0x0000001c110a7c24 */ /* 0x000fe2000f8e020a */
[----:B------:R-:W-:Y:S03]  /*1d10*/  BSSY B0, `(.L_x_978) ;  /* 0x0000013000007945 */ /* 0x000fe60003800000 */
[----:B------:R-:W-:-:S05]  /*1d20*/  IMAD.IADD R3, R10, 0x1, -R5 ;  /* 0x000000010a037824 */ /* 0x000fca00078e0a05 */
[----:B------:R-:W-:-:S13]  /*1d30*/  ISETP.GT.AND P1, PT, R3, -0x1, PT ;  /* 0xffffffff0300780c */ /* 0x000fda0003f24270 */
[----:B------:R-:W-:Y:S05]  /*1d40*/  @P1 BRA `(.L_x_979) ;  /* 0x0000000000241947 */ /* 0x000fea0003800000 */
[----:B------:R-:W-:Y:S01]  /*1d50*/  ULDC UR7, c[0x0][0x9e4] ;  /* 0x0002790000077ab9 */ /* 0x000fe20000000800 */
[----:B------:R-:W-:Y:S01]  /*1d60*/  LOP3.LUT R3, RZ, R3, RZ, 0x33, !PT ;  /* 0x00000003ff037212 */ /* 0x000fe200078e33ff */
[----:B------:R-:W-:-:S05]  /*1d70*/  IMAD.U32 R11, RZ, RZ, UR7 ;  /* 0x00000007ff0b7e24 */ /* 0x000fca000f8e00ff */
[----:B------:R-:W-:-:S13]  /*1d80*/  ISETP.NE.AND P1, PT, R11, 0x1, PT ;  /* 0x000000010b00780c */ /* 0x000fda0003f25270 */
[----:B------:R-:W0:Y:S02]  /*1d90*/  @P1 LDC.64 R90, c[0x0][0x9e8] ;  /* 0x00027a00ff5a1b82 */ /* 0x000e240000000a00 */
[----:B0-----:R-:W-:-:S05]  /*1da0*/  @P1 IMAD.HI.U32 R10, R3, R90, RZ ;  /* 0x0000005a030a1227 */ /* 0x001fca00078e00ff */
[----:B------:R-:W-:-:S04]  /*1db0*/  @P1 SHF.R.U32.HI R3, RZ, R91, R10 ;  /* 0x0000005bff031219 */ /* 0x000fc8000001160a */
[----:B------:R-:W-:Y:S01]  /*1dc0*/  LOP3.LUT R3, RZ, R3, RZ, 0x33, !PT ;  /* 0x00000003ff037212 */ /* 0x000fe200078e33ff */
[----:B------:R-:W-:Y:S06]  /*1dd0*/  BRA `(.L_x_980) ;  /* 0x0000000000187947 */ /* 0x000fec0003800000 */
.L_x_979:
[----:B------:R-:W-:Y:S02]  /*1de0*/  ULDC UR7, c[0x0][0x9e4] ;  /* 0x0002790000077ab9 */ /* 0x000fe40000000800 */
[----:B------:R-:W-:-:S05]  /*1df0*/  IMAD.U32 R11, RZ, RZ, UR7 ;  /* 0x00000007ff0b7e24 */ /* 0x000fca000f8e00ff */
[----:B------:R-:W-:-:S13]  /*1e00*/  ISETP.NE.AND P1, PT, R11, 0x1, PT ;  /* 0x000000010b00780c */ /* 0x000fda0003f25270 */
[----:B------:R-:W0:Y:S02]  /*1e10*/  @P1 LDC.64 R90, c[0x0][0x9e8] ;  /* 0x00027a00ff5a1b82 */ /* 0x000e240000000a00 */
[----:B0-----:R-:W-:-:S05]  /*1e20*/  @P1 IMAD.HI.U32 R10, R3, R90, RZ ;  /* 0x0000005a030a1227 */ /* 0x001fca00078e00ff */
[----:B------:R-:W-:-:S07]  /*1e30*/  @P1 SHF.R.U32.HI R3, RZ, R91, R10 ;  /* 0x0000005bff031219 */ /* 0x000fce000001160a */
.L_x_980:
[----:B------:R-:W-:Y:S05]  /*1e40*/  BSYNC B0 ;  /* 0x0000000000007941 */ /* 0x000fea0003800000 */
.L_x_978:
[----:B------:R-:W-:-:S04]  /*1e50*/  IMAD R3, R3, R11, -R12 ;  /* 0x0000000b03037224 */ /* 0x000fc800078e0a0c */
[----:B------:R-:W-:-:S05]  /*1e60*/  IMAD R3, R8, -0x2, R3 ;  /* 0xfffffffe08037824 */ /* 0x000fca00078e0203 */
[----:B------:R-:W-:Y:S02]  /*1e70*/  VIADDMNMX R2, R3, R11, R2, PT ;  /* 0x0000000b03027246 */ /* 0x000fe40003800102 */
[----:B------:R-:W-:-:S07]  /*1e80*/  VIMNMX R4, R4, R3, !PT ;  /* 0x0000000304047248 */ /* 0x000fce0007fe0100 */
.L_x_977:
[C---:B------:R-:W-:Y:S01]  /*1e90*/  ISETP.GE.AND P6, PT, R14.reuse, 0xa, PT ;  /* 0x0000000a0e00780c */ /* 0x040fe20003fc6270 */
[----:B------:R-:W0:Y:S01]  /*1ea0*/  SHFL.IDX PT, R0, R0, 0x1, 0x1c1f ;  /* 0x003c1f0000007f89 */ /* 0x000e2200000e0000 */
[C---:B------:R-:W-:Y:S01]  /*1eb0*/  ISETP.GE.AND P1, PT, R14.reuse, 0x2, PT ;  /* 0x000000020e00780c */ /* 0x040fe20003f26270 */
[----:B------:R-:W-:Y:S01]  /*1ec0*/  UISETP.NE.AND UP0, UPT, UR44, URZ, UPT ;  /* 0x0000003f2c00728c */ /* 0x000fe2000bf05270 */
[C---:B------:R-:W-:Y:S02]  /*1ed0*/  ISETP.GE.AND P2, PT, R14.reuse, 0x9, PT ;  /* 0x000000090e00780c */ /* 0x040fe40003f46270 */
[----:B------:R-:W-:Y:S02]  /*1ee0*/  ISETP.GE.AND P5, PT, R14, 0x11, PT ;  /* 0x000000110e00780c */ /* 0x000fe40003fa6270 */
[----:B------:R-:W-:Y:S02]  /*1ef0*/  LOP3.LUT R16, R16, 0xfffffffb, RZ, 0xc0, !PT ;  /* 0xfffffffb10107812 */ /* 0x000fe400078ec0ff */
[----:B------:R-:W-:-:S02]  /*1f00*/  ISETP.GT.AND P4, PT, R4, 0x1, !P1 ;  /* 0x000000010400780c */ /* 0x000fc40004f84270 */
[----:B------:R-:W-:Y:S02]  /*1f10*/  ISETP.GT.AND P3, PT, R4, 0x8, !P2 ;  /* 0x000000080400780c */ /* 0x000fe40005764270 */
[----:B------:R-:W-:Y:S02]  /*1f20*/  @P6 LOP3.LUT R16, R16, 0x4, RZ, 0xfc, !PT ;  /* 0x0000000410106812 */ /* 0x000fe400078efcff */
[C---:B------:R-:W-:Y:S02]  /*1f30*/  ISETP.LT.OR P4, PT, R2.reuse, 0x2, P4 ;  /* 0x000000020200780c */ /* 0x040fe40002781670 */
[----:B------:R-:W-:Y:S02]  /*1f40*/  ISETP.LT.OR P3, PT, R2, 0x9, P3 ;  /* 0x000000090200780c */ /* 0x000fe40001f61670 */
[----:B------:R-:W-:Y:S02]  /*1f50*/  LOP3.LUT R16, R16, 0xfffffff7, RZ, 0xc0, !PT ;  /* 0xfffffff710107812 */ /* 0x000fe400078ec0ff */
[----:B------:R-:W-:-:S02]  /*1f60*/  FSEL R131, R25, -INF , !P4 ;  /* 0xff80000019837808 */ /* 0x000fc40006000000 */
[----:B------:R-:W-:Y:S01]  /*1f70*/  FSEL R127, R28, -INF , !P3 ;  /* 0xff8000001c7f7808 */ /* 0x000fe20005800000 */
[----:B0-----:R-:W-:Y:S01]  /*1f80*/  IMAD.IADD R10, R88, 0x1, R0 ;  /* 0x00000001580a7824 */ /* 0x001fe200078e0200 */
[----:B------:R-:W-:Y:S02]  /*1f90*/  ISETP.GT.AND P4, PT, R4, 0x9, !P6 ;  /* 0x000000090400780c */ /* 0x000fe40007784270 */
[----:B------:R-:W-:Y:S02]  /*1fa0*/  @P5 LOP3.LUT R16, R16, 0x8, RZ, 0xfc, !PT ;  /* 0x0000000810105812 */ /* 0x000fe400078efcff */
[----:B------:R-:W-:Y:S02]  /*1fb0*/  ISETP.GT.AND P3, PT, R4, 0x10, !P5 ;  /* 0x000000100400780c */ /* 0x000fe40006f64270 */
[----:B------:R-:W-:Y:S02]  /*1fc0*/  ISETP.GE.AND P5, PT, R14, 0x12, PT ;  /* 0x000000120e00780c */ /* 0x000fe40003fa6270 */
[----:B------:R-:W-:-:S02]  /*1fd0*/  ISETP.LT.OR P4, PT, R2, 0xa, P4 ;  /* 0x0000000a0200780c */ /* 0x000fc40002781670 */
[----:B------:R-:W-:Y:S02]  /*1fe0*/  ISETP.LT.OR P3, PT, R2, 0x11, P3 ;  /* 0x000000110200780c */ /* 0x000fe40001f61670 */
[----:B------:R-:W-:Y:S02]  /*1ff0*/  FSEL R129, R29, -INF , !P4 ;  /* 0xff8000001d817808 */ /* 0x000fe40006000000 */
[----:B------:R-:W-:Y:S02]  /*2000*/  ISETP.GE.AND P4, PT, R14, 0x19, PT ;  /* 0x000000190e00780c */ /* 0x000fe40003f86270 */
[----:B------:R-:W-:Y:S02]  /*2010*/  LOP3.LUT R16, R16, 0xffffffef, RZ, 0xc0, !PT ;  /* 0xffffffef10107812 */ /* 0x000fe400078ec0ff */
[----:B------:R-:W-:Y:S02]  /*2020*/  FSEL R125, R32, -INF , !P3 ;  /* 0xff800000207d7808 */ /* 0x000fe40005800000 */
[----:B------:R-:W-:-:S02]  /*2030*/  ISETP.GT.AND P3, PT, R4, 0x11, !P5 ;  /* 0x000000110400780c */ /* 0x000fc40006f64270 */
[----:B------:R-:W-:Y:S02]  /*2040*/  @P5 LOP3.LUT R16, R16, 0x10, RZ, 0xfc, !PT ;  /* 0x0000001010105812 */ /* 0x000fe400078efcff */
[----:B------:R-:W-:Y:S02]  /*2050*/  ISETP.LT.OR P3, PT, R2, 0x12, P3 ;  /* 0x000000120200780c */ /* 0x000fe40001f61670 */
[----:B------:R-:W-:Y:S02]  /*2060*/  LOP3.LUT R16, R16, 0xfdffffff, RZ, 0xc0, !PT ;  /* 0xfdffffff10107812 */ /* 0x000fe400078ec0ff */
[----:B------:R-:W-:Y:S02]  /*2070*/  FSEL R119, R33, -INF , !P3 ;  /* 0xff80000021777808 */ /* 0x000fe40005800000 */
[----:B------:R-:W-:Y:S02]  /*2080*/  @P4 LOP3.LUT R16, R16, 0x2000000, RZ, 0xfc, !PT ;  /* 0x0200000010104812 */ /* 0x000fe400078efcff */
[----:B------:R-:W-:-:S02]  /*2090*/  ISETP.GT.AND P3, PT, R4, 0x18, !P4 ;  /* 0x000000180400780c */ /* 0x000fc40006764270 */
[----:B------:R-:W-:Y:S02]  /*20a0*/  ISETP.GE.AND P4, PT, R14, 0x1a, PT ;  /* 0x0000001a0e00780c */ /* 0x000fe40003f86270 */
[----:B------:R-:W-:Y:S02]  /*20b0*/  ISETP.LT.OR P3, PT, R2, 0x19, P3 ;  /* 0x000000190200780c */ /* 0x000fe40001f61670 */
[----:B------:R-:W-:Y:S02]  /*20c0*/  LOP3.LUT R16, R16, 0xfeffffff, RZ, 0xc0, !PT ;  /* 0xfeffffff10107812 */ /* 0x000fe400078ec0ff */
[----:B------:R-:W-:Y:S02]  /*20d0*/  FSEL R97, R36, -INF , !P3 ;  /* 0xff80000024617808 */ /* 0x000fe40005800000 */
[----:B------:R-:W-:-:S04]  /*20e0*/  ISETP.GT.AND P3, PT, R4, 0x19, !P4 ;  /* 0x000000190400780c */ /* 0x000fc80006764270 */
[----:B------:R-:W-:Y:S02]  /*20f0*/  ISETP.LT.OR P3, PT, R2, 0x1a, P3 ;  /* 0x0000001a0200780c */ /* 0x000fe40001f61670 */
[----:B------:R-:W-:Y:S02]  /*2100*/  @P4 LOP3.LUT R16, R16, 0x1000000, RZ, 0xfc, !PT ;  /* 0x0100000010104812 */ /* 0x000fe400078efcff */
[----:B------:R-:W-:Y:S02]  /*2110*/  ISETP.GE.AND P4, PT, R14, 0x21, PT ;  /* 0x000000210e00780c */ /* 0x000fe40003f86270 */
[----:B------:R-:W-:Y:S02]  /*2120*/  LOP3.LUT R16, R16, 0xff7fffff, RZ, 0xc0, !PT ;  /* 0xff7fffff10107812 */ /* 0x000fe400078ec0ff */
[----:B------:R-:W-:Y:S02]  /*2130*/  FSEL R37, R37, -INF , !P3 ;  /* 0xff80000025257808 */ /* 0x000fe40005800000 */
[----:B------:R-:W-:-:S04]  /*2140*/  ISETP.GT.AND P3, PT, R4, 0x20, !P4 ;  /* 0x000000200400780c */ /* 0x000fc80006764270 */
[----:B------:R-:W-:-:S03]  /*2150*/  ISETP.LT.OR P3, PT, R2, 0x21, P3 ;  /* 0x000000210200780c */ /* 0x000fc60001f61670 */
        /* <DEDUP_REMOVED lines=104> */
[----:B------:R-:W-:Y:S02]  /*27e0*/  FSEL R73, R73, -INF , !P3 ;  /* 0xff80000049497808 */ /* 0x000fe40005800000 */
[----:B------:R-:W-:Y:S02]  /*27f0*/  LOP3.LUT R16, R16, 0xfbffffff, RZ, 0xc0, !PT ;  /* 0xfbffffff10107812 */ /* 0x000fe400078ec0ff */
[----:B------:R-:W-:-:S04]  /*2800*/  ISETP.GT.AND P3, PT, R4, 0x68, !P4 ;  /* 0x000000680400780c */ /* 0x000fc80006764270 */
[----:B------:R-:W-:-:S03]  /*2810*/  ISETP.LT.OR P3, PT, R2, 0x69, P3 ;  /* 0x000000690200780c */ /* 0x000fc60001f61670 */
[----:B------:R-:W-:Y:S02]  /*2820*/  @P4 LOP3.LUT R16, R16, 0x4000000, RZ, 0xfc, !PT ;  /* 0x0400000010104812 */ /* 0x000fe400078efcff */
[----:B------:R-:W-:Y:S02]  /*2830*/  ISETP.GE.AND P4, PT, R14, 0x6a, PT ;  /* 0x0000006a0e00780c */ /* 0x000fe40003f86270 */
[----:B------:R-:W-:Y:S02]  /*2840*/  FSEL R15, R76, -INF , !P3 ;  /* 0xff8000004c0f7808 */ /* 0x000fe40005800000 */
[----:B------:R-:W-:Y:S02]  /*2850*/  ISETP.GT.AND P3, PT, R4, 0x69, !P4 ;  /* 0x000000690400780c */ /* 0x000fe40006764270 */
[----:B------:R-:W-:Y:S02]  /*2860*/  LOP3.LUT R16, R16, 0xffffffdf, RZ, 0xc0, !PT ;  /* 0xffffffdf10107812 */ /* 0x000fe400078ec0ff */
[----:B------:R-:W-:-:S04]  /*2870*/  ISETP.LT.OR P3, PT, R2, 0x6a, P3 ;  /* 0x0000006a0200780c */ /* 0x000fc80001f61670 */
[----:B------:R-:W-:Y:S02]  /*2880*/  FSEL R77, R77, -INF , !P3 ;  /* 0xff8000004d4d7808 */ /* 0x000fe40005800000 */
[----:B------:R-:W-:Y:S02]  /*2890*/  ISETP.GE.AND P3, PT, R14, 0x71, PT ;  /* 0x000000710e00780c */ /* 0x000fe40003f66270 */
[----:B------:R-:W-:Y:S02]  /*28a0*/  @P4 LOP3.LUT R16, R16, 0x20, RZ, 0xfc, !PT ;  /* 0x0000002010104812 */ /* 0x000fe400078efcff */
[----:B------:R-:W-:Y:S02]  /*28b0*/  ISETP.GT.AND P4, PT, R4, 0x70, !P3 ;  /* 0x000000700400780c */ /* 0x000fe40005f84270 */
[----:B------:R-:W-:Y:S02]  /*28c0*/  LOP3.LUT R16, R16, 0xfffffffd, RZ, 0xc0, !PT ;  /* 0xfffffffd10107812 */ /* 0x000fe400078ec0ff */
[----:B------:R-:W-:-:S04]  /*28d0*/  ISETP.LT.OR P4, PT, R2, 0x71, P4 ;  /* 0x000000710200780c */ /* 0x000fc80002781670 */
[----:B------:R-:W-:Y:S02]  /*28e0*/  FSEL R21, R80, -INF , !P4 ;  /* 0xff80000050157808 */ /* 0x000fe40006000000 */
[----:B------:R-:W-:-:S04]  /*28f0*/  ISETP.GE.AND P4, PT, R14, 0x72, PT ;  /* 0x000000720e00780c */ /* 0x000fc80003f86270 */
[----:B------:R-:W-:-:S04]  /*2900*/  ISETP.GT.AND P5, PT, R4, 0x71, !P4 ;  /* 0x000000710400780c */ /* 0x000fc800067a4270 */
[----:B------:R-:W-:-:S04]  /*2910*/  ISETP.LT.OR P5, PT, R2, 0x72, P5 ;  /* 0x000000720200780c */ /* 0x000fc80002fa1670 */
[----:B------:R-:W-:Y:S02]  /*2920*/  FSEL R81, R81, -INF , !P5 ;  /* 0xff80000051517808 */ /* 0x000fe40006800000 */
[----:B------:R-:W-:-:S04]  /*2930*/  ISETP.GE.AND P5, PT, R14, 0x79, PT ;  /* 0x000000790e00780c */ /* 0x000fc80003fa6270 */
[----:B------:R-:W-:-:S04]  /*2940*/  ISETP.GT.AND P6, PT, R4, 0x78, !P5 ;  /* 0x000000780400780c */ /* 0x000fc80006fc4270 */
[----:B------:R-:W-:-:S04]  /*2950*/  ISETP.LT.OR P6, PT, R2, 0x79, P6 ;  /* 0x000000790200780c */ /* 0x000fc800037c1670 */
[----:B------:R-:W-:Y:S02]  /*2960*/  FSEL R3, R84, -INF , !P6 ;  /* 0xff80000054037808 */ /* 0x000fe40007000000 */
[----:B------:R-:W-:-:S13]  /*2970*/  ISETP.GE.AND P6, PT, R14, 0x1, PT ;  /* 0x000000010e00780c */ /* 0x000fda0003fc6270 */
[----:B------:R-:W-:Y:S02]  /*2980*/  @P6 LOP3.LUT R16, R16, 0x2, RZ, 0xfc, !PT ;  /* 0x0000000210106812 */ /* 0x000fe400078efcff */
[----:B------:R-:W-:Y:S02]  /*2990*/  ISETP.GT.AND P6, PT, R4, RZ, !P6 ;  /* 0x000000ff0400720c */ /* 0x000fe400077c4270 */
[----:B------:R-:W-:Y:S02]  /*29a0*/  LOP3.LUT R16, R16, 0xfffffffe, RZ, 0xc0, !PT ;  /* 0xfffffffe10107812 */ /* 0x000fe400078ec0ff */
[----:B------:R-:W-:-:S04]  /*29b0*/  ISETP.LT.OR P6, PT, R2, 0x1, P6 ;  /* 0x000000010200780c */ /* 0x000fc800037c1670 */
[----:B------:R-:W-:Y:S02]  /*29c0*/  FSEL R133, R24, -INF , !P6 ;  /* 0xff80000018857808 */ /* 0x000fe40007000000 */
[----:B------:R-:W-:-:S13]  /*29d0*/  ISETP.GE.AND P6, PT, R14, 0x7a, PT ;  /* 0x0000007a0e00780c */ /* 0x000fda0003fc6270 */
[----:B------:R-:W-:Y:S02]  /*29e0*/  @P6 LOP3.LUT R16, R16, 0x1, RZ, 0xfc, !PT ;  /* 0x0000000110106812 */ /* 0x000fe400078efcff */
[----:B------:R-:W-:Y:S02]  /*29f0*/  ISETP.GT.AND P6, PT, R4, 0x79, !P6 ;  /* 0x000000790400780c */ /* 0x000fe400077c4270 */
[----:B------:R-:W-:Y:S02]  /*2a00*/  VIADDMNMX R4, R0, R99, R20, PT ;  /* 0x0000006300047246 */ /* 0x000fe40003800114 */
[----:B------:R-:W-:-:S04]  /*2a10*/  ISETP.LT.OR P6, PT, R2, 0x7a, P6 ;  /* 0x0000007a0200780c */ /* 0x000fc800037c1670 */
[----:B------:R-:W-:Y:S02]  /*2a20*/  FSEL R85, R85, -INF , !P6 ;  /* 0xff80000055557808 */ /* 0x000fe40007000000 */
[----:B------:R-:W-:-:S13]  /*2a30*/  PLOP3.LUT P6, PT, PT, PT, UP0, 0x40, 0x0 ;  /* 0x000000000000781c */ /* 0x000fda0003fce808 */
[----:B------:R-:W-:Y:S05]  /*2a40*/  @P6 BRA `(.L_x_981) ;  /* 0x0000000000646947 */ /* 0x000fea0003800000 */
        /* <DEDUP_REMOVED lines=14> */
.L_x_983:
[----:B------:R-:W-:Y:S02]  /*2b30*/  ULDC UR7, c[0x0][0x9e4] ;  /* 0x0002790000077ab9 */ /* 0x000fe40000000800 */
[----:B------:R-:W-:-:S05]  /*2b40*/  IMAD.U32 R2, RZ, RZ, UR7 ;  /* 0x00000007ff027e24 */ /* 0x000fca000f8e00ff */
[----:B------:R-:W-:-:S13]  /*2b50*/  ISETP.NE.AND P6, PT, R2, 0x1, PT ;  /* 0x000000010200780c */ /* 0x000fda0003fc5270 */
[----:B------:R-:W0:Y:S02]  /*2b60*/  @P6 LDC.64 R100, c[0x0][0x9e8] ;  /* 0x00027a00ff646b82 */ /* 0x000e240000000a00 */
[----:B0-----:R-:W-:-:S05]  /*2b70*/  @P6 IMAD.HI.U32 R0, R99, R100, RZ ;  /* 0x0000006463006227 */ /* 0x001fca00078e00ff */
[----:B------:R-:W-:-:S07]  /*2b80*/  @P6 SHF.R.U32.HI R99, RZ, R101, R0 ;  /* 0x00000065ff636219 */ /* 0x000fce0000011600 */
.L_x_984:
[----:B------:R-:W-:Y:S05]  /*2b90*/  BSYNC B0 ;  /* 0x0000000000007941 */ /* 0x000fea0003800000 */
.L_x_982:
[----:B------:R-:W-:-:S04]  /*2ba0*/  IMAD R99, R99, R2, -R12 ;  /* 0x0000000263637224 */ /* 0x000fc800078e0a0c */
[----:B------:R-:W-:-:S05]  /*2bb0*/  IMAD R99, R8, -0x2, R99 ;  /* 0xfffffffe08637824 */ /* 0x000fca00078e0263 */
[----:B------:R-:W-:Y:S02]  /*2bc0*/  VIADDMNMX R4, R99, R2, R4, PT ;  /* 0x0000000263047246 */ /* 0x000fe40003800104 */
[----:B------:R-:W-:-:S07]  /*2bd0*/  VIMNMX R10, R10, R99, !PT ;  /* 0x000000630a0a7248 */ /* 0x000fce0007fe0100 */
.L_x_981:
[----:B------:R-:W-:Y:S01]  /*2be0*/  ISETP.GT.AND P1, PT, R10, 0x1, !P1 ;  /* 0x000000010a00780c */ /* 0x000fe20004f24270 */
[----:B------:R-:W-:Y:S01]  /*2bf0*/  ULDC UR7, c[0x0][0x988] ;  /* 0x0002620000077ab9 */ /* 0x000fe20000000800 */
[----:B------:R-:W-:Y:S01]  /*2c00*/  LOP3.LUT P6, RZ, R16, 0x4, RZ, 0xc0, !PT ;  /* 0x0000000410ff7812 */ /* 0x000fe200078cc0ff */
[----:B------:R-:W-:Y:S01]  /*2c10*/  UISETP.NE.AND UP1, UPT, UR40, URZ, UPT ;  /* 0x0000003f2800728c */ /* 0x000fe2000bf25270 */
[----:B------:R-:W-:Y:S01]  /*2c20*/  ISETP.LT.OR P1, PT, R4, 0x2, P1 ;  /* 0x000000020400780c */ /* 0x000fe20000f21670 */
[----:B------:R-:W-:Y:S01]  /*2c30*/  UISETP.NE.AND UP0, UPT, UR44, URZ, UPT ;  /* 0x0000003f2c00728c */ /* 0x000fe2000bf05270 */
[----:B------:R-:W-:Y:S02]  /*2c40*/  FMNMX.FTZ R0, R133, R131, !PT ;  /* 0x0000008385007209 */ /* 0x000fe40007810000 */
[----:B------:R-:W-:Y:S02]  /*2c50*/  FSEL R117, R27, -INF , !P1 ;  /* 0xff8000001b757808 */ /* 0x000fe40004800000 */
[----:B------:R-:W-:-:S02]  /*2c60*/  ISETP.GT.AND P1, PT, R10, 0x9, !P6 ;  /* 0x000000090a00780c */ /* 0x000fc40007724270 */
[----:B------:R-:W-:Y:S02]  /*2c70*/  FMNMX.FTZ R0, R127, R0, !PT ;  /* 0x000000007f007209 */ /* 0x000fe40007810000 */
[----:B------:R-:W-:Y:S01]  /*2c80*/  ISETP.LT.OR P1, PT, R4, 0xa, P1 ;  /* 0x0000000a0400780c */ /* 0x000fe20000f21670 */
[----:B------:R-:W-:Y:S01]  /*2c90*/  @UP1 ULDC UR10, c[0x0][0x44c] ;  /* 0x00011300000a1ab9 */ /* 0x000fe20000000800 */
[----:B------:R-:W-:Y:S01]  /*2ca0*/  FMNMX.FTZ R0, R129, R0, !PT ;  /* 0x0000000081007209 */ /* 0x000fe20007810000 */
[----:B------:R-:W-:Y:S01]  /*2cb0*/  UIMAD.WIDE.U32 UR10, UR45, UR10, URZ ;  /* 0x0000000a2d0a72a5 */ /* 0x000fe2000f8e003f */
[----:B------:R-:W-:Y:S01]  /*2cc0*/  FSEL R115, R31, -INF , !P1 ;  /* 0xff8000001f737808 */ /* 0x000fe20004800000 */
[----:B------:R-:W-:Y:S01]  /*2cd0*/  @UP1 ULDC UR14, c[0x0][0x450] ;  /* 0x00011400000e1ab9 */ /* 0x000fe20000000800 */
[----:B------:R-:W-:Y:S01]  /*2ce0*/  LOP3.LUT P1, RZ, R16, 0x8, RZ, 0xc0, !PT ;  /* 0x0000000810ff7812 */ /* 0x000fe2000782c0ff */
[----:B------:R-:W-:Y:S01]  /*2cf0*/  @UP1 USHF.R.U32.HI UR45, URZ, UR14, UR11 ;  /* 0x0000000e3f2d1299 */ /* 0x000fe2000801160b */
[----:B------:R-:W-:-:S02]  /*2d00*/  FMNMX.FTZ R0, R125, R0, !PT ;  /* 0x000000007d007209 */ /* 0x000fc40007810000 */
[----:B------:R-:W-:Y:S02]  /*2d10*/  ISETP.GT.AND P1, PT, R10, 0x10, !P1 ;  /* 0x000000100a00780c */ /* 0x000fe40004f24270 */
[----:B------:R-:W-:Y:S02]  /*2d20*/  FMNMX.FTZ R0, R119, R0, !PT ;  /* 0x0000000077007209 */ /* 0x000fe40007810000 */
[----:B------:R-:W-:Y:S02]  /*2d30*/  ISETP.LT.OR P1, PT, R4, 0x11, P1 ;  /* 0x000000110400780c */ /* 0x000fe40000f21670 */
[----:B------:R-:W-:Y:S02]  /*2d40*/  ISETP.GT.AND P2, PT, R10, 0x8, !P2 ;  /* 0x000000080a00780c */ /* 0x000fe40005744270 */
[----:B------:R-:W-:Y:S02]  /*2d50*/  FSEL R99, R34, -INF , !P1 ;  /* 0xff80000022637808 */ /* 0x000fe40004800000 */
[----:B------:R-:W-:-:S02]  /*2d60*/  LOP3.LUT P1, RZ, R16, 0x10, RZ, 0xc0, !PT ;  /* 0x0000001010ff7812 */ /* 0x000fc4000782c0ff */
[----:B------:R-:W-:Y:S02]  /*2d70*/  FMNMX.FTZ R0, R97, R0, !PT ;  /* 0x0000000061007209 */ /* 0x000fe40007810000 */
[----:B------:R-:W-:Y:S02]  /*2d80*/  ISETP.GT.AND P1, PT, R10, 0x11, !P1 ;  /* 0x000000110a00780c */ /* 0x000fe40004f24270 */
[C---:B------:R-:W-:Y:S02]  /*2d90*/  ISETP.LT.OR P2, PT, R4.reuse, 0x9, P2 ;  /* 0x000000090400780c */ /* 0x040fe40001741670 */
[----:B------:R-:W-:Y:S02]  /*2da0*/  ISETP.LT.OR P1, PT, R4, 0x12, P1 ;  /* 0x000000120400780c */ /* 0x000fe40000f21670 */
[----:B------:R-:W-:Y:S02]  /*2db0*/  FMNMX.FTZ R0, R37, R0, !PT ;  /* 0x0000000025007209 */ /* 0x000fe40007810000 */
[----:B------:R-:W-:-:S02]  /*2dc0*/  FSEL R113, R35, -INF , !P1 ;  /* 0xff80000023717808 */ /* 0x000fc40004800000 */
[----:B------:R-:W-:Y:S02]  /*2dd0*/  LOP3.LUT P1, RZ, R16, 0x2000000, RZ, 0xc0, !PT ;  /* 0x0200000010ff7812 */ /* 0x000fe4000782c0ff */
[----:B------:R-:W-:Y:S02]  /*2de0*/  FSEL R27, R30, -INF , !P2 ;  /* 0xff8000001e1b7808 */ /* 0x000fe40005000000 */
[----:B------:R-:W-:Y:S02]  /*2df0*/  ISETP.GT.AND P1, PT, R10, 0x18, !P1 ;  /* 0x000000180a00780c */ /* 0x000fe40004f24270 */
[----:B------:R-:W-:Y:S02]  /*2e00*/  LOP3.LUT P2, RZ, R16, 0x40000, RZ, 0xc0, !PT ;  /* 0x0004000010ff7812 */ /* 0x000fe4000784c0ff */
[----:B------:R-:W-:Y:S02]  /*2e10*/  ISETP.LT.OR P1, PT, R4, 0x19, P1 ;  /* 0x000000190400780c */ /* 0x000fe40000f21670 */
[----:B------:R-:W-:-:S02]  /*2e20*/  FMNMX.FTZ R0, R95, R0, !PT ;  /* 0x000000005f007209 */ /* 0x000fc40007810000 */
[----:B------:R-:W-:Y:S02]  /*2e30*/  FSEL R31, R38, -INF , !P1 ;  /* 0xff800000261f7808 */ /* 0x000fe40004800000 */
[----:B------:R-:W-:Y:S02]  /*2e40*/  LOP3.LUT P1, RZ, R16, 0x1000000, RZ, 0xc0, !PT ;  /* 0x0100000010ff7812 */ /* 0x000fe4000782c0ff */
[----:B------:R-:W-:Y:S02]  /*2e50*/  FMNMX.FTZ R0, R41, R0, !PT ;  /* 0x0000000029007209 */ /* 0x000fe40007810000 */
[----:B------:R-:W-:Y:S02]  /*2e60*/  ISETP.GT.AND P1, PT, R10, 0x19, !P1 ;  /* 0x000000190a00780c */ /* 0x000fe40004f24270 */
[----:B------:R-:W-:Y:S02]  /*2e70*/  LOP3.LUT P6, RZ, R16, 0x20000, RZ, 0xc0, !PT ;  /* 0x0002000010ff7812 */ /* 0x000fe400078cc0ff */
[----:B------:R-:W-:-:S02]  /*2e80*/  ISETP.LT.OR P1, PT, R4, 0x1a, P1 ;  /* 0x0000001a0400780c */ /* 0x000fc40000f21670 */
[----:B------:R-:W-:Y:S02]  /*2e90*/  FMNMX.FTZ R0, R93, R0, !PT ;  /* 0x000000005d007209 */ /* 0x000fe40007810000 */
[----:B------:R-:W-:Y:S02]  /*2ea0*/  FSEL R111, R39, -INF , !P1 ;  /* 0xff800000276f7808 */ /* 0x000fe40004800000 */
[----:B------:R-:W-:Y:S02]  /*2eb0*/  LOP3.LUT P1, RZ, R16, 0x800000, RZ, 0xc0, !PT ;  /* 0x0080000010ff7812 */ /* 0x000fe4000782c0ff */
[----:B------:R-:W-:Y:S02]  /*2ec0*/  FMNMX.FTZ R0, R45, R0, !PT ;  /* 0x000000002d007209 */ /* 0x000fe40007810000 */
[----:B------:R-:W-:Y:S02]  /*2ed0*/  ISETP.GT.AND P1, PT, R10, 0x20, !P1 ;  /* 0x000000200a00780c */ /* 0x000fe40004f24270 */
[----:B------:R-:W-:-:S02]  /*2ee0*/  FMNMX.FTZ R0, R91, R0, !PT ;  /* 0x000000005b007209 */ /* 0x000fc40007810000 */
[----:B------:R-:W-:Y:S02]  /*2ef0*/  ISETP.LT.OR P1, PT, R4, 0x21, P1 ;  /* 0x000000210400780c */ /* 0x000fe40000f21670 */
[----:B------:R-:W-:Y:S02]  /*2f00*/  FMNMX.FTZ R0, R49, R0, !PT ;  /* 0x0000000031007209 */ /* 0x000fe40007810000 */
[----:B------:R-:W-:Y:S02]  /*2f10*/  FSEL R35, R42, -INF , !P1 ;  /* 0xff8000002a237808 */ /* 0x000fe40004800000 */
[----:B------:R-:W-:Y:S02]  /*2f20*/  LOP3.LUT P1, RZ, R16, 0x400000, RZ, 0xc0, !PT ;  /* 0x0040000010ff7812 */ /* 0x000fe4000782c0ff */
[----:B------:R-:W-:Y:S02]  /*2f30*/  FMNMX.FTZ R0, R89, R0, !PT ;  /* 0x0000000059007209 */ /* 0x000fe40007810000 */
[----:B------:R-:W-:-:S02]  /*2f40*/  ISETP.GT.AND P1, PT, R10, 0x21, !P1 ;  /* 0x000000210a00780c */ /* 0x000fc40004f24270 */
[----:B------:R-:W-:Y:S02]  /*2f50*/  FMNMX.FTZ R0, R53, R0, !PT ;  /* 0x0000000035007209 */ /* 0x000fe40007810000 */
[----:B------:R-:W-:Y:S02]  /*2f60*/  ISETP.LT.OR P1, PT, R4, 0x22, P1 ;  /* 0x000000220400780c */ /* 0x000fe40000f21670 */
[----:B------:R-:W-:Y:S02]  /*2f70*/  FMNMX.FTZ R0, R33, R0, !PT ;  /* 0x0000000021007209 */ /* 0x000fe40007810000 */
[----:B------:R-:W-:Y:S02]  /*2f80*/  FSEL R109, R43, -INF , !P1 ;  /* 0xff8000002b6d7808 */ /* 0x000fe40004800000 */
[----:B------:R-:W-:Y:S02]  /*2f90*/  LOP3.LUT P1, RZ, R16, 0x200000, RZ, 0xc0, !PT ;  /* 0x0020000010ff7812 */ /* 0x000fe4000782c0ff */
[----:B------:R-:W-:-:S02]  /*2fa0*/  FMNMX.FTZ R0, R57, R0, !PT ;  /* 0x0000000039007209 */ /* 0x000fc40007810000 */
[----:B------:R-:W-:Y:S02]  /*2fb0*/  ISETP.GT.AND P1, PT, R10, 0x28, !P1 ;  /* 0x000000280a00780c */ /* 0x000fe40004f24270 */
[----:B------:R-:W-:Y:S02]  /*2fc0*/  FMNMX.FTZ R0, R29, R0, !PT ;  /* 0x000000001d007209 */ /* 0x000fe40007810000 */
[----:B------:R-:W-:Y:S02]  /*2fd0*/  ISETP.LT.OR P1, PT, R4, 0x29, P1 ;  /* 0x000000290400780c */ /* 0x000fe40000f21670 */
[----:B------:R-:W-:Y:S02]  /*2fe0*/  FMNMX.FTZ R0, R61, R0, !PT ;  /* 0x000000003d007209 */ /* 0x000fe40007810000 */
[----:B------:R-:W-:Y:S02]  /*2ff0*/  FSEL R101, R46, -INF , !P1 ;  /* 0xff8000002e657808 */ /* 0x000fe40004800000 */
[----:B------:R-:W-:-:S02]  /*3000*/  LOP3.LUT P1, RZ, R16, 0x100000, RZ, 0xc0, !PT ;  /* 0x0010000010ff7812 */ /* 0x000fc4000782c0ff */
[----:B------:R-:W-:Y:S02]  /*3010*/  FMNMX.FTZ R0, R13, R0, !PT ;  /* 0x000000000d007209 */ /* 0x000fe40007810000 */
[----:B------:R-:W-:Y:S02]  /*3020*/  ISETP.GT.AND P1, PT, R10, 0x29, !P1 ;  /* 0x000000290a00780c */ /* 0x000fe40004f24270 */
[----:B------:R-:W-:Y:S02]  /*3030*/  FMNMX.FTZ R0, R65, R0, !PT ;  /* 0x0000000041007209 */ /* 0x000fe40007810000 */
[----:B------:R-:W-:Y:S02]  /*3040*/  ISETP.LT.OR P1, PT, R4, 0x2a, P1 ;  /* 0x0000002a0400780c */ /* 0x000fe40000f21670 */
[----:B------:R-:W-:Y:S02]  /*3050*/  FMNMX.FTZ R0, R25, R0, !PT ;  /* 0x0000000019007209 */ /* 0x000fe40007810000 */
[----:B------:R-:W-:-:S02]  /*3060*/  FSEL R107, R47, -INF , !P1 ;  /* 0xff8000002f6b7808 */ /* 0x000fc40004800000 */
[----:B------:R-:W-:Y:S02]  /*3070*/  LOP3.LUT P1, RZ, R16, 0x80000, RZ, 0xc0, !PT ;  /* 0x0008000010ff7812 */ /* 0x000fe4000782c0ff */
[----:B------:R-:W-:Y:S02]  /*3080*/  FMNMX.FTZ R0, R69, R0, !PT ;  /* 0x0000000045007209 */ /* 0x000fe40007810000 */
[----:B------:R-:W-:Y:S02]  /*3090*/  ISETP.GT.AND P1, PT, R10, 0x30, !P1 ;  /* 0x000000300a00780c */ /* 0x000fe40004f24270 */
[----:B------:R-:W-:Y:S02]  /*30a0*/  FMNMX.FTZ R0, R11, R0, !PT ;  /* 0x000000000b007209 */ /* 0x000fe40007810000 */
[----:B------:R-:W-:Y:S02]  /*30b0*/  ISETP.LT.OR P1, PT, R4, 0x31, P1 ;  /* 0x000000310400780c */ /* 0x000fe40000f21670 */
[----:B------:R-:W-:-:S02]  /*30c0*/  FMNMX.FTZ R0, R73, R0, !PT ;  /* 0x0000000049007209 */ /* 0x000fc40007810000 */
[----:B------:R-:W-:Y:S02]  /*30d0*/  FSEL R39, R50, -INF , !P1 ;  /* 0xff80000032277808 */ /* 0x000fe40004800000 */
[----:B------:R-:W-:Y:S02]  /*30e0*/  ISETP.GT.AND P1, PT, R10, 0x31, !P2 ;  /* 0x000000310a00780c */ /* 0x000fe40005724270 */
[----:B------:R-:W-:Y:S02]  /*30f0*/  FMNMX.FTZ R0, R15, R0, !PT ;  /* 0x000000000f007209 */ /* 0x000fe40007810000 */
[----:B------:R-:W-:Y:S02]  /*3100*/  ISETP.LT.OR P1, PT, R4, 0x32, P1 ;  /* 0x000000320400780c */ /* 0x000fe40000f21670 */
[----:B------:R-:W-:Y:S02]  /*3110*/  FMNMX.FTZ R0, R77, R0, !PT ;  /* 0x000000004d007209 */ /* 0x000fe40007810000 */
[----:B------:R-:W-:-:S02]  /*3120*/  FSEL R105, R51, -INF , !P1 ;  /* 0xff80000033697808 */ /* 0x000fc40004800000 */
        /* <DEDUP_REMOVED lines=8> */
[----:B------:R-:W-:Y:S01]  /*31b0*/  FMNMX.FTZ R14, R85, R0, !PT ;  /* 0x00000000550e7209 */ /* 0x000fe20007810000 */
[----:B------:R-:W-:Y:S01]  /*31c0*/  IMAD.U32 R0, RZ, RZ, UR7 ;  /* 0x00000007ff007e24 */ /* 0x000fe2000f8e00ff */
[----:B------:R-:W-:Y:S02]  /*31d0*/  ISETP.LT.OR P1, PT, R4, 0x3a, P1 ;  /* 0x0000003a0400780c */ /* 0x000fe40000f21670 */
[----:B------:R-:W-:Y:S01]  /*31e0*/  LOP3.LUT P2, RZ, R16, 0x80, RZ, 0xc0, !PT ;  /* 0x0000008010ff7812 */ /* 0x000fe2000784c0ff */
[----:B------:R-:W0:Y:S01]  /*31f0*/  SHFL.BFLY PT, R135, R14, 0x2, 0x1f ;  /* 0x0c401f000e877f89 */ /* 0x000e2200000e0000 */
[----:B------:R-:W-:-:S02]  /*3200*/  FSEL R55, R55, -INF , !P1 ;  /* 0xff80000037377808 */ /* 0x000fc40004800000 */
[C---:B------:R-:W-:Y:S02]  /*3210*/  LOP3.LUT P1, RZ, R16.reuse, 0x8000, RZ, 0xc0, !PT ;  /* 0x0000800010ff7812 */ /* 0x040fe4000782c0ff */
[----:B------:R-:W-:Y:S02]  /*3220*/  LOP3.LUT P6, RZ, R16, 0x40, RZ, 0xc0, !PT ;  /* 0x0000004010ff7812 */ /* 0x000fe400078cc0ff */
[C---:B------:R-:W-:Y:S02]  /*3230*/  ISETP.GT.AND P1, PT, R10.reuse, 0x40, !P1 ;  /* 0x000000400a00780c */ /* 0x040fe40004f24270 */
[----:B------:R-:W-:Y:S02]  /*3240*/  ISETP.GT.AND P3, PT, R10, 0x70, !P3 ;  /* 0x000000700a00780c */ /* 0x000fe40005f64270 */
[----:B------:R-:W-:Y:S02]  /*3250*/  ISETP.LT.OR P1, PT, R4, 0x41, P1 ;  /* 0x000000410400780c */ /* 0x000fe40000f21670 */
[----:B------:R-:W-:-:S02]  /*3260*/  ISETP.GT.AND P4, PT, R10, 0x71, !P4 ;  /* 0x000000710a00780c */ /* 0x000fc40006784270 */
[----:B------:R-:W-:Y:S02]  /*3270*/  FSEL R103, R58, -INF , !P1 ;  /* 0xff8000003a677808 */ /* 0x000fe40004800000 */
[----:B------:R-:W-:Y:S02]  /*3280*/  LOP3.LUT P1, RZ, R16, 0x4000, RZ, 0xc0, !PT ;  /* 0x0000400010ff7812 */ /* 0x000fe4000782c0ff */
[----:B------:R-:W-:Y:S02]  /*3290*/  ISETP.LT.OR P3, PT, R4, 0x71, P3 ;  /* 0x000000710400780c */ /* 0x000fe40001f61670 */
[C---:B------:R-:W-:Y:S02]  /*32a0*/  ISETP.GT.AND P1, PT, R10.reuse, 0x41, !P1 ;  /* 0x000000410a00780c */ /* 0x040fe40004f24270 */
[----:B------:R-:W-:Y:S02]  /*32b0*/  ISETP.GT.AND P5, PT, R10, 0x78, !P5 ;  /* 0x000000780a00780c */ /* 0x000fe40006fa4270 */
[----:B------:R-:W-:-:S02]  /*32c0*/  ISETP.LT.OR P1, PT, R4, 0x42, P1 ;  /* 0x000000420400780c */ /* 0x000fc40000f21670 */
[----:B0-----:R-:W-:Y:S02]  /*32d0*/  FMNMX.FTZ R135, R14, R135, !PT ;  /* 0x000000870e877209 */ /* 0x001fe40007810000 */
[----:B------:R-:W-:Y:S02]  /*32e0*/  FSEL R59, R59, -INF , !P1 ;  /* 0xff8000003b3b7808 */ /* 0x000fe40004800000 */
[----:B------:R-:W-:Y:S01]  /*32f0*/  LOP3.LUT P1, RZ, R16, 0x2000, RZ, 0xc0, !PT ;  /* 0x0000200010ff7812 */ /* 0x000fe2000782c0ff */
[----:B------:R-:W0:Y:S01]  /*3300*/  SHFL.BFLY PT, R2, R135, 0x1, 0x1f ;  /* 0x0c201f0087027f89 */ /* 0x000e2200000e0000 */
[----:B------:R-:W-:Y:S02]  /*3310*/  ISETP.LT.OR P4, PT, R4, 0x72, P4 ;  /* 0x000000720400780c */ /* 0x000fe40002781670 */
[----:B------:R-:W-:Y:S02]  /*3320*/  ISETP.GT.AND P1, PT, R10, 0x48, !P1 ;  /* 0x000000480a00780c */ /* 0x000fe40004f24270 */
[----:B------:R-:W-:-:S02]  /*3330*/  ISETP.LT.OR P5, PT, R4, 0x79, P5 ;  /* 0x000000790400780c */ /* 0x000fc40002fa1670 */
[----:B------:R-:W-:Y:S02]  /*3340*/  ISETP.LT.OR P1, PT, R4, 0x49, P1 ;  /* 0x000000490400780c */ /* 0x000fe40000f21670 */
[----:B------:R-:W-:Y:S02]  /*3350*/  FSEL R83, R83, -INF , !P4 ;  /* 0xff80000053537808 */ /* 0x000fe40006000000 */
[----:B------:R-:W-:Y:S02]  /*3360*/  FSEL R51, R62, -INF , !P1 ;  /* 0xff8000003e337808 */ /* 0x000fe40004800000 */
[----:B------:R-:W-:Y:S02]  /*3370*/  LOP3.LUT P1, RZ, R16, 0x1000, RZ, 0xc0, !PT ;  /* 0x0000100010ff7812 */ /* 0x000fe4000782c0ff */
[----:B------:R-:W-:Y:S02]  /*3380*/  R2UR UR7, R22 ;  /* 0x00000000160772ca */ /* 0x000fe400000e0000 */
[----:B------:R-:W-:-:S04]  /*3390*/  ISETP.GT.AND P1, PT, R10, 0x49, !P1 ;  /* 0x000000490a00780c */ /* 0x000fc80004f24270 */
[----:B------:R-:W-:Y:S02]  /*33a0*/  ISETP.LT.OR P1, PT, R4, 0x4a, P1 ;  /* 0x0000004a0400780c */ /* 0x000fe40000f21670 */
[----:B0-----:R-:W-:Y:S02]  /*33b0*/  FMNMX.FTZ R2, R135, R2, !PT ;  /* 0x0000000287027209 */ /* 0x001fe40007810000 */
[----:B------:R-:W-:Y:S02]  /*33c0*/  FSEL R63, R63, -INF , !P1 ;  /* 0xff8000003f3f7808 */ /* 0x000fe40004800000 */
[----:B------:R-:W-:Y:S01]  /*33d0*/  LOP3.LUT P1, RZ, R16, 0x800, RZ, 0xc0, !PT ;  /* 0x0000080010ff7812 */ /* 0x000fe2000782c0ff */
[----:B------:R-:W-:Y:S01]  /*33e0*/  FMUL.FTZ R12, R2, R0 ;  /* 0x00000000020c7220 */ /* 0x000fe20000410000 */
[----:B------:R-:W-:Y:S02]  /*33f0*/  UIADD3 UR45, UR7, UR45, URZ ;  /* 0x0000002d072d7290 */ /* 0x000fe4000fffe03f */
[----:B------:R-:W-:-:S02]  /*3400*/  ISETP.GT.AND P1, PT, R10, 0x50, !P1 ;  /* 0x000000500a00780c */ /* 0x000fc40004f24270 */
[----:B------:R-:W-:Y:S02]  /*3410*/  UIADD3 UR4, UR45, UR4, URZ ;  /* 0x000000042d047290 */ /* 0x000fe4000fffe03f */
[----:B------:R-:W-:-:S04]  /*3420*/  ISETP.LT.OR P1, PT, R4, 0x51, P1 ;  /* 0x000000510400780c */ /* 0x000fc80000f21670 */
[----:B------:R-:W-:Y:S02]  /*3430*/  FSEL R47, R66, -INF , !P1 ;  /* 0xff800000422f7808 */ /* 0x000fe40004800000 */
[----:B------:R-:W-:-:S04]  /*3440*/  LOP3.LUT P1, RZ, R16, 0x400, RZ, 0xc0, !PT ;  /* 0x0000040010ff7812 */ /* 0x000fc8000782c0ff */
[----:B------:R-:W-:-:S04]  /*3450*/  ISETP.GT.AND P1, PT, R10, 0x51, !P1 ;  /* 0x000000510a00780c */ /* 0x000fc80004f24270 */
        /* <DEDUP_REMOVED lines=10> */
[----:B------:R-:W-:Y:S02]  /*3500*/  ISETP.GT.AND P1, PT, R10, 0x60, !P2 ;  /* 0x000000600a00780c */ /* 0x000fe40005724270 */
[----:B------:R-:W-:Y:S02]  /*3510*/  LOP3.LUT P2, RZ, R16, 0x20, RZ, 0xc0, !PT ;  /* 0x0000002010ff7812 */ /* 0x000fe4000784c0ff */
[----:B------:R-:W-:Y:S02]  /*3520*/  ISETP.LT.OR P1, PT, R4, 0x61, P1 ;  /* 0x000000610400780c */ /* 0x000fe40000f21670 */
[----:B------:R-:W-:Y:S02]  /*3530*/  ISETP.GT.AND P2, PT, R10, 0x69, !P2 ;  /* 0x000000690a00780c */ /* 0x000fe40005744270 */
[----:B------:R-:W-:-:S02]  /*3540*/  FSEL R123, R74, -INF , !P1 ;  /* 0xff8000004a7b7808 */ /* 0x000fc40004800000 */
[----:B------:R-:W-:Y:S02]  /*3550*/  ISETP.GT.AND P1, PT, R10, 0x61, !P6 ;  /* 0x000000610a00780c */ /* 0x000fe40007724270 */
[----:B------:R-:W-:Y:S02]  /*3560*/  LOP3.LUT P6, RZ, R16, 0x2, RZ, 0xc0, !PT ;  /* 0x0000000210ff7812 */ /* 0x000fe400078cc0ff */
[C---:B------:R-:W-:Y:S02]  /*3570*/  ISETP.LT.OR P1, PT, R4.reuse, 0x62, P1 ;  /* 0x000000620400780c */ /* 0x040fe40000f21670 */
[----:B------:R-:W-:Y:S02]  /*3580*/  ISETP.LT.OR P2, PT, R4, 0x6a, P2 ;  /* 0x0000006a0400780c */ /* 0x000fe40001741670 */
[----:B------:R-:W-:Y:S02]  /*3590*/  FSEL R75, R75, -INF , !P1 ;  /* 0xff8000004b4b7808 */ /* 0x000fe40004800000 */
[----:B------:R-:W-:-:S02]  /*35a0*/  FSETP.NEU.FTZ.AND P1, PT, R2, -INF , PT ;  /* 0xff8000000200780b */ /* 0x000fc40003f3d000 */
[----:B------:R-:W-:Y:S02]  /*35b0*/  FSEL R79, R79, -INF , !P2 ;  /* 0xff8000004f4f7808 */ /* 0x000fe40005000000 */
[----:B------:R-:W-:Y:S02]  /*35c0*/  FSEL R12, R12, RZ, P1 ;  /* 0x000000ff0c0c7208 */ /* 0x000fe40000800000 */
[----:B------:R-:W-:Y:S02]  /*35d0*/  ISETP.GT.AND P1, PT, R10, RZ, !P6 ;  /* 0x000000ff0a00720c */ /* 0x000fe40007724270 */
[----:B------:R-:W-:Y:S01]  /*35e0*/  LOP3.LUT P6, RZ, R16, 0x1, RZ, 0xc0, !PT ;  /* 0x0000000110ff7812 */ /* 0x000fe200078cc0ff */
[-CC-:B------:R-:W-:Y:S01]  /*35f0*/  FFMA.FTZ R138, R89, R0.reuse, -R12.reuse ;  /* 0x00000000598a7223 */ /* 0x180fe2000001080c */
[----:B------:R-:W-:Y:S01]  /*3600*/  ISETP.LT.OR P1, PT, R4, 0x1, P1 ;  /* 0x000000010400780c */ /* 0x000fe20000f21670 */
[-CC-:B------:R-:W-:Y:S01]  /*3610*/  FFMA.FTZ R136, R91, R0.reuse, -R12.reuse ;  /* 0x000000005b887223 */ /* 0x180fe2000001080c */
[----:B------:R-:W-:Y:S01]  /*3620*/  FSEL R91, R82, -INF , !P3 ;  /* 0xff800000525b7808 */ /* 0x000fe20005800000 */
[-CC-:B------:R-:W-:Y:S01]  /*3630*/  FFMA.FTZ R132, R33, R0.reuse, -R12.reuse ;  /* 0x0000000021847223 */ /* 0x180fe2000001080c */
[----:B------:R-:W-:Y:S01]  /*3640*/  FSEL R26, R26, -INF , !P1 ;  /* 0xff8000001a1a7808 */ /* 0x000fe20004800000 */
[-CC-:B------:R-:W-:Y:S01]  /*3650*/  FFMA.FTZ R33, R57, R0.reuse, -R12.reuse ;  /* 0x0000000039217223 */ /* 0x180fe2000001080c */
[----:B------:R-:W-:Y:S01]  /*3660*/  LOP3.LUT P1, RZ, R16, 0x4000000, RZ, 0xc0, !PT ;  /* 0x0400000010ff7812 */ /* 0x000fe2000782c0ff */
[-CC-:B------:R-:W-:Y:S01]  /*3670*/  FFMA.FTZ R142, R93, R0.reuse, -R12.reuse ;  /* 0x000000005d8e7223 */ /* 0x180fe2000001080c */
[----:B------:R-:W-:Y:S01]  /*3680*/  FMNMX.FTZ R14, R26, R117, !PT ;  /* 0x000000751a0e7209 */ /* 0x000fe20007810000 */
[-CC-:B------:R-:W-:Y:S01]  /*3690*/  FFMA.FTZ R148, R133, R0.reuse, -R12.reuse ;  /* 0x0000000085947223 */ /* 0x180fe2000001080c */
[----:B------:R-:W-:Y:S01]  /*36a0*/  ISETP.GT.AND P1, PT, R10, 0x68, !P1 ;  /* 0x000000680a00780c */ /* 0x000fe20004f24270 */
[--C-:B------:R-:W-:Y:S01]  /*36b0*/  FFMA.FTZ R131, R131, R0, -R12.reuse ;  /* 0x0000000083837223 */ /* 0x100fe2000001080c */
[----:B------:R-:W-:Y:S01]  /*36c0*/  FMNMX.FTZ R14, R27, R14, !PT ;  /* 0x0000000e1b0e7209 */ /* 0x000fe20007810000 */
[--C-:B------:R-:W-:Y:S01]  /*36d0*/  FFMA.FTZ R150, R127, R0, -R12.reuse ;  /* 0x000000007f967223 */ /* 0x100fe2000001080c */
[----:B------:R-:W-:Y:S01]  /*36e0*/  ISETP.LT.OR P1, PT, R4, 0x69, P1 ;  /* 0x000000690400780c */ /* 0x000fe20000f21670 */
[----:B------:R-:W-:Y:S01]  /*36f0*/  MUFU.EX2 R148, R148 ;  /* 0x0000009400947308 */ /* 0x000fe20000000800 */
[----:B------:R-:W-:Y:S01]  /*3700*/  FMNMX.FTZ R14, R115, R14, !PT ;  /* 0x0000000e730e7209 */ /* 0x000fe20007810000 */
[-CC-:B------:R-:W-:Y:S01]  /*3710*/  FFMA.FTZ R128, R13, R0.reuse, -R12.reuse ;  /* 0x000000000d807223 */ /* 0x180fe2000001080c */
[----:B------:R-:W-:Y:S01]  /*3720*/  FSEL R89, R78, -INF , !P1 ;  /* 0xff8000004e597808 */ /* 0x000fe20004800000 */
[--C-:B------:R-:W-:Y:S01]  /*3730*/  FFMA.FTZ R127, R129, R0, -R12.reuse ;  /* 0x00000000817f7223 */ /* 0x100fe2000001080c */
[----:B------:R-:W-:Y:S01]  /*3740*/  FMNMX.FTZ R14, R99, R14, !PT ;  /* 0x0000000e630e7209 */ /* 0x000fe20007810000 */
[--C-:B------:R-:W-:Y:S01]  /*3750*/  FFMA.FTZ R144, R125, R0, -R12.reuse ;  /* 0x000000007d907223 */ /* 0x100fe2000001080c */
[----:B------:R-:W-:Y:S01]  /*3760*/  ISETP.GT.AND P6, PT, R10, 0x79, !P6 ;  /* 0x000000790a00780c */ /* 0x000fe200077c4270 */
[----:B------:R-:W0:Y:S01]  /*3770*/  MUFU.EX2 R131, R131 ;  /* 0x0000008300837308 */ /* 0x000e220000000800 */
[----:B------:R-:W-:Y:S01]  /*3780*/  FMNMX.FTZ R14, R113, R14, !PT ;  /* 0x0000000e710e7209 */ /* 0x000fe20007810000 */
[-CC-:B------:R-:W-:Y:S01]  /*3790*/  FFMA.FTZ R119, R119, R0.reuse, -R12.reuse ;  /* 0x0000000077777223 */ /* 0x180fe2000001080c */
[----:B------:R-:W-:Y:S01]  /*37a0*/  ISETP.LT.OR P6, PT, R4, 0x7a, P6 ;  /* 0x0000007a0400780c */ /* 0x000fe200037c1670 */
[--C-:B------:R-:W-:Y:S01]  /*37b0*/  FFMA.FTZ R146, R97, R0, -R12.reuse ;  /* 0x0000000061927223 */ /* 0x100fe2000001080c */
[----:B------:R-:W-:Y:S01]  /*37c0*/  FMNMX.FTZ R14, R31, R14, !PT ;  /* 0x0000000e1f0e7209 */ /* 0x000fe20007810000 */
[--C-:B------:R-:W-:Y:S01]  /*37d0*/  FFMA.FTZ R37, R37, R0, -R12.reuse ;  /* 0x0000000025257223 */ /* 0x100fe2000001080c */
[----:B------:R-:W-:Y:S01]  /*37e0*/  FSEL R57, R86, -INF , !P5 ;  /* 0xff80000056397808 */ /* 0x000fe20006800000 */
[----:B------:R-:W1:Y:S01]  /*37f0*/  MUFU.EX2 R150, R150 ;  /* 0x0000009600967308 */ /* 0x000e620000000800 */
[----:B------:R-:W-:Y:S01]  /*3800*/  FMNMX.FTZ R14, R111, R14, !PT ;  /* 0x0000000e6f0e7209 */ /* 0x000fe20007810000 */
[-CC-:B------:R-:W-:Y:S01]  /*3810*/  FFMA.FTZ R140, R95, R0.reuse, -R12.reuse ;  /* 0x000000005f8c7223 */ /* 0x180fe2000001080c */
[----:B------:R-:W-:Y:S01]  /*3820*/  FSEL R87, R87, -INF , !P6 ;  /* 0xff80000057577808 */ /* 0x000fe20007000000 */
[--C-:B------:R-:W-:Y:S01]  /*3830*/  FFMA.FTZ R41, R41, R0, -R12.reuse ;  /* 0x0000000029297223 */ /* 0x100fe2000001080c */
[----:B------:R-:W-:Y:S01]  /*3840*/  FMNMX.FTZ R14, R35, R14, !PT ;  /* 0x0000000e230e7209 */ /* 0x000fe20007810000 */
[-CC-:B------:R-:W-:Y:S01]  /*3850*/  FFMA.FTZ R134, R29, R0.reuse, -R12.reuse ;  /* 0x000000001d867223 */ /* 0x180fe2000001080c */
[--C-:B------:R-:W-:Y:S01]  /*3860*/  FFMA.FTZ R29, R61, R0, -R12.reuse ;  /* 0x000000003d1d7223 */ /* 0x100fe2000001080c */
[----:B------:R-:W2:Y:S01]  /*3870*/  MUFU.EX2 R127, R127 ;  /* 0x0000007f007f7308 */ /* 0x000ea20000000800 */
[----:B------:R-:W-:Y:S01]  /*3880*/  FMNMX.FTZ R14, R109, R14, !PT ;  /* 0x0000000e6d0e7209 */ /* 0x000fe20007810000 */
[-CC-:B------:R-:W-:Y:S01]  /*3890*/  FFMA.FTZ R130, R25, R0.reuse, -R12.reuse ;  /* 0x0000000019827223 */ /* 0x180fe2000001080c */
[-CC-:B------:R-:W-:Y:S01]  /*38a0*/  FFMA.FTZ R124, R11, R0.reuse, -R12.reuse ;  /* 0x000000000b7c7223 */ /* 0x180fe2000001080c */
[--C-:B------:R-:W-:Y:S01]  /*38b0*/  FFMA.FTZ R126, R15, R0, -R12.reuse ;  /* 0x000000000f7e7223 */ /* 0x100fe2000001080c */
[----:B------:R-:W-:Y:S01]  /*38c0*/  FMNMX.FTZ R14, R101, R14, !PT ;  /* 0x0000000e650e7209 */ /* 0x000fe20007810000 */
[-CC-:B------:R-:W-:Y:S01]  /*38d0*/  FFMA.FTZ R120, R21, R0.reuse, -R12.reuse ;  /* 0x0000000015787223 */ /* 0x180fe2000001080c */
[--C-:B------:R-:W-:Y:S01]  /*38e0*/  FFMA.FTZ R122, R3, R0, -R12.reuse ;  /* 0x00000000037a7223 */ /* 0x100fe2000001080c */
[----:B------:R-:W3:Y:S01]  /*38f0*/  MUFU.EX2 R144, R144 ;  /* 0x0000009000907308 */ /* 0x000ee20000000800 */
[----:B------:R-:W-:Y:S01]  /*3900*/  FMNMX.FTZ R14, R107, R14, !PT ;  /* 0x0000000e6b0e7209 */ /* 0x000fe20007810000 */
[-CC-:B------:R-:W-:Y:S01]  /*3910*/  FFMA.FTZ R45, R45, R0.reuse, -R12.reuse ;  /* 0x000000002d2d7223 */ /* 0x180fe2000001080c */
[-CC-:B------:R-:W-:Y:S01]  /*3920*/  FFMA.FTZ R49, R49, R0.reuse, -R12.reuse ;  /* 0x0000000031317223 */ /* 0x180fe2000001080c */
[--C-:B------:R-:W-:Y:S01]  /*3930*/  FFMA.FTZ R53, R53, R0, -R12.reuse ;  /* 0x0000000035357223 */ /* 0x100fe2000001080c */
[----:B------:R-:W-:Y:S01]  /*3940*/  FMNMX.FTZ R14, R39, R14, !PT ;  /* 0x0000000e270e7209 */ /* 0x000fe20007810000 */
[-CC-:B------:R-:W-:Y:S01]  /*3950*/  FFMA.FTZ R61, R65, R0.reuse, -R12.reuse ;  /* 0x00000000413d7223 */ /* 0x180fe2000001080c */
[--C-:B------:R-:W-:Y:S01]  /*3960*/  FFMA.FTZ R25, R69, R0, -R12.reuse ;  /* 0x0000000045197223 */ /* 0x100fe2000001080c */
[----:B------:R-:W4:Y:S01]  /*3970*/  MUFU.EX2 R119, R119 ;  /* 0x0000007700777308 */ /* 0x000f220000000800 */
[----:B------:R-:W-:Y:S01]  /*3980*/  FMNMX.FTZ R14, R105, R14, !PT ;  /* 0x0000000e690e7209 */ /* 0x000fe20007810000 */
[-CC-:B------:R-:W-:Y:S01]  /*3990*/  FFMA.FTZ R11, R73, R0.reuse, -R12.reuse ;  /* 0x00000000490b7223 */ /* 0x180fe2000001080c */
[-CC-:B------:R-:W-:Y:S01]  /*39a0*/  FFMA.FTZ R15, R77, R0.reuse, -R12.reuse ;  /* 0x000000004d0f7223 */ /* 0x180fe2000001080c */
[--C-:B------:R-:W-:Y:S01]  /*39b0*/  FFMA.FTZ R21, R81, R0, -R12.reuse ;  /* 0x0000000051157223 */ /* 0x100fe2000001080c */
[----:B------:R-:W-:Y:S01]  /*39c0*/  FMNMX.FTZ R14, R43, R14, !PT ;  /* 0x0000000e2b0e7209 */ /* 0x000fe20007810000 */
[----:B------:R-:W-:-:S02]  /*39d0*/  FFMA.FTZ R3, R85, R0, -R12 ;  /* 0x0000000055037223 */ /* 0x000fc4000001080c */
[----:B------:R-:W5:Y:S01]  /*39e0*/  MUFU.EX2 R146, R146 ;  /* 0x0000009200927308 */ /* 0x000f620000000800 */
[----:B------:R-:W-:-:S04]  /*39f0*/  FMNMX.FTZ R14, R55, R14, !PT ;  /* 0x0000000e370e7209 */ /* 0x000fc80007810000 */
[----:B------:R-:W-:-:S03]  /*3a00*/  FMNMX.FTZ R14, R103, R14, !PT ;  /* 0x0000000e670e7209 */ /* 0x000fc60007810000 */
        /* <DEDUP_REMOVED lines=12> */
[----:B------:R-:W-:Y:S01]  /*3ad0*/  MUFU.EX2 R45, R45 ;  /* 0x0000002d002d7308 */ /* 0x000fe20000000800 */
        /* <DEDUP_REMOVED lines=9> */
[----:B------:R-:W-:-:S05]  /*3b70*/  FMNMX.FTZ R14, R87, R14, !PT ;  /* 0x0000000e570e7209 */ /* 0x000fca0007810000 */
[----:B------:R-:W0:Y:S02]  /*3b80*/  SHFL.BFLY PT, R93, R14, 0x2, 0x1f ;  /* 0x0c401f000e5d7f89 */ /* 0x000e2400000e0000 */
        /* <DEDUP_REMOVED lines=9> */
[----:B0-----:R-:W-:-:S04]  /*3c20*/  FMNMX.FTZ R13, R93, R4, !PT ;  /* 0x000000045d0d7209 */ /* 0x001fc80007810000 */
[C---:B------:R-:W-:Y:S01]  /*3c30*/  FSETP.NEU.FTZ.AND P1, PT, R13.reuse, -INF , PT ;  /* 0xff8000000d00780b */ /* 0x040fe20003f3d000 */
[----:B------:R-:W-:Y:S02]  /*3c40*/  FMUL.FTZ R4, R13, R0 ;  /* 0x000000000d047220 */ /* 0x000fe40000410000 */
[----:B------:R-:W-:Y:S03]  /*3c50*/  MUFU.EX2 R130, R130 ;  /* 0x0000008200827308 */ /* 0x000fe60000000800 */
[----:B------:R-:W-:Y:S02]  /*3c60*/  FSEL R4, R4, RZ, P1 ;  /* 0x000000ff04047208 */ /* 0x000fe40000800000 */
[----:B------:R-:W-:-:S03]  /*3c70*/  PLOP3.LUT P1, PT, PT, PT, UP0, 0x40, 0x0 ;  /* 0x000000000000781c */ /* 0x000fc60003f2e808 */
[----:B------:R-:W-:Y:S01]  /*3c80*/  MUFU.EX2 R25, R25 ;  /* 0x0000001900197308 */ /* 0x000fe20000000800 */
[-CC-:B------:R-:W-:Y:S01]  /*3c90*/  FFMA.FTZ R151, R27, R0.reuse, -R4.reuse ;  /* 0x000000001b977223 */ /* 0x180fe20000010804 */
[----:B------:R-:W-:Y:S01]  /*3ca0*/  FADD.FTZ R27, R148, R131 ;  /* 0x00000083941b7221 */ /* 0x000fe20000010000 */
[-CC-:B------:R-:W-:Y:S01]  /*3cb0*/  FFMA.FTZ R149, R26, R0.reuse, -R4.reuse ;  /* 0x000000001a957223 */ /* 0x180fe20000010804 */
[-CC-:B------:R-:W-:Y:S01]  /*3cc0*/  FFMA.FTZ R10, R117, R0.reuse, -R4.reuse ;  /* 0x00000000750a7223 */ /* 0x180fe20000010804 */
[-CC-:B------:R-:W-:Y:S01]  /*3cd0*/  FFMA.FTZ R12, R115, R0.reuse, -R4.reuse ;  /* 0x00000000730c7223 */ /* 0x180fe20000010804 */
[----:B-1----:R-:W-:Y:S01]  /*3ce0*/  FADD.FTZ R30, R150, R27 ;  /* 0x0000001b961e7221 */ /* 0x002fe20000010000 */
[-CC-:B------:R-:W-:Y:S01]  /*3cf0*/  FFMA.FTZ R145, R99, R0.reuse, -R4.reuse ;  /* 0x0000000063917223 */ /* 0x180fe20000010804 */
[----:B------:R-:W-:Y:S01]  /*3d00*/  MUFU.EX2 R151, R151 ;  /* 0x0000009700977308 */ /* 0x000fe20000000800 */
[-C--:B------:R-:W-:Y:S01]  /*3d10*/  FFMA.FTZ R14, R113, R0.reuse, -R4 ;  /* 0x00000000710e7223 */ /* 0x080fe20000010804 */
[----:B--2---:R-:W-:Y:S01]  /*3d20*/  FADD.FTZ R27, R127, R30 ;  /* 0x0000001e7f1b7221 */ /* 0x004fe20000010000 */
[-CC-:B------:R-:W-:Y:S01]  /*3d30*/  FFMA.FTZ R147, R31, R0.reuse, -R4.reuse ;  /* 0x000000001f937223 */ /* 0x180fe20000010804 */
[-CC-:B------:R-:W-:Y:S01]  /*3d40*/  FFMA.FTZ R16, R111, R0.reuse, -R4.reuse ;  /* 0x000000006f107223 */ /* 0x180fe20000010804 */
[-CC-:B------:R-:W-:Y:S01]  /*3d50*/  FFMA.FTZ R141, R35, R0.reuse, -R4.reuse ;  /* 0x00000000238d7223 */ /* 0x180fe20000010804 */
[----:B---3--:R-:W-:Y:S01]  /*3d60*/  FADD.FTZ R30, R144, R27 ;  /* 0x0000001b901e7221 */ /* 0x008fe20000010000 */
[-CC-:B------:R-:W-:Y:S01]  /*3d70*/  FFMA.FTZ R20, R109, R0.reuse, -R4.reuse ;  /* 0x000000006d147223 */ /* 0x180fe20000010804 */
[----:B------:R-:W-:Y:S01]  /*3d80*/  MUFU.EX2 R149, R149 ;  /* 0x0000009500957308 */ /* 0x000fe20000000800 */
[-C--:B------:R-:W-:Y:S01]  /*3d90*/  FFMA.FTZ R143, R101, R0.reuse, -R4 ;  /* 0x00000000658f7223 */ /* 0x080fe20000010804 */
[----:B----4-:R-:W-:Y:S01]  /*3da0*/  FADD.FTZ R27, R119, R30 ;  /* 0x0000001e771b7221 */ /* 0x010fe20000010000 */
[-CC-:B------:R-:W-:Y:S01]  /*3db0*/  FFMA.FTZ R24, R107, R0.reuse, -R4.reuse ;  /* 0x000000006b187223 */ /* 0x180fe20000010804 */
[-CC-:B------:R-:W-:Y:S01]  /*3dc0*/  FFMA.FTZ R137, R39, R0.reuse, -R4.reuse ;  /* 0x0000000027897223 */ /* 0x180fe20000010804 */
[-CC-:B------:R-:W-:Y:S01]  /*3dd0*/  FFMA.FTZ R26, R105, R0.reuse, -R4.reuse ;  /* 0x00000000691a7223 */ /* 0x180fe20000010804 */
[----:B-----5:R-:W-:Y:S01]  /*3de0*/  FADD.FTZ R32, R146, R27 ;  /* 0x0000001b92207221 */ /* 0x020fe20000010000 */
[-CC-:B------:R-:W-:Y:S01]  /*3df0*/  FFMA.FTZ R139, R43, R0.reuse, -R4.reuse ;  /* 0x000000002b8b7223 */ /* 0x180fe20000010804 */
[----:B------:R-:W0:Y:S01]  /*3e00*/  MUFU.EX2 R10, R10 ;  /* 0x0000000a000a7308 */ /* 0x000e220000000800 */
[-C--:B------:R-:W-:Y:S01]  /*3e10*/  FFMA.FTZ R28, R55, R0.reuse, -R4 ;  /* 0x00000000371c7223 */ /* 0x080fe20000010804 */
[----:B------:R-:W-:Y:S01]  /*3e20*/  FADD.FTZ R27, R37, R32 ;  /* 0x00000020251b7221 */ /* 0x000fe20000010000 */
[-CC-:B------:R-:W-:Y:S01]  /*3e30*/  FFMA.FTZ R133, R103, R0.reuse, -R4.reuse ;  /* 0x0000000067857223 */ /* 0x180fe20000010804 */
[-CC-:B------:R-:W-:Y:S01]  /*3e40*/  FFMA.FTZ R30, R59, R0.reuse, -R4.reuse ;  /* 0x000000003b1e7223 */ /* 0x180fe20000010804 */
[-CC-:B------:R-:W-:Y:S01]  /*3e50*/  FFMA.FTZ R135, R51, R0.reuse, -R4.reuse ;  /* 0x0000000033877223 */ /* 0x180fe20000010804 */
[----:B------:R-:W-:Y:S01]  /*3e60*/  FADD.FTZ R32, R140, R27 ;  /* 0x0000001b8c207221 */ /* 0x000fe20000010000 */
[-CC-:B------:R-:W-:Y:S01]  /*3e70*/  FFMA.FTZ R129, R47, R0.reuse, -R4.reuse ;  /* 0x000000002f817223 */ /* 0x180fe20000010804 */
[----:B------:R-:W1:Y:S01]  /*3e80*/  MUFU.EX2 R12, R12 ;  /* 0x0000000c000c7308 */ /* 0x000e620000000800 */
[-C--:B------:R-:W-:Y:S01]  /*3e90*/  FFMA.FTZ R22, R67, R0.reuse, -R4 ;  /* 0x0000000043167223 */ /* 0x080fe20000010804 */
[----:B------:R-:W-:Y:S01]  /*3ea0*/  FADD.FTZ R27, R41, R32 ;  /* 0x00000020291b7221 */ /* 0x000fe20000010000 */
[-CC-:B------:R-:W-:Y:S01]  /*3eb0*/  FFMA.FTZ R32, R63, R0.reuse, -R4.reuse ;  /* 0x000000003f207223 */ /* 0x180fe20000010804 */
[-CC-:B------:R-:W-:Y:S01]  /*3ec0*/  FFMA.FTZ R121, R121, R0.reuse, -R4.reuse ;  /* 0x0000000079797223 */ /* 0x180fe20000010804 */
[-CC-:B------:R-:W-:Y:S01]  /*3ed0*/  FFMA.FTZ R71, R71, R0.reuse, -R4.reuse ;  /* 0x0000000047477223 */ /* 0x180fe20000010804 */
[----:B------:R-:W-:Y:S01]  /*3ee0*/  FADD.FTZ R36, R142, R27 ;  /* 0x0000001b8e247221 */ /* 0x000fe20000010000 */
[-C--:B------:R-:W-:Y:S01]  /*3ef0*/  FFMA.FTZ R123, R123, R0.reuse, -R4 ;  /* 0x000000007b7b7223 */ /* 0x080fe20000010804 */
[----:B------:R-:W2:Y:S01]  /*3f00*/  MUFU.EX2 R145, R145 ;  /* 0x0000009100917308 */ /* 0x000ea20000000800 */
[----:B0-----:R-:W-:Y:S01]  /*3f10*/  FADD.FTZ R34, R149, R10 ;  /* 0x0000000a95227221 */ /* 0x001fe20000010000 */
[----:B------:R-:W-:Y:S01]  /*3f20*/  FADD.FTZ R31, R45, R36 ;  /* 0x000000242d1f7221 */ /* 0x000fe20000010000 */
[-CC-:B------:R-:W-:Y:S01]  /*3f30*/  FFMA.FTZ R75, R75, R0.reuse, -R4.reuse ;  /* 0x000000004b4b7223 */ /* 0x180fe20000010804 */
[-C--:B------:R-:W-:Y:S01]  /*3f40*/  FFMA.FTZ R89, R89, R0.reuse, -R4 ;  /* 0x0000000059597223 */ /* 0x080fe20000010804 */
[----:B------:R-:W-:Y:S01]  /*3f50*/  FADD.FTZ R27, R151, R34 ;  /* 0x00000022971b7221 */ /* 0x000fe20000010000 */
        /* <DEDUP_REMOVED lines=9> */
[----:B------:R-:W-:Y:S01]  /*3ff0*/  FFMA.FTZ R87, R87, R0, -R4 ;  /* 0x0000000057577223 */ /* 0x000fe20000010804 */
[----:B------:R-:W1:Y:S01]  /*4000*/  MUFU.EX2 R147, R147 ;  /* 0x0000009300937308 */ /* 0x000e620000000800 */
[----:B--2---:R-:W-:Y:S01]  /*4010*/  FADD.FTZ R27, R145, R34 ;  /* 0x00000022911b7221 */ /* 0x004fe20000010000 */
[----:B------:R-:W-:Y:S01]  /*4020*/  FADD.FTZ R31, R53, R36 ;  /* 0x00000024351f7221 */ /* 0x000fe20000010000 */
[----:B------:R-:W-:-:S02]  /*4030*/  F2FP.BF16.F32.PACK_AB R149, R10, R149 ;  /* 0x000000950a95723e */ /* 0x000fc400000010ff */
[----:B------:R-:W-:Y:S01]  /*4040*/  F2FP.BF16.F32.PACK_AB R151, R12, R151 ;  /* 0x000000970c97723e */ /* 0x000fe200000010ff */
[----:B------:R-:W-:Y:S01]  /*4050*/  FADD.FTZ R36, R132, R31 ;  /* 0x0000001f84247221 */ /* 0x000fe20000010000 */
[----:B------:R-:W-:Y:S01]  /*4060*/  F2FP.BF16.F32.PACK_AB R148, R131, R148 ;  /* 0x000000948394723e */ /* 0x000fe200000010ff */
[----:B------:R-:W2:Y:S01]  /*4070*/  MUFU.EX2 R16, R16 ;  /* 0x0000001000107308 */ /* 0x000ea20000000800 */
[C---:B0-----:R-:W-:Y:S01]  /*4080*/  FADD.FTZ R34, R14.reuse, R27 ;  /* 0x0000001b0e227221 */ /* 0x041fe20000010000 */
[----:B------:R-:W-:Y:S01]  /*4090*/  FADD.FTZ R31, R33, R36 ;  /* 0x00000024211f7221 */ /* 0x000fe20000010000 */
[----:B------:R-:W-:Y:S02]  /*40a0*/  F2FP.BF16.F32.PACK_AB R145, R14, R145 ;  /* 0x000000910e91723e */ /* 0x000fe400000010ff */
[----:B------:R-:W-:Y:S01]  /*40b0*/  F2FP.BF16.F32.PACK_AB R150, R127, R150 ;  /* 0x000000967f96723e */ /* 0x000fe200000010ff */
[----:B------:R-:W-:Y:S01]  /*40c0*/  FADD.FTZ R36, R134, R31 ;  /* 0x0000001f86247221 */ /* 0x000fe20000010000 */
[----:B------:R-:W-:Y:S01]  /*40d0*/  F2FP.BF16.F32.PACK_AB R144, R119, R144 ;  /* 0x000000907790723e */ /* 0x000fe200000010ff */
[----:B------:R-:W0:Y:S01]  /*40e0*/  MUFU.EX2 R141, R141 ;  /* 0x0000008d008d7308 */ /* 0x000e220000000800 */
[----:B-1----:R-:W-:Y:S01]  /*40f0*/  FADD.FTZ R27, R147, R34 ;  /* 0x00000022931b7221 */ /* 0x002fe20000010000 */
[----:B------:R-:W-:Y:S01]  /*4100*/  FADD.FTZ R31, R29, R36 ;  /* 0x000000241d1f7221 */ /* 0x000fe20000010000 */
[----:B------:R-:W-:-:S02]  /*4110*/  F2FP.BF16.F32.PACK_AB R146, R37, R146 ;  /* 0x000000922592723e */ /* 0x000fc400000010ff */
[----:B------:R-:W-:Y:S01]  /*4120*/  F2FP.BF16.F32.PACK_AB R140, R41, R140 ;  /* 0x0000008c298c723e */ /* 0x000fe200000010ff */
[----:B------:R-:W-:Y:S01]  /*4130*/  FADD.FTZ R38, R128, R31 ;  /* 0x0000001f80267221 */ /* 0x000fe20000010000 */
[----:B------:R-:W-:Y:S01]  /*4140*/  F2FP.BF16.F32.PACK_AB R142, R45, R142 ;  /* 0x0000008e2d8e723e */ /* 0x000fe200000010ff */
[----:B------:R-:W1:Y:S01]  /*4150*/  MUFU.EX2 R20, R20 ;  /* 0x0000001400147308 */ /* 0x000e620000000800 */
[----:B--2---:R-:W-:Y:S01]  /*4160*/  FADD.FTZ R34, R16, R27 ;  /* 0x0000001b10227221 */ /* 0x004fe20000010000 */
[----:B------:R-:W-:Y:S01]  /*4170*/  FADD.FTZ R31, R61, R38 ;  /* 0x000000263d1f7221 */ /* 0x000fe20000010000 */
[----:B------:R-:W-:Y:S02]  /*4180*/  F2FP.BF16.F32.PACK_AB R136, R49, R136 ;  /* 0x000000883188723e */ /* 0x000fe400000010ff */
[----:B------:R-:W-:Y:S02]  /*4190*/  F2FP.BF16.F32.PACK_AB R138, R53, R138 ;  /* 0x0000008a358a723e */ /* 0x000fe400000010ff */
[----:B------:R-:W-:Y:S01]  /*41a0*/  F2FP.BF16.F32.PACK_AB R132, R33, R132 ;  /* 0x000000842184723e */ /* 0x000fe200000010ff */
[----:B------:R-:W2:Y:S01]  /*41b0*/  MUFU.EX2 R143, R143 ;  /* 0x0000008f008f7308 */ /* 0x000ea20000000800 */
[----:B0-----:R-:W-:Y:S01]  /*41c0*/  FADD.FTZ R27, R141, R34 ;  /* 0x000000228d1b7221 */ /* 0x001fe20000010000 */
[----:B------:R-:W-:-:S02]  /*41d0*/  F2FP.BF16.F32.PACK_AB R134, R29, R134 ;  /* 0x000000861d86723e */ /* 0x000fc400000010ff */
[----:B------:R-:W-:Y:S02]  /*41e0*/  F2FP.BF16.F32.PACK_AB R128, R61, R128 ;  /* 0x000000803d80723e */ /* 0x000fe400000010ff */
[----:B------:R-:W-:Y:S02]  /*41f0*/  F2FP.BF16.F32.PACK_AB R147, R16, R147 ;  /* 0x000000931093723e */ /* 0x000fe400000010ff */
        /* <DEDUP_REMOVED lines=9> */
[----:B-1----:R-:W-:Y:S01]  /*4290*/  FADD.FTZ R27, R137, R36 ;  /* 0x00000024891b7221 */ /* 0x002fe20000010000 */
[----:B------:R-:W-:Y:S01]  /*42a0*/  FADD.FTZ R36, R130, R31 ;  /* 0x0000001f82247221 */ /* 0x000fe20000010000 */
[----:B------:R-:W-:-:S03]  /*42b0*/  F2FP.BF16.F32.PACK_AB R130, R25, R130 ;  /* 0x000000821982723e */ /* 0x000fc600000010ff */
[----:B------:R-:W-:Y:S02]  /*42c0*/  FADD.FTZ R31, R25, R36 ;  /* 0x00000024191f7221 */ /* 0x000fe40000010000 */
        /* <DEDUP_REMOVED lines=62> */
[----:B------:R-:W-:-:S03]  /*46b0*/  F2FP.BF16.F32.PACK_AB R121, R10, R91 ;  /* 0x0000005b0a79723e */ /* 0x000fc600000010ff */
[----:B0-----:R-:W-:-:S04]  /*46c0*/  FADD.FTZ R3, R57, R14 ;  /* 0x0000000e39037221 */ /* 0x001fc80000010000 */
[C---:B-1----:R-:W-:Y:S01]  /*46d0*/  FADD.FTZ R3, R12.reuse, R3 ;  /* 0x000000030c037221 */ /* 0x042fe20000010000 */
[----:B------:R-:W-:Y:S01]  /*46e0*/  F2FP.BF16.F32.PACK_AB R123, R12, R57 ;  /* 0x000000390c7b723e */ /* 0x000fe200000010ff */
[----:B------:R-:W-:Y:S01]  /*46f0*/  VIADD R12, R19, 0xfffffffe ;  /* 0xfffffffe130c7836 */ /* 0x000fe20000000000 */
[----:B------:R-:W-:Y:S06]  /*4700*/  @P1 BRA `(.L_x_985) ;  /* 0x00000000004c1947 */ /* 0x000fec0003800000 */
[----:B------:R-:W-:Y:S01]  /*4710*/  ISETP.LT.AND P1, PT, RZ, UR45, PT ;  /* 0x0000002dff007c0c */ /* 0x000fe2000bf21270 */
[----:B------:R-:W-:-:S12]  /*4720*/  UIADD3 UR7, UR45, -0x1, URZ ;  /* 0xffffffff2d077890 */ /* 0x000fd8000fffe03f */
[----:B------:R-:W-:Y:S05]  /*4730*/  @P1 BRA `(.L_x_986) ;  /* 0x0000000000201947 */ /* 0x000fea0003800000 */
[----:B------:R-:W-:Y:S01]  /*4740*/  ULDC UR14, c[0x0][0x9e4] ;  /* 0x00027900000e7ab9 */ /* 0x000fe20000000800 */
[----:B------:R-:W-:Y:S02]  /*4750*/  UIADD3 UR7, -UR45, URZ, URZ ;  /* 0x0000003f2d077290 */ /* 0x000fe4000fffe13f */
[----:B------:R-:W-:-:S11]  /*4760*/  UISETP.NE.AND UP0, UPT, UR14, 0x1, UPT ;  /* 0x000000010e00788c */ /* 0x000fd6000bf05270 */
[----:B------:R-:W-:Y:S02]  /*4770*/  @UP0 ULDC.64 UR18, c[0x0][0x9e8] ;  /* 0x00027a0000120ab9 */ /* 0x000fe40000000a00 */
[----:B------:R-:W-:-:S04]  /*4780*/  UIMAD.WIDE.U32 UR10, UR7, UR18, URZ ;  /* 0x00000012070a72a5 */ /* 0x000fc8000f8e003f */
[----:B------:R-:W-:-:S04]  /*4790*/  @UP0 USHF.R.U32.HI UR7, URZ, UR19, UR11 ;  /* 0x000000133f070299 */ /* 0x000fc8000801160b */
[----:B------:R-:W-:Y:S01]  /*47a0*/  ULOP3.LUT UR7, URZ, UR7, URZ, 0x33, !UPT ;  /* 0x000000073f077292 */ /* 0x000fe2000f8e333f */
[----:B------:R-:W-:Y:S11]  /*47b0*/  BRA `(.L_x_987) ;  /* 0x0000000000147947 */ /* 0x000ff60003800000 */
.L_x_986:
[----:B------:R-:W-:Y:S02]  /*47c0*/  ULDC UR14, c[0x0][0x9e4] ;  /* 0x00027900000e7ab9 */ /* 0x000fe40000000800 */
[----:B------:R-:W-:-:S11]  /*47d0*/  UISETP.NE.AND UP0, UPT, UR14, 0x1, UPT ;  /* 0x000000010e00788c */ /* 0x000fd6000bf05270 */
[----:B------:R-:W-:Y:S02]  /*47e0*/  @UP0 ULDC.64 UR18, c[0x0][0x9e8] ;  /* 0x00027a0000120ab9 */ /* 0x000fe40000000a00 */
[----:B------:R-:W-:-:S04]  /*47f0*/  UIMAD.WIDE.U32 UR10, UR7, UR18, URZ ;  /* 0x00000012070a72a5 */ /* 0x000fc8000f8e003f */
[----:B------:R-:W-:-:S12]  /*4800*/  @UP0 USHF.R.U32.HI UR7, URZ, UR19, UR11 ;  /* 0x000000133f070299 */ /* 0x000fd8000801160b */
.L_x_987:
[----:B------:R-:W-:-:S04]  /*4810*/  UIMAD UR7, UR7, UR14, UR14 ;  /* 0x0000000e070772a4 */ /* 0x000fc8000f8e020e */
[----:B------:R-:W-:-:S04]  /*4820*/  UISETP.LT.AND UP0, UPT, UR4, UR7, UPT ;  /* 0x000000070400728c */ /* 0x000fc8000bf01270 */
[----:B------:R-:W-:-:S12]  /*4830*/  USEL UR4, UR4, UR7, UP0 ;  /* 0x0000000704047287 */ /* 0x000fd80008000000 */
.L_x_985:
[----:B------:R-:W-:Y:S01]  /*4840*/  USHF.R.S32.HI UR7, URZ, 0x1f, UR4 ;  /* 0x0000001f3f077899 */ /* 0x000fe20008011404 */
[----:B------:R-:W-:Y:S02]  /*4850*/  CS2R R118, SRZ ;  /* 0x0000000000767805 */ /* 0x000fe4000001ff00 */
[----:B------:R-:W-:Y:S02]  /*4860*/  CS2R R116, SRZ ;  /* 0x0000000000747805 */ /* 0x000fe4000001ff00 */
[----:B------:R-:W-:Y:S01]  /*4870*/  CS2R R114, SRZ ;  /* 0x0000000000727805 */ /* 0x000fe2000001ff00 */
[----:B------:R-:W-:Y:S01]  /*4880*/  ULEA.HI UR7, UR7, UR4, URZ, 0x7 ;  /* 0x0000000407077291 */ /* 0x000fe2000f8f383f */
[----:B------:R-:W-:Y:S02]  /*4890*/  CS2R R112, SRZ ;  /* 0x0000000000707805 */ /* 0x000fe4000001ff00 */
[----:B------:R-:W-:Y:S01]  /*48a0*/  CS2R R110, SRZ ;  /* 0x00000000006e7805 */ /* 0x000fe2000001ff00 */
[----:B------:R-:W-:Y:S01]  /*48b0*/  UMOV UR4, URZ ;  /* 0x0000003f00047c82 */ /* 0x000fe20008000000 */
[----:B------:R-:W-:Y:S01]  /*48c0*/  USHF.R.S32.HI UR7, URZ, 0x7, UR7 ;  /* 0x000000073f077899 */ /* 0x000fe20008011407 */
[----:B------:R-:W-:-:S02]  /*48d0*/  CS2R R108, SRZ ;  /* 0x00000000006c7805 */ /* 0x000fc4000001ff00 */
[----:B------:R-:W-:Y:S02]  /*48e0*/  CS2R R106, SRZ ;  /* 0x00000000006a7805 */ /* 0x000fe4000001ff00 */
[----:B------:R-:W-:Y:S01]  /*48f0*/  CS2R R104, SRZ ;  /* 0x0000000000687805 */ /* 0x000fe2000001ff00 */
[----:B------:R-:W-:Y:S01]  /*4900*/  UISETP.LT.AND UP0, UPT, UR41, UR7, UPT ;  /* 0x000000072900728c */ /* 0x000fe2000bf01270 */
[----:B------:R-:W-:Y:S02]  /*4910*/  CS2R R102, SRZ ;  /* 0x0000000000667805 */ /* 0x000fe4000001ff00 */
[----:B------:R-:W-:Y:S02]  /*4920*/  CS2R R100, SRZ ;  /* 0x0000000000647805 */ /* 0x000fe4000001ff00 */
[----:B------:R-:W-:Y:S01]  /*4930*/  CS2R R98, SRZ ;  /* 0x0000000000627805 */ /* 0x000fe2000001ff00 */
[----:B------:R-:W-:Y:S01]  /*4940*/  USEL UR27, UR41, UR7, !UP0 ;  /* 0x00000007291b7287 */ /* 0x000fe2000c000000 */
[----:B------:R-:W-:-:S02]  /*4950*/  CS2R R96, SRZ ;  /* 0x0000000000607805 */ /* 0x000fc4000001ff00 */
[----:B------:R-:W-:Y:S01]  /*4960*/  CS2R R94, SRZ ;  /* 0x00000000005e7805 */ /* 0x000fe2000001ff00 */
[----:B------:R-:W-:Y:S01]  /*4970*/  UMOV UR7, URZ ;  /* 0x0000003f00077c82 */ /* 0x000fe20008000000 */
[----:B------:R-:W-:Y:S02]  /*4980*/  CS2R R92, SRZ ;  /* 0x00000000005c7805 */ /* 0x000fe4000001ff00 */
[----:B------:R-:W-:Y:S02]  /*4990*/  CS2R R90, SRZ ;  /* 0x00000000005a7805 */ /* 0x000fe4000001ff00 */
[----:B------:R-:W-:Y:S02]  /*49a0*/  ISETP.GE.AND P1, PT, R12, UR27, PT ;  /* 0x0000001b0c007c0c */ /* 0x000fe4000bf26270 */
[----:B------:R-:W-:-:S11]  /*49b0*/  CS2R R88, SRZ ;  /* 0x0000000000587805 */ /* 0x000fd6000001ff00 */
[----:B------:R-:W-:Y:S05]  /*49c0*/  @!P1 BRA `(.L_x_988) ;  /* 0x0000002c009c9947 */ /* 0x000fea0003800000 */
[----:B------:R-:W-:Y:S01]  /*49d0*/  IMAD.MOV.U32 R11, RZ, RZ, R13 ;  /* 0x000000ffff0b7224 */ /* 0x000fe200078e000d */
[----:B------:R-:W-:Y:S01]  /*49e0*/  UMOV UR26, URZ ;  /* 0x0000003f001a7c82 */ /* 0x000fe20008000000 */
[----:B------:R-:W-:Y:S01]  /*49f0*/  IMAD.MOV.U32 R10, RZ, RZ, R2 ;  /* 0x000000ffff0a7224 */ /* 0x000fe200078e0002 */
[----:B------:R-:W-:Y:S01]  /*4a00*/  UMOV UR25, URZ ;  /* 0x0000003f00197c82 */ /* 0x000fe20008000000 */
[----:B------:R-:W-:Y:S01]  /*4a10*/  IMAD.MOV.U32 R119, RZ, RZ, RZ ;  /* 0x000000ffff777224 */ /* 0x000fe200078e00ff */
[----:B------:R-:W-:Y:S01]  /*4a20*/  ULDC UR29, c[0x0][0x9e4] ;  /* 0x00027900001d7ab9 */ /* 0x000fe20000000800 */
[----:B------:R-:W-:Y:S01]  /*4a30*/  ULDC UR28, c[0x0][0x2f0] ;  /* 0x0000bc00001c7ab9 */ /* 0x000fe20000000800 */
[----:B------:R-:W-:-:S05]  /*4a40*/  ULDC UR30, c[0x0][0x9e0] ;  /* 0x00027800001e7ab9 */ /* 0x000fca0000000800 */
.L_x_1007:
[----:B------:R-:W-:Y:S01]  /*4a50*/  ISETP.NE.AND P2, PT, RZ, UR42, PT ;  /* 0x0000002aff007c0c */ /* 0x000fe2000bf45270 */
[----:B------:R-:W-:-:S04]  /*4a60*/  UISETP.NE.AND UP0, UPT, UR25, 0x1, UPT ;  /* 0x000000011900788c */ /* 0x000fc8000bf05270 */
[----:B------:R-:W-:-:S04]  /*4a70*/  USEL UR4, URZ, 0x1, UP0 ;  /* 0x000000013f047887 */ /* 0x000fc80008000000 */
[----:B------:R-:W-:-:S04]  /*4a80*/  ULOP3.LUT UR4, UR26, UR4, URZ, 0x3c, !UPT ;  /* 0x000000041a047292 */ /* 0x000fc8000f8e3c3f */
[----:B------:R-:W-:Y:S08]  /*4a90*/  @P2 BRA `(.L_x_989) ;  /* 0x0000000000382947 */ /* 0x000ff00003800000 */
[----:B------:R-:W-:Y:S05]  /*4aa0*/  @!P0 BRA `(.L_x_990) ;  /* 0x0000000000048947 */ /* 0x000fea0003800000 */
[----:B------:R-:W-:Y:S01]  /*4ab0*/  BPT.TRAP 0x1 ;  /* 0x000000040000795c */ /* 0x000fe20000300000 */
.L_x_990:
[----:B------:R-:W-:Y:S01]  /*4ac0*/  UIADD3 UR7, UR25, 0x1, URZ ;  /* 0x0000000119077890 */ /* 0x000fe2000fffe03f */
[----:B------:R-:W-:-:S03]  /*4ad0*/  IMAD.U32 R0, RZ, RZ, UR4 ;  /* 0x00000004ff007e24 */ /* 0x000fc6000f8e00ff */
[----:B------:R-:W-:Y:S02]  /*4ae0*/  UISETP.NE.AND UP0, UPT, UR7, 0x2, UPT ;  /* 0x000000020700788c */ /* 0x000fe4000bf05270 */
[----:B------:R-:W-:Y:S02]  /*4af0*/  SHF.L.U32 R0, R0, 0x1f, RZ ;  /* 0x0000001f00007819 */ /* 0x000fe400000006ff */
[----:B------:R-:W-:-:S04]  /*4b00*/  USEL UR7, UR7, URZ, UP0 ;  /* 0x0000003f07077287 */ /* 0x000fc80008000000 */
[----:B------:R-:W-:-:S09]  /*4b10*/  ULEA UR7, UR7, UR43, 0x3 ;  /* 0x0000002b07077291 */ /* 0x000fd2000f8e183f */
[----:B------:R0:W1:Y:S01]  /*4b20*/  SYNCS.PHASECHK.TRANS64.TRYWAIT P1, [UR7+0x16830], R0 ;  /* 0x01683000ff0075a7 */ /* 0x0000620008020147 */
[----:B------:R-:W-:Y:S05]  /*4b30*/  @!P0 BRA `(.L_x_991) ;  /* 0x0000000000048947 */ /* 0x000fea0003800000 */
[----:B------:R-:W-:Y:S01]  /*4b40*/  BPT.TRAP 0x1 ;  /* 0x000000040000795c */ /* 0x000fe20000300000 */
.L_x_991:
[----:B-1----:R-:W-:Y:S05]  /*4b50*/  @P1 BRA `(.L_x_989) ;  /* 0x0000000000081947 */ /* 0x002fea0003800000 */
[----:B------:R-:W1:Y:S02]  /*4b60*/  SYNCS.PHASECHK.TRANS64.TRYWAIT P1, [UR7+0x16830], R0 ;  /* 0x01683000ff0075a7 */ /* 0x000e640008020147 */
[----:B-1----:R-:W-:Y:S05]  /*4b70*/  @!P1 BRA `(.L_x_992) ;  /* 0x000000d400989947 */ /* 0x002fea0003800000 */
.L_x_989:
        /* <DEDUP_REMOVED lines=11> */
[----:B------:R-:W-:-:S03]  /*4c30*/  UMOV UR19, 0x40000040 ;  /* 0x4000004000137882 */ /* 0x000fc60000000000 */
[----:B------:R-:W-:Y:S02]  /*4c40*/  UIADD3 UR10, UR22, 0x2, URZ ;  /* 0x00000002160a7890 */ /* 0x000fe4000fffe03f */
[----:B------:R-:W-:Y:S02]  /*4c50*/  UIADD3 UR14, UR22, 0x4, URZ ;  /* 0x00000004160e7890 */ /* 0x000fe4000fffe03f */
        /* <DEDUP_REMOVED lines=16> */
.L_x_994:
[----:B------:R-:W-:Y:S01]  /*4d60*/  ULEA UR10, UR25, UR43, 0x3 ;  /* 0x0000002b190a7291 */ /* 0x000fe2000f8e183f */
[----:B------:R-:W-:-:S05]  /*4d70*/  IMAD.U32 R0, RZ, RZ, UR26 ;  /* 0x0000001aff007e24 */ /* 0x000fca000f8e00ff */
[----:B------:R-:W-:-:S04]  /*4d80*/  SHF.L.U32 R0, R0, 0x1f, RZ ;  /* 0x0000001f00007819 */ /* 0x000fc800000006ff */
[----:B------:R0:W1:Y:S01]  /*4d90*/  SYNCS.PHASECHK.TRANS64.TRYWAIT P1, [UR10+0x16850], R0 ;  /* 0x01685000ff0075a7 */ /* 0x000062000802014a */
[----:B------:R-:W-:Y:S05]  /*4da0*/  @!P0 BRA `(.L_x_995) ;  /* 0x0000000000048947 */ /* 0x000fea0003800000 */
[----:B------:R-:W-:Y:S01]  /*4db0*/  BPT.TRAP 0x1 ;  /* 0x000000040000795c */ /* 0x000fe20000300000 */
.L_x_995:
[----:B-1----:R-:W-:Y:S05]  /*4dc0*/  @P1 BRA `(.L_x_993) ;  /* 0x0000000000081947 */ /* 0x002fea0003800000 */
[----:B------:R-:W1:Y:S02]  /*4dd0*/  SYNCS.PHASECHK.TRANS64.TRYWAIT P1, [UR10+0x16850], R0 ;  /* 0x01685000ff0075a7 */ /* 0x000e64000802014a */
[----:B-1----:R-:W-:Y:S05]  /*4de0*/  @!P1 BRA `(.L_x_996) ;  /* 0x000000d400149947 */ /* 0x002fea0003800000 */
.L_x_993:
        /* <DEDUP_REMOVED lines=50> */
.L_x_997:
[----:B------:R-:W-:Y:S01]  /*5110*/  UISETP.NE.AND UP1, UPT, UR40, URZ, UPT ;  /* 0x0000003f2800728c */ /* 0x000fe2000bf25270 */
[----:B------:R-:W1:Y:S01]  /*5120*/  LDC R5, c[0x0][0x288] ;  /* 0x0000a200ff057b82 */ /* 0x000e620000000800 */
[----:B------:R-:W-:Y:S01]  /*5130*/  IMAD.MOV.U32 R2, RZ, RZ, R9 ;  /* 0x000000ffff027224 */ /* 0x000fe200078e0009 */
[----:B------:R-:W-:Y:S02]  /*5140*/  UISETP.NE.AND UP0, UPT, UR44, URZ, UPT ;  /* 0x0000003f2c00728c */ /* 0x000fe4000bf05270 */
[----:B------:R-:W-:Y:S01]  /*5150*/  ULEA UR10, UR7, UR43, 0x3 ;  /* 0x0000002b070a7291 */ /* 0x000fe2000f8e183f */
[----:B------:R-:W-:Y:S02]  /*5160*/  PLOP3.LUT P1, PT, PT, PT, UP1, 0x80, 0x0 ;  /* 0x000000000000781c */ /* 0x000fe40003f2f018 */
[----:B------:R-:W-:Y:S01]  /*5170*/  PLOP3.LUT P2, PT, PT, PT, UP1, 0x80, 0x0 ;  /* 0x000000000000781c */ /* 0x000fe20003f4f018 */
[----:B------:R-:W-:Y:S02]  /*5180*/  UIADD3 UR10, UR10, 0x16840, URZ ;  /* 0x000168400a0a7890 */ /* 0x000fe4000fffe03f */
[----:B------:R-:W-:Y:S01]  /*5190*/  @UP1 ULDC UR11, c[0x0][0x44c] ;  /* 0x00011300000b1ab9 */ /* 0x000fe20000000800 */
[----:B------:R-:W-:Y:S01]  /*51a0*/  @UP1 ULDC UR14, c[0x0][0x450] ;  /* 0x00011400000e1ab9 */ /* 0x000fe20000000800 */
[----:B------:R-:W-:-:S06]  /*51b0*/  UPRMT UR10, UR5, 0x654, UR10 ;  /* 0x00000654050a7896 */ /* 0x000fcc000800000a */
[----:B0-----:R-:W-:Y:S01]  /*51c0*/  @P1 IMAD.HI.U32 R0, R9, UR11, RZ ;  /* 0x0000000b09001c27 */ /* 0x001fe2000f8e00ff */
[----:B------:R-:W-:Y:S02]  /*51d0*/  PLOP3.LUT P1, PT, PT, PT, UP0, 0x40, 0x0 ;  /* 0x000000000000781c */ /* 0x000fe40003f2e808 */
[----:B------:R-:W-:Y:S02]  /*51e0*/  SYNCS.ARRIVE.TRANS64.RED.A1T0 RZ, [UR10], RZ ;  /* 0x000000ffffff79a7 */ /* 0x000fe4000810040a */
[----:B------:R-:W-:Y:S01]  /*51f0*/  @P2 SHF.R.U32.HI R2, RZ, UR14, R0 ;  /* 0x0000000eff022c19 */ /* 0x000fe20008011600 */
[----:B------:R-:W-:-:S04]  /*5200*/  IMAD.SHL.U32 R0, R12, 0x80, RZ ;  /* 0x000000800c007824 */ /* 0x000fc800078e00ff */
[----:B------:R-:W0:Y:S01]  /*5210*/  SHFL.IDX PT, R15, R2, RZ, 0x1c1f ;  /* 0x001c1fff020f7589 */ /* 0x000e2200000e0000 */
[----:B------:R-:W-:-:S05]  /*5220*/  IADD3 R13, -R0, 0x1, RZ ;  /* 0x00000001000d7810 */ /* 0x000fca0007ffe1ff */
[----:B------:R-:W-:-:S04]  /*5230*/  IMAD R14, R8, -0x2, R13 ;  /* 0xfffffffe080e7824 */ /* 0x000fc800078e020d */
[----:B------:R-:W-:-:S04]  /*5240*/  IMAD R14, R17, UR28, R14 ;  /* 0x0000001c110e7c24 */ /* 0x000fc8000f8e020e */
[----:B-1----:R-:W-:-:S04]  /*5250*/  IMAD.IADD R16, R14, 0x1, -R5 ;  /* 0x000000010e107824 */ /* 0x002fc800078e0a05 */
[C---:B------:R-:W-:Y:S02]  /*5260*/  VIADD R14, R16.reuse, UR30 ;  /* 0x0000001e100e7c36 */ /* 0x040fe40008000000 */
[----:B------:R-:W-:Y:S02]  /*5270*/  VIADD R16, R16, UR24 ;  /* 0x0000001810107c36 */ /* 0x000fe40008000000 */
[--C-:B0-----:R-:W-:Y:S02]  /*5280*/  IMAD.IADD R20, R14, 0x1, R15.reuse ;  /* 0x000000010e147824 */ /* 0x101fe400078e020f */
[----:B------:R-:W-:Y:S01]  /*5290*/  IMAD.IADD R22, R16, 0x1, R15 ;  /* 0x0000000110167824 */ /* 0x000fe200078e020f */
[----:B------:R-:W-:Y:S06]  /*52a0*/  @P1 BRA `(.L_x_998) ;  /* 0x00000000005c1947 */ /* 0x000fec0003800000 */
[----:B------:R-:W-:Y:S01]  /*52b0*/  IMAD R120, R17, UR28, R15 ;  /* 0x0000001c11787c24 */ /* 0x000fe2000f8e020f */
[----:B------:R-:W-:Y:S03]  /*52c0*/  BSSY B0, `(.L_x_999) ;  /* 0x0000011000007945 */ /* 0x000fe60003800000 */
[----:B------:R-:W-:-:S05]  /*52d0*/  IMAD.IADD R13, R120, 0x1, -R5 ;  /* 0x00000001780d7824 */ /* 0x000fca00078e0a05 */
[----:B------:R-:W-:-:S13]  /*52e0*/  ISETP.GT.AND P1, PT, R13, -0x1, PT ;  /* 0xffffffff0d00780c */ /* 0x000fda0003f24270 */
[----:B------:R-:W-:Y:S05]  /*52f0*/  @P1 BRA `(.L_x_1000) ;  /* 0x0000000000201947 */ /* 0x000fea0003800000 */
[----:B------:R-:W-:Y:S01]  /*5300*/  IMAD.U32 R15, RZ, RZ, UR29 ;  /* 0x0000001dff0f7e24 */ /* 0x000fe2000f8e00ff */
[----:B------:R-:W-:-:S04]  /*5310*/  LOP3.LUT R13, RZ, R13, RZ, 0x33, !PT ;  /* 0x0000000dff0d7212 */ /* 0x000fc800078e33ff */
[----:B------:R-:W-:-:S13]  /*5320*/  ISETP.NE.AND P1, PT, R15, 0x1, PT ;  /* 0x000000010f00780c */ /* 0x000fda0003f25270 */
[----:B------:R-:W0:Y:S02]  /*5330*/  @P1 LDC.64 R120, c[0x0][0x9e8] ;  /* 0x00027a00ff781b82 */ /* 0x000e240000000a00 */
[----:B0-----:R-:W-:-:S05]  /*5340*/  @P1 IMAD.HI.U32 R120, R13, R120, RZ ;  /* 0x000000780d781227 */ /* 0x001fca00078e00ff */
[----:B------:R-:W-:-:S04]  /*5350*/  @P1 SHF.R.U32.HI R13, RZ, R121, R120 ;  /* 0x00000079ff0d1219 */ /* 0x000fc80000011678 */
[----:B------:R-:W-:Y:S01]  /*5360*/  LOP3.LUT R13, RZ, R13, RZ, 0x33, !PT ;  /* 0x0000000dff0d7212 */ /* 0x000fe200078e33ff */
[----:B------:R-:W-:Y:S06]  /*5370*/  BRA `(.L_x_1001) ;  /* 0x0000000000147947 */ /* 0x000fec0003800000 */
.L_x_1000:
[----:B------:R-:W-:-:S05]  /*5380*/  IMAD.U32 R15, RZ, RZ, UR29 ;  /* 0x0000001dff0f7e24 */ /* 0x000fca000f8e00ff */
[----:B------:R-:W-:-:S13]  /*5390*/  ISETP.NE.AND P1, PT, R15, 0x1, PT ;  /* 0x000000010f00780c */ /* 0x000fda0003f25270 */
[----:B------:R-:W0:Y:S02]  /*53a0*/  @P1 LDC.64 R120, c[0x0][0x9e8] ;  /* 0x00027a00ff781b82 */ /* 0x000e240000000a00 */
[----:B0-----:R-:W-:-:S05]  /*53b0*/  @P1 IMAD.HI.U32 R120, R13, R120, RZ ;  /* 0x000000780d781227 */ /* 0x001fca00078e00ff */
[----:B------:R-:W-:-:S07]  /*53c0*/  @P1 SHF.R.U32.HI R13, RZ, R121, R120 ;  /* 0x00000079ff0d1219 */ /* 0x000fce0000011678 */
.L_x_1001:
[----:B------:R-:W-:Y:S05]  /*53d0*/  BSYNC B0 ;  /* 0x0000000000007941 */ /* 0x000fea0003800000 */
.L_x_999:
[----:B------:R-:W-:-:S04]  /*53e0*/  IMAD R13, R13, R15, -R0 ;  /* 0x0000000f0d0d7224 */ /* 0x000fc800078e0a00 */
[----:B------:R-:W-:-:S05]  /*53f0*/  IMAD R13, R8, -0x2, R13 ;  /* 0xfffffffe080d7824 */ /* 0x000fca00078e020d */
[----:B------:R-:W-:Y:S02]  /*5400*/  VIADDMNMX R20, R13, R15, R20, PT ;  /* 0x0000000f0d147246 */ /* 0x000fe40003800114 */
[----:B------:R-:W-:-:S07]  /*5410*/  VIMNMX R22, R22, R13, !PT ;  /* 0x0000000d16167248 */ /* 0x000fce0007fe0100 */
.L_x_998:
[----:B------:R-:W-:Y:S01]  /*5420*/  ISETP.GT.AND P1, PT, R12, -0x1, PT ;  /* 0xffffffff0c00780c */ /* 0x000fe20003f24270 */
[----:B------:R-:W0:Y:S01]  /*5430*/  SHFL.IDX PT, R137, R2, 0x1, 0x1c1f ;  /* 0x003c1f0002897f89 */ /* 0x000e2200000e0000 */
[----:B------:R-:W-:Y:S02]  /*5440*/  UISETP.NE.AND UP0, UPT, UR44, URZ, UPT ;  /* 0x0000003f2c00728c */ /* 0x000fe4000bf05270 */
[C---:B------:R-:W-:Y:S02]  /*5450*/  ISETP.GT.AND P3, PT, R22.reuse, 0x8, P1 ;  /* 0x000000081600780c */ /* 0x040fe40000f64270 */
[----:B------:R-:W-:Y:S02]  /*5460*/  ISETP.GT.AND P6, PT, R22, RZ, P1 ;  /* 0x000000ff1600720c */ /* 0x000fe40000fc4270 */
[----:B------:R-:W-:Y:S02]  /*5470*/  ISETP.LT.OR P3, PT, R20, 0x9, P3 ;  /* 0x000000091400780c */ /* 0x000fe40001f61670 */
[----:B------:R-:W-:-:S02]  /*5480*/  ISETP.GT.AND P2, PT, R22, 0x1, P1 ;  /* 0x000000011600780c */ /* 0x000fc40000f44270 */
[----:B------:R-:W-:Y:S02]  /*5490*/  FSEL R149, R28, -INF , !P3 ;  /* 0xff8000001c957808 */ /* 0x000fe40005800000 */
[----:B------:R-:W-:Y:S02]  /*54a0*/  ISETP.GT.AND P3, PT, R22, 0x19, P1 ;  /* 0x000000191600780c */ /* 0x000fe40000f64270 */
[C---:B------:R-:W-:Y:S02]  /*54b0*/  ISETP.LT.OR P6, PT, R20.reuse, 0x1, P6 ;  /* 0x000000011400780c */ /* 0x040fe400037c1670 */
[C---:B------:R-:W-:Y:S02]  /*54c0*/  ISETP.LT.OR P2, PT, R20.reuse, 0x2, P2 ;  /* 0x000000021400780c */ /* 0x040fe40001741670 */
[----:B------:R-:W-:Y:S02]  /*54d0*/  ISETP.LT.OR P3, PT, R20, 0x1a, P3 ;  /* 0x0000001a1400780c */ /* 0x000fe40001f61670 */
[----:B------:R-:W-:-:S02]  /*54e0*/  ISETP.GT.AND P5, PT, R22, 0x9, P1 ;  /* 0x000000091600780c */ /* 0x000fc40000fa4270 */
[----:B------:R-:W-:Y:S01]  /*54f0*/  FSEL R141, R24, -INF , !P6 ;  /* 0xff800000188d7808 */ /* 0x000fe20007000000 */
[--C-:B0-----:R-:W-:Y:S01]  /*5500*/  IMAD.IADD R14, R14, 0x1, R137.reuse ;  /* 0x000000010e0e7824 */ /* 0x101fe200078e0289 */
[----:B------:R-:W-:Y:S01]  /*5510*/  FSEL R145, R25, -INF , !P2 ;  /* 0xff80000019917808 */ /* 0x000fe20005000000 */
[----:B------:R-:W-:Y:S01]  /*5520*/  IMAD.IADD R16, R16, 0x1, R137 ;  /* 0x0000000110107824 */ /* 0x000fe200078e0289 */
[C---:B------:R-:W-:Y:S02]  /*5530*/  ISETP.GT.AND P4, PT, R22.reuse, 0x10, P1 ;  /* 0x000000101600780c */ /* 0x040fe40000f84270 */
[C---:B------:R-:W-:Y:S02]  /*5540*/  ISETP.GT.AND P6, PT, R22.reuse, 0x11, P1 ;  /* 0x000000111600780c */ /* 0x040fe40000fc4270 */
[----:B------:R-:W-:Y:S02]  /*5550*/  ISETP.GT.AND P2, PT, R22, 0x18, P1 ;  /* 0x000000181600780c */ /* 0x000fe40000f44270 */
[----:B------:R-:W-:-:S02]  /*5560*/  FSEL R37, R37, -INF , !P3 ;  /* 0xff80000025257808 */ /* 0x000fc40005800000 */
[----:B------:R-:W-:Y:S02]  /*5570*/  ISETP.GT.AND P3, PT, R22, 0x30, P1 ;  /* 0x000000301600780c */ /* 0x000fe40000f64270 */
[C---:B------:R-:W-:Y:S02]  /*5580*/  ISETP.LT.OR P5, PT, R20.reuse, 0xa, P5 ;  /* 0x0000000a1400780c */ /* 0x040fe40002fa1670 */
[C---:B------:R-:W-:Y:S02]  /*5590*/  ISETP.LT.OR P4, PT, R20.reuse, 0x11, P4 ;  /* 0x000000111400780c */ /* 0x040fe40002781670 */
[C---:B------:R-:W-:Y:S02]  /*55a0*/  ISETP.LT.OR P6, PT, R20.reuse, 0x12, P6 ;  /* 0x000000121400780c */ /* 0x040fe400037c1670 */
[C---:B------:R-:W-:Y:S02]  /*55b0*/  ISETP.LT.OR P2, PT, R20.reuse, 0x19, P2 ;  /* 0x000000191400780c */ /* 0x040fe40001741670 */
[----:B------:R-:W-:-:S02]  /*55c0*/  ISETP.LT.OR P3, PT, R20, 0x31, P3 ;  /* 0x000000311400780c */ /* 0x000fc40001f61670 */
[----:B------:R-:W-:Y:S02]  /*55d0*/  FSEL R147, R29, -INF , !P5 ;  /* 0xff8000001d937808 */ /* 0x000fe40006800000 */
[----:B------:R-:W-:Y:S02]  /*55e0*/  FSEL R29, R32, -INF , !P4 ;  /* 0xff800000201d7808 */ /* 0x000fe40006000000 */
[----:B------:R-:W-:Y:S02]  /*55f0*/  FSEL R33, R33, -INF , !P6 ;  /* 0xff80000021217808 */ /* 0x000fe40007000000 */
[----:B------:R-:W-:Y:S02]  /*5600*/  FSEL R21, R36, -INF , !P2 ;  /* 0xff80000024157808 */ /* 0x000fe40005000000 */
[C---:B------:R-:W-:Y:S02]  /*5610*/  ISETP.GT.AND P5, PT, R22.reuse, 0x20, P1 ;  /* 0x000000201600780c */ /* 0x040fe40000fa4270 */
[----:B------:R-:W-:-:S02]  /*5620*/  ISETP.GT.AND P4, PT, R22, 0x21, P1 ;  /* 0x000000211600780c */ /* 0x000fc40000f84270 */
[C---:B------:R-:W-:Y:S02]  /*5630*/  ISETP.GT.AND P6, PT, R22.reuse, 0x28, P1 ;  /* 0x000000281600780c */ /* 0x040fe40000fc4270 */
[----:B------:R-:W-:Y:S02]  /*5640*/  ISETP.GT.AND P2, PT, R22, 0x29, P1 ;  /* 0x000000291600780c */ /* 0x000fe40000f44270 */
[----:B------:R-:W-:Y:S02]  /*5650*/  FSEL R19, R48, -INF , !P3 ;  /* 0xff80000030137808 */ /* 0x000fe40005800000 */
[----:B------:R-:W-:Y:S02]  /*5660*/  ISETP.GT.AND P3, PT, R22, 0x41, P1 ;  /* 0x000000411600780c */ /* 0x000fe40000f64270 */
[C---:B------:R-:W-:Y:S02]  /*5670*/  ISETP.LT.OR P5, PT, R20.reuse, 0x21, P5 ;  /* 0x000000211400780c */ /* 0x040fe40002fa1670 */
[----:B------:R-:W-:-:S02]  /*5680*/  ISETP.LT.OR P4, PT, R20, 0x22, P4 ;  /* 0x000000221400780c */ /* 0x000fc40002781670 */
[C---:B------:R-:W-:Y:S02]  /*5690*/  ISETP.LT.OR P6, PT, R20.reuse, 0x29, P6 ;  /* 0x000000291400780c */ /* 0x040fe400037c1670 */
[C---:B------:R-:W-:Y:S02]  /*56a0*/  ISETP.LT.OR P2, PT, R20.reuse, 0x2a, P2 ;  /* 0x0000002a1400780c */ /* 0x040fe40001741670 */
[----:B------:R-:W-:Y:S02]  /*56b0*/  ISETP.LT.OR P3, PT, R20, 0x42, P3 ;  /* 0x000000421400780c */ /* 0x000fe40001f61670 */
[----:B------:R-:W-:Y:S02]  /*56c0*/  FSEL R13, R40, -INF , !P5 ;  /* 0xff800000280d7808 */ /* 0x000fe40006800000 */
[----:B------:R-:W-:Y:S02]  /*56d0*/  FSEL R41, R41, -INF , !P4 ;  /* 0xff80000029297808 */ /* 0x000fe40006000000 */
[----:B------:R-:W-:-:S02]  /*56e0*/  FSEL R15, R44, -INF , !P6 ;  /* 0xff8000002c0f7808 */ /* 0x000fc40007000000 */
[----:B------:R-:W-:Y:S02]  /*56f0*/  FSEL R45, R45, -INF , !P2 ;  /* 0xff8000002d2d7808 */ /* 0x000fe40005000000 */
[C---:B------:R-:W-:Y:S02]  /*5700*/  ISETP.GT.AND P5, PT, R22.reuse, 0x31, P1 ;  /* 0x000000311600780c */ /* 0x040fe40000fa4270 */
        /* <DEDUP_REMOVED lines=34> */
[----:B------:R-:W-:Y:S02]  /*5930*/  PLOP3.LUT P3, PT, PT, PT, UP0, 0x40, 0x0 ;  /* 0x000000000000781c */ /* 0x000fe40003f6e808 */
[C---:B------:R-:W-:Y:S02]  /*5940*/  ISETP.LT.OR P5, PT, R20.reuse, 0x5a, P5 ;  /* 0x0000005a1400780c */ /* 0x040fe40002fa1670 */
[C---:B------:R-:W-:Y:S02]  /*5950*/  ISETP.LT.OR P4, PT, R20.reuse, 0x61, P4 ;  /* 0x000000611400780c */ /* 0x040fe40002781670 */
[C---:B------:R-:W-:Y:S02]  /*5960*/  ISETP.LT.OR P6, PT, R20.reuse, 0x62, P6 ;  /* 0x000000621400780c */ /* 0x040fe400037c1670 */
[----:B------:R-:W-:Y:S02]  /*5970*/  ISETP.LT.OR P2, PT, R20, 0x69, P2 ;  /* 0x000000691400780c */ /* 0x000fe40001741670 */
[----:B------:R-:W-:-:S02]  /*5980*/  FSEL R69, R69, -INF , !P5 ;  /* 0xff80000045457808 */ /* 0x000fc40006800000 */
[----:B------:R-:W-:Y:S02]  /*5990*/  FSEL R129, R72, -INF , !P4 ;  /* 0xff80000048817808 */ /* 0x000fe40006000000 */
[----:B------:R-:W-:Y:S02]  /*59a0*/  FSEL R73, R73, -INF , !P6 ;  /* 0xff80000049497808 */ /* 0x000fe40007000000 */
[----:B------:R-:W-:Y:S02]  /*59b0*/  FSEL R131, R76, -INF , !P2 ;  /* 0xff8000004c837808 */ /* 0x000fe40005000000 */
[C---:B------:R-:W-:Y:S02]  /*59c0*/  ISETP.GT.AND P5, PT, R22.reuse, 0x70, P1 ;  /* 0x000000701600780c */ /* 0x040fe40000fa4270 */
[C---:B------:R-:W-:Y:S02]  /*59d0*/  ISETP.GT.AND P4, PT, R22.reuse, 0x71, P1 ;  /* 0x000000711600780c */ /* 0x040fe40000f84270 */
[----:B------:R-:W-:-:S02]  /*59e0*/  ISETP.GT.AND P6, PT, R22, 0x78, P1 ;  /* 0x000000781600780c */ /* 0x000fc40000fc4270 */
[----:B------:R-:W-:Y:S02]  /*59f0*/  ISETP.GT.AND P2, PT, R22, 0x79, P1 ;  /* 0x000000791600780c */ /* 0x000fe40000f44270 */
[C---:B------:R-:W-:Y:S02]  /*5a00*/  ISETP.LT.OR P5, PT, R20.reuse, 0x71, P5 ;  /* 0x000000711400780c */ /* 0x040fe40002fa1670 */
[C---:B------:R-:W-:Y:S02]  /*5a10*/  ISETP.LT.OR P4, PT, R20.reuse, 0x72, P4 ;  /* 0x000000721400780c */ /* 0x040fe40002781670 */
[C---:B------:R-:W-:Y:S02]  /*5a20*/  ISETP.LT.OR P6, PT, R20.reuse, 0x79, P6 ;  /* 0x000000791400780c */ /* 0x040fe400037c1670 */
[----:B------:R-:W-:Y:S02]  /*5a30*/  ISETP.LT.OR P2, PT, R20, 0x7a, P2 ;  /* 0x0000007a1400780c */ /* 0x000fe40001741670 */
[----:B------:R-:W-:-:S02]  /*5a40*/  FSEL R133, R80, -INF , !P5 ;  /* 0xff80000050857808 */ /* 0x000fc40006800000 */
[----:B------:R-:W-:Y:S02]  /*5a50*/  FSEL R81, R81, -INF , !P4 ;  /* 0xff80000051517808 */ /* 0x000fe40006000000 */
[----:B------:R-:W-:Y:S02]  /*5a60*/  FSEL R135, R84, -INF , !P6 ;  /* 0xff80000054877808 */ /* 0x000fe40007000000 */
[----:B------:R-:W-:Y:S01]  /*5a70*/  FSEL R85, R85, -INF , !P2 ;  /* 0xff80000055557808 */ /* 0x000fe20005000000 */
        /* <DEDUP_REMOVED lines=14> */
.L_x_1004:
[----:B------:R-:W-:-:S05]  /*5b60*/  IMAD.U32 R2, RZ, RZ, UR29 ;  /* 0x0000001dff027e24 */ /* 0x000fca000f8e00ff */
[----:B------:R-:W-:-:S13]  /*5b70*/  ISETP.NE.AND P2, PT, R2, 0x1, PT ;  /* 0x000000010200780c */ /* 0x000fda0003f45270 */
[----:B------:R-:W0:Y:S02]  /*5b80*/  @P2 LDC.64 R136, c[0x0][0x9e8] ;  /* 0x00027a00ff882b82 */ /* 0x000e240000000a00 */
[----:B0-----:R-:W-:-:S05]  /*5b90*/  @P2 IMAD.HI.U32 R136, R139, R136, RZ ;  /* 0x000000888b882227 */ /* 0x001fca00078e00ff */
[----:B------:R-:W-:-:S07]  /*5ba0*/  @P2 SHF.R.U32.HI R139, RZ, R137, R136 ;  /* 0x00000089ff8b2219 */ /* 0x000fce0000011688 */
.L_x_1005:
[----:B------:R-:W-:Y:S05]  /*5bb0*/  BSYNC B0 ;  /* 0x0000000000007941 */ /* 0x000fea0003800000 */
.L_x_1003:
[----:B------:R-:W-:-:S04]  /*5bc0*/  IMAD R139, R139, R2, -R0 ;  /* 0x000000028b8b7224 */ /* 0x000fc800078e0a00 */
[----:B------:R-:W-:-:S05]  /*5bd0*/  IMAD R139, R8, -0x2, R139 ;  /* 0xfffffffe088b7824 */ /* 0x000fca00078e028b */
[----:B------:R-:W-:Y:S02]  /*5be0*/  VIADDMNMX R14, R139, R2, R14, PT ;  /* 0x000000028b0e7246 */ /* 0x000fe4000380010e */
[----:B------:R-:W-:-:S07]  /*5bf0*/  VIMNMX R16, R16, R139, !PT ;  /* 0x0000008b10107248 */ /* 0x000fce0007fe0100 */
.L_x_1002:
[----:B------:R-:W-:Y:S02]  /*5c00*/  FMNMX.FTZ R0, R141, R10, !PT ;  /* 0x0000000a8d007209 */ /* 0x000fe40007810000 */
[C---:B------:R-:W-:Y:S02]  /*5c10*/  ISETP.GT.AND P6, PT, R16.reuse, 0x1, P1 ;  /* 0x000000011000780c */ /* 0x040fe40000fc4270 */
[----:B------:R-:W-:Y:S02]  /*5c20*/  FMNMX.FTZ R0, R145, R0, !PT ;  /* 0x0000000091007209 */ /* 0x000fe40007810000 */
[----:B------:R-:W-:Y:S02]  /*5c30*/  ISETP.GT.AND P5, PT, R16, 0x10, P1 ;  /* 0x000000101000780c */ /* 0x000fe40000fa4270 */
[----:B------:R-:W-:Y:S02]  /*5c40*/  FMNMX.FTZ R0, R149, R0, !PT ;  /* 0x0000000095007209 */ /* 0x000fe40007810000 */
[----:B------:R-:W-:-:S02]  /*5c50*/  ISETP.LT.OR P6, PT, R14, 0x2, P6 ;  /* 0x000000020e00780c */ /* 0x000fc400037c1670 */
[----:B------:R-:W-:Y:S02]  /*5c60*/  FMNMX.FTZ R0, R147, R0, !PT ;  /* 0x0000000093007209 */ /* 0x000fe40007810000 */
[----:B------:R-:W-:Y:S02]  /*5c70*/  ISETP.LT.OR P5, PT, R14, 0x11, P5 ;  /* 0x000000110e00780c */ /* 0x000fe40002fa1670 */
[----:B------:R-:W-:Y:S02]  /*5c80*/  FMNMX.FTZ R0, R29, R0, !PT ;  /* 0x000000001d007209 */ /* 0x000fe40007810000 */
[----:B------:R-:W-:Y:S02]  /*5c90*/  FSEL R27, R27, -INF , !P6 ;  /* 0xff8000001b1b7808 */ /* 0x000fe40007000000 */
[----:B------:R-:W-:Y:S02]  /*5ca0*/  FMNMX.FTZ R0, R33, R0, !PT ;  /* 0x0000000021007209 */ /* 0x000fe40007810000 */
[----:B------:R-:W-:-:S02]  /*5cb0*/  FSEL R139, R34, -INF , !P5 ;  /* 0xff800000228b7808 */ /* 0x000fc40006800000 */
[----:B------:R-:W-:Y:S02]  /*5cc0*/  FMNMX.FTZ R0, R21, R0, !PT ;  /* 0x0000000015007209 */ /* 0x000fe40007810000 */
[----:B------:R-:W-:Y:S02]  /*5cd0*/  ISETP.GT.AND P5, PT, R16, 0x20, P1 ;  /* 0x000000201000780c */ /* 0x000fe40000fa4270 */
[----:B------:R-:W-:Y:S02]  /*5ce0*/  FMNMX.FTZ R0, R37, R0, !PT ;  /* 0x0000000025007209 */ /* 0x000fe40007810000 */
[----:B------:R-:W-:Y:S02]  /*5cf0*/  ISETP.LT.OR P5, PT, R14, 0x21, P5 ;  /* 0x000000210e00780c */ /* 0x000fe40002fa1670 */
[----:B------:R-:W-:Y:S02]  /*5d00*/  FMNMX.FTZ R0, R13, R0, !PT ;  /* 0x000000000d007209 */ /* 0x000fe40007810000 */
[----:B------:R-:W-:-:S02]  /*5d10*/  ISETP.GT.AND P2, PT, R16, 0x11, P1 ;  /* 0x000000111000780c */ /* 0x000fc40000f44270 */
[----:B------:R-:W-:Y:S02]  /*5d20*/  FMNMX.FTZ R0, R41, R0, !PT ;  /* 0x0000000029007209 */ /* 0x000fe40007810000 */
[----:B------:R-:W-:Y:S02]  /*5d30*/  ISETP.LT.OR P2, PT, R14, 0x12, P2 ;  /* 0x000000120e00780c */ /* 0x000fe40001741670 */
[----:B------:R-:W-:Y:S02]  /*5d40*/  FMNMX.FTZ R0, R15, R0, !PT ;  /* 0x000000000f007209 */ /* 0x000fe40007810000 */
[C---:B------:R-:W-:Y:S02]  /*5d50*/  ISETP.GT.AND P3, PT, R16.reuse, 0x8, P1 ;  /* 0x000000081000780c */ /* 0x040fe40000f64270 */
[----:B------:R-:W-:Y:S02]  /*5d60*/  FMNMX.FTZ R0, R45, R0, !PT ;  /* 0x000000002d007209 */ /* 0x000fe40007810000 */
[----:B------:R-:W-:-:S02]  /*5d70*/  ISETP.GT.AND P4, PT, R16, 0x9, P1 ;  /* 0x000000091000780c */ /* 0x000fc40000f84270 */
[----:B------:R-:W-:Y:S02]  /*5d80*/  FMNMX.FTZ R0, R19, R0, !PT ;  /* 0x0000000013007209 */ /* 0x000fe40007810000 */
[C---:B------:R-:W-:Y:S02]  /*5d90*/  ISETP.LT.OR P3, PT, R14.reuse, 0x9, P3 ;  /* 0x000000090e00780c */ /* 0x040fe40001f61670 */
[----:B------:R-:W-:Y:S02]  /*5da0*/  FMNMX.FTZ R0, R49, R0, !PT ;  /* 0x0000000031007209 */ /* 0x000fe40007810000 */
[----:B------:R-:W-:Y:S02]  /*5db0*/  ISETP.LT.OR P4, PT, R14, 0xa, P4 ;  /* 0x0000000a0e00780c */ /* 0x000fe40002781670 */
[----:B------:R-:W-:Y:S02]  /*5dc0*/  FMNMX.FTZ R0, R25, R0, !PT ;  /* 0x0000000019007209 */ /* 0x000fe40007810000 */
[----:B------:R-:W-:-:S02]  /*5dd0*/  FSEL R31, R31, -INF , !P4 ;  /* 0xff8000001f1f7808 */ /* 0x000fc40006000000 */
[----:B------:R-:W-:Y:S02]  /*5de0*/  FMNMX.FTZ R0, R53, R0, !PT ;  /* 0x0000000035007209 */ /* 0x000fe40007810000 */
[----:B------:R-:W-:Y:S02]  /*5df0*/  ISETP.GT.AND P4, PT, R16, 0x19, P1 ;  /* 0x000000191000780c */ /* 0x000fe40000f84270 */
        /* <DEDUP_REMOVED lines=26> */
[----:B------:R-:W-:-:S04]  /*5fa0*/  FMNMX.FTZ R0, R81, R0, !PT ;  /* 0x0000000051007209 */ /* 0x000fc80007810000 */
[----:B------:R-:W-:-:S04]  /*5fb0*/  FMNMX.FTZ R0, R135, R0, !PT ;  /* 0x0000000087007209 */ /* 0x000fc80007810000 */
[----:B------:R-:W-:Y:S02]  /*5fc0*/  FMNMX.FTZ R20, R85, R0, !PT ;  /* 0x0000000055147209 */ /* 0x000fe40007810000 */
[----:B------:R-:W0:Y:S03]  /*5fd0*/  LDC R0, c[0x0][0x988] ;  /* 0x00026200ff007b82 */ /* 0x000e260000000800 */
[----:B------:R-:W1:Y:S02]  /*5fe0*/  SHFL.BFLY PT, R137, R20, 0x2, 0x1f ;  /* 0x0c401f0014897f89 */ /* 0x000e6400000e0000 */
[----:B-1----:R-:W-:-:S05]  /*5ff0*/  FMNMX.FTZ R137, R20, R137, !PT ;  /* 0x0000008914897209 */ /* 0x002fca0007810000 */
[----:B------:R-:W1:Y:S02]  /*6000*/  SHFL.BFLY PT, R2, R137, 0x1, 0x1f ;  /* 0x0c201f0089027f89 */ /* 0x000e6400000e0000 */
[----:B-1----:R-:W-:Y:S02]  /*6010*/  FMNMX.FTZ R2, R137, R2, !PT ;  /* 0x0000000289027209 */ /* 0x002fe40007810000 */
[----:B------:R-:W-:Y:S02]  /*6020*/  FSEL R137, R30, -INF , !P3 ;  /* 0xff8000001e897808 */ /* 0x000fe40005800000 */
[C---:B------:R-:W-:Y:S01]  /*6030*/  FSETP.NEU.FTZ.AND P6, PT, R2.reuse, -INF , PT ;  /* 0xff8000000200780b */ /* 0x040fe20003fdd000 */
[----:B0-----:R-:W-:Y:S01]  /*6040*/  FMUL.FTZ R20, R2, R0 ;  /* 0x0000000002147220 */ /* 0x001fe20000410000 */
[----:B------:R-:W-:-:S04]  /*6050*/  ISETP.GT.AND P3, PT, R16, 0x18, P1 ;  /* 0x000000181000780c */ /* 0x000fc80000f64270 */
[----:B------:R-:W-:Y:S02]  /*6060*/  FSEL R20, R20, RZ, P6 ;  /* 0x000000ff14147208 */ /* 0x000fe40003000000 */
[----:B------:R-:W-:-:S03]  /*6070*/  ISETP.LT.OR P3, PT, R14, 0x19, P3 ;  /* 0x000000190e00780c */ /* 0x000fc60001f61670 */
[-CC-:B------:R-:W-:Y:S01]  /*6080*/  FFMA.FTZ R148, R145, R0.reuse, -R20.reuse ;  /* 0x0000000091947223 */ /* 0x180fe20000010814 */
[----:B------:R-:W-:Y:S01]  /*6090*/  FSEL R145, R42, -INF , !P5 ;  /* 0xff8000002a917808 */ /* 0x000fe20006800000 */
[-CC-:B------:R-:W-:Y:S01]  /*60a0*/  FFMA.FTZ R22, R141, R0.reuse, -R20.reuse ;  /* 0x000000008d167223 */ /* 0x180fe20000010814 */
[----:B------:R-:W-:Y:S01]  /*60b0*/  ISETP.GT.AND P5, PT, R16, RZ, P1 ;  /* 0x000000ff1000720c */ /* 0x000fe20000fa4270 */
[-CC-:B------:R-:W-:Y:S01]  /*60c0*/  FFMA.FTZ R150, R149, R0.reuse, -R20.reuse ;  /* 0x0000000095967223 */ /* 0x180fe20000010814 */
[----:B------:R-:W-:Y:S01]  /*60d0*/  FSEL R141, R35, -INF , !P2 ;  /* 0xff800000238d7808 */ /* 0x000fe20005000000 */
[-CC-:B------:R-:W-:Y:S01]  /*60e0*/  FFMA.FTZ R146, R21, R0.reuse, -R20.reuse ;  /* 0x0000000015927223 */ /* 0x180fe20000010814 */
[----:B------:R-:W-:Y:S01]  /*60f0*/  ISETP.LT.OR P5, PT, R14, 0x1, P5 ;  /* 0x000000010e00780c */ /* 0x000fe20002fa1670 */
[----:B------:R0:W-:Y:S01]  /*6100*/  MUFU.EX2 R35, R22 ;  /* 0x0000001600237308 */ /* 0x0001e20000000800 */
[----:B------:R-:W-:Y:S01]  /*6110*/  FSEL R143, R38, -INF , !P3 ;  /* 0xff800000268f7808 */ /* 0x000fe20005800000 */
[-CC-:B------:R-:W-:Y:S01]  /*6120*/  FFMA.FTZ R21, R37, R0.reuse, -R20.reuse ;  /* 0x0000000025157223 */ /* 0x180fe20000010814 */
[----:B------:R-:W-:Y:S01]  /*6130*/  FSEL R26, R26, -INF , !P5 ;  /* 0xff8000001a1a7808 */ /* 0x000fe20006800000 */
[-CC-:B------:R-:W-:Y:S01]  /*6140*/  FFMA.FTZ R144, R29, R0.reuse, -R20.reuse ;  /* 0x000000001d907223 */ /* 0x180fe20000010814 */
[C---:B------:R-:W-:Y:S01]  /*6150*/  ISETP.GT.AND P2, PT, R16.reuse, 0x21, P1 ;  /* 0x000000211000780c */ /* 0x040fe20000f44270 */
[-CC-:B------:R-:W-:Y:S01]  /*6160*/  FFMA.FTZ R29, R33, R0.reuse, -R20.reuse ;  /* 0x00000000211d7223 */ /* 0x180fe20000010814 */
[----:B------:R-:W-:Y:S01]  /*6170*/  ISETP.GT.AND P3, PT, R16, 0x28, P1 ;  /* 0x000000281000780c */ /* 0x000fe20000f64270 */
[-CC-:B------:R-:W-:Y:S01]  /*6180*/  FFMA.FTZ R33, R41, R0.reuse, -R20.reuse ;  /* 0x0000000029217223 */ /* 0x180fe20000010814 */
[----:B0-----:R-:W-:Y:S01]  /*6190*/  FMNMX.FTZ R22, R26, R11, !PT ;  /* 0x0000000b1a167209 */ /* 0x001fe20007810000 */
[-CC-:B------:R-:W-:Y:S01]  /*61a0*/  FFMA.FTZ R140, R13, R0.reuse, -R20.reuse ;  /* 0x000000000d8c7223 */ /* 0x180fe20000010814 */
[C---:B------:R-:W-:Y:S01]  /*61b0*/  ISETP.LT.OR P2, PT, R14.reuse, 0x22, P2 ;  /* 0x000000220e00780c */ /* 0x040fe20001741670 */
[--C-:B------:R-:W-:Y:S01]  /*61c0*/  FFMA.FTZ R132, R121, R0, -R20.reuse ;  /* 0x0000000079847223 */ /* 0x100fe20000010814 */
[----:B------:R-:W-:Y:S01]  /*61d0*/  FMNMX.FTZ R22, R27, R22, !PT ;  /* 0x000000161b167209 */ /* 0x000fe20007810000 */
[-CC-:B------:R-:W-:Y:S01]  /*61e0*/  FFMA.FTZ R142, R15, R0.reuse, -R20.reuse ;  /* 0x000000000f8e7223 */ /* 0x180fe20000010814 */
[----:B------:R-:W-:Y:S01]  /*61f0*/  ISETP.LT.OR P3, PT, R14, 0x29, P3 ;  /* 0x000000290e00780c */ /* 0x000fe20001f61670 */
[--C-:B------:R-:W-:Y:S01]  /*6200*/  FFMA.FTZ R15, R45, R0, -R20.reuse ;  /* 0x000000002d0f7223 */ /* 0x100fe20000010814 */
[----:B------:R-:W-:Y:S01]  /*6210*/  FMNMX.FTZ R22, R137, R22, !PT ;  /* 0x0000001689167209 */ /* 0x000fe20007810000 */
[-CC-:B------:R-:W-:Y:S01]  /*6220*/  FFMA.FTZ R45, R57, R0.reuse, -R20.reuse ;  /* 0x00000000392d7223 */ /* 0x180fe20000010814 */
[----:B------:R-:W-:Y:S01]  /*6230*/  FSEL R43, R43, -INF , !P2 ;  /* 0xff8000002b2b7808 */ /* 0x000fe20005000000 */
[--C-:B------:R-:W-:Y:S01]  /*6240*/  FFMA.FTZ R57, R73, R0, -R20.reuse ;  /* 0x0000000049397223 */ /* 0x100fe20000010814 */
[----:B------:R-:W-:Y:S01]  /*6250*/  FMNMX.FTZ R22, R31, R22, !PT ;  /* 0x000000161f167209 */ /* 0x000fe20007810000 */
[-CC-:B------:R-:W-:Y:S01]  /*6260*/  FFMA.FTZ R136, R19, R0.reuse, -R20.reuse ;  /* 0x0000000013887223 */ /* 0x180fe20000010814 */
[----:B------:R-:W-:Y:S01]  /*6270*/  ISETP.GT.AND P2, PT, R16, 0x30, P1 ;  /* 0x000000301000780c */ /* 0x000fe20000f44270 */
        /* <DEDUP_REMOVED lines=11> */
[----:B------:R-:W-:Y:S01]  /*6330*/  ISETP.LT.OR P2, PT, R14, 0x31, P2 ;  /* 0x000000310e00780c */ /* 0x000fe20001741670 */
        /* <DEDUP_REMOVED lines=11> */
[C---:B------:R-:W-:Y:S01]  /*63f0*/  ISETP.LT.OR P3, PT, R14.reuse, 0x32, P3 ;  /* 0x000000320e00780c */ /* 0x040fe20001f61670 */
[--C-:B------:R-:W-:Y:S01]  /*6400*/  FFMA.FTZ R49, R81, R0, -R20.reuse ;  /* 0x0000000051317223 */ /* 0x100fe20000010814 */
[----:B------:R-:W-:Y:S01]  /*6410*/  FMNMX.FTZ R22, R149, R22, !PT ;  /* 0x0000001695167209 */ /* 0x000fe20007810000 */
[----:B------:R-:W-:Y:S01]  /*6420*/  FFMA.FTZ R122, R135, R0, -R20 ;  /* 0x00000000877a7223 */ /* 0x000fe20000010814 */
[----:B------:R-:W-:Y:S01]  /*6430*/  ISETP.LT.OR P5, PT, R14, 0x39, P5 ;  /* 0x000000390e00780c */ /* 0x000fe20002fa1670 */
[----:B------:R-:W-:Y:S01]  /*6440*/  MUFU.EX2 R148, R148 ;  /* 0x0000009400947308 */ /* 0x000fe20000000800 */
[----:B------:R-:W-:-:S02]  /*6450*/  FMNMX.FTZ R22, R47, R22, !PT ;  /* 0x000000162f167209 */ /* 0x000fc40007810000 */
[----:B------:R-:W-:Y:S02]  /*6460*/  FSEL R51, R51, -INF , !P3 ;  /* 0xff80000033337808 */ /* 0x000fe40005800000 */
[----:B------:R-:W-:Y:S02]  /*6470*/  FMNMX.FTZ R22, R151, R22, !PT ;  /* 0x0000001697167209 */ /* 0x000fe40007810000 */
[----:B------:R-:W-:Y:S01]  /*6480*/  ISETP.GT.AND P2, PT, R16, 0x40, P1 ;  /* 0x000000401000780c */ /* 0x000fe20000f44270 */
[----:B------:R-:W-:Y:S01]  /*6490*/  MUFU.EX2 R150, R150 ;  /* 0x0000009600967308 */ /* 0x000fe20000000800 */
[----:B------:R-:W-:Y:S02]  /*64a0*/  FSEL R153, R54, -INF , !P5 ;  /* 0xff80000036997808 */ /* 0x000fe40006800000 */
[----:B------:R-:W-:Y:S02]  /*64b0*/  FMNMX.FTZ R22, R51, R22, !PT ;  /* 0x0000001633167209 */ /* 0x000fe40007810000 */
[----:B------:R-:W-:-:S02]  /*64c0*/  ISETP.GT.AND P3, PT, R16, 0x41, P1 ;  /* 0x000000411000780c */ /* 0x000fc40000f64270 */
[----:B------:R-:W-:Y:S01]  /*64d0*/  ISETP.LT.OR P2, PT, R14, 0x41, P2 ;  /* 0x000000410e00780c */ /* 0x000fe20001741670 */
[----:B------:R-:W-:Y:S01]  /*64e0*/  MUFU.EX2 R147, R147 ;  /* 0x0000009300937308 */ /* 0x000fe20000000800 */
[----:B------:R-:W-:Y:S02]  /*64f0*/  FMNMX.FTZ R22, R153, R22, !PT ;  /* 0x0000001699167209 */ /* 0x000fe40007810000 */
[----:B------:R-:W-:Y:S02]  /*6500*/  ISETP.GT.AND P5, PT, R16, 0x48, P1 ;  /* 0x000000481000780c */ /* 0x000fe40000fa4270 */
[----:B------:R-:W-:Y:S02]  /*6510*/  FSEL R37, R58, -INF , !P2 ;  /* 0xff8000003a257808 */ /* 0x000fe40005000000 */
[----:B------:R-:W-:Y:S01]  /*6520*/  ISETP.LT.OR P3, PT, R14, 0x42, P3 ;  /* 0x000000420e00780c */ /* 0x000fe20001f61670 */
[----:B------:R-:W-:Y:S01]  /*6530*/  MUFU.EX2 R144, R144 ;  /* 0x0000009000907308 */ /* 0x000fe20000000800 */
[----:B------:R-:W-:-:S02]  /*6540*/  FMNMX.FTZ R22, R55, R22, !PT ;  /* 0x0000001637167209 */ /* 0x000fc40007810000 */
[----:B------:R-:W-:Y:S02]  /*6550*/  ISETP.LT.OR P5, PT, R14, 0x49, P5 ;  /* 0x000000490e00780c */ /* 0x000fe40002fa1670 */
[----:B------:R-:W-:Y:S02]  /*6560*/  FSEL R59, R59, -INF , !P3 ;  /* 0xff8000003b3b7808 */ /* 0x000fe40005800000 */
[----:B------:R-:W-:Y:S01]  /*6570*/  FMNMX.FTZ R22, R37, R22, !PT ;  /* 0x0000001625167209 */ /* 0x000fe20007810000 */
[----:B------:R-:W-:Y:S01]  /*6580*/  MUFU.EX2 R29, R29 ;  /* 0x0000001d001d7308 */ /* 0x000fe20000000800 */
[----:B------:R-:W-:Y:S02]  /*6590*/  ISETP.GT.AND P2, PT, R16, 0x50, P1 ;  /* 0x000000501000780c */ /* 0x000fe40000f44270 */
[----:B------:R-:W-:Y:S02]  /*65a0*/  FSEL R41, R62, -INF , !P5 ;  /* 0xff8000003e297808 */ /* 0x000fe40006800000 */
[----:B------:R-:W-:-:S02]  /*65b0*/  FMNMX.FTZ R22, R59, R22, !PT ;  /* 0x000000163b167209 */ /* 0x000fc40007810000 */
[----:B------:R-:W-:Y:S01]  /*65c0*/  ISETP.GT.AND P3, PT, R16, 0x51, P1 ;  /* 0x000000511000780c */ /* 0x000fe20000f64270 */
[----:B------:R-:W-:Y:S01]  /*65d0*/  MUFU.EX2 R146, R146 ;  /* 0x0000009200927308 */ /* 0x000fe20000000800 */
[----:B------:R-:W-:Y:S02]  /*65e0*/  ISETP.LT.OR P2, PT, R14, 0x51, P2 ;  /* 0x000000510e00780c */ /* 0x000fe40001741670 */
[----:B------:R-:W-:Y:S02]  /*65f0*/  FMNMX.FTZ R22, R41, R22, !PT ;  /* 0x0000001629167209 */ /* 0x000fe40007810000 */
[----:B------:R-:W-:Y:S02]  /*6600*/  ISETP.GT.AND P5, PT, R16, 0x58, P1 ;  /* 0x000000581000780c */ /* 0x000fe40000fa4270 */
[----:B------:R-:W-:Y:S01]  /*6610*/  FSEL R155, R66, -INF , !P2 ;  /* 0xff800000429b7808 */ /* 0x000fe20005000000 */
[----:B------:R-:W-:Y:S01]  /*6620*/  MUFU.EX2 R21, R21 ;  /* 0x0000001500157308 */ /* 0x000fe20000000800 */
[----:B------:R-:W-:-:S02]  /*6630*/  ISETP.LT.OR P3, PT, R14, 0x52, P3 ;  /* 0x000000520e00780c */ /* 0x000fc40001f61670 */
[----:B------:R-:W-:Y:S02]  /*6640*/  FMNMX.FTZ R24, R63, R22, !PT ;  /* 0x000000163f187209 */ /* 0x000fe40007810000 */
[----:B------:R-:W-:Y:S02]  /*6650*/  ISETP.LT.OR P5, PT, R14, 0x59, P5 ;  /* 0x000000590e00780c */ /* 0x000fe40002fa1670 */
[----:B------:R-:W-:Y:S01]  /*6660*/  FSEL R67, R67, -INF , !P3 ;  /* 0xff80000043437808 */ /* 0x000fe20005800000 */
[----:B------:R-:W-:Y:S01]  /*6670*/  MUFU.EX2 R140, R140 ;  /* 0x0000008c008c7308 */ /* 0x000fe20000000800 */
[----:B------:R-:W-:Y:S02]  /*6680*/  FMNMX.FTZ R24, R155, R24, !PT ;  /* 0x000000189b187209 */ /* 0x000fe40007810000 */
[----:B------:R-:W-:Y:S02]  /*6690*/  ISETP.GT.AND P2, PT, R16, 0x60, P1 ;  /* 0x000000601000780c */ /* 0x000fe40000f44270 */
[----:B------:R-:W-:-:S02]  /*66a0*/  FSEL R157, R70, -INF , !P5 ;  /* 0xff800000469d7808 */ /* 0x000fc40006800000 */
[----:B------:R-:W-:Y:S01]  /*66b0*/  FMNMX.FTZ R24, R67, R24, !PT ;  /* 0x0000001843187209 */ /* 0x000fe20007810000 */
[----:B------:R-:W-:Y:S01]  /*66c0*/  MUFU.EX2 R33, R33 ;  /* 0x0000002100217308 */ /* 0x000fe20000000800 */
[----:B------:R-:W-:Y:S02]  /*66d0*/  ISETP.GT.AND P3, PT, R16, 0x61, P1 ;  /* 0x000000611000780c */ /* 0x000fe40000f64270 */
[----:B------:R-:W-:Y:S02]  /*66e0*/  ISETP.LT.OR P2, PT, R14, 0x61, P2 ;  /* 0x000000610e00780c */ /* 0x000fe40001741670 */
[----:B------:R-:W-:Y:S01]  /*66f0*/  FSEL R22, R71, -INF , !P4 ;  /* 0xff80000047167808 */ /* 0x000fe20006000000 */
[--C-:B------:R-:W-:Y:S01]  /*6700*/  FFMA.FTZ R71, R61, R0, -R20.reuse ;  /* 0x000000003d477223 */ /* 0x100fe20000010814 */
[----:B------:R-:W-:Y:S01]  /*6710*/  FMNMX.FTZ R13, R157, R24, !PT ;  /* 0x000000189d0d7209 */ /* 0x000fe20007810000 */
[----:B------:R-:W-:Y:S01]  /*6720*/  FFMA.FTZ R61, R69, R0, -R20 ;  /* 0x00000000453d7223 */ /* 0x000fe20000010814 */
[----:B------:R-:W-:Y:S01]  /*6730*/  ISETP.GT.AND P5, PT, R16, 0x68, P1 ;  /* 0x000000681000780c */ /* 0x000fe20000fa4270 */
[----:B------:R-:W-:Y:S01]  /*6740*/  MUFU.EX2 R142, R142 ;  /* 0x0000008e008e7308 */ /* 0x000fe20000000800 */
[----:B------:R-:W-:-:S02]  /*6750*/  FSEL R74, R74, -INF , !P2 ;  /* 0xff8000004a4a7808 */ /* 0x000fc40005000000 */
[----:B------:R-:W-:Y:S02]  /*6760*/  ISETP.LT.OR P3, PT, R14, 0x62, P3 ;  /* 0x000000620e00780c */ /* 0x000fe40001f61670 */
[----:B------:R-:W-:Y:S02]  /*6770*/  FMNMX.FTZ R13, R22, R13, !PT ;  /* 0x0000000d160d7209 */ /* 0x000fe40007810000 */
[----:B------:R-:W-:Y:S01]  /*6780*/  ISETP.GT.AND P4, PT, R16, 0x69, P1 ;  /* 0x000000691000780c */ /* 0x000fe20000f84270 */
[----:B------:R-:W-:Y:S01]  /*6790*/  MUFU.EX2 R15, R15 ;  /* 0x0000000f000f7308 */ /* 0x000fe20000000800 */
[----:B------:R-:W-:Y:S02]  /*67a0*/  ISETP.LT.OR P5, PT, R14, 0x69, P5 ;  /* 0x000000690e00780c */ /* 0x000fe40002fa1670 */
[----:B------:R-:W-:Y:S02]  /*67b0*/  FSEL R75, R75, -INF , !P3 ;  /* 0xff8000004b4b7808 */ /* 0x000fe40005800000 */
[----:B------:R-:W-:-:S02]  /*67c0*/  FMNMX.FTZ R24, R74, R13, !PT ;  /* 0x0000000d4a187209 */ /* 0x000fc40007810000 */
[----:B------:R-:W-:Y:S01]  /*67d0*/  ISETP.GT.AND P2, PT, R16, 0x70, P1 ;  /* 0x000000701000780c */ /* 0x000fe20000f44270 */
[----:B------:R-:W-:Y:S01]  /*67e0*/  MUFU.EX2 R136, R136 ;  /* 0x0000008800887308 */ /* 0x000fe20000000800 */
[----:B------:R-:W-:Y:S02]  /*67f0*/  FSEL R78, R78, -INF , !P5 ;  /* 0xff8000004e4e7808 */ /* 0x000fe40006800000 */
[----:B------:R-:W-:Y:S02]  /*6800*/  ISETP.LT.OR P4, PT, R14, 0x6a, P4 ;  /* 0x0000006a0e00780c */ /* 0x000fe40002781670 */
[----:B------:R-:W-:Y:S02]  /*6810*/  FMNMX.FTZ R13, R75, R24, !PT ;  /* 0x000000184b0d7209 */ /* 0x000fe40007810000 */
[C---:B------:R-:W-:Y:S01]  /*6820*/  ISETP.GT.AND P3, PT, R16.reuse, 0x71, P1 ;  /* 0x000000711000780c */ /* 0x040fe20000f64270 */
[----:B------:R-:W-:Y:S01]  /*6830*/  MUFU.EX2 R19, R19 ;  /* 0x0000001300137308 */ /* 0x000fe20000000800 */
[----:B------:R-:W-:-:S02]  /*6840*/  ISETP.GT.AND P5, PT, R16, 0x78, P1 ;  /* 0x000000781000780c */ /* 0x000fc40000fa4270 */
[----:B------:R-:W-:Y:S02]  /*6850*/  ISETP.GT.AND P1, PT, R16, 0x79, P1 ;  /* 0x000000791000780c */ /* 0x000fe40000f24270 */
[----:B------:R-:W-:Y:S02]  /*6860*/  ISETP.LT.OR P2, PT, R14, 0x71, P2 ;  /* 0x000000710e00780c */ /* 0x000fe40001741670 */
[----:B------:R-:W-:Y:S01]  /*6870*/  FSEL R79, R79, -INF , !P4 ;  /* 0xff8000004f4f7808 */ /* 0x000fe20006000000 */
[----:B------:R-:W-:Y:S01]  /*6880*/  MUFU.EX2 R138, R138 ;  /* 0x0000008a008a7308 */ /* 0x000fe20000000800 */
[----:B------:R-:W-:Y:S02]  /*6890*/  FMNMX.FTZ R16, R78, R13, !PT ;  /* 0x0000000d4e107209 */ /* 0x000fe40007810000 */
[----:B------:R-:W-:Y:S02]  /*68a0*/  ISETP.LT.OR P3, PT, R14, 0x72, P3 ;  /* 0x000000720e00780c */ /* 0x000fe40001f61670 */
[----:B------:R-:W-:-:S02]  /*68b0*/  FSEL R121, R82, -INF , !P2 ;  /* 0xff80000052797808 */ /* 0x000fc40005000000 */
[----:B------:R-:W-:Y:S01]  /*68c0*/  FMNMX.FTZ R16, R79, R16, !PT ;  /* 0x000000104f107209 */ /* 0x000fe20007810000 */
[----:B------:R-:W-:Y:S01]  /*68d0*/  MUFU.EX2 R25, R25 ;  /* 0x0000001900197308 */ /* 0x000fe20000000800 */
[C---:B------:R-:W-:Y:S02]  /*68e0*/  ISETP.LT.OR P5, PT, R14.reuse, 0x79, P5 ;  /* 0x000000790e00780c */ /* 0x040fe40002fa1670 */
[----:B------:R-:W-:Y:S02]  /*68f0*/  FSEL R83, R83, -INF , !P3 ;  /* 0xff80000053537808 */ /* 0x000fe40005800000 */
[----:B------:R-:W-:Y:S02]  /*6900*/  FMNMX.FTZ R16, R121, R16, !PT ;  /* 0x0000001079107209 */ /* 0x000fe40007810000 */
[----:B------:R-:W-:Y:S01]  /*6910*/  ISETP.LT.OR P1, PT, R14, 0x7a, P1 ;  /* 0x0000007a0e00780c */ /* 0x000fe20000f21670 */
[----:B------:R-:W-:Y:S01]  /*6920*/  MUFU.EX2 R132, R132 ;  /* 0x0000008400847308 */ /* 0x000fe20000000800 */
[----:B------:R-:W-:-:S02]  /*6930*/  FSEL R86, R86, -INF , !P5 ;  /* 0xff80000056567808 */ /* 0x000fc40006800000 */
[----:B------:R-:W-:Y:S02]  /*6940*/  FMNMX.FTZ R13, R83, R16, !PT ;  /* 0x00000010530d7209 */ /* 0x000fe40007810000 */
[----:B------:R-:W-:Y:S02]  /*6950*/  FSEL R87, R87, -INF , !P1 ;  /* 0xff80000057577808 */ /* 0x000fe40004800000 */
[----:B------:R-:W-:Y:S01]  /*6960*/  FMNMX.FTZ R14, R86, R13, !PT ;  /* 0x0000000d560e7209 */ /* 0x000fe20007810000 */
[----:B------:R-:W-:Y:S01]  /*6970*/  MUFU.EX2 R45, R45 ;  /* 0x0000002d002d7308 */ /* 0x000fe20000000800 */
[----:B------:R-:W-:Y:S02]  /*6980*/  FSEL R69, R2, RZ, P6 ;  /* 0x000000ff02457208 */ /* 0x000fe40003000000 */
[----:B------:R-:W-:-:S03]  /*6990*/  FMNMX.FTZ R14, R87, R14, !PT ;  /* 0x0000000e570e7209 */ /* 0x000fc60007810000 */
[----:B------:R-:W-:Y:S01]  /*69a0*/  FADD.FTZ R73, -R69, R10 ;  /* 0x0000000a45497221 */ /* 0x000fe20000010100 */
[-C--:B------:R-:W-:Y:S01]  /*69b0*/  FFMA.FTZ R69, R85, R0.reuse, -R20 ;  /* 0x0000000055457223 */ /* 0x080fe20000010814 */
[----:B------:R-:W0:Y:S01]  /*69c0*/  SHFL.BFLY PT, R13, R14, 0x2, 0x1f ;  /* 0x0c401f000e0d7f89 */ /* 0x000e2200000e0000 */
[----:B------:R-:W-:Y:S01]  /*69d0*/  MUFU.EX2 R134, R134 ;  /* 0x0000008600867308 */ /* 0x000fe20000000800 */
[----:B------:R-:W-:-:S07]  /*69e0*/  FMUL.FTZ R10, R73, R0 ;  /* 0x00000000490a7220 */ /* 0x000fce0000410000 */
[----:B------:R-:W1:Y:S08]  /*69f0*/  MUFU.EX2 R10, R10 ;  /* 0x0000000a000a7308 */ /* 0x000e700000000800 */
        /* <DEDUP_REMOVED lines=9> */
[C---:B------:R-:W-:Y:S02]  /*6a90*/  FMUL.FTZ R16, R13.reuse, R0 ;  /* 0x000000000d107220 */ /* 0x040fe40000410000 */
[----:B------:R-:W-:Y:S01]  /*6aa0*/  MUFU.EX2 R124, R124 ;  /* 0x0000007c007c7308 */ /* 0x000fe20000000800 */
[----:B------:R-:W-:Y:S02]  /*6ab0*/  FSEL R14, R13, RZ, P1 ;  /* 0x000000ff0d0e7208 */ /* 0x000fe40000800000 */
[----:B------:R-:W-:-:S03]  /*6ac0*/  FSEL R16, R16, RZ, P1 ;  /* 0x000000ff10107208 */ /* 0x000fc60000800000 */
[----:B------:R-:W-:Y:S02]  /*6ad0*/  FADD.FTZ R11, -R14, R11 ;  /* 0x0000000b0e0b7221 */ /* 0x000fe40000010100 */
[----:B------:R-:W-:Y:S01]  /*6ae0*/  MUFU.EX2 R57, R57 ;  /* 0x0000003900397308 */ /* 0x000fe20000000800 */
[-CC-:B------:R-:W-:Y:S01]  /*6af0*/  FFMA.FTZ R73, R26, R0.reuse, -R16.reuse ;  /* 0x000000001a497223 */ /* 0x180fe20000010810 */
[-CC-:B------:R-:W-:Y:S01]  /*6b00*/  FFMA.FTZ R20, R27, R0.reuse, -R16.reuse ;  /* 0x000000001b147223 */ /* 0x180fe20000010810 */
[-C--:B------:R-:W-:Y:S01]  /*6b10*/  FMUL.FTZ R11, R11, R0.reuse ;  /* 0x000000000b0b7220 */ /* 0x080fe20000410000 */
[-CC-:B------:R-:W-:Y:S01]  /*6b20*/  FFMA.FTZ R24, R137, R0.reuse, -R16.reuse ;  /* 0x0000000089187223 */ /* 0x180fe20000010810 */
[-CC-:B------:R-:W-:Y:S01]  /*6b30*/  FFMA.FTZ R27, R31, R0.reuse, -R16.reuse ;  /* 0x000000001f1b7223 */ /* 0x180fe20000010810 */
[-CC-:B------:R-:W-:Y:S01]  /*6b40*/  FFMA.FTZ R26, R139, R0.reuse, -R16.reuse ;  /* 0x000000008b1a7223 */ /* 0x180fe20000010810 */
[-CC-:B------:R-:W-:Y:S01]  /*6b50*/  FFMA.FTZ R31, R141, R0.reuse, -R16.reuse ;  /* 0x000000008d1f7223 */ /* 0x180fe20000010810 */
[----:B------:R-:W-:Y:S01]  /*6b60*/  MUFU.EX2 R73, R73 ;  /* 0x0000004900497308 */ /* 0x000fe20000000800 */
[--C-:B------:R-:W-:Y:S01]  /*6b70*/  FFMA.FTZ R133, R37, R0, -R16.reuse ;  /* 0x0000000025857223 */ /* 0x100fe20000010810 */
[----:B-1----:R-:W-:Y:S01]  /*6b80*/  FFMA.FTZ R37, R10, R4, R35 ;  /* 0x000000040a257223 */ /* 0x002fe20000010023 */
[-CC-:B------:R-:W-:Y:S01]  /*6b90*/  FFMA.FTZ R28, R143, R0.reuse, -R16.reuse ;  /* 0x000000008f1c7223 */ /* 0x180fe20000010810 */
[-CC-:B------:R-:W-:Y:S01]  /*6ba0*/  FFMA.FTZ R39, R39, R0.reuse, -R16.reuse ;  /* 0x0000000027277223 */ /* 0x180fe20000010810 */
[-CC-:B------:R-:W-:Y:S01]  /*6bb0*/  FFMA.FTZ R141, R145, R0.reuse, -R16.reuse ;  /* 0x00000000918d7223 */ /* 0x180fe20000010810 */
[----:B------:R-:W-:Y:S01]  /*6bc0*/  FADD.FTZ R37, R148, R37 ;  /* 0x0000002594257221 */ /* 0x000fe20000010000 */
[-CC-:B------:R-:W-:Y:S01]  /*6bd0*/  FFMA.FTZ R30, R43, R0.reuse, -R16.reuse ;  /* 0x000000002b1e7223 */ /* 0x180fe20000010810 */
[----:B------:R-:W0:Y:S01]  /*6be0*/  MUFU.EX2 R14, R11 ;  /* 0x0000000b000e7308 */ /* 0x000e220000000800 */
[-CC-:B------:R-:W-:Y:S01]  /*6bf0*/  FFMA.FTZ R143, R149, R0.reuse, -R16.reuse ;  /* 0x00000000958f7223 */ /* 0x180fe20000010810 */
[----:B------:R-:W-:Y:S01]  /*6c00*/  FADD.FTZ R4, R150, R37 ;  /* 0x0000002596047221 */ /* 0x000fe20000010000 */
[-CC-:B------:R-:W-:Y:S01]  /*6c10*/  FFMA.FTZ R32, R47, R0.reuse, -R16.reuse ;  /* 0x000000002f207223 */ /* 0x180fe20000010810 */
[-CC-:B------:R-:W-:Y:S01]  /*6c20*/  FFMA.FTZ R137, R151, R0.reuse, -R16.reuse ;  /* 0x0000000097897223 */ /* 0x180fe20000010810 */
[-CC-:B------:R-:W-:Y:S01]  /*6c30*/  FFMA.FTZ R34, R51, R0.reuse, -R16.reuse ;  /* 0x0000000033227223 */ /* 0x180fe20000010810 */
[-CC-:B------:R-:W-:Y:S01]  /*6c40*/  FFMA.FTZ R139, R153, R0.reuse, -R16.reuse ;  /* 0x00000000998b7223 */ /* 0x180fe20000010810 */
[-CC-:B------:R-:W-:Y:S01]  /*6c50*/  FFMA.FTZ R36, R55, R0.reuse, -R16.reuse ;  /* 0x0000000037247223 */ /* 0x180fe20000010810 */
[----:B------:R-:W1:Y:S01]  /*6c60*/  MUFU.EX2 R20, R20 ;  /* 0x0000001400147308 */ /* 0x000e620000000800 */
[-CC-:B------:R-:W-:Y:S01]  /*6c70*/  FFMA.FTZ R38, R59, R0.reuse, -R16.reuse ;  /* 0x000000003b267223 */ /* 0x180fe20000010810 */
[-CC-:B------:R-:W-:Y:S01]  /*6c80*/  FFMA.FTZ R135, R41, R0.reuse, -R16.reuse ;  /* 0x0000000029877223 */ /* 0x180fe20000010810 */
[-CC-:B------:R-:W-:Y:S01]  /*6c90*/  FFMA.FTZ R40, R63, R0.reuse, -R16.reuse ;  /* 0x000000003f287223 */ /* 0x180fe20000010810 */
[-CC-:B------:R-:W-:Y:S01]  /*6ca0*/  FFMA.FTZ R129, R155, R0.reuse, -R16.reuse ;  /* 0x000000009b817223 */ /* 0x180fe20000010810 */
[-CC-:B------:R-:W-:Y:S01]  /*6cb0*/  FFMA.FTZ R131, R157, R0.reuse, -R16.reuse ;  /* 0x000000009d837223 */ /* 0x180fe20000010810 */
[-CC-:B------:R-:W-:Y:S01]  /*6cc0*/  FFMA.FTZ R22, R22, R0.reuse, -R16.reuse ;  /* 0x0000000016167223 */ /* 0x180fe20000010810 */
[-CC-:B------:R-:W-:Y:S01]  /*6cd0*/  FFMA.FTZ R125, R74, R0.reuse, -R16.reuse ;  /* 0x000000004a7d7223 */ /* 0x180fe20000010810 */
[----:B------:R-:W2:Y:S01]  /*6ce0*/  MUFU.EX2 R24, R24 ;  /* 0x0000001800187308 */ /* 0x000ea20000000800 */
[----:B0-----:R-:W-:Y:S01]  /*6cf0*/  FFMA.FTZ R3, R14, R3, R73 ;  /* 0x000000030e037223 */ /* 0x001fe20000010049 */
[-CC-:B------:R-:W-:Y:S01]  /*6d00*/  FFMA.FTZ R127, R78, R0.reuse, -R16.reuse ;  /* 0x000000004e7f7223 */ /* 0x180fe20000010810 */
[-CC-:B------:R-:W-:Y:S01]  /*6d10*/  FFMA.FTZ R121, R121, R0.reuse, -R16.reuse ;  /* 0x0000000079797223 */ /* 0x180fe20000010810 */
[----:B------:R-:W-:-:S04]  /*6d20*/  FFMA.FTZ R123, R86, R0, -R16 ;  /* 0x00000000567b7223 */ /* 0x000fc80000010810 */
[----:B------:R-:W0:Y:S01]  /*6d30*/  MUFU.EX2 R27, R27 ;  /* 0x0000001b001b7308 */ /* 0x000e220000000800 */
[----:B-1----:R-:W-:-:S07]  /*6d40*/  FADD.FTZ R3, R20, R3 ;  /* 0x0000000314037221 */ /* 0x002fce0000010000 */
[----:B------:R-:W1:Y:S01]  /*6d50*/  MUFU.EX2 R26, R26 ;  /* 0x0000001a001a7308 */ /* 0x000e620000000800 */
[----:B--2---:R-:W-:Y:S01]  /*6d60*/  FADD.FTZ R42, R24, R3 ;  /* 0x00000003182a7221 */ /* 0x004fe20000010000 */
[----:B------:R-:W-:-:S04]  /*6d70*/  FADD.FTZ R3, R147, R4 ;  /* 0x0000000493037221 */ /* 0x000fc80000010000 */
[----:B------:R-:W-:Y:S02]  /*6d80*/  FADD.FTZ R4, R144, R3 ;  /* 0x0000000390047221 */ /* 0x000fe40000010000 */
[----:B------:R-:W2:Y:S01]  /*6d90*/  MUFU.EX2 R31, R31 ;  /* 0x0000001f001f7308 */ /* 0x000ea20000000800 */
[----:B0-----:R-:W-:Y:S01]  /*6da0*/  FADD.FTZ R11, R27, R42 ;  /* 0x0000002a1b0b7221 */ /* 0x001fe20000010000 */
[----:B------:R-:W-:-:S04]  /*6db0*/  FADD.FTZ R3, R29, R4 ;  /* 0x000000041d037221 */ /* 0x000fc80000010000 */
[----:B------:R-:W-:Y:S02]  /*6dc0*/  FADD.FTZ R4, R146, R3 ;  /* 0x0000000392047221 */ /* 0x000fe40000010000 */
[----:B------:R-:W0:Y:S01]  /*6dd0*/  MUFU.EX2 R28, R28 ;  /* 0x0000001c001c7308 */ /* 0x000e220000000800 */
[----:B-1----:R-:W-:Y:S01]  /*6de0*/  FADD.FTZ R42, R26, R11 ;  /* 0x0000000b1a2a7221 */ /* 0x002fe20000010000 */
[----:B------:R-:W-:-:S04]  /*6df0*/  FADD.FTZ R3, R21, R4 ;  /* 0x0000000415037221 */ /* 0x000fc80000010000 */
[----:B------:R-:W-:Y:S02]  /*6e00*/  FADD.FTZ R4, R140, R3 ;  /* 0x000000038c047221 */ /* 0x000fe40000010000 */
[----:B------:R-:W1:Y:S01]  /*6e10*/  MUFU.EX2 R39, R39 ;  /* 0x0000002700277308 */ /* 0x000e620000000800 */
[----:B--2---:R-:W-:Y:S01]  /*6e20*/  FADD.FTZ R11, R31, R42 ;  /* 0x0000002a1f0b7221 */ /* 0x004fe20000010000 */
[----:B------:R-:W-:-:S06]  /*6e30*/  FFMA.FTZ R42, R67, R0, -R16 ;  /* 0x00000000432a7223 */ /* 0x000fcc0000010810 */
[----:B------:R-:W2:Y:S01]  /*6e40*/  MUFU.EX2 R141, R141 ;  /* 0x0000008d008d7308 */ /* 0x000ea20000000800 */
[----:B0-----:R-:W-:Y:S01]  /*6e50*/  FADD.FTZ R44, R28, R11 ;  /* 0x0000000b1c2c7221 */ /* 0x001fe20000010000 */
[----:B------:R-:W-:-:S06]  /*6e60*/  FADD.FTZ R11, R33, R4 ;  /* 0x00000004210b7221 */ /* 0x000fcc0000010000 */
        /* <DEDUP_REMOVED lines=9> */
[----:B------:R-:W-:Y:S01]  /*6f00*/  FADD.FTZ R11, R19, R44 ;  /* 0x0000002c130b7221 */ /* 0x000fe20000010000 */
[----:B------:R-:W-:Y:S01]  /*6f10*/  FFMA.FTZ R44, R75, R0, -R16 ;  /* 0x000000004b2c7223 */ /* 0x000fe20000010810 */
[----:B------:R-:W0:Y:S01]  /*6f20*/  MUFU.EX2 R137, R137 ;  /* 0x0000008900897308 */ /* 0x000e220000000800 */
[----:B-1----:R-:W-:Y:S01]  /*6f30*/  FADD.FTZ R3, R143, R4 ;  /* 0x000000048f037221 */ /* 0x002fe20000010000 */
[----:B------:R-:W-:-:S04]  /*6f40*/  FADD.FTZ R46, R138, R11 ;  /* 0x0000000b8a2e7221 */ /* 0x000fc80000010000 */
[----:B------:R-:W-:Y:S02]  /*6f50*/  FADD.FTZ R11, R25, R46 ;  /* 0x0000002e190b7221 */ /* 0x000fe40000010000 */
[----:B------:R-:W1:Y:S01]  /*6f60*/  MUFU.EX2 R34, R34 ;  /* 0x0000002200227308 */ /* 0x000e620000000800 */
[----:B--2---:R-:W-:Y:S01]  /*6f70*/  FADD.FTZ R4, R32, R3 ;  /* 0x0000000320047221 */ /* 0x004fe20000010000 */
[----:B------:R-:W-:-:S04]  /*6f80*/  FADD.FTZ R46, R132, R11 ;  /* 0x0000000b842e7221 */ /* 0x000fc80000010000 */
[----:B------:R-:W-:Y:S01]  /*6f90*/  FADD.FTZ R11, R45, R46 ;  /* 0x0000002e2d0b7221 */ /* 0x000fe20000010000 */
[----:B------:R-:W-:Y:S01]  /*6fa0*/  FFMA.FTZ R46, R79, R0, -R16 ;  /* 0x000000004f2e7223 */ /* 0x000fe20000010810 */
[----:B------:R-:W2:Y:S01]  /*6fb0*/  MUFU.EX2 R139, R139 ;  /* 0x0000008b008b7308 */ /* 0x000ea20000000800 */
[----:B0-----:R-:W-:Y:S01]  /*6fc0*/  FADD.FTZ R3, R137, R4 ;  /* 0x0000000489037221 */ /* 0x001fe20000010000 */
[----:B------:R-:W-:-:S04]  /*6fd0*/  FADD.FTZ R48, R134, R11 ;  /* 0x0000000b86307221 */ /* 0x000fc80000010000 */
[----:B------:R-:W-:Y:S02]  /*6fe0*/  FADD.FTZ R11, R71, R48 ;  /* 0x00000030470b7221 */ /* 0x000fe40000010000 */
[----:B------:R-:W0:Y:S01]  /*6ff0*/  MUFU.EX2 R36, R36 ;  /* 0x0000002400247308 */ /* 0x000e220000000800 */
[----:B-1----:R-:W-:Y:S01]  /*7000*/  FADD.FTZ R4, R34, R3 ;  /* 0x0000000322047221 */ /* 0x002fe20000010000 */
[----:B------:R-:W-:-:S04]  /*7010*/  FADD.FTZ R48, R128, R11 ;  /* 0x0000000b80307221 */ /* 0x000fc80000010000 */
[----:B------:R-:W-:Y:S01]  /*7020*/  FADD.FTZ R11, R65, R48 ;  /* 0x00000030410b7221 */ /* 0x000fe20000010000 */
[-C--:B------:R-:W-:Y:S01]  /*7030*/  FFMA.FTZ R48, R83, R0.reuse, -R16 ;  /* 0x0000000053307223 */ /* 0x080fe20000010810 */
[----:B------:R-:W1:Y:S01]  /*7040*/  MUFU.EX2 R133, R133 ;  /* 0x0000008500857308 */ /* 0x000e620000000800 */
[----:B--2---:R-:W-:Y:S01]  /*7050*/  FADD.FTZ R3, R139, R4 ;  /* 0x000000048b037221 */ /* 0x004fe20000010000 */
[----:B------:R-:W-:Y:S01]  /*7060*/  FADD.FTZ R50, R130, R11 ;  /* 0x0000000b82327221 */ /* 0x000fe20000010000 */
[----:B------:R-:W-:-:S03]  /*7070*/  FFMA.FTZ R16, R87, R0, -R16 ;  /* 0x0000000057107223 */ /* 0x000fc60000010810 */
[----:B------:R-:W-:Y:S02]  /*7080*/  FADD.FTZ R11, R61, R50 ;  /* 0x000000323d0b7221 */ /* 0x000fe40000010000 */
[----:B------:R-:W2:Y:S01]  /*7090*/  MUFU.EX2 R38, R38 ;  /* 0x0000002600267308 */ /* 0x000ea20000000800 */
[----:B0-----:R-:W-:Y:S01]  /*70a0*/  FADD.FTZ R4, R36, R3 ;  /* 0x0000000324047221 */ /* 0x001fe20000010000 */
[----:B------:R-:W-:-:S04]  /*70b0*/  FADD.FTZ R50, R124, R11 ;  /* 0x0000000b7c327221 */ /* 0x000fc80000010000 */
[----:B------:R-:W-:Y:S02]  /*70c0*/  FADD.FTZ R11, R57, R50 ;  /* 0x00000032390b7221 */ /* 0x000fe40000010000 */
[----:B------:R-:W0:Y:S01]  /*70d0*/  MUFU.EX2 R135, R135 ;  /* 0x0000008700877308 */ /* 0x000e220000000800 */
[----:B-1----:R-:W-:-:S07]  /*70e0*/  FADD.FTZ R3, R133, R4 ;  /* 0x0000000485037221 */ /* 0x002fce0000010000 */
[----:B------:R-:W1:Y:S01]  /*70f0*/  MUFU.EX2 R40, R40 ;  /* 0x0000002800287308 */ /* 0x000e620000000800 */
[----:B--2---:R-:W-:-:S07]  /*7100*/  FADD.FTZ R4, R38, R3 ;  /* 0x0000000326047221 */ /* 0x004fce0000010000 */
[----:B------:R-:W2:Y:S01]  /*7110*/  MUFU.EX2 R129, R129 ;  /* 0x0000008100817308 */ /* 0x000ea20000000800 */
[----:B0-----:R-:W-:-:S07]  /*7120*/  FADD.FTZ R3, R135, R4 ;  /* 0x0000000487037221 */ /* 0x001fce0000010000 */
        /* <DEDUP_REMOVED lines=33> */
[----:B--2---:R-:W-:Y:S01]  /*7340*/  FADD.FTZ R3, R123, R4 ;  /* 0x000000047b037221 */ /* 0x004fe20000010000 */
[----:B0-----:R-:W-:-:S03]  /*7350*/  FADD.FTZ R4, R69, R50 ;  /* 0x0000003245047221 */ /* 0x001fc60000010000 */
[----:B-1----:R-:W-:Y:S01]  /*7360*/  FADD.FTZ R3, R16, R3 ;  /* 0x0000000310037221 */ /* 0x002fe20000010000 */
[----:B------:R-:W-:Y:S06]  /*7370*/  @!P0 BRA `(.L_x_1006) ;  /* 0x0000000000048947 */ /* 0x000fec0003800000 */
[----:B------:R-:W-:Y:S01]  /*7380*/  BPT.TRAP 0x1 ;  /* 0x000000040000795c */ /* 0x000fe20000300000 */
.L_x_1006:
[----:B------:R-:W-:Y:S01]  /*7390*/  ULEA UR10, UR25, UR43, 0x3 ;  /* 0x0000002b190a7291 */ /* 0x000fe2000f8e183f */
[----:B------:R-:W-:Y:S01]  /*73a0*/  ISETP.GT.AND P1, PT, R12, UR27, PT ;  /* 0x0000001b0c007c0c */ /* 0x000fe2000bf24270 */
[----:B------:R-:W-:Y:S01]  /*73b0*/  UMOV UR26, UR4 ;  /* 0x00000004001a7c82 */ /* 0x000fe20008000000 */
[----:B------:R-:W-:Y:S01]  /*73c0*/  UMOV UR25, UR7 ;  /* 0x0000000700197c82 */ /* 0x000fe20008000000 */
        /* <DEDUP_REMOVED lines=35> */
[-C--:B------:R-:W-:Y:S01]  /*7600*/  FMUL.FTZ R102, R102, R14.reuse ;  /* 0x0000000e66667220 */ /* 0x080fe20000410000 */
        /* <DEDUP_REMOVED lines=19> */
[----:B------:R-:W-:Y:S01]  /*7740*/  IMAD.MOV.U32 R11, RZ, RZ, R13 ;  /* 0x000000ffff0b7224 */ /* 0x000fe200078e000d */
        /* <DEDUP_REMOVED lines=13> */
[----:B------:R-:W-:Y:S01]  /*7820*/  F2FP.BF16.F32.PACK_AB R123, R16, R123 ;  /* 0x0000007b107b723e */ /* 0x000fe200000010ff */
[----:B------:R-:W-:Y:S06]  /*7830*/  @P1 BRA `(.L_x_1007) ;  /* 0xffffffd000841947 */ /* 0x000fec000383ffff */
.L_x_988:
[----:B------:R-:W0:Y:S01]  /*7840*/  S2UR UR10, SR_CTAID.X ;  /* 0x00000000000a79c3 */ /* 0x000e220000002500 */
[----:B------:R-:W-:Y:S01]  /*7850*/  IADD3 R10, -R5, 0x1, RZ ;  /* 0x00000001050a7810 */ /* 0x000fe20007ffe1ff */
[----:B------:R-:W-:Y:S02]  /*7860*/  UISETP.NE.AND UP1, UPT, UR40, URZ, UPT ;  /* 0x0000003f2800728c */ /* 0x000fe4000bf25270 */
[----:B------:R-:W-:Y:S02]  /*7870*/  UISETP.NE.AND UP0, UPT, UR44, URZ, UPT ;  /* 0x0000003f2c00728c */ /* 0x000fe4000bf05270 */
[----:B------:R-:W-:Y:S01]  /*7880*/  IMAD R10, R17, UR28, R10 ;  /* 0x0000001c110a7c24 */ /* 0x000fe2000f8e020a */
[----:B------:R-:W-:-:S03]  /*7890*/  UMOV UR14, 0xc0 ;  /* 0x000000c0000e7882 */ /* 0x000fc60000000000 */
[----:B------:R-:W-:Y:S02]  /*78a0*/  PLOP3.LUT P1, PT, PT, PT, UP0, 0x40, 0x0 ;  /* 0x000000000000781c */ /* 0x000fe40003f2e808 */
[----:B------:R-:W-:Y:S01]  /*78b0*/  R2UR UR15, R10 ;  /* 0x000000000a0f72ca */ /* 0x000fe200000e0000 */
[----:B------:R-:W-:Y:S01]  /*78c0*/  @UP1 ULDC UR18, c[0x0][0x450] ;  /* 0x0001140000121ab9 */ /* 0x000fe20000000800 */
[----:B0-----:R-:W-:-:S03]  /*78d0*/  UIMAD UR14, UR10, UR14, 0xbf ;  /* 0x000000bf0a0e74a4 */ /* 0x001fc6000f8e020e */
[----:B------:R-:W-:Y:S02]  /*78e0*/  @UP1 ULDC UR10, c[0x0][0x44c] ;  /* 0x00011300000a1ab9 */ /* 0x000fe40000000800 */
[----:B------:R-:W-:-:S04]  /*78f0*/  UIMAD.WIDE.U32 UR10, UR14, UR10, URZ ;  /* 0x0000000a0e0a72a5 */ /* 0x000fc8000f8e003f */
[----:B------:R-:W-:-:S04]  /*7900*/  @UP1 USHF.R.U32.HI UR14, URZ, UR18, UR11 ;  /* 0x000000123f0e1299 */ /* 0x000fc8000801160b */
[----:B------:R-:W-:-:S03]  /*7910*/  UIADD3 UR14, UR15, UR14, URZ ;  /* 0x0000000e0f0e7290 */ /* 0x000fc6000fffe03f */
[----:B------:R-:W-:Y:S02]  /*7920*/  ULDC UR15, c[0x0][0x9dc] ;  /* 0x00027700000f7ab9 */ /* 0x000fe40000000800 */
[----:B------:R-:W-:Y:S01]  /*7930*/  UIADD3 UR15, UR14, -UR15, URZ ;  /* 0x8000000f0e0f7290 */ /* 0x000fe2000fffe03f */
[----:B------:R-:W-:Y:S11]  /*7940*/  @P1 BRA `(.L_x_1008) ;  /* 0x00000000004c1947 */ /* 0x000ff60003800000 */
[----:B------:R-:W-:-:S06]  /*7950*/  UISETP.GT.AND UP0, UPT, UR14, -0x1, UPT ;  /* 0xffffffff0e00788c */ /* 0x000fcc000bf04270 */
[----:B------:R-:W-:-:S13]  /*7960*/  PLOP3.LUT P1, PT, PT, PT, UP0, 0x80, 0x0 ;  /* 0x000000000000781c */ /* 0x000fda0003f2f008 */
[----:B------:R-:W-:Y:S05]  /*7970*/  @P1 BRA `(.L_x_1009) ;  /* 0x0000000000201947 */ /* 0x000fea0003800000 */
[----:B------:R-:W-:Y:S01]  /*7980*/  ULDC UR18, c[0x0][0x9e4] ;  /* 0x0002790000127ab9 */ /* 0x000fe20000000800 */
[----:B------:R-:W-:Y:S02]  /*7990*/  ULOP3.LUT UR14, URZ, UR14, URZ, 0x33, !UPT ;  /* 0x0000000e3f0e7292 */ /* 0x000fe4000f8e333f */
[----:B------:R-:W-:-:S11]  /*79a0*/  UISETP.NE.AND UP0, UPT, UR18, 0x1, UPT ;  /* 0x000000011200788c */ /* 0x000fd6000bf05270 */
[----:B------:R-:W-:Y:S02]  /*79b0*/  @UP0 ULDC.64 UR20, c[0x0][0x9e8] ;  /* 0x00027a0000140ab9 */ /* 0x000fe40000000a00 */
[----:B------:R-:W-:-:S04]  /*79c0*/  UIMAD.WIDE.U32 UR10, UR14, UR20, URZ ;  /* 0x000000140e0a72a5 */ /* 0x000fc8000f8e003f */
[----:B------:R-:W-:-:S04]  /*79d0*/  @UP0 USHF.R.U32.HI UR14, URZ, UR21, UR11 ;  /* 0x000000153f0e0299 */ /* 0x000fc8000801160b */
[----:B------:R-:W-:Y:S01]  /*79e0*/  ULOP3.LUT UR14, URZ, UR14, URZ, 0x33, !UPT ;  /* 0x0000000e3f0e7292 */ /* 0x000fe2000f8e333f */
[----:B------:R-:W-:Y:S11]  /*79f0*/  BRA `(.L_x_1010) ;  /* 0x0000000000147947 */ /* 0x000ff60003800000 */
.L_x_1009:
[----:B------:R-:W-:Y:S02]  /*7a00*/  ULDC UR18, c[0x0][0x9e4] ;  /* 0x0002790000127ab9 */ /* 0x000fe40000000800 */
[----:B------:R-:W-:-:S11]  /*7a10*/  UISETP.NE.AND UP0, UPT, UR18, 0x1, UPT ;  /* 0x000000011200788c */ /* 0x000fd6000bf05270 */
[----:B------:R-:W-:Y:S02]  /*7a20*/  @UP0 ULDC.64 UR20, c[0x0][0x9e8] ;  /* 0x00027a0000140ab9 */ /* 0x000fe40000000a00 */
[----:B------:R-:W-:-:S04]  /*7a30*/  UIMAD.WIDE.U32 UR10, UR14, UR20, URZ ;  /* 0x000000140e0a72a5 */ /* 0x000fc8000f8e003f */
[----:B------:R-:W-:-:S12]  /*7a40*/  @UP0 USHF.R.U32.HI UR14, URZ, UR21, UR11 ;  /* 0x000000153f0e0299 */ /* 0x000fd8000801160b */
.L_x_1010:
[----:B------:R-:W-:-:S04]  /*7a50*/  UIMAD UR14, UR14, UR18, URZ ;  /* 0x000000120e0e72a4 */ /* 0x000fc8000f8e023f */
[----:B------:R-:W-:-:S04]  /*7a60*/  UISETP.LT.AND UP0, UPT, UR15, UR14, UPT ;  /* 0x0000000e0f00728c */ /* 0x000fc8000bf01270 */
[----:B------:R-:W-:-:S12]  /*7a70*/  USEL UR15, UR15, UR14, !UP0 ;  /* 0x0000000e0f0f7287 */ /* 0x000fd8000c000000 */
.L_x_1008:
[----:B------:R-:W-:-:S04]  /*7a80*/  UIADD3 UR15, UR15, 0x7f, URZ ;  /* 0x0000007f0f0f7890 */ /* 0x000fc8000fffe03f */
[----:B------:R-:W-:-:S04]  /*7a90*/  USHF.R.S32.HI UR10, URZ, 0x1f, UR15 ;  /* 0x0000001f3f0a7899 */ /* 0x000fc8000801140f */
[----:B------:R-:W-:-:S04]  /*7aa0*/  ULEA.HI UR10, UR10, UR15, URZ, 0x7 ;  /* 0x0000000f0a0a7291 */ /* 0x000fc8000f8f383f */
[----:B------:R-:W-:-:S04]  /*7ab0*/  USHF.R.S32.HI UR10, URZ, 0x7, UR10 ;  /* 0x000000073f0a7899 */ /* 0x000fc8000801140a */
[----:B------:R-:W-:-:S04]  /*7ac0*/  UISETP.LT.AND UP0, UPT, UR41, UR10, UPT ;  /* 0x0000000a2900728c */ /* 0x000fc8000bf01270 */
[----:B------:R-:W-:-:S06]  /*7ad0*/  USEL UR25, UR41, UR10, !UP0 ;  /* 0x0000000a29197287 */ /* 0x000fcc000c000000 */
[----:B------:R-:W-:-:S13]  /*7ae0*/  ISETP.GE.AND P1, PT, R12, UR25, PT ;  /* 0x000000190c007c0c */ /* 0x000fda000bf26270 */
[----:B------:R-:W-:Y:S05]  /*7af0*/  @!P1 BRA `(.L_x_1011) ;  /* 0x0000001c00489947 */ /* 0x000fea0003800000 */
[----:B------:R-:W-:Y:S01]  /*7b00*/  IMAD.MOV.U32 R10, RZ, RZ, R13 ;  /* 0x000000ffff0a7224 */ /* 0x000fe200078e000d */
[----:B------:R-:W-:Y:S01]  /*7b10*/  UMOV UR27, UR4 ;  /* 0x00000004001b7c82 */ /* 0x000fe20008000000 */
[----:B------:R-:W-:Y:S01]  /*7b20*/  IMAD.MOV.U32 R5, RZ, RZ, R2 ;  /* 0x000000ffff057224 */ /* 0x000fe200078e0002 */
[----:B------:R-:W-:-:S06]  /*7b30*/  UMOV UR26, UR7 ;  /* 0x00000007001a7c82 */ /* 0x000fcc0008000000 */
.L_x_1022:
[----:B------:R-:W-:Y:S01]  /*7b40*/  ISETP.NE.AND P2, PT, RZ, UR42, PT ;  /* 0x0000002aff007c0c */ /* 0x000fe2000bf45270 */
[----:B------:R-:W-:-:S04]  /*7b50*/  UISETP.NE.AND UP0, UPT, UR26, 0x1, UPT ;  /* 0x000000011a00788c */ /* 0x000fc8000bf05270 */
[----:B------:R-:W-:-:S04]  /*7b60*/  USEL UR4, URZ, 0x1, UP0 ;  /* 0x000000013f047887 */ /* 0x000fc80008000000 */
[----:B------:R-:W-:-:S04]  /*7b70*/  ULOP3.LUT UR4, UR27, UR4, URZ, 0x3c, !UPT ;  /* 0x000000041b047292 */ /* 0x000fc8000f8e3c3f */
[----:B------:R-:W-:Y:S08]  /*7b80*/  @P2 BRA `(.L_x_1012) ;  /* 0x0000000000382947 */ /* 0x000ff00003800000 */
[----:B------:R-:W-:Y:S05]  /*7b90*/  @!P0 BRA `(.L_x_1013) ;  /* 0x0000000000048947 */ /* 0x000fea0003800000 */
[----:B------:R-:W-:Y:S01]  /*7ba0*/  BPT.TRAP 0x1 ;  /* 0x000000040000795c */ /* 0x000fe20000300000 */
.L_x_1013:
        /* <DEDUP_REMOVED lines=9> */
.L_x_1014:
[----:B-1----:R-:W-:Y:S05]  /*7c40*/  @P1 BRA `(.L_x_1012) ;  /* 0x0000000000081947 */ /* 0x002fea0003800000 */
[----:B------:R-:W1:Y:S02]  /*7c50*/  SYNCS.PHASECHK.TRANS64.TRYWAIT P1, [UR7+0x16830], R0 ;  /* 0x01683000ff0075a7 */ /* 0x000e640008020147 */
[----:B-1----:R-:W-:Y:S05]  /*7c60*/  @!P1 BRA `(.L_x_1015) ;  /* 0x000000a4008c9947 */ /* 0x002fea0003800000 */
.L_x_1012:
        /* <DEDUP_REMOVED lines=30> */
.L_x_1017:
[----:B------:R-:W-:Y:S01]  /*7e50*/  ULEA UR10, UR26, UR43, 0x3 ;  /* 0x0000002b1a0a7291 */ /* 0x000fe2000f8e183f */
[----:B------:R-:W-:-:S05]  /*7e60*/  IMAD.U32 R0, RZ, RZ, UR27 ;  /* 0x0000001bff007e24 */ /* 0x000fca000f8e00ff */
[----:B------:R-:W-:-:S04]  /*7e70*/  SHF.L.U32 R0, R0, 0x1f, RZ ;  /* 0x0000001f00007819 */ /* 0x000fc800000006ff */
[----:B------:R0:W1:Y:S01]  /*7e80*/  SYNCS.PHASECHK.TRANS64.TRYWAIT P1, [UR10+0x16850], R0 ;  /* 0x01685000ff0075a7 */ /* 0x000062000802014a */
[----:B------:R-:W-:Y:S05]  /*7e90*/  @!P0 BRA `(.L_x_1018) ;  /* 0x0000000000048947 */ /* 0x000fea0003800000 */
[----:B------:R-:W-:Y:S01]  /*7ea0*/  BPT.TRAP 0x1 ;  /* 0x000000040000795c */ /* 0x000fe20000300000 */
.L_x_1018:
[----:B-1----:R-:W-:Y:S05]  /*7eb0*/  @P1 BRA `(.L_x_1016) ;  /* 0x0000000000081947 */ /* 0x002fea0003800000 */
[----:B------:R-:W1:Y:S02]  /*7ec0*/  SYNCS.PHASECHK.TRANS64.TRYWAIT P1, [UR10+0x16850], R0 ;  /* 0x01685000ff0075a7 */ /* 0x000e64000802014a */
[----:B-1----:R-:W-:Y:S05]  /*7ed0*/  @!P1 BRA `(.L_x_1019) ;  /* 0x000000a400089947 */ /* 0x002fea0003800000 */
.L_x_1016:
        /* <DEDUP_REMOVED lines=50> */
.L_x_1020:
        /* <DEDUP_REMOVED lines=71> */
[----:B------:R-:W0:Y:S01]  /*8670*/  LDC R0, c[0x0][0x988] ;  /* 0x00026200ff007b82 */ /* 0x000e220000000800 */
[----:B-1----:R-:W-:Y:S02]  /*8680*/  FMNMX.FTZ R16, R14, R13, !PT ;  /* 0x0000000d0e107209 */ /* 0x002fe40007810000 */
[----:B------:R-:W1:Y:S04]  /*8690*/  SHFL.BFLY PT, R2, R15, 0x1, 0x1f ;  /* 0x0c201f000f027f89 */ /* 0x000e6800000e0000 */
[----:B------:R-:W2:Y:S01]  /*86a0*/  SHFL.BFLY PT, R13, R16, 0x1, 0x1f ;  /* 0x0c201f00100d7f89 */ /* 0x000ea200000e0000 */
[----:B-1----:R-:W-:-:S02]  /*86b0*/  FMNMX.FTZ R2, R15, R2, !PT ;  /* 0x000000020f027209 */ /* 0x002fc40007810000 */
[----:B--2---:R-:W-:-:S03]  /*86c0*/  FMNMX.FTZ R13, R16, R13, !PT ;  /* 0x0000000d100d7209 */ /* 0x004fc60007810000 */
[C---:B0-----:R-:W-:Y:S01]  /*86d0*/  FMUL.FTZ R131, R2.reuse, R0 ;  /* 0x0000000002837220 */ /* 0x041fe20000410000 */
[----:B------:R-:W-:-:S03]  /*86e0*/  FADD.FTZ R5, -R2, R5 ;  /* 0x0000000502057221 */ /* 0x000fc60000010100 */
[-CC-:B------:R-:W-:Y:S01]  /*86f0*/  FFMA.FTZ R123, R37, R0.reuse, -R131.reuse ;  /* 0x00000000257b7223 */ /* 0x180fe20000010883 */
[-CC-:B------:R-:W-:Y:S01]  /*8700*/  FFMA.FTZ R37, R53, R0.reuse, -R131.reuse ;  /* 0x0000000035257223 */ /* 0x180fe20000010883 */
[C---:B------:R-:W-:Y:S01]  /*8710*/  FADD.FTZ R11, -R13.reuse, R10 ;  /* 0x0000000a0d0b7221 */ /* 0x040fe20000010100 */
[-C--:B------:R-:W-:Y:S01]  /*8720*/  FMUL.FTZ R53, R13, R0.reuse ;  /* 0x000000000d357220 */ /* 0x080fe20000410000 */
[-C--:B------:R-:W-:Y:S01]  /*8730*/  FMUL.FTZ R5, R5, R0.reuse ;  /* 0x0000000005057220 */ /* 0x080fe20000410000 */
[-C--:B------:R-:W-:Y:S01]  /*8740*/  FFMA.FTZ R148, R24, R0.reuse, -R131 ;  /* 0x0000000018947223 */ /* 0x080fe20000010883 */
[-C--:B------:R-:W-:Y:S01]  /*8750*/  FMUL.FTZ R10, R11, R0.reuse ;  /* 0x000000000b0a7220 */ /* 0x080fe20000410000 */
[-C--:B------:R-:W-:Y:S01]  /*8760*/  FFMA.FTZ R149, R26, R0.reuse, -R53 ;  /* 0x000000001a957223 */ /* 0x080fe20000010835 */
[-C--:B------:R-:W-:Y:S01]  /*8770*/  FFMA.FTZ R129, R25, R0.reuse, -R131 ;  /* 0x0000000019817223 */ /* 0x080fe20000010883 */
[-C--:B------:R-:W-:Y:S01]  /*8780*/  FFMA.FTZ R14, R27, R0.reuse, -R53 ;  /* 0x000000001b0e7223 */ /* 0x080fe20000010835 */
[----:B------:R-:W-:Y:S01]  /*8790*/  MUFU.EX2 R5, R5 ;  /* 0x0000000500057308 */ /* 0x000fe20000000800 */
[-C--:B------:R-:W-:Y:S01]  /*87a0*/  FFMA.FTZ R150, R28, R0.reuse, -R131 ;  /* 0x000000001c967223 */ /* 0x080fe20000010883 */
        /* <DEDUP_REMOVED lines=9> */
[-CC-:B------:R-:W-:Y:S01]  /*8840*/  FFMA.FTZ R147, R38, R0.reuse, -R53.reuse ;  /* 0x0000000026937223 */ /* 0x180fe20000010835 */
[-C--:B------:R-:W-:Y:S01]  /*8850*/  FFMA.FTZ R22, R39, R0.reuse, -R53 ;  /* 0x0000000027167223 */ /* 0x080fe20000010835 */
        /* <DEDUP_REMOVED lines=10> */
[----:B------:R-:W-:Y:S01]  /*8900*/  FFMA.FTZ R137, R50, R0, -R53 ;  /* 0x0000000032897223 */ /* 0x000fe20000010835 */
[----:B------:R-:W1:Y:S01]  /*8910*/  MUFU.EX2 R149, R149 ;  /* 0x0000009500957308 */ /* 0x000e620000000800 */
[----:B0-----:R-:W-:Y:S01]  /*8920*/  FFMA.FTZ R4, R5, R4, R148 ;  /* 0x0000000405047223 */ /* 0x001fe20000010094 */
[-C--:B------:R-:W-:Y:S01]  /*8930*/  FFMA.FTZ R41, R49, R0.reuse, -R131 ;  /* 0x0000000031297223 */ /* 0x080fe20000010883 */
[-C--:B------:R-:W-:Y:S01]  /*8940*/  FFMA.FTZ R28, R51, R0.reuse, -R53 ;  /* 0x00000000331c7223 */ /* 0x080fe20000010835 */
[-C--:B------:R-:W-:Y:S01]  /*8950*/  FFMA.FTZ R138, R52, R0.reuse, -R131 ;  /* 0x00000000348a7223 */ /* 0x080fe20000010883 */
[-CC-:B------:R-:W-:Y:S01]  /*8960*/  FFMA.FTZ R139, R54, R0.reuse, -R53.reuse ;  /* 0x00000000368b7223 */ /* 0x180fe20000010835 */
        /* <DEDUP_REMOVED lines=9> */
[-C--:B------:R-:W-:Y:S01]  /*8a00*/  FFMA.FTZ R34, R63, R0.reuse, -R53 ;  /* 0x000000003f227223 */ /* 0x080fe20000010835 */
[----:B------:R-:W2:Y:S01]  /*8a10*/  MUFU.EX2 R14, R14 ;  /* 0x0000000e000e7308 */ /* 0x000ea20000000800 */
[----:B-1----:R-:W-:Y:S01]  /*8a20*/  FFMA.FTZ R3, R10, R3, R149 ;  /* 0x000000030a037223 */ /* 0x002fe20000010095 */
[-CC-:B------:R-:W-:Y:S01]  /*8a30*/  FFMA.FTZ R128, R64, R0.reuse, -R131.reuse ;  /* 0x0000000040807223 */ /* 0x180fe20000010883 */
[-CC-:B------:R-:W-:Y:S01]  /*8a40*/  FFMA.FTZ R25, R65, R0.reuse, -R131.reuse ;  /* 0x0000000041197223 */ /* 0x180fe20000010883 */
[-CC-:B------:R-:W-:Y:S01]  /*8a50*/  FFMA.FTZ R130, R68, R0.reuse, -R131.reuse ;  /* 0x0000000044827223 */ /* 0x180fe20000010883 */
[-CC-:B------:R-:W-:Y:S01]  /*8a60*/  FFMA.FTZ R21, R69, R0.reuse, -R131.reuse ;  /* 0x0000000045157223 */ /* 0x180fe20000010883 */
[-CC-:B------:R-:W-:Y:S01]  /*8a70*/  FFMA.FTZ R124, R72, R0.reuse, -R131.reuse ;  /* 0x00000000487c7223 */ /* 0x180fe20000010883 */
[-CC-:B------:R-:W-:Y:S01]  /*8a80*/  FFMA.FTZ R19, R73, R0.reuse, -R131.reuse ;  /* 0x0000000049137223 */ /* 0x180fe20000010883 */
[----:B------:R-:W1:Y:S01]  /*8a90*/  MUFU.EX2 R150, R150 ;  /* 0x0000009600967308 */ /* 0x000e620000000800 */
[----:B0-----:R-:W-:Y:S01]  /*8aa0*/  FADD.FTZ R27, R129, R4 ;  /* 0x00000004811b7221 */ /* 0x001fe20000010000 */
[-CC-:B------:R-:W-:Y:S01]  /*8ab0*/  FFMA.FTZ R126, R76, R0.reuse, -R131.reuse ;  /* 0x000000004c7e7223 */ /* 0x180fe20000010883 */
[-CC-:B------:R-:W-:Y:S01]  /*8ac0*/  FFMA.FTZ R15, R77, R0.reuse, -R131.reuse ;  /* 0x000000004d0f7223 */ /* 0x180fe20000010883 */
[-CC-:B------:R-:W-:Y:S01]  /*8ad0*/  FFMA.FTZ R120, R80, R0.reuse, -R131.reuse ;  /* 0x0000000050787223 */ /* 0x180fe20000010883 */
[-CC-:B------:R-:W-:Y:S01]  /*8ae0*/  FFMA.FTZ R11, R81, R0.reuse, -R131.reuse ;  /* 0x00000000510b7223 */ /* 0x180fe20000010883 */
[-CC-:B------:R-:W-:Y:S01]  /*8af0*/  FFMA.FTZ R122, R84, R0.reuse, -R131.reuse ;  /* 0x00000000547a7223 */ /* 0x180fe20000010883 */
[-C--:B------:R-:W-:Y:S01]  /*8b00*/  FFMA.FTZ R49, R85, R0.reuse, -R131 ;  /* 0x0000000055317223 */ /* 0x080fe20000010883 */
[----:B------:R-:W0:Y:S01]  /*8b10*/  MUFU.EX2 R151, R151 ;  /* 0x0000009700977308 */ /* 0x000e220000000800 */
[----:B--2---:R-:W-:Y:S01]  /*8b20*/  FADD.FTZ R4, R14, R3 ;  /* 0x000000030e047221 */ /* 0x004fe20000010000 */
[----:B------:R-:W-:-:S06]  /*8b30*/  FFMA.FTZ R131, R70, R0, -R53 ;  /* 0x0000000046837223 */ /* 0x000fcc0000010835 */
        /* <DEDUP_REMOVED lines=36> */
[----:B0-----:R-:W-:Y:S01]  /*8d80*/  FADD.FTZ R40, R142, R31 ;  /* 0x0000001f8e287221 */ /* 0x001fe20000010000 */
[----:B------:R-:W-:-:S06]  /*8d90*/  FFMA.FTZ R31, R74, R0, -R53 ;  /* 0x000000004a1f7223 */ /* 0x000fcc0000010835 */
        /* <DEDUP_REMOVED lines=93> */
.L_x_1021:
[----:B------:R-:W-:Y:S01]  /*9370*/  ULEA UR10, UR26, UR43, 0x3 ;  /* 0x0000002b1a0a7291 */ /* 0x000fe2000f8e183f */
[----:B------:R-:W-:Y:S01]  /*9380*/  ISETP.GT.AND P1, PT, R12, UR25, PT ;  /* 0x000000190c007c0c */ /* 0x000fe2000bf24270 */
[----:B------:R-:W-:Y:S01]  /*9390*/  UMOV UR27, UR4 ;  /* 0x00000004001b7c82 */ /* 0x000fe20008000000 */
[----:B------:R-:W-:Y:S01]  /*93a0*/  UMOV UR26, UR7 ;  /* 0x00000007001a7c82 */ /* 0x000fe20008000000 */
[----:B------:R-:W-:Y:S01]  /*93b0*/  UIADD3 UR10, UR10, 0x16860, URZ ;  /* 0x000168600a0a7890 */ /* 0x000fe2000fffe03f */
[----:B------:R-:W-:Y:S01]  /*93c0*/  F2FP.BF16.F32.PACK_AB R148, R129, R148 ;  /* 0x000000948194723e */ /* 0x000fe200000010ff */
[-C--:B------:R-:W-:Y:S01]  /*93d0*/  FMUL.FTZ R88, R88, R5.reuse ;  /* 0x0000000558587220 */ /* 0x080fe20000410000 */
[----:B------:R-:W-:Y:S01]  /*93e0*/  F2FP.BF16.F32.PACK_AB R150, R127, R150 ;  /* 0x000000967f96723e */ /* 0x000fe200000010ff */
[----:B------:R-:W-:Y:S01]  /*93f0*/  UPRMT UR10, UR5, 0x654, UR10 ;  /* 0x00000654050a7896 */ /* 0x000fe2000800000a */
[----:B------:R-:W-:Y:S01]  /*9400*/  F2FP.BF16.F32.PACK_AB R144, R125, R144 ;  /* 0x000000907d90723e */ /* 0x000fe200000010ff */
[-C--:B------:R-:W-:Y:S01]  /*9410*/  FMUL.FTZ R89, R89, R5.reuse ;  /* 0x0000000559597220 */ /* 0x080fe20000410000 */
[----:B------:R-:W-:Y:S01]  /*9420*/  F2FP.BF16.F32.PACK_AB R146, R123, R146 ;  /* 0x000000927b92723e */ /* 0x000fe200000010ff */
[-C--:B------:R-:W-:Y:S01]  /*9430*/  FMUL.FTZ R92, R92, R5.reuse ;  /* 0x000000055c5c7220 */ /* 0x080fe20000410000 */
[----:B------:R-:W-:Y:S01]  /*9440*/  F2FP.BF16.F32.PACK_AB R140, R121, R140 ;  /* 0x0000008c798c723e */ /* 0x000fe200000010ff */
        /* <DEDUP_REMOVED lines=61> */
.L_x_1011:
[----:B------:R-:W-:-:S13]  /*9820*/  ISETP.GE.AND P1, PT, R12, UR41, PT ;  /* 0x000000290c007c0c */ /* 0x000fda000bf26270 */
[----:B------:R-:W-:Y:S05]  /*9830*/  @!P1 BRA `(.L_x_1023) ;  /* 0x0000002c00889947 */ /* 0x000fea0003800000 */
[C---:B------:R-:W-:Y:S01]  /*9840*/  VIADD R11, R18.reuse, 0x9 ;  /* 0x00000009120b7836 */ /* 0x040fe20000000000 */
[----:B------:R-:W-:Y:S01]  /*9850*/  ISETP.GE.U32.AND P1, PT, R23, 0x180, PT ;  /* 0x000001801700780c */ /* 0x000fe20003f26070 */
[----:B------:R-:W-:Y:S01]  /*9860*/  IMAD.MOV.U32 R10, RZ, RZ, R13 ;  /* 0x000000ffff0a7224 */ /* 0x000fe200078e000d */
[----:B------:R-:W-:Y:S01]  /*9870*/  UMOV UR26, UR4 ;  /* 0x00000004001a7c82 */ /* 0x000fe20008000000 */
[----:B------:R-:W-:Y:S01]  /*9880*/  IMAD.MOV.U32 R5, RZ, RZ, R2 ;  /* 0x000000ffff057224 */ /* 0x000fe200078e0002 */
[----:B------:R-:W-:Y:S01]  /*9890*/  SEL R11, R11, 0x9, !P1 ;  /* 0x000000090b0b7807 */ /* 0x000fe20004800000 */
[----:B------:R-:W-:Y:S01]  /*98a0*/  VIADD R18, R18, 0x8 ;  /* 0x0000000812127836 */ /* 0x000fe20000000000 */
[----:B------:R-:W-:Y:S01]  /*98b0*/  UMOV UR25, UR7 ;  /* 0x0000000700197c82 */ /* 0x000fe20008000000 */
[----:B------:R-:W-:Y:S01]  /*98c0*/  ULDC UR28, c[0x0][0x9e4] ;  /* 0x00027900001c7ab9 */ /* 0x000fe20000000800 */
[----:B------:R-:W-:Y:S01]  /*98d0*/  ULDC UR29, c[0x0][0x288] ;  /* 0x0000a200001d7ab9 */ /* 0x000fe20000000800 */
[----:B------:R-:W-:Y:S01]  /*98e0*/  ULDC UR30, c[0x0][0x2f0] ;  /* 0x0000bc00001e7ab9 */ /* 0x000fe20000000800 */
[----:B------:R-:W-:-:S05]  /*98f0*/  ULDC UR27, c[0x0][0x9e0] ;  /* 0x00027800001b7ab9 */ /* 0x000fca0000000800 */
.L_x_1042:
[----:B------:R-:W-:Y:S01]  /*9900*/  UIADD3 UR7, UR25, 0x1, URZ ;  /* 0x0000000119077890 */ /* 0x000fe2000fffe03f */
[----:B------:R-:W-:-:S03]  /*9910*/  ISETP.NE.AND P2, PT, RZ, UR42, PT ;  /* 0x0000002aff007c0c */ /* 0x000fc6000bf45270 */
[----:B------:R-:W-:-:S04]  /*9920*/  UISETP.NE.AND UP0, UPT, UR7, 0x2, UPT ;  /* 0x000000020700788c */ /* 0x000fc8000bf05270 */
[----:B------:R-:W-:Y:S02]  /*9930*/  USEL UR4, URZ, 0x1, UP0 ;  /* 0x000000013f047887 */ /* 0x000fe40008000000 */
[----:B------:R-:W-:Y:S02]  /*9940*/  USEL UR7, UR7, URZ, UP0 ;  /* 0x0000003f07077287 */ /* 0x000fe40008000000 */
[----:B------:R-:W-:Y:S02]  /*9950*/  ULOP3.LUT UR4, UR26, UR4, URZ, 0x3c, !UPT ;  /* 0x000000041a047292 */ /* 0x000fe4000f8e3c3f */
[----:B--2---:R-:W-:Y:S10]  /*9960*/  @P2 BRA `(.L_x_1024) ;  /* 0x00000000002c2947 */ /* 0x004ff40003800000 */
[----:B------:R-:W-:Y:S05]  /*9970*/  @!P0 BRA `(.L_x_1025) ;  /* 0x0000000000048947 */ /* 0x000fea0003800000 */
[----:B------:R-:W-:Y:S01]  /*9980*/  BPT.TRAP 0x1 ;  /* 0x000000040000795c */ /* 0x000fe20000300000 */
.L_x_1025:
[----:B------:R-:W-:Y:S01]  /*9990*/  ULEA UR10, UR7, UR43, 0x3 ;  /* 0x0000002b070a7291 */ /* 0x000fe2000f8e183f */
[----:B------:R-:W-:-:S05]  /*99a0*/  IMAD.U32 R0, RZ, RZ, UR4 ;  /* 0x00000004ff007e24 */ /* 0x000fca000f8e00ff */
[----:B------:R-:W-:-:S04]  /*99b0*/  SHF.L.U32 R0, R0, 0x1f, RZ ;  /* 0x0000001f00007819 */ /* 0x000fc800000006ff */
[----:B------:R0:W1:Y:S01]  /*99c0*/  SYNCS.PHASECHK.TRANS64.TRYWAIT P1, [UR10+0x16830], R0 ;  /* 0x01683000ff0075a7 */ /* 0x000062000802014a */
[----:B------:R-:W-:Y:S05]  /*99d0*/  @!P0 BRA `(.L_x_1026) ;  /* 0x0000000000048947 */ /* 0x000fea0003800000 */
[----:B------:R-:W-:Y:S01]  /*99e0*/  BPT.TRAP 0x1 ;  /* 0x000000040000795c */ /* 0x000fe20000300000 */
.L_x_1026:
[----:B-1----:R-:W-:Y:S05]  /*99f0*/  @P1 BRA `(.L_x_1024) ;  /* 0x0000000000081947 */ /* 0x002fea0003800000 */
[----:B------:R-:W1:Y:S02]  /*9a00*/  SYNCS.PHASECHK.TRANS64.TRYWAIT P1, [UR10+0x16830], R0 ;  /* 0x01683000ff0075a7 */ /* 0x000e64000802014a */
[----:B-1----:R-:W-:Y:S05]  /*9a10*/  @!P1 BRA `(.L_x_1027) ;  /* 0x0000008800509947 */ /* 0x002fea0003800000 */
.L_x_1024:
[----:B------:R2:W-:Y:S01]  /*9a20*/  BAR.SYNC.DEFER_BLOCKING R18, 0x100 ;  /* 0x000400120000751d */ /* 0x0005e20000010000 */
[----:B------:R-:W-:Y:S01]  /*9a30*/  R2UR UR20, R6 ;  /* 0x00000000061472ca */ /* 0x000fe200000e0000 */
[----:B------:R-:W-:Y:S01]  /*9a40*/  ULEA UR22, UR7, UR6, 0xa ;  /* 0x0000000607167291 */ /* 0x000fe2000f8e503f */
[----:B------:R-:W-:-:S03]  /*9a50*/  R2UR UR21, R7 ;  /* 0x00000000071572ca */ /* 0x000fc600000e0000 */
[----:B------:R-:W-:Y:S01]  /*9a60*/  UMOV UR23, 0x40000040 ;  /* 0x4000004000177882 */ /* 0x000fe20000000000 */
[----:B------:R-:W-:Y:S01]  /*9a70*/  UIADD3 UR10, UR22, 0x2, URZ ;  /* 0x00000002160a7890 */ /* 0x000fe2000fffe03f */
[----:B------:R-:W-:Y:S01]  /*9a80*/  UMOV UR11, 0x40000040 ;  /* 0x40000040000b7882 */ /* 0x000fe20000000000 */
[----:B------:R-:W-:Y:S01]  /*9a90*/  UIADD3 UR14, UR22, 0x4, URZ ;  /* 0x00000004160e7890 */ /* 0x000fe2000fffe03f */
[----:B------:R-:W-:Y:S01]  /*9aa0*/  UMOV UR15, 0x40000040 ;  /* 0x40000040000f7882 */ /* 0x000fe20000000000 */
[----:B------:R-:W-:Y:S01]  /*9ab0*/  UIADD3 UR18, UR22, 0x6, URZ ;  /* 0x0000000616127890 */ /* 0x000fe2000fffe03f */
[----:B------:R-:W-:Y:S01]  /*9ac0*/  UMOV UR19, 0x40000040 ;  /* 0x4000004000137882 */ /* 0x000fe20000000000 */
        /* <DEDUP_REMOVED lines=12> */
[----:B--2---:R-:W-:Y:S05]  /*9b90*/  @P2 BRA `(.L_x_1028) ;  /* 0x00000000002c2947 */ /* 0x004fea0003800000 */
[----:B------:R-:W-:Y:S05]  /*9ba0*/  @!P0 BRA `(.L_x_1029) ;  /* 0x0000000000048947 */ /* 0x000fea0003800000 */
[----:B------:R-:W-:Y:S01]  /*9bb0*/  BPT.TRAP 0x1 ;  /* 0x000000040000795c */ /* 0x000fe20000300000 */
.L_x_1029:
[----:B------:R-:W-:Y:S01]  /*9bc0*/  ULEA UR10, UR25, UR43, 0x3 ;  /* 0x0000002b190a7291 */ /* 0x000fe2000f8e183f */
[----:B01----:R-:W-:-:S05]  /*9bd0*/  IMAD.U32 R0, RZ, RZ, UR26 ;  /* 0x0000001aff007e24 */ /* 0x003fca000f8e00ff */
[----:B------:R-:W-:-:S04]  /*9be0*/  SHF.L.U32 R0, R0, 0x1f, RZ ;  /* 0x0000001f00007819 */ /* 0x000fc800000006ff */
[----:B------:R0:W1:Y:S01]  /*9bf0*/  SYNCS.PHASECHK.TRANS64.TRYWAIT P1, [UR10+0x16850], R0 ;  /* 0x01685000ff0075a7 */ /* 0x000062000802014a */
[----:B------:R-:W-:Y:S05]  /*9c00*/  @!P0 BRA `(.L_x_1030) ;  /* 0x0000000000048947 */ /* 0x000fea0003800000 */
[----:B------:R-:W-:Y:S01]  /*9c10*/  BPT.TRAP 0x1 ;  /* 0x000000040000795c */ /* 0x000fe20000300000 */
.L_x_1030:
[----:B-1----:R-:W-:Y:S05]  /*9c20*/  @P1 BRA `(.L_x_1028) ;  /* 0x0000000000081947 */ /* 0x002fea0003800000 */
[----:B------:R-:W1:Y:S02]  /*9c30*/  SYNCS.PHASECHK.TRANS64.TRYWAIT P1, [UR10+0x16850], R0 ;  /* 0x01685000ff0075a7 */ /* 0x000e64000802014a */
[----:B-1----:R-:W-:Y:S05]  /*9c40*/  @!P1 BRA `(.L_x_1031) ;  /* 0x0000008400dc9947 */ /* 0x002fea0003800000 */
.L_x_1028:
[----:B------:R-:W-:Y:S01]  /*9c50*/  UIADD3 UR10, UR43, 0x400, URZ ;  /* 0x000004002b0a7890 */ /* 0x000fe2000fffe03f */
[----:B------:R-:W-:Y:S01]  /*9c60*/  WARPGROUP.ARRIVE ;  /* 0x00000000000079c5 */ /* 0x000fe20000000000 */
[----:B------:R-:W-:Y:S02]  /*9c70*/  UMOV UR11, 0x40000040 ;  /* 0x40000040000b7882 */ /* 0x000fe40000000000 */
[----:B------:R-:W-:-:S04]  /*9c80*/  USHF.R.U32.HI UR10, URZ, 0x4, UR10 ;  /* 0x000000043f0a7899 */ /* 0x000fc8000801160a */
[----:B------:R-:W-:-:S04]  /*9c90*/  ULOP3.LUT UR10, UR10, 0x3fff, URZ, 0xc0, !UPT ;  /* 0x00003fff0a0a7892 */ /* 0x000fc8000f8ec03f */
        /* <DEDUP_REMOVED lines=42> */
.L_x_1032:
[----:B------:R-:W-:Y:S01]  /*9f40*/  UISETP.NE.AND UP1, UPT, UR40, URZ, UPT ;  /* 0x0000003f2800728c */ /* 0x000fe2000bf25270 */
[----:B------:R-:W-:Y:S01]  /*9f50*/  IMAD.MOV.U32 R2, RZ, RZ, R9 ;  /* 0x000000ffff027224 */ /* 0x000fe200078e0009 */
[----:B------:R-:W-:Y:S02]  /*9f60*/  UISETP.NE.AND UP0, UPT, UR44, URZ, UPT ;  /* 0x0000003f2c00728c */ /* 0x000fe4000bf05270 */
[----:B------:R-:W-:Y:S02]  /*9f70*/  ULEA UR10, UR7, UR43, 0x3 ;  /* 0x0000002b070a7291 */ /* 0x000fe4000f8e183f */
[----:B------:R-:W-:Y:S02]  /*9f80*/  PLOP3.LUT P1, PT, PT, PT, UP1, 0x80, 0x0 ;  /* 0x000000000000781c */ /* 0x000fe40003f2f018 */
[----:B------:R-:W-:Y:S01]  /*9f90*/  PLOP3.LUT P2, PT, PT, PT, UP1, 0x80, 0x0 ;  /* 0x000000000000781c */ /* 0x000fe20003f4f018 */
[----:B------:R-:W-:Y:S02]  /*9fa0*/  UIADD3 UR10, UR10, 0x16840, URZ ;  /* 0x000168400a0a7890 */ /* 0x000fe4000fffe03f */
[----:B------:R-:W-:-:S02]  /*9fb0*/  @UP1 ULDC UR11, c[0x0][0x44c] ;  /* 0x00011300000b1ab9 */ /* 0x000fc40000000800 */
[----:B------:R-:W-:-:S06]  /*9fc0*/  UPRMT UR10, UR5, 0x654, UR10 ;  /* 0x00000654050a7896 */ /* 0x000fcc000800000a */
[----:B01----:R-:W-:Y:S01]  /*9fd0*/  @P1 IMAD.HI.U32 R0, R9, UR11, RZ ;  /* 0x0000000b09001c27 */ /* 0x003fe2000f8e00ff */
[----:B------:R-:W-:Y:S01]  /*9fe0*/  @UP1 ULDC UR11, c[0x0][0x450] ;  /* 0x00011400000b1ab9 */ /* 0x000fe20000000800 */
[----:B------:R-:W-:Y:S01]  /*9ff0*/  PLOP3.LUT P1, PT, PT, PT, UP0, 0x40, 0x0 ;  /* 0x000000000000781c */ /* 0x000fe20003f2e808 */
[----:B------:R-:W-:Y:S02]  /*a000*/  SYNCS.ARRIVE.TRANS64.RED.A1T0 RZ, [UR10], RZ ;  /* 0x000000ffffff79a7 */ /* 0x000fe4000810040a */
[----:B------:R-:W-:Y:S01]  /*a010*/  @P2 SHF.R.U32.HI R2, RZ, UR11, R0 ;  /* 0x0000000bff022c19 */ /* 0x000fe20008011600 */
[----:B------:R-:W-:-:S04]  /*a020*/  IMAD.SHL.U32 R0, R12, 0x80, RZ ;  /* 0x000000800c007824 */ /* 0x000fc800078e00ff */
[----:B------:R-:W0:Y:S01]  /*a030*/  SHFL.IDX PT, R15, R2, RZ, 0x1c1f ;  /* 0x001c1fff020f7589 */ /* 0x000e2200000e0000 */
[----:B------:R-:W-:-:S05]  /*a040*/  IADD3 R13, -R0, 0x1, RZ ;  /* 0x00000001000d7810 */ /* 0x000fca0007ffe1ff */
[----:B------:R-:W-:-:S04]  /*a050*/  IMAD R14, R8, -0x2, R13 ;  /* 0xfffffffe080e7824 */ /* 0x000fc800078e020d */
[----:B------:R-:W-:-:S04]  /*a060*/  IMAD R14, R17, UR30, R14 ;  /* 0x0000001e110e7c24 */ /* 0x000fc8000f8e020e */
[----:B------:R-:W-:-:S04]  /*a070*/  VIADD R16, R14, -UR29 ;  /* 0x8000001d0e107c36 */ /* 0x000fc80008000000 */
[C---:B------:R-:W-:Y:S02]  /*a080*/  VIADD R14, R16.reuse, UR27 ;  /* 0x0000001b100e7c36 */ /* 0x040fe40008000000 */
[----:B------:R-:W-:Y:S02]  /*a090*/  VIADD R16, R16, UR24 ;  /* 0x0000001810107c36 */ /* 0x000fe40008000000 */
[--C-:B0-----:R-:W-:Y:S02]  /*a0a0*/  IMAD.IADD R20, R14, 0x1, R15.reuse ;  /* 0x000000010e147824 */ /* 0x101fe400078e020f */
[----:B------:R-:W-:Y:S01]  /*a0b0*/  IMAD.IADD R22, R16, 0x1, R15 ;  /* 0x0000000110167824 */ /* 0x000fe200078e020f */
[----:B------:R-:W-:Y:S06]  /*a0c0*/  @P1 BRA `(.L_x_1033) ;  /* 0x00000000005c1947 */ /* 0x000fec0003800000 */
[----:B------:R-:W-:Y:S01]  /*a0d0*/  IMAD R13, R17, UR30, R15 ;  /* 0x0000001e110d7c24 */ /* 0x000fe2000f8e020f */
[----:B------:R-:W-:Y:S03]  /*a0e0*/  BSSY B0, `(.L_x_1034) ;  /* 0x0000011000007945 */ /* 0x000fe60003800000 */
[----:B------:R-:W-:-:S05]  /*a0f0*/  VIADD R13, R13, -UR29 ;  /* 0x8000001d0d0d7c36 */ /* 0x000fca0008000000 */
        /* <DEDUP_REMOVED lines=10> */
.L_x_1035:
[----:B------:R-:W-:-:S05]  /*a1a0*/  IMAD.U32 R15, RZ, RZ, UR28 ;  /* 0x0000001cff0f7e24 */ /* 0x000fca000f8e00ff */
[----:B------:R-:W-:-:S13]  /*a1b0*/  ISETP.NE.AND P1, PT, R15, 0x1, PT ;  /* 0x000000010f00780c */ /* 0x000fda0003f25270 */
[----:B------:R-:W0:Y:S02]  /*a1c0*/  @P1 LDC.64 R120, c[0x0][0x9e8] ;  /* 0x00027a00ff781b82 */ /* 0x000e240000000a00 */
[----:B0-----:R-:W-:-:S05]  /*a1d0*/  @P1 IMAD.HI.U32 R120, R13, R120, RZ ;  /* 0x000000780d781227 */ /* 0x001fca00078e00ff */
[----:B------:R-:W-:-:S07]  /*a1e0*/  @P1 SHF.R.U32.HI R13, RZ, R121, R120 ;  /* 0x00000079ff0d1219 */ /* 0x000fce0000011678 */
.L_x_1036:
[----:B------:R-:W-:Y:S05]  /*a1f0*/  BSYNC B0 ;  /* 0x0000000000007941 */ /* 0x000fea0003800000 */
.L_x_1034:
[----:B------:R-:W-:-:S04]  /*a200*/  IMAD R13, R13, R15, -R0 ;  /* 0x0000000f0d0d7224 */ /* 0x000fc800078e0a00 */
[----:B------:R-:W-:-:S05]  /*a210*/  IMAD R13, R8, -0x2, R13 ;  /* 0xfffffffe080d7824 */ /* 0x000fca00078e020d */
[----:B------:R-:W-:Y:S02]  /*a220*/  VIADDMNMX R20, R13, R15, R20, PT ;  /* 0x0000000f0d147246 */ /* 0x000fe40003800114 */
[----:B------:R-:W-:-:S07]  /*a230*/  VIMNMX R22, R22, R13, !PT ;  /* 0x0000000d16167248 */ /* 0x000fce0007fe0100 */
.L_x_1033:
        /* <DEDUP_REMOVED lines=116> */
.L_x_1039:
[----:B------:R-:W-:-:S05]  /*a980*/  IMAD.U32 R2, RZ, RZ, UR28 ;  /* 0x0000001cff027e24 */ /* 0x000fca000f8e00ff */
[----:B------:R-:W-:-:S13]  /*a990*/  ISETP.NE.AND P2, PT, R2, 0x1, PT ;  /* 0x000000010200780c */ /* 0x000fda0003f45270 */
[----:B------:R-:W0:Y:S02]  /*a9a0*/  @P2 LDC.64 R136, c[0x0][0x9e8] ;  /* 0x00027a00ff882b82 */ /* 0x000e240000000a00 */
[----:B0-----:R-:W-:-:S05]  /*a9b0*/  @P2 IMAD.HI.U32 R136, R139, R136, RZ ;  /* 0x000000888b882227 */ /* 0x001fca00078e00ff */
[----:B------:R-:W-:-:S07]  /*a9c0*/  @P2 SHF.R.U32.HI R139, RZ, R137, R136 ;  /* 0x00000089ff8b2219 */ /* 0x000fce0000011688 */
.L_x_1040:
[----:B------:R-:W-:Y:S05]  /*a9d0*/  BSYNC B0 ;  /* 0x0000000000007941 */ /* 0x000fea0003800000 */
.L_x_1038:
[----:B------:R-:W-:-:S04]  /*a9e0*/  IMAD R139, R139, R2, -R0 ;  /* 0x000000028b8b7224 */ /* 0x000fc800078e0a00 */
[----:B------:R-:W-:-:S05]  /*a9f0*/  IMAD R139, R8, -0x2, R139 ;  /* 0xfffffffe088b7824 */ /* 0x000fca00078e028b */
[----:B------:R-:W-:Y:S02]  /*aa00*/  VIADDMNMX R14, R139, R2, R14, PT ;  /* 0x000000028b0e7246 */ /* 0x000fe4000380010e */
[----:B------:R-:W-:-:S07]  /*aa10*/  VIMNMX R16, R16, R139, !PT ;  /* 0x0000008b10107248 */ /* 0x000fce0007fe0100 */
.L_x_1037:
        /* <DEDUP_REMOVED lines=88> */
[--C-:B------:R-:W-:Y:S01]  /*afa0*/  FFMA.FTZ R33, R41, R0, -R20.reuse ;  /* 0x0000000029217223 */ /* 0x100fe20000010814 */
        /* <DEDUP_REMOVED lines=87> */
[-CC-:B------:R-:W-:Y:S01]  /*b520*/  FFMA.FTZ R71, R61, R0.reuse, -R20.reuse ;  /* 0x000000003d477223 */ /* 0x180fe20000010814 */
        /* <DEDUP_REMOVED lines=42> */
[----:B------:R-:W-:Y:S01]  /*b7d0*/  FFMA.FTZ R5, R85, R0, -R20 ;  /* 0x0000000055057223 */ /* 0x000fe20000010814 */
[----:B------:R-:W0:Y:S01]  /*b7e0*/  SHFL.BFLY PT, R13, R14, 0x2, 0x1f ;  /* 0x0c401f000e0d7f89 */ /* 0x000e2200000e0000 */
        /* <DEDUP_REMOVED lines=10> */
[----:B------:R-:W-:-:S03]  /*b890*/  FMUL.FTZ R14, R69, R0 ;  /* 0x00000000450e7220 */ /* 0x000fc60000410000 */
[C---:B------:R-:W-:Y:S01]  /*b8a0*/  FSETP.NEU.FTZ.AND P1, PT, R13.reuse, -INF , PT ;  /* 0xff8000000d00780b */ /* 0x040fe20003f3d000 */
[----:B------:R-:W-:Y:S02]  /*b8b0*/  FMUL.FTZ R16, R13, R0 ;  /* 0x000000000d107220 */ /* 0x000fe40000410000 */
[----:B------:R-:W-:Y:S03]  /*b8c0*/  MUFU.EX2 R57, R57 ;  /* 0x0000003900397308 */ /* 0x000fe60000000800 */
[----:B------:R-:W-:-:S05]  /*b8d0*/  FSEL R16, R16, RZ, P1 ;  /* 0x000000ff10107208 */ /* 0x000fca0000800000 */
[----:B------:R-:W0:Y:S01]  /*b8e0*/  MUFU.EX2 R14, R14 ;  /* 0x0000000e000e7308 */ /* 0x000e220000000800 */
[-CC-:B------:R-:W-:Y:S01]  /*b8f0*/  FFMA.FTZ R24, R31, R0.reuse, -R16.reuse ;  /* 0x000000001f187223 */ /* 0x180fe20000010810 */
[-CC-:B------:R-:W-:Y:S01]  /*b900*/  FFMA.FTZ R31, R39, R0.reuse, -R16.reuse ;  /* 0x00000000271f7223 */ /* 0x180fe20000010810 */
[----:B------:R-:W-:Y:S01]  /*b910*/  FSEL R39, R13, RZ, P1 ;  /* 0x000000ff0d277208 */ /* 0x000fe20000800000 */
[-CC-:B------:R-:W-:Y:S01]  /*b920*/  FFMA.FTZ R69, R151, R0.reuse, -R16.reuse ;  /* 0x0000000097457223 */ /* 0x180fe20000010810 */
[-CC-:B------:R-:W-:Y:S01]  /*b930*/  FFMA.FTZ R20, R27, R0.reuse, -R16.reuse ;  /* 0x000000001b147223 */ /* 0x180fe20000010810 */
[-CC-:B------:R-:W-:Y:S01]  /*b940*/  FFMA.FTZ R151, R137, R0.reuse, -R16.reuse ;  /* 0x0000000089977223 */ /* 0x180fe20000010810 */
[-C--:B------:R-:W-:Y:S01]  /*b950*/  FFMA.FTZ R26, R139, R0.reuse, -R16 ;  /* 0x000000008b1a7223 */ /* 0x080fe20000010810 */
[----:B------:R-:W-:Y:S01]  /*b960*/  FADD.FTZ R39, -R39, R10 ;  /* 0x0000000a27277221 */ /* 0x000fe20000010100 */
[----:B------:R-:W-:Y:S01]  /*b970*/  MUFU.EX2 R24, R24 ;  /* 0x0000001800187308 */ /* 0x000fe20000000800 */
[-CC-:B------:R-:W-:Y:S01]  /*b980*/  FFMA.FTZ R27, R141, R0.reuse, -R16.reuse ;  /* 0x000000008d1b7223 */ /* 0x180fe20000010810 */
[-CC-:B------:R-:W-:Y:S01]  /*b990*/  FFMA.FTZ R133, R37, R0.reuse, -R16.reuse ;  /* 0x0000000025857223 */ /* 0x180fe20000010810 */
[-C--:B------:R-:W-:Y:S01]  /*b9a0*/  FMUL.FTZ R10, R39, R0.reuse ;  /* 0x00000000270a7220 */ /* 0x080fe20000410000 */
[-CC-:B------:R-:W-:Y:S01]  /*b9b0*/  FFMA.FTZ R28, R143, R0.reuse, -R16.reuse ;  /* 0x000000008f1c7223 */ /* 0x180fe20000010810 */
[-CC-:B------:R-:W-:Y:S01]  /*b9c0*/  FFMA.FTZ R141, R145, R0.reuse, -R16.reuse ;  /* 0x00000000918d7223 */ /* 0x180fe20000010810 */
[-CC-:B------:R-:W-:Y:S01]  /*b9d0*/  FFMA.FTZ R30, R43, R0.reuse, -R16.reuse ;  /* 0x000000002b1e7223 */ /* 0x180fe20000010810 */
[--C-:B------:R-:W-:Y:S01]  /*b9e0*/  FFMA.FTZ R143, R149, R0, -R16.reuse ;  /* 0x00000000958f7223 */ /* 0x100fe20000010810 */
[----:B------:R-:W-:Y:S01]  /*b9f0*/  MUFU.EX2 R69, R69 ;  /* 0x0000004500457308 */ /* 0x000fe20000000800 */
[----:B0-----:R-:W-:Y:S01]  /*ba00*/  FFMA.FTZ R37, R14, R4, R35 ;  /* 0x000000040e257223 */ /* 0x001fe20000010023 */
[-CC-:B------:R-:W-:Y:S01]  /*ba10*/  FFMA.FTZ R32, R47, R0.reuse, -R16.reuse ;  /* 0x000000002f207223 */ /* 0x180fe20000010810 */
[-CC-:B------:R-:W-:Y:S01]  /*ba20*/  FFMA.FTZ R137, R153, R0.reuse, -R16.reuse ;  /* 0x0000000099897223 */ /* 0x180fe20000010810 */
[-CC-:B------:R-:W-:Y:S01]  /*ba30*/  FFMA.FTZ R34, R51, R0.reuse, -R16.reuse ;  /* 0x0000000033227223 */ /* 0x180fe20000010810 */
[----:B------:R-:W-:Y:S01]  /*ba40*/  FADD.FTZ R37, R148, R37 ;  /* 0x0000002594257221 */ /* 0x000fe20000010000 */
[-CC-:B------:R-:W-:Y:S01]  /*ba50*/  FFMA.FTZ R139, R155, R0.reuse, -R16.reuse ;  /* 0x000000009b8b7223 */ /* 0x180fe20000010810 */
[-CC-:B------:R-:W-:Y:S01]  /*ba60*/  FFMA.FTZ R36, R55, R0.reuse, -R16.reuse ;  /* 0x0000000037247223 */ /* 0x180fe20000010810 */
[----:B------:R-:W0:Y:S01]  /*ba70*/  MUFU.EX2 R10, R10 ;  /* 0x0000000a000a7308 */ /* 0x000e220000000800 */
[----:B------:R-:W-:Y:S01]  /*ba80*/  FADD.FTZ R42, R150, R37 ;  /* 0x00000025962a7221 */ /* 0x000fe20000010000 */
[-CC-:B------:R-:W-:Y:S01]  /*ba90*/  FFMA.FTZ R38, R59, R0.reuse, -R16.reuse ;  /* 0x000000003b267223 */ /* 0x180fe20000010810 */
[-CC-:B------:R-:W-:Y:S01]  /*baa0*/  FFMA.FTZ R135, R41, R0.reuse, -R16.reuse ;  /* 0x0000000029877223 */ /* 0x180fe20000010810 */
[-C--:B------:R-:W-:Y:S01]  /*bab0*/  FFMA.FTZ R40, R63, R0.reuse, -R16 ;  /* 0x000000003f287223 */ /* 0x080fe20000010810 */
[----:B------:R-:W-:Y:S01]  /*bac0*/  FADD.FTZ R37, R147, R42 ;  /* 0x0000002a93257221 */ /* 0x000fe20000010000 */
[-CC-:B------:R-:W-:Y:S01]  /*bad0*/  FFMA.FTZ R129, R157, R0.reuse, -R16.reuse ;  /* 0x000000009d817223 */ /* 0x180fe20000010810 */
[-CC-:B------:R-:W-:Y:S01]  /*bae0*/  FFMA.FTZ R131, R70, R0.reuse, -R16.reuse ;  /* 0x0000000046837223 */ /* 0x180fe20000010810 */
[----:B------:R-:W1:Y:S01]  /*baf0*/  MUFU.EX2 R20, R20 ;  /* 0x0000001400147308 */ /* 0x000e620000000800 */
[-CC-:B------:R-:W-:Y:S01]  /*bb00*/  FFMA.FTZ R22, R22, R0.reuse, -R16.reuse ;  /* 0x0000000016167223 */ /* 0x180fe20000010810 */
[-CC-:B------:R-:W-:Y:S01]  /*bb10*/  FFMA.FTZ R125, R74, R0.reuse, -R16.reuse ;  /* 0x000000004a7d7223 */ /* 0x180fe20000010810 */
[-CC-:B------:R-:W-:Y:S01]  /*bb20*/  FFMA.FTZ R127, R78, R0.reuse, -R16.reuse ;  /* 0x000000004e7f7223 */ /* 0x180fe20000010810 */
[-CC-:B------:R-:W-:Y:S01]  /*bb30*/  FFMA.FTZ R121, R121, R0.reuse, -R16.reuse ;  /* 0x0000000079797223 */ /* 0x180fe20000010810 */
[----:B------:R-:W-:-:S03]  /*bb40*/  FFMA.FTZ R123, R86, R0, -R16 ;  /* 0x00000000567b7223 */ /* 0x000fc60000010810 */
[----:B------:R-:W3:Y:S01]  /*bb50*/  MUFU.EX2 R151, R151 ;  /* 0x0000009700977308 */ /* 0x000ee20000000800 */
[----:B0-----:R-:W-:-:S07]  /*bb60*/  FFMA.FTZ R3, R10, R3, R69 ;  /* 0x000000030a037223 */ /* 0x001fce0000010045 */
[----:B------:R-:W0:Y:S01]  /*bb70*/  MUFU.EX2 R26, R26 ;  /* 0x0000001a001a7308 */ /* 0x000e220000000800 */
[----:B-1----:R-:W-:-:S07]  /*bb80*/  FADD.FTZ R4, R20, R3 ;  /* 0x0000000314047221 */ /* 0x002fce0000010000 */
[----:B------:R-:W1:Y:S01]  /*bb90*/  MUFU.EX2 R27, R27 ;  /* 0x0000001b001b7308 */ /* 0x000e620000000800 */
[----:B---3--:R-:W-:Y:S01]  /*bba0*/  FADD.FTZ R3, R151, R4 ;  /* 0x0000000497037221 */ /* 0x008fe20000010000 */
[----:B------:R-:W-:-:S03]  /*bbb0*/  FADD.FTZ R4, R144, R37 ;  /* 0x0000002590047221 */ /* 0x000fc60000010000 */
[----:B------:R-:W-:-:S03]  /*bbc0*/  FADD.FTZ R3, R24, R3 ;  /* 0x0000000318037221 */ /* 0x000fc60000010000 */
[----:B------:R-:W3:Y:S01]  /*bbd0*/  MUFU.EX2 R28, R28 ;  /* 0x0000001c001c7308 */ /* 0x000ee20000000800 */
[----:B0-----:R-:W-:Y:S01]  /*bbe0*/  FADD.FTZ R42, R26, R3 ;  /* 0x000000031a2a7221 */ /* 0x001fe20000010000 */
[----:B------:R-:W-:-:S04]  /*bbf0*/  FADD.FTZ R3, R29, R4 ;  /* 0x000000041d037221 */ /* 0x000fc80000010000 */
[----:B------:R-:W-:Y:S02]  /*bc00*/  FADD.FTZ R4, R146, R3 ;  /* 0x0000000392047221 */ /* 0x000fe40000010000 */
[----:B------:R-:W0:Y:S01]  /*bc10*/  MUFU.EX2 R31, R31 ;  /* 0x0000001f001f7308 */ /* 0x000e220000000800 */
[----:B-1----:R-:W-:Y:S01]  /*bc20*/  FADD.FTZ R37, R27, R42 ;  /* 0x0000002a1b257221 */ /* 0x002fe20000010000 */
[----:B------:R-:W-:Y:S01]  /*bc30*/  FADD.FTZ R3, R21, R4 ;  /* 0x0000000415037221 */ /* 0x000fe20000010000 */
[----:B------:R-:W-:-:S03]  /*bc40*/  FFMA.FTZ R42, R67, R0, -R16 ;  /* 0x00000000432a7223 */ /* 0x000fc60000010810 */
[----:B------:R-:W-:Y:S02]  /*bc50*/  FADD.FTZ R4, R140, R3 ;  /* 0x000000038c047221 */ /* 0x000fe40000010000 */
[----:B------:R-:W1:Y:S01]  /*bc60*/  MUFU.EX2 R141, R141 ;  /* 0x0000008d008d7308 */ /* 0x000e620000000800 */
[----:B---3--:R-:W-:Y:S01]  /*bc70*/  FADD.FTZ R44, R28, R37 ;  /* 0x000000251c2c7221 */ /* 0x008fe20000010000 */
[----:B------:R-:W-:-:S06]  /*bc80*/  FADD.FTZ R37, R33, R4 ;  /* 0x0000000421257221 */ /* 0x000fcc0000010000 */
[----:B------:R-:W3:Y:S01]  /*bc90*/  MUFU.EX2 R30, R30 ;  /* 0x0000001e001e7308 */ /* 0x000ee20000000800 */
[----:B0-----:R-:W-:-:S07]  /*bca0*/  FADD.FTZ R44, R31, R44 ;  /* 0x0000002c1f2c7221 */ /* 0x001fce0000010000 */
[----:B------:R-:W0:Y:S01]  /*bcb0*/  MUFU.EX2 R143, R143 ;  /* 0x0000008f008f7308 */ /* 0x000e220000000800 */
[----:B-1----:R-:W-:Y:S01]  /*bcc0*/  FADD.FTZ R3, R141, R44 ;  /* 0x0000002c8d037221 */ /* 0x002fe20000010000 */
[----:B------:R-:W-:-:S04]  /*bcd0*/  FADD.FTZ R44, R142, R37 ;  /* 0x000000258e2c7221 */ /* 0x000fc80000010000 */
[----:B------:R-:W-:Y:S02]  /*bce0*/  FADD.FTZ R37, R15, R44 ;  /* 0x0000002c0f257221 */ /* 0x000fe40000010000 */
[----:B------:R-:W1:Y:S01]  /*bcf0*/  MUFU.EX2 R32, R32 ;  /* 0x0000002000207308 */ /* 0x000e620000000800 */
[----:B---3--:R-:W-:Y:S01]  /*bd00*/  FADD.FTZ R4, R30, R3 ;  /* 0x000000031e047221 */ /* 0x008fe20000010000 */
[----:B------:R-:W-:-:S04]  /*bd10*/  FADD.FTZ R44, R136, R37 ;  /* 0x00000025882c7221 */ /* 0x000fc80000010000 */
[----:B------:R-:W-:Y:S01]  /*bd20*/  FADD.FTZ R37, R19, R44 ;  /* 0x0000002c13257221 */ /* 0x000fe20000010000 */
[----:B------:R-:W-:Y:S01]  /*bd30*/  FFMA.FTZ R44, R75, R0, -R16 ;  /* 0x000000004b2c7223 */ /* 0x000fe20000010810 */
[----:B------:R-:W3:Y:S01]  /*bd40*/  MUFU.EX2 R137, R137 ;  /* 0x0000008900897308 */ /* 0x000ee20000000800 */
[----:B0-----:R-:W-:Y:S01]  /*bd50*/  FADD.FTZ R3, R143, R4 ;  /* 0x000000048f037221 */ /* 0x001fe20000010000 */
[----:B------:R-:W-:-:S04]  /*bd60*/  FADD.FTZ R46, R138, R37 ;  /* 0x000000258a2e7221 */ /* 0x000fc80000010000 */
[----:B------:R-:W-:Y:S02]  /*bd70*/  FADD.FTZ R37, R25, R46 ;  /* 0x0000002e19257221 */ /* 0x000fe40000010000 */
[----:B------:R-:W0:Y:S01]  /*bd80*/  MUFU.EX2 R34, R34 ;  /* 0x0000002200227308 */ /* 0x000e220000000800 */
[----:B-1----:R-:W-:Y:S01]  /*bd90*/  FADD.FTZ R4, R32, R3 ;  /* 0x0000000320047221 */ /* 0x002fe20000010000 */
[----:B------:R-:W-:-:S04]  /*bda0*/  FADD.FTZ R46, R132, R37 ;  /* 0x00000025842e7221 */ /* 0x000fc80000010000 */
[----:B------:R-:W-:Y:S01]  /*bdb0*/  FADD.FTZ R37, R45, R46 ;  /* 0x0000002e2d257221 */ /* 0x000fe20000010000 */
[----:B------:R-:W-:Y:S01]  /*bdc0*/  FFMA.FTZ R46, R79, R0, -R16 ;  /* 0x000000004f2e7223 */ /* 0x000fe20000010810 */
[----:B------:R-:W1:Y:S01]  /*bdd0*/  MUFU.EX2 R139, R139 ;  /* 0x0000008b008b7308 */ /* 0x000e620000000800 */
[----:B---3--:R-:W-:Y:S01]  /*bde0*/  FADD.FTZ R3, R137, R4 ;  /* 0x0000000489037221 */ /* 0x008fe20000010000 */
[----:B------:R-:W-:-:S04]  /*bdf0*/  FADD.FTZ R48, R134, R37 ;  /* 0x0000002586307221 */ /* 0x000fc80000010000 */
[----:B------:R-:W-:Y:S02]  /*be00*/  FADD.FTZ R37, R71, R48 ;  /* 0x0000003047257221 */ /* 0x000fe40000010000 */
[----:B------:R-:W3:Y:S01]  /*be10*/  MUFU.EX2 R36, R36 ;  /* 0x0000002400247308 */ /* 0x000ee20000000800 */
[----:B0-----:R-:W-:Y:S01]  /*be20*/  FADD.FTZ R4, R34, R3 ;  /* 0x0000000322047221 */ /* 0x001fe20000010000 */
[----:B------:R-:W-:-:S04]  /*be30*/  FADD.FTZ R48, R128, R37 ;  /* 0x0000002580307221 */ /* 0x000fc80000010000 */
[----:B------:R-:W-:Y:S01]  /*be40*/  FADD.FTZ R37, R65, R48 ;  /* 0x0000003041257221 */ /* 0x000fe20000010000 */
[-C--:B------:R-:W-:Y:S01]  /*be50*/  FFMA.FTZ R48, R83, R0.reuse, -R16 ;  /* 0x0000000053307223 */ /* 0x080fe20000010810 */
[----:B------:R-:W0:Y:S01]  /*be60*/  MUFU.EX2 R133, R133 ;  /* 0x0000008500857308 */ /* 0x000e220000000800 */
[----:B-1----:R-:W-:Y:S01]  /*be70*/  FADD.FTZ R3, R139, R4 ;  /* 0x000000048b037221 */ /* 0x002fe20000010000 */
[----:B------:R-:W-:Y:S01]  /*be80*/  FADD.FTZ R50, R130, R37 ;  /* 0x0000002582327221 */ /* 0x000fe20000010000 */
[----:B------:R-:W-:-:S03]  /*be90*/  FFMA.FTZ R16, R87, R0, -R16 ;  /* 0x0000000057107223 */ /* 0x000fc60000010810 */
[----:B------:R-:W-:Y:S02]  /*bea0*/  FADD.FTZ R37, R61, R50 ;  /* 0x000000323d257221 */ /* 0x000fe40000010000 */
[----:B------:R-:W1:Y:S01]  /*beb0*/  MUFU.EX2 R38, R38 ;  /* 0x0000002600267308 */ /* 0x000e620000000800 */
[----:B---3--:R-:W-:Y:S01]  /*bec0*/  FADD.FTZ R4, R36, R3 ;  /* 0x0000000324047221 */ /* 0x008fe20000010000 */
[----:B------:R-:W-:-:S04]  /*bed0*/  FADD.FTZ R50, R124, R37 ;  /* 0x000000257c327221 */ /* 0x000fc80000010000 */
[----:B------:R-:W-:Y:S02]  /*bee0*/  FADD.FTZ R37, R57, R50 ;  /* 0x0000003239257221 */ /* 0x000fe40000010000 */
[----:B------:R-:W3:Y:S01]  /*bef0*/  MUFU.EX2 R135, R135 ;  /* 0x0000008700877308 */ /* 0x000ee20000000800 */
[----:B0-----:R-:W-:-:S07]  /*bf00*/  FADD.FTZ R3, R133, R4 ;  /* 0x0000000485037221 */ /* 0x001fce0000010000 */
[----:B------:R-:W0:Y:S01]  /*bf10*/  MUFU.EX2 R40, R40 ;  /* 0x0000002800287308 */ /* 0x000e220000000800 */
[----:B-1----:R-:W-:-:S07]  /*bf20*/  FADD.FTZ R4, R38, R3 ;  /* 0x0000000326047221 */ /* 0x002fce0000010000 */
[----:B------:R-:W1:Y:S01]  /*bf30*/  MUFU.EX2 R129, R129 ;  /* 0x0000008100817308 */ /* 0x000e620000000800 */
[----:B---3--:R-:W-:-:S07]  /*bf40*/  FADD.FTZ R3, R135, R4 ;  /* 0x0000000487037221 */ /* 0x008fce0000010000 */
        /* <DEDUP_REMOVED lines=33> */
[----:B-1----:R-:W-:Y:S01]  /*c160*/  FADD.FTZ R3, R123, R4 ;  /* 0x000000047b037221 */ /* 0x002fe20000010000 */
[----:B---3--:R-:W-:-:S03]  /*c170*/  FADD.FTZ R4, R5, R50 ;  /* 0x0000003205047221 */ /* 0x008fc60000010000 */
[----:B0-----:R-:W-:Y:S01]  /*c180*/  FADD.FTZ R3, R16, R3 ;  /* 0x0000000310037221 */ /* 0x001fe20000010000 */
[----:B------:R-:W-:Y:S06]  /*c190*/  @!P0 BRA `(.L_x_1041) ;  /* 0x0000000000048947 */ /* 0x000fec0003800000 */
[----:B------:R-:W-:Y:S01]  /*c1a0*/  BPT.TRAP 0x1 ;  /* 0x000000040000795c */ /* 0x000fe20000300000 */
.L_x_1041:
[----:B------:R-:W-:Y:S01]  /*c1b0*/  ULEA UR10, UR25, UR43, 0x3 ;  /* 0x0000002b190a7291 */ /* 0x000fe2000f8e183f */
[----:B------:R-:W-:Y:S01]  /*c1c0*/  ISETP.GT.AND P1, PT, R12, UR41, PT ;  /* 0x000000290c007c0c */ /* 0x000fe2000bf24270 */
[----:B------:R-:W-:Y:S01]  /*c1d0*/  UMOV UR26, UR4 ;  /* 0x00000004001a7c82 */ /* 0x000fe20008000000 */
[----:B------:R-:W-:Y:S01]  /*c1e0*/  UMOV UR25, UR7 ;  /* 0x0000000700197c82 */ /* 0x000fe20008000000 */
[----:B------:R-:W-:Y:S01]  /*c1f0*/  UIADD3 UR10, UR10, 0x16860, URZ ;  /* 0x000168600a0a7890 */ /* 0x000fe2000fffe03f */
[----:B------:R-:W-:Y:S01]  /*c200*/  F2FP.BF16.F32.PACK_AB R150, R147, R150 ;  /* 0x000000969396723e */ /* 0x000fe200000010ff */
[----:B------:R-:W-:Y:S01]  /*c210*/  FMUL.FTZ R90, R90, R10 ;  /* 0x0000000a5a5a7220 */ /* 0x000fe20000410000 */
[----:B------:R-:W-:Y:S01]  /*c220*/  F2FP.BF16.F32.PACK_AB R122, R5, R122 ;  /* 0x0000007a057a723e */ /* 0x000fe200000010ff */
        /* <DEDUP_REMOVED lines=18> */
[-C--:B------:R-:W-:Y:S01]  /*c350*/  FMUL.FTZ R88, R88, R14.reuse ;  /* 0x0000000e58587220 */ /* 0x080fe20000410000 */
[----:B------:R-:W-:Y:S01]  /*c360*/  F2FP.BF16.F32.PACK_AB R149, R20, R69 ;  /* 0x000000451495723e */ /* 0x000fe200000010ff */
[-C--:B------:R-:W-:Y:S01]  /*c370*/  FMUL.FTZ R89, R89, R14.reuse ;  /* 0x0000000e59597220 */ /* 0x080fe20000410000 */
        /* <DEDUP_REMOVED lines=44> */
[----:B------:R-:W-:Y:S01]  /*c640*/  F2FP.BF16.F32.PACK_AB R123, R16, R123 ;  /* 0x0000007b107b723e */ /* 0x000fe200000010ff */
[----:B------:R-:W-:Y:S06]  /*c650*/  @P1 BRA `(.L_x_1042) ;  /* 0xffffffd000a81947 */ /* 0x000fec000383ffff */
.L_x_1023:
[----:B------:R-:W-:Y:S06]  /*c660*/  BAR.ARV 0x8, 0x200 ;  /* 0x0208000000007b1d */ /* 0x000fec0000002000 */
[----:B------:R-:W-:Y:S05]  /*c670*/  @!P0 BRA `(.L_x_1043) ;  /* 0x0000000000048947 */ /* 0x000fea0003800000 */
[----:B------:R-:W-:Y:S01]  /*c680*/  BPT.TRAP 0x1 ;  /* 0x000000040000795c */ /* 0x000fe20000300000 */
.L_x_1043:
[----:B------:R-:W-:Y:S01]  /*c690*/  ULEA UR8, UR7, UR43, 0x3 ;  /* 0x0000002b07087291 */ /* 0x000fe2000f8e183f */
[----:B------:R-:W-:-:S05]  /*c6a0*/  IMAD.U32 R5, RZ, RZ, UR4 ;  /* 0x00000004ff057e24 */ /* 0x000fca000f8e00ff */
[----:B------:R-:W-:-:S04]  /*c6b0*/  SHF.L.U32 R5, R5, 0x1f, RZ ;  /* 0x0000001f05057819 */ /* 0x000fc800000006ff */
[----:B------:R0:W1:Y:S01]  /*c6c0*/  SYNCS.PHASECHK.TRANS64.TRYWAIT P1, [UR8+0x16850], R5 ;  /* 0x01685005ff0075a7 */ /* 0x0000620008020148 */
[----:B------:R-:W-:Y:S05]  /*c6d0*/  @!P0 BRA `(.L_x_1044) ;  /* 0x0000000000048947 */ /* 0x000fea0003800000 */
[----:B------:R-:W-:Y:S01]  /*c6e0*/  BPT.TRAP 0x1 ;  /* 0x000000040000795c */ /* 0x000fe20000300000 */
.L_x_1044:
[----:B-1----:R-:W-:Y:S05]  /*c6f0*/  @P1 BRA `(.L_x_1045) ;  /* 0x0000000000081947 */ /* 0x002fea0003800000 */
[----:B------:R-:W1:Y:S02]  /*c700*/  SYNCS.PHASECHK.TRANS64.TRYWAIT P1, [UR8+0x16850], R5 ;  /* 0x01685005ff0075a7 */ /* 0x000e640008020148 */
[----:B-1----:R-:W-:Y:S05]  /*c710*/  @!P1 BRA `(.L_x_1046) ;  /* 0x0000005c00409947 */ /* 0x002fea0003800000 */
.L_x_1045:
[----:B------:R-:W-:Y:S01]  /*c720*/  UIADD3 UR43, UR43, 0x400, URZ ;  /* 0x000004002b2b7890 */ /* 0x000fe2000fffe03f */
[----:B------:R-:W-:Y:S01]  /*c730*/  WARPGROUP.ARRIVE ;  /* 0x00000000000079c5 */ /* 0x000fe20000000000 */
[----:B01----:R-:W0:Y:S02]  /*c740*/  SHFL.BFLY PT, R5, R4, 0x2, 0x1f ;  /* 0x0c401f0004057f89 */ /* 0x003e2400000e0000 */
[----:B------:R-:W-:Y:S02]  /*c750*/  USHF.R.U32.HI UR43, URZ, 0x4, UR43 ;  /* 0x000000043f2b7899 */ /* 0x000fe4000801162b */
[----:B------:R-:W1:Y:S02]  /*c760*/  SHFL.BFLY PT, R6, R3, 0x2, 0x1f ;  /* 0x0c401f0003067f89 */ /* 0x000e6400000e0000 */
[----:B------:R-:W-:-:S04]  /*c770*/  ULOP3.LUT UR4, UR43, 0x3fff, URZ, 0xc0, !UPT ;  /* 0x00003fff2b047892 */ /* 0x000fc8000f8ec03f */
[----:B------:R-:W-:-:S03]  /*c780*/  ULEA UR4, UR7, UR4, 0xa ;  /* 0x0000000407047291 */ /* 0x000fc6000f8e503f */
[----:B------:R-:W-:-:S04]  /*c790*/  UMOV UR7, 0x40000040 ;  /* 0x4000004000077882 */ /* 0x000fc80000000000 */
[----:B------:R-:W-:Y:S02]  /*c7a0*/  UMOV UR6, UR4 ;  /* 0x0000000400067c82 */ /* 0x000fe40008000000 */
[----:B------:R-:W-:Y:S01]  /*c7b0*/  HGMMA.64x64x16.F32.BF16 R88, R148, gdesc[UR4].tnspB, R88, gsb0 ;  /* 0x40e0000494587df0 */ /* 0x000fe20008001858 */
[----:B------:R-:W-:Y:S01]  /*c7c0*/  UIADD3 UR6, UR4, 0x80, URZ ;  /* 0x0000008004067890 */ /* 0x000fe2000fffe03f */
[----:B------:R-:W-:Y:S01]  /*c7d0*/  UMOV UR7, 0x40000040 ;  /* 0x4000004000077882 */ /* 0x000fe20000000000 */
[----:B0-----:R-:W-:Y:S01]  /*c7e0*/  FADD.FTZ R5, R5, R4 ;  /* 0x0000000405057221 */ /* 0x001fe20000010000 */
[----:B------:R-:W-:Y:S02]  /*c7f0*/  IMAD.MOV.U32 R4, RZ, RZ, -0x800000 ;  /* 0xff800000ff047424 */ /* 0x000fe400078e00ff */
[----:B-1----:R-:W-:Y:S01]  /*c800*/  FADD.FTZ R7, R6, R3 ;  /* 0x0000000306077221 */ /* 0x002fe20000010000 */
[----:B------:R-:W-:Y:S01]  /*c810*/  IMAD.MOV.U32 R3, RZ, RZ, -0x800000 ;  /* 0xff800000ff037424 */ /* 0x000fe200078e00ff */
[----:B------:R-:W0:Y:S04]  /*c820*/  SHFL.BFLY PT, R6, R5, 0x1, 0x1f ;  /* 0x0c201f0005067f89 */ /* 0x000e2800000e0000 */
[----:B------:R-:W2:Y:S01]  /*c830*/  SHFL.BFLY PT, R8, R7, 0x1, 0x1f ;  /* 0x0c201f0007087f89 */ /* 0x000ea200000e0000 */
[----:B0-----:R-:W-:Y:S01]  /*c840*/  FADD.FTZ R10, R5, R6 ;  /* 0x00000006050a7221 */ /* 0x001fe20000010000 */
[----:B--2---:R-:W-:-:S04]  /*c850*/  FADD.FTZ R11, R7, R8 ;  /* 0x00000008070b7221 */ /* 0x004fc80000010000 */
[----:B------:R-:W-:Y:S02]  /*c860*/  FSETP.NE.FTZ.AND P1, PT, R10, RZ, PT ;  /* 0x000000ff0a00720b */ /* 0x000fe40003f35000 */
[----:B------:R-:W-:Y:S02]  /*c870*/  CS2R R6, SRZ ;  /* 0x0000000000067805 */ /* 0x000fe4000001ff00 */
[----:B------:R-:W-:-:S09]  /*c880*/  FSETP.NE.FTZ.AND P2, PT, R11, RZ, PT ;  /* 0x000000ff0b00720b */ /* 0x000fd20003f55000 */
[----:B------:R-:W0:Y:S01]  /*c890*/  @P1 MUFU.LG2 R8, R10 ;  /* 0x0000000a00081308 */ /* 0x000e220000000c00 */
[----:B------:R-:W-:-:S03]  /*c8a0*/  @P1 FMUL.FTZ R5, R0, 0.69314718246459960938 ;  /* 0x3f31721800051820 */ /* 0x000fc60000410000 */
[----:B------:R-:W-:-:S04]  /*c8b0*/  @P2 FMUL.FTZ R15, R0, 0.69314718246459960938 ;  /* 0x3f317218000f2820 */ /* 0x000fc80000410000 */
        /* <DEDUP_REMOVED lines=44> */
.L_x_1047:
        /* <DEDUP_REMOVED lines=36> */
.L_x_969:
        /* <DEDUP_REMOVED lines=16> */
[----:B------:R-:W-:-:S02]  /*cec0*/  SHF.R.S32.HI R2, RZ, 0x7, R2 ;  /* 0x00000007ff027819 */ /* 0x000fc40000011402 */
[----:B------:R-:W-:Y:S01]  /*ced0*/  LOP3.LUT R10, R9, 0xfffffffc, RZ, 0xc0, !PT ;  /* 0xfffffffc090a7812 */ /* 0x000fe200078ec0ff */
[C---:B------:R-:W-:Y:S01]  /*cee0*/  IMAD.IADD R22, R23.reuse, 0x1, -R6 ;  /* 0x0000000117167824 */ /* 0x040fe200078e0a06 */
[----:B------:R-:W3:Y:S01]  /*cef0*/  S2UR UR11, SR_CTAID.Y ;  /* 0x00000000000b79c3 */ /* 0x000ee20000002600 */
[----:B------:R-:W-:Y:S01]  /*cf00*/  IMAD.HI R0, R2, 0x55555556, RZ ;  /* 0x5555555602007827 */ /* 0x000fe200078e02ff */
[----:B------:R-:W-:Y:S02]  /*cf10*/  UIADD3 UR6, UR5, UR6, URZ ;  /* 0x0000000605067290 */ /* 0x000fe4000fffe03f */
[----:B------:R-:W-:Y:S01]  /*cf20*/  SHF.R.S32.HI R7, RZ, 0x1f, R22 ;  /* 0x0000001fff077819 */ /* 0x000fe20000011416 */
[----:B------:R-:W-:-:S03]  /*cf30*/  IMAD.IADD R23, R23, 0x1, -R10 ;  /* 0x0000000117177824 */ /* 0x000fc600078e0a0a */
[----:B------:R-:W-:Y:S01]  /*cf40*/  BAR.SYNC.DEFER_BLOCKING 0x1, 0x180 ;  /* 0x0046000000007b1d */ /* 0x000fe20000010000 */
[----:B0-----:R-:W-:Y:S02]  /*cf50*/  ISETP.NE.AND P0, PT, R17, 0x1, PT ;  /* 0x000000011100780c */ /* 0x001fe40003f05270 */
[CC--:B------:R-:W-:Y:S02]  /*cf60*/  LEA.HI R24, R7.reuse, R22.reuse, RZ, 0x2 ;  /* 0x0000001607187211 */ /* 0x0c0fe400078f10ff */
[----:B------:R-:W-:-:S03]  /*cf70*/  LEA.HI R7, R7, R22, RZ, 0x5 ;  /* 0x0000001607077211 */ /* 0x000fc600078f28ff */
[----:B------:R-:W3:Y:S01]  /*cf80*/  LDC R21, c[0x0][0xc50] ;  /* 0x00031400ff157b82 */ /* 0x000ee20000000800 */
[--C-:B------:R-:W-:Y:S01]  /*cf90*/  SHF.R.S32.HI R6, RZ, 0x2, R24.reuse ;  /* 0x00000002ff067819 */ /* 0x100fe20000011418 */
[----:B------:R-:W-:Y:S01]  /*cfa0*/  ULDC.64 UR8, c[0x0][0xb38] ;  /* 0x0002ce0000087ab9 */ /* 0x000fe20000000a00 */
[----:B------:R-:W-:Y:S01]  /*cfb0*/  SHF.R.S32.HI R5, RZ, 0x1f, R24 ;  /* 0x0000001fff057819 */ /* 0x000fe20000011418 */
[----:B------:R-:W-:Y:S01]  /*cfc0*/  UIMAD UR7, UR7, UR8, URZ ;  /* 0x00000008070772a4 */ /* 0x000fe2000f8e023f */
[----:B------:R-:W-:Y:S01]  /*cfd0*/  SHF.R.S32.HI R7, RZ, 0x5, R7 ;  /* 0x00000005ff077819 */ /* 0x000fe20000011407 */
[----:B--2---:R-:W-:Y:S01]  /*cfe0*/  USHF.R.S32.HI UR10, URZ, 0x1f, UR12 ;  /* 0x0000001f3f0a7899 */ /* 0x004fe2000801140c */
[----:B------:R-:W-:Y:S01]  /*cff0*/  LEA.HI R8, R5, R6, RZ, 0x3 ;  /* 0x0000000605087211 */ /* 0x000fe200078f18ff */
[----:B------:R-:W0:Y:S01]  /*d000*/  LDC.64 R14, c[0x0][0xb40] ;  /* 0x0002d000ff0e7b82 */ /* 0x000e220000000a00 */
[----:B------:R-:W-:Y:S02]  /*d010*/  LEA.HI R5, R0, R0, RZ, 0x1 ;  /* 0x0000000000057211 */ /* 0x000fe400078f08ff */
[----:B------:R-:W-:-:S03]  /*d020*/  LOP3.LUT R11, R8, 0xfffffff8, RZ, 0xc0, !PT ;  /* 0xfffffff8080b7812 */ /* 0x000fc600078ec0ff */
[----:B------:R-:W-:Y:S01]  /*d030*/  IMAD R9, R5, -0x3, R2 ;  /* 0xfffffffd05097824 */ /* 0x000fe200078e0202 */
[----:B------:R-:W-:Y:S01]  /*d040*/  LEA.HI R2, R23, R23, RZ, 0x1 ;  /* 0x0000001717027211 */ /* 0x000fe200078f08ff */
[----:B------:R-:W-:Y:S01]  /*d050*/  IMAD.IADD R0, R6, 0x1, -R11 ;  /* 0x0000000106007824 */ /* 0x000fe200078e0a0b */
[----:B------:R-:W2:Y:S01]  /*d060*/  @P0 LDC R5, c[0x0][0xbec] ;  /* 0x0002fb00ff050b82 */ /* 0x000ea20000000800 */
[----:B------:R-:W-:Y:S01]  /*d070*/  IMAD.U32 R6, RZ, RZ, UR4 ;  /* 0x00000004ff067e24 */ /* 0x000fe2000f8e00ff */
[----:B------:R-:W-:Y:S01]  /*d080*/  LOP3.LUT R2, R2, 0x1ffffffe, RZ, 0xc0, !PT ;  /* 0x1ffffffe02027812 */ /* 0x000fe200078ec0ff */
[----:B------:R-:W-:Y:S02]  /*d090*/  IMAD R0, R7, 0x10, R0 ;  /* 0x0000001007007824 */ /* 0x000fe400078e0200 */
[----:B------:R-:W-:Y:S01]  /*d0a0*/  IMAD.U32 R7, RZ, RZ, UR5 ;  /* 0x00000005ff077e24 */ /* 0x000fe2000f8e00ff */
[----:B------:R-:W-:Y:S01]  /*d0b0*/  UIMAD.WIDE.U32 UR4, UR39, UR8, URZ ;  /* 0x00000008270472a5 */ /* 0x000fe2000f8e003f */
[----:B------:R-:W-:Y:S01]  /*d0c0*/  IMAD.IADD R23, R23, 0x1, -R2 ;  /* 0x0000000117177824 */ /* 0x000fe200078e0a02 */
[----:B------:R-:W4:Y:S01]  /*d0d0*/  LDC.64 R10, c[0x0][0xbd8] ;  /* 0x0002f600ff0a7b82 */ /* 0x000f220000000a00 */
[----:B------:R-:W-:-:S02]  /*d0e0*/  IMAD R0, R9, 0x40, R0 ;  /* 0x0000004009007824 */ /* 0x000fc400078e0200 */
[----:B------:R-:W-:Y:S01]  /*d0f0*/  IMAD.U32 R7, RZ, RZ, UR6 ;  /* 0x00000006ff077e24 */ /* 0x000fe2000f8e00ff */
[----:B------:R-:W-:Y:S01]  /*d100*/  UIMAD UR6, UR39, UR9, UR7 ;  /* 0x00000009270672a4 */ /* 0x000fe2000f8e0207 */
[----:B------:R-:W-:Y:S02]  /*d110*/  IMAD R2, R23, 0x8, R0 ;  /* 0x0000000817027824 */ /* 0x000fe400078e0200 */
[----:B------:R-:W-:Y:S01]  /*d120*/  IMAD.U32 R9, RZ, RZ, UR5 ;  /* 0x00000005ff097e24 */ /* 0x000fe2000f8e00ff */
[----:B------:R-:W5:Y:S01]  /*d130*/  @P0 LDC R13, c[0x0][0xbf0] ;  /* 0x0002fc00ff0d0b82 */ /* 0x000f620000000800 */
[----:B-1----:R-:W-:Y:S01]  /*d140*/  IMAD R2, R19, 0xc0, R2 ;  /* 0x000000c013027824 */ /* 0x002fe200078e0202 */
[----:B------:R-:W-:Y:S01]  /*d150*/  UIADD3 UR6, UR5, UR6, URZ ;  /* 0x0000000605067290 */ /* 0x000fe2000fffe03f */
[----:B0-----:R-:W-:Y:S01]  /*d160*/  IMAD R12, R14, UR10, RZ ;  /* 0x0000000a0e0c7c24 */ /* 0x001fe2000f8e02ff */
[----:B------:R-:W-:Y:S01]  /*d170*/  ULDC.64 UR8, c[0x0][0xb28] ;  /* 0x0002ca0000087ab9 */ /* 0x000fe20000000a00 */
[----:B---3--:R-:W-:-:S02]  /*d180*/  IMAD R21, R21, R16, UR11 ;  /* 0x0000000b15157e24 */ /* 0x008fc4000f8e0210 */
[----:B------:R-:W-:Y:S01]  /*d190*/  IMAD R0, R19, 0xc0, R0 ;  /* 0x000000c013007824 */ /* 0x000fe200078e0200 */
[----:B------:R-:W0:Y:S01]  /*d1a0*/  @P0 LDC R25, c[0x0][0xbec] ;  /* 0x0002fb00ff190b82 */ /* 0x000e220000000800 */
[----:B------:R-:W-:Y:S01]  /*d1b0*/  IMAD.U32 R9, RZ, RZ, UR6 ;  /* 0x00000006ff097e24 */ /* 0x000fe2000f8e00ff */
[----:B------:R-:W-:Y:S01]  /*d1c0*/  ULDC.64 UR6, c[0x0][0xb48] ;  /* 0x0002d20000067ab9 */ /* 0x000fe20000000a00 */
[----:B------:R-:W-:-:S05]  /*d1d0*/  VIADD R16, R0, 0x8 ;  /* 0x0000000800107836 */ /* 0x000fca0000000000 */
[----:B------:R-:W1:Y:S01]  /*d1e0*/  @P0 LDC R18, c[0x0][0xbf0] ;  /* 0x0002fc00ff120b82 */ /* 0x000e620000000800 */
[C---:B----4-:R-:W-:Y:S02]  /*d1f0*/  IMAD R8, R10.reuse, UR10, RZ ;  /* 0x0000000a0a087c24 */ /* 0x050fe4000f8e02ff */
[----:B------:R-:W-:-:S04]  /*d200*/  IMAD.WIDE.U32 R6, R10, UR12, R6 ;  /* 0x0000000c0a067c25 */ /* 0x000fc8000f8e0006 */
[----:B--2---:R-:W-:-:S04]  /*d210*/  @P0 IMAD.HI.U32 R10, R2, R5, RZ ;  /* 0x00000005020a0227 */ /* 0x004fc800078e00ff */
[----:B------:R-:W-:Y:S02]  /*d220*/  IMAD R11, R11, UR12, R8 ;  /* 0x0000000c0b0b7c24 */ /* 0x000fe4000f8e0208 */
[----:B------:R-:W-:Y:S01]  /*d230*/  IMAD.U32 R8, RZ, RZ, UR4 ;  /* 0x00000004ff087e24 */ /* 0x000fe2000f8e00ff */
[----:B------:R-:W-:Y:S01]  /*d240*/  ULDC.64 UR4, c[0x0][0xbe0] ;  /* 0x0002f80000047ab9 */ /* 0x000fe20000000a00 */
[----:B------:R-:W-:Y:S01]  /*d250*/  IMAD.MOV.U32 R5, RZ, RZ, R2 ;  /* 0x000000ffff057224 */ /* 0x000fe200078e0002 */
[----:B-----5:R-:W-:Y:S01]  /*d260*/  @P0 SHF.R.U32.HI R5, RZ, R13, R10 ;  /* 0x0000000dff050219 */ /* 0x020fe2000001160a */
[----:B------:R-:W-:Y:S01]  /*d270*/  IMAD R13, R15, UR12, R12 ;  /* 0x0000000c0f0d7c24 */ /* 0x000fe2000f8e020c */
[----:B------:R-:W-:Y:S01]  /*d280*/  SHF.R.S32.HI R12, RZ, 0x1f, R21 ;  /* 0x0000001fff0c7819 */ /* 0x000fe20000011415 */
[----:B------:R-:W-:-:S04]  /*d290*/  IMAD.WIDE.U32 R8, R14, UR12, R8 ;  /* 0x0000000c0e087c25 */ /* 0x000fc8000f8e0008 */
[----:B------:R-:W-:Y:S02]  /*d2a0*/  IMAD.IADD R7, R7, 0x1, R11 ;  /* 0x0000000107077824 */ /* 0x000fe400078e020b */
[----:B0-----:R-:W-:-:S04]  /*d2b0*/  @P0 IMAD.HI.U32 R25, R2, R25, RZ ;  /* 0x0000001902190227 */ /* 0x001fc800078e00ff */
[----:B------:R-:W-:Y:S02]  /*d2c0*/  IMAD.IADD R9, R9, 0x1, R13 ;  /* 0x0000000109097824 */ /* 0x000fe400078e020d */
[----:B------:R-:W-:Y:S02]  /*d2d0*/  IMAD R13, R12, UR6, RZ ;  /* 0x000000060c0d7c24 */ /* 0x000fe4000f8e02ff */
[----:B------:R-:W-:-:S04]  /*d2e0*/  IMAD.WIDE.U32 R6, R21, UR4, R6 ;  /* 0x0000000415067c25 */ /* 0x000fc8000f8e0006 */
[----:B------:R-:W-:Y:S01]  /*d2f0*/  IMAD.MOV.U32 R11, RZ, RZ, R2 ;  /* 0x000000ffff0b7224 */ /* 0x000fe200078e0002 */
[----:B-1----:R-:W-:Y:S01]  /*d300*/  @P0 SHF.R.U32.HI R11, RZ, R18, R25 ;  /* 0x00000012ff0b0219 */ /* 0x002fe20000011619 */
[----:B------:R-:W-:Y:S01]  /*d310*/  IMAD R10, R12, UR4, RZ ;  /* 0x000000040c0a7c24 */ /* 0x000fe2000f8e02ff */
[----:B------:R-:W-:Y:S01]  /*d320*/  IADD3 R6, P0, R5, R6, RZ ;  /* 0x0000000605067210 */ /* 0x000fe20007f1e0ff */
[C---:B------:R-:W-:Y:S01]  /*d330*/  IMAD R15, R21.reuse, UR7, R13 ;  /* 0x00000007150f7c24 */ /* 0x040fe2000f8e020d */
[--C-:B------:R-:W-:Y:S01]  /*d340*/  SHF.R.S32.HI R13, RZ, 0x1f, R5.reuse ;  /* 0x0000001fff0d7819 */ /* 0x100fe20000011405 */
[----:B------:R-:W-:Y:S02]  /*d350*/  IMAD.MOV R5, RZ, RZ, -R5 ;  /* 0x000000ffff057224 */ /* 0x000fe400078e0a05 */
[----:B------:R-:W-:Y:S01]  /*d360*/  IMAD R12, R21, UR5, R10 ;  /* 0x00000005150c7c24 */ /* 0x000fe2000f8e020a */
[--C-:B------:R-:W-:Y:S01]  /*d370*/  SHF.R.S32.HI R10, RZ, 0x1f, R11.reuse ;  /* 0x0000001fff0a7819 */ /* 0x100fe2000001140b */
[----:B------:R-:W-:Y:S01]  /*d380*/  IMAD.MOV R14, RZ, RZ, -R11 ;  /* 0x000000ffff0e7224 */ /* 0x000fe200078e0a0b */
[----:B------:R-:W-:Y:S01]  /*d390*/  ULDC.64 UR4, c[0x0][0xb30] ;  /* 0x0002cc0000047ab9 */ /* 0x000fe20000000a00 */
[----:B------:R-:W-:Y:S01]  /*d3a0*/  IMAD R5, R17, R5, R2 ;  /* 0x0000000511057224 */ /* 0x000fe200078e0202 */
[----:B------:R-:W-:Y:S01]  /*d3b0*/  IADD3.X R7, R13, R7, R12, P0, !PT ;  /* 0x000000070d077210 */ /* 0x000fe200007fe40c */
[----:B------:R-:W-:Y:S01]  /*d3c0*/  IMAD.WIDE.U32 R8, R21, UR6, R8 ;  /* 0x0000000615087c25 */ /* 0x000fe2000f8e0008 */
[----:B------:R-:W-:-:S03]  /*d3d0*/  ULDC.64 UR6, c[0x0][0xbc8] ;  /* 0x0002f20000067ab9 */ /* 0x000fc60000000a00 */
[----:B------:R-:W-:Y:S01]  /*d3e0*/  IMAD R13, R17, R14, R2 ;  /* 0x0000000e110d7224 */ /* 0x000fe200078e0202 */
[----:B------:R-:W-:Y:S01]  /*d3f0*/  SHF.R.S32.HI R2, RZ, 0x1f, R5 ;  /* 0x0000001fff027819 */ /* 0x000fe20000011405 */
[----:B------:R-:W-:Y:S02]  /*d400*/  IMAD R10, R10, UR4, RZ ;  /* 0x000000040a0a7c24 */ /* 0x000fe4000f8e02ff */
[----:B------:R-:W-:Y:S02]  /*d410*/  IMAD.IADD R9, R9, 0x1, R15 ;  /* 0x0000000109097824 */ /* 0x000fe400078e020f */
[C---:B------:R-:W-:Y:S01]  /*d420*/  IMAD R15, R11.reuse, UR5, R10 ;  /* 0x000000050b0f7c24 */ /* 0x040fe2000f8e020a */
[----:B------:R-:W0:Y:S01]  /*d430*/  S2UR UR5, SR_CgaCtaId ;  /* 0x00000000000579c3 */ /* 0x000e220000008800 */
[----:B------:R-:W-:Y:S01]  /*d440*/  SHF.R.S32.HI R10, RZ, 0x1f, R13 ;  /* 0x0000001fff0a7819 */ /* 0x000fe2000001140d */
[----:B------:R-:W-:Y:S02]  /*d450*/  IMAD R2, R2, UR6, RZ ;  /* 0x0000000602027c24 */ /* 0x000fe4000f8e02ff */
[----:B------:R-:W-:Y:S01]  /*d460*/  IMAD.WIDE.U32 R8, R11, UR4, R8 ;  /* 0x000000040b087c25 */ /* 0x000fe2000f8e0008 */
[----:B------:R-:W-:-:S03]  /*d470*/  UMOV UR4, 0x400 ;  /* 0x0000040000047882 */ /* 0x000fc60000000000 */
[C---:B------:R-:W-:Y:S02]  /*d480*/  IMAD R11, R5.reuse, UR7, R2 ;  /* 0x00000007050b7c24 */ /* 0x040fe4000f8e0202 */
[----:B------:R-:W-:Y:S01]  /*d490*/  IMAD.WIDE.U32 R6, R5, UR6, R6 ;  /* 0x0000000605067c25 */ /* 0x000fe2000f8e0006 */
[----:B------:R-:W-:-:S03]  /*d4a0*/  ULDC.64 UR6, c[0x0][0xba8] ;  /* 0x0002ea0000067ab9 */ /* 0x000fc60000000a00 */
[----:B------:R-:W-:Y:S01]  /*d4b0*/  IMAD.IADD R9, R9, 0x1, R15 ;  /* 0x0000000109097824 */ /* 0x000fe200078e020f */
[----:B------:R-:W-:Y:S01]  /*d4c0*/  LEA R2, P0, R6, UR6, 0x2 ;  /* 0x0000000606027c11 */ /* 0x000fe2000f8010ff */
[----:B------:R-:W-:Y:S01]  /*d4d0*/  IMAD R10, R10, UR8, RZ ;  /* 0x000000080a0a7c24 */ /* 0x000fe2000f8e02ff */
[----:B------:R-:W-:Y:S01]  /*d4e0*/  ULDC UR6, c[0x0][0xa88] ;  /* 0x0002a20000067ab9 */ /* 0x000fe20000000800 */
[----:B------:R-:W-:Y:S02]  /*d4f0*/  IMAD.IADD R7, R7, 0x1, R11 ;  /* 0x0000000107077824 */ /* 0x000fe400078e020b */
[C---:B------:R-:W-:Y:S02]  /*d500*/  IMAD R5, R13.reuse, UR9, R10 ;  /* 0x000000090d057c24 */ /* 0x040fe4000f8e020a */
[----:B------:R-:W-:Y:S01]  /*d510*/  IMAD.WIDE.U32 R8, R13, UR8, R8 ;  /* 0x000000080d087c25 */ /* 0x000fe2000f8e0008 */
[----:B------:R-:W-:Y:S01]  /*d520*/  ULDC.64 UR8, c[0x0][0xb00] ;  /* 0x0002c00000087ab9 */ /* 0x000fe20000000a00 */
[----:B------:R-:W-:Y:S01]  /*d530*/  LEA.HI.X R10, R6, UR7, R7, 0x2, P0 ;  /* 0x00000007060a7c11 */ /* 0x000fe200080f1407 */
[----:B0-----:R-:W-:Y:S01]  /*d540*/  ULEA UR4, UR5, UR4, 0x18 ;  /* 0x0000000405047291 */ /* 0x001fe2000f8ec03f */
[----:B------:R-:W-:Y:S01]  /*d550*/  IMAD.IADD R5, R9, 0x1, R5 ;  /* 0x0000000109057824 */ /* 0x000fe200078e0205 */
[----:B------:R-:W-:Y:S01]  /*d560*/  LEA R18, P1, R8, UR8, 0x2 ;  /* 0x0000000808127c11 */ /* 0x000fe2000f8210ff */
[----:B------:R-:W-:Y:S01]  /*d570*/  SHFL.IDX PT, R6, R2, RZ, 0x1c1f ;  /* 0x001c1fff02067589 */ /* 0x000fe200000e0000 */
[----:B------:R-:W-:Y:S01]  /*d580*/  IMAD R17, R17, UR6, RZ ;  /* 0x0000000611117c24 */ /* 0x000fe2000f8e02ff */
[----:B------:R-:W-:Y:S01]  /*d590*/  LOP3.LUT P0, RZ, R22, 0x3, RZ, 0xc0, !PT ;  /* 0x0000000316ff7812 */ /* 0x000fe2000780c0ff */
[----:B------:R-:W-:Y:S01]  /*d5a0*/  UIADD3 UR4, UR4, 0x16820, URZ ;  /* 0x0001682004047890 */ /* 0x000fe2000fffe03f */
[----:B------:R-:W-:Y:S01]  /*d5b0*/  LEA.HI.X R20, R8, UR9, R5, 0x2, P1 ;  /* 0x0000000908147c11 */ /* 0x000fe200088f1405 */
[----:B------:R-:W0:Y:S01]  /*d5c0*/  SHFL.IDX PT, R7, R10, RZ, 0x1c1f ;  /* 0x001c1fff0a077589 */ /* 0x000e2200000e0000 */
[-C--:B------:R-:W-:Y:S01]  /*d5d0*/  ISETP.GE.OR P1, PT, R0, R17.reuse, P0 ;  /* 0x000000110000720c */ /* 0x080fe20000726670 */
[----:B------:R-:W-:Y:S01]  /*d5e0*/  UPRMT UR4, URZ, 0x654, UR4 ;  /* 0x000006543f047896 */ /* 0x000fe20008000004 */
[-C--:B------:R-:W-:Y:S01]  /*d5f0*/  ISETP.GE.OR P0, PT, R16, R17.reuse, P0 ;  /* 0x000000111000720c */ /* 0x080fe20000706670 */
[----:B------:R-:W-:Y:S01]  /*d600*/  SHFL.IDX PT, R8, R2, 0x1, 0x1c1f ;  /* 0x003c1f0002087f89 */ /* 0x000fe200000e0000 */
[----:B------:R-:W-:-:S02]  /*d610*/  ISETP.GE.AND P2, PT, R0, R17, PT ;  /* 0x000000110000720c */ /* 0x000fc40003f46270 */
[----:B------:R-:W-:Y:S01]  /*d620*/  LOP3.LUT R5, R24, 0x7ffffffc, RZ, 0xc0, !PT ;  /* 0x7ffffffc18057812 */ /* 0x000fe200078ec0ff */
[----:B------:R-:W1:Y:S03]  /*d630*/  SHFL.IDX PT, R9, R10, 0x1, 0x1c1f ;  /* 0x003c1f000a097f89 */ /* 0x000e6600000e0000 */
[----:B------:R-:W-:Y:S01]  /*d640*/  SYNCS.ARRIVE.TRANS64.RED.A1T0 RZ, [UR4], RZ ;  /* 0x000000ffffff79a7 */ /* 0x000fe20008100404 */
[----:B------:R-:W-:Y:S01]  /*d650*/  IMAD.IADD R5, R22, 0x1, -R5 ;  /* 0x0000000116057824 */ /* 0x000fe200078e0a05 */
[----:B------:R2:W3:Y:S03]  /*d660*/  SHFL.IDX PT, R14, R18, RZ, 0x1c1f ;  /* 0x001c1fff120e7589 */ /* 0x0004e600000e0000 */
[----:B------:R-:W-:Y:S01]  /*d670*/  IMAD.SHL.U32 R19, R5, 0x2, RZ ;  /* 0x0000000205137824 */ /* 0x000fe200078e00ff */
[----:B------:R2:W4:Y:S04]  /*d680*/  SHFL.IDX PT, R15, R20, RZ, 0x1c1f ;  /* 0x001c1fff140f7589 */ /* 0x00052800000e0000 */
[----:B0-----:R2:W-:Y:S04]  /*d690*/  @!P1 ST.E desc[UR36][R6.64], R4 ;  /* 0x0000000406009985 */ /* 0x0015e8000c101924 */
[----:B-1----:R2:W-:Y:S01]  /*d6a0*/  @!P0 ST.E desc[UR36][R8.64], R3 ;  /* 0x0000000308008985 */ /* 0x0025e2000c101924 */
[----:B------:R-:W-:Y:S05]  /*d6b0*/  @P2 BRA `(.L_x_1050) ;  /* 0x0000000000b82947 */ /* 0x000fea0003800000 */
[----:B------:R-:W-:Y:S01]  /*d6c0*/  ULDC UR4, c[0x0][0xac8] ;  /* 0x0002b20000047ab9 */ /* 0x000fe20000000800 */
[C---:B------:R-:W-:Y:S01]  /*d6d0*/  VIADD R0, R19.reuse, 0x8 ;  /* 0x0000000813007836 */ /* 0x040fe20000000000 */
[C---:B------:R-:W-:Y:S01]  /*d6e0*/  ISETP.GE.AND P0, PT, R19.reuse, UR4, PT ;  /* 0x0000000413007c0c */ /* 0x040fe2000bf06270 */
[C---:B--2---:R-:W-:Y:S02]  /*d6f0*/  VIADD R4, R19.reuse, 0x10 ;  /* 0x0000001013047836 */ /* 0x044fe40000000000 */
[C---:B------:R-:W-:Y:S02]  /*d700*/  VIADD R5, R19.reuse, 0x18 ;  /* 0x0000001813057836 */ /* 0x040fe40000000000 */
[C---:B------:R-:W-:Y:S01]  /*d710*/  VIADD R6, R19.reuse, 0x20 ;  /* 0x0000002013067836 */ /* 0x040fe20000000000 */
[----:B------:R-:W-:Y:S01]  /*d720*/  ISETP.GE.AND P1, PT, R4, UR4, PT ;  /* 0x0000000404007c0c */ /* 0x000fe2000bf26270 */
[----:B------:R-:W-:Y:S01]  /*d730*/  VIADD R7, R19, 0x28 ;  /* 0x0000002813077836 */ /* 0x000fe20000000000 */
[----:B------:R-:W-:Y:S01]  /*d740*/  ISETP.GE.AND P2, PT, R5, UR4, PT ;  /* 0x0000000405007c0c */ /* 0x000fe2000bf46270 */
[C---:B------:R-:W-:Y:S01]  /*d750*/  VIADD R9, R19.reuse, 0x30 ;  /* 0x0000003013097836 */ /* 0x040fe20000000000 */
[----:B------:R-:W-:Y:S01]  /*d760*/  ISETP.GE.AND P3, PT, R6, UR4, PT ;  /* 0x0000000406007c0c */ /* 0x000fe2000bf66270 */
[----:B------:R-:W-:Y:S01]  /*d770*/  VIADD R11, R19, 0x38 ;  /* 0x00000038130b7836 */ /* 0x000fe20000000000 */
[----:B------:R-:W-:Y:S01]  /*d780*/  ISETP.GE.AND P4, PT, R7, UR4, PT ;  /* 0x0000000407007c0c */ /* 0x000fe2000bf86270 */
[----:B---34-:R-:W-:Y:S01]  /*d790*/  @!P0 IMAD.WIDE R2, R19, 0x4, R14 ;  /* 0x0000000413028825 */ /* 0x018fe200078e020e */
[----:B------:R-:W-:-:S02]  /*d7a0*/  ISETP.GE.AND P5, PT, R9, UR4, PT ;  /* 0x0000000409007c0c */ /* 0x000fc4000bfa6270 */
[----:B------:R-:W-:Y:S02]  /*d7b0*/  ISETP.GE.AND P6, PT, R11, UR4, PT ;  /* 0x000000040b007c0c */ /* 0x000fe4000bfc6270 */
[----:B------:R0:W-:Y:S01]  /*d7c0*/  @!P0 ST.E.64 desc[UR36][R2.64], R88 ;  /* 0x0000005802008985 */ /* 0x0001e2000c101b24 */
[----:B------:R-:W-:Y:S02]  /*d7d0*/  ISETP.GE.AND P0, PT, R0, UR4, PT ;  /* 0x0000000400007c0c */ /* 0x000fe4000bf06270 */
[----:B------:R-:W-:Y:S02]  /*d7e0*/  @!P1 LEA.HI R4, R4, R4, RZ, 0x1 ;  /* 0x0000000404049211 */ /* 0x000fe400078f08ff */
[----:B------:R-:W-:Y:S02]  /*d7f0*/  @!P3 LEA.HI R6, R6, R6, RZ, 0x1 ;  /* 0x000000060606b211 */ /* 0x000fe400078f08ff */
[----:B------:R-:W-:Y:S02]  /*d800*/  @!P4 LEA.HI R8, R7, R7, RZ, 0x1 ;  /* 0x000000070708c211 */ /* 0x000fe400078f08ff */
[----:B------:R-:W-:-:S02]  /*d810*/  @!P5 LEA.HI R10, R9, R9, RZ, 0x1 ;  /* 0x00000009090ad211 */ /* 0x000fc400078f08ff */
[----:B------:R-:W-:Y:S02]  /*d820*/  @!P6 LEA.HI R12, R11, R11, RZ, 0x1 ;  /* 0x0000000b0b0ce211 */ /* 0x000fe400078f08ff */
[----:B------:R-:W-:Y:S02]  /*d830*/  @!P3 LOP3.LUT R9, R6, 0xfffffffe, RZ, 0xc0, !PT ;  /* 0xfffffffe0609b812 */ /* 0x000fe400078ec0ff */
[----:B------:R-:W-:Y:S02]  /*d840*/  @!P0 LEA.HI R0, R0, R0, RZ, 0x1 ;  /* 0x0000000000008211 */ /* 0x000fe400078f08ff */
[----:B0-----:R-:W-:Y:S02]  /*d850*/  @!P2 LEA.HI R2, R5, R5, RZ, 0x1 ;  /* 0x000000050502a211 */ /* 0x001fe400078f08ff */
[----:B------:R-:W-:Y:S02]  /*d860*/  @!P0 LOP3.LUT R3, R0, 0xfffffffe, RZ, 0xc0, !PT ;  /* 0xfffffffe00038812 */ /* 0x000fe400078ec0ff */
[----:B------:R-:W-:-:S02]  /*d870*/  @!P1 LOP3.LUT R5, R4, 0xfffffffe, RZ, 0xc0, !PT ;  /* 0xfffffffe04059812 */ /* 0x000fc400078ec0ff */
[----:B------:R-:W-:Y:S01]  /*d880*/  @!P2 LOP3.LUT R7, R2, 0xfffffffe, RZ, 0xc0, !PT ;  /* 0xfffffffe0207a812 */ /* 0x000fe200078ec0ff */
[--C-:B------:R-:W-:Y:S01]  /*d890*/  @!P0 IMAD.WIDE R2, R3, 0x4, R14.reuse ;  /* 0x0000000403028825 */ /* 0x100fe200078e020e */
[----:B------:R-:W-:Y:S02]  /*d8a0*/  @!P4 LOP3.LUT R11, R8, 0xfffffffe, RZ, 0xc0, !PT ;  /* 0xfffffffe080bc812 */ /* 0x000fe400078ec0ff */
[----:B------:R-:W-:Y:S01]  /*d8b0*/  @!P5 LOP3.LUT R13, R10, 0xfffffffe, RZ, 0xc0, !PT ;  /* 0xfffffffe0a0dd812 */ /* 0x000fe200078ec0ff */
[--C-:B------:R-:W-:Y:S01]  /*d8c0*/  @!P1 IMAD.WIDE R4, R5, 0x4, R14.reuse ;  /* 0x0000000405049825 */ /* 0x100fe200078e020e */
[----:B------:R-:W-:Y:S01]  /*d8d0*/  @!P6 LOP3.LUT R21, R12, 0xfffffffe, RZ, 0xc0, !PT ;  /* 0xfffffffe0c15e812 */ /* 0x000fe200078ec0ff */
[----:B------:R0:W-:Y:S02]  /*d8e0*/  @!P0 ST.E.64 desc[UR36][R2.64], R92 ;  /* 0x0000005c02008985 */ /* 0x0001e4000c101b24 */
[--C-:B------:R-:W-:Y:S02]  /*d8f0*/  @!P2 IMAD.WIDE R6, R7, 0x4, R14.reuse ;  /* 0x000000040706a825 */ /* 0x100fe400078e020e */
[----:B------:R0:W-:Y:S02]  /*d900*/  @!P1 ST.E.64 desc[UR36][R4.64], R96 ;  /* 0x0000006004009985 */ /* 0x0001e4000c101b24 */
[----:B------:R-:W-:-:S02]  /*d910*/  @!P3 IMAD.WIDE R8, R9, 0x4, R14 ;  /* 0x000000040908b825 */ /* 0x000fc400078e020e */
[----:B------:R0:W-:Y:S02]  /*d920*/  @!P2 ST.E.64 desc[UR36][R6.64], R100 ;  /* 0x000000640600a985 */ /* 0x0001e4000c101b24 */
[--C-:B------:R-:W-:Y:S02]  /*d930*/  @!P4 IMAD.WIDE R10, R11, 0x4, R14.reuse ;  /* 0x000000040b0ac825 */ /* 0x100fe400078e020e */
[----:B------:R0:W-:Y:S02]  /*d940*/  @!P3 ST.E.64 desc[UR36][R8.64], R104 ;  /* 0x000000680800b985 */ /* 0x0001e4000c101b24 */
[--C-:B------:R-:W-:Y:S02]  /*d950*/  @!P5 IMAD.WIDE R12, R13, 0x4, R14.reuse ;  /* 0x000000040d0cd825 */ /* 0x100fe400078e020e */
[----:B------:R0:W-:Y:S02]  /*d960*/  @!P4 ST.E.64 desc[UR36][R10.64], R108 ;  /* 0x0000006c0a00c985 */ /* 0x0001e4000c101b24 */
[----:B------:R-:W-:-:S02]  /*d970*/  @!P6 IMAD.WIDE R14, R21, 0x4, R14 ;  /* 0x00000004150ee825 */ /* 0x000fc400078e020e */
[----:B------:R0:W-:Y:S04]  /*d980*/  @!P5 ST.E.64 desc[UR36][R12.64], R112 ;  /* 0x000000700c00d985 */ /* 0x0001e8000c101b24 */
[----:B------:R0:W-:Y:S02]  /*d990*/  @!P6 ST.E.64 desc[UR36][R14.64], R116 ;  /* 0x000000740e00e985 */ /* 0x0001e4000c101b24 */
.L_x_1050:
[----:B------:R-:W-:Y:S05]  /*d9a0*/  BSYNC B0 ;  /* 0x0000000000007941 */ /* 0x000fea0003800000 */
.L_x_1049:
[----:B------:R-:W-:Y:S01]  /*d9b0*/  ISETP.GE.AND P0, PT, R16, R17, PT ;  /* 0x000000111000720c */ /* 0x000fe20003f06270 */
[----:B0-----:R0:W1:Y:S04]  /*d9c0*/  SHFL.IDX PT, R13, R20, 0x1, 0x1c1f ;  /* 0x003c1f00140d7f89 */ /* 0x00106800000e0000 */
[----:B------:R0:W0:Y:S08]  /*d9d0*/  SHFL.IDX PT, R12, R18, 0x1, 0x1c1f ;  /* 0x003c1f00120c7f89 */ /* 0x00003000000e0000 */
[----:B------:R-:W-:Y:S05]  /*d9e0*/  @P0 BRA `(.L_x_961) ;  /* 0x0000004400c40947 */ /* 0x000fea0003800000 */
[C---:B------:R-:W-:Y:S01]  /*d9f0*/  VIADD R0, R19.reuse, 0x8 ;  /* 0x0000000813007836 */ /* 0x040fe20000000000 */
[----:B------:R-:W-:Y:S01]  /*da00*/  ULDC UR4, c[0x0][0xac8] ;  /* 0x0002b20000047ab9 */ /* 0x000fe20000000800 */
[C---:B--2---:R-:W-:Y:S01]  /*da10*/  VIADD R6, R19.reuse, 0x10 ;  /* 0x0000001013067836 */ /* 0x044fe20000000000 */
[C---:B------:R-:W-:Y:S01]  /*da20*/  ISETP.GE.AND P0, PT, R19.reuse, UR4, PT ;  /* 0x0000000413007c0c */ /* 0x040fe2000bf06270 */
[C---:B------:R-:W-:Y:S01]  /*da30*/  VIADD R7, R19.reuse, 0x18 ;  /* 0x0000001813077836 */ /* 0x040fe20000000000 */
[----:B------:R-:W-:Y:S01]  /*da40*/  ISETP.GE.AND P1, PT, R0, UR4, PT ;  /* 0x0000000400007c0c */ /* 0x000fe2000bf26270 */
        /* <DEDUP_REMOVED lines=8> */
[C---:B01----:R-:W-:Y:S02]  /*dad0*/  @!P0 IMAD.WIDE R2, R19.reuse, 0x4, R12 ;  /* 0x0000000413028825 */ /* 0x043fe400078e020c */
[----:B------:R-:W-:Y:S02]  /*dae0*/  @!P1 LEA.HI R0, R0, R0, RZ, 0x1 ;  /* 0x0000000000009211 */ /* 0x000fe400078f08ff */
[----:B------:R-:W-:Y:S01]  /*daf0*/  @!P2 LEA.HI R6, R6, R6, RZ, 0x1 ;  /* 0x000000060606a211 */ /* 0x000fe200078f08ff */
[----:B------:R0:W-:Y:S01]  /*db00*/  @!P0 ST.E.64 desc[UR36][R2.64], R90 ;  /* 0x0000005a02008985 */ /* 0x0001e2000c101b24 */
[----:B------:R-:W-:Y:S01]  /*db10*/  @!P1 LOP3.LUT R5, R0, 0xfffffffe, RZ, 0xc0, !PT ;  /* 0xfffffffe00059812 */ /* 0x000fe200078ec0ff */
[----:B------:R-:W-:Y:S01]  /*db20*/  VIADD R19, R19, 0x38 ;  /* 0x0000003813137836 */ /* 0x000fe20000000000 */
[----:B------:R-:W-:-:S02]  /*db30*/  @!P3 LEA.HI R0, R7, R7, RZ, 0x1 ;  /* 0x000000070700b211 */ /* 0x000fc400078f08ff */
[----:B------:R-:W-:Y:S01]  /*db40*/  @!P4 LEA.HI R8, R8, R8, RZ, 0x1 ;  /* 0x000000080808c211 */ /* 0x000fe200078f08ff */
[--C-:B------:R-:W-:Y:S01]  /*db50*/  @!P1 IMAD.WIDE R4, R5, 0x4, R12.reuse ;  /* 0x0000000405049825 */ /* 0x100fe200078e020c */
[----:B------:R-:W-:Y:S02]  /*db60*/  @!P5 LEA.HI R10, R9, R9, RZ, 0x1 ;  /* 0x00000009090ad211 */ /* 0x000fe400078f08ff */
[----:B---3--:R-:W-:Y:S02]  /*db70*/  @!P6 LEA.HI R14, R11, R11, RZ, 0x1 ;  /* 0x0000000b0b0ee211 */ /* 0x008fe400078f08ff */
[----:B------:R-:W-:Y:S01]  /*db80*/  @!P2 LOP3.LUT R7, R6, 0xfffffffe, RZ, 0xc0, !PT ;  /* 0xfffffffe0607a812 */ /* 0x000fe200078ec0ff */
[----:B------:R1:W-:Y:S01]  /*db90*/  @!P1 ST.E.64 desc[UR36][R4.64], R94 ;  /* 0x0000005e04009985 */ /* 0x0003e2000c101b24 */
[----:B------:R-:W-:Y:S02]  /*dba0*/  @!P3 LOP3.LUT R9, R0, 0xfffffffe, RZ, 0xc0, !PT ;  /* 0xfffffffe0009b812 */ /* 0x000fe400078ec0ff */
[----:B------:R-:W-:Y:S01]  /*dbb0*/  @!P4 LOP3.LUT R11, R8, 0xfffffffe, RZ, 0xc0, !PT ;  /* 0xfffffffe080bc812 */ /* 0x000fe200078ec0ff */
[----:B0-----:R-:W-:Y:S01]  /*dbc0*/  @!P2 IMAD.WIDE R2, R7, 0x4, R12 ;  /* 0x000000040702a825 */ /* 0x001fe200078e020c */
[----:B----4-:R-:W-:-:S02]  /*dbd0*/  @!P5 LOP3.LUT R15, R10, 0xfffffffe, RZ, 0xc0, !PT ;  /* 0xfffffffe0a0fd812 */ /* 0x010fc400078ec0ff */
[----:B------:R-:W-:Y:S01]  /*dbe0*/  @!P6 LOP3.LUT R17, R14, 0xfffffffe, RZ, 0xc0, !PT ;  /* 0xfffffffe0e11e812 */ /* 0x000fe200078ec0ff */
[--C-:B------:R-:W-:Y:S01]  /*dbf0*/  @!P4 IMAD.WIDE R6, R11, 0x4, R12.reuse ;  /* 0x000000040b06c825 */ /* 0x100fe200078e020c */
[----:B------:R0:W-:Y:S01]  /*dc00*/  @!P2 ST.E.64 desc[UR36][R2.64], R98 ;  /* 0x000000620200a985 */ /* 0x0001e2000c101b24 */
[----:B------:R-:W-:Y:S02]  /*dc10*/  ISETP.GE.AND P0, PT, R19, UR4, PT ;  /* 0x0000000413007c0c */ /* 0x000fe4000bf06270 */
[----:B------:R-:W-:-:S04]  /*dc20*/  @!P6 IMAD.WIDE R10, R17, 0x4, R12 ;  /* 0x00000004110ae825 */ /* 0x000fc800078e020c */
[----:B-1----:R-:W-:-:S04]  /*dc30*/  @!P3 IMAD.WIDE R4, R9, 0x4, R12 ;  /* 0x000000040904b825 */ /* 0x002fc800078e020c */
[----:B------:R-:W-:Y:S01]  /*dc40*/  @!P5 IMAD.WIDE R8, R15, 0x4, R12 ;  /* 0x000000040f08d825 */ /* 0x000fe200078e020c */
[----:B------:R0:W-:Y:S04]  /*dc50*/  @!P3 ST.E.64 desc[UR36][R4.64], R102 ;  /* 0x000000660400b985 */ /* 0x0001e8000c101b24 */
[----:B------:R0:W-:Y:S04]  /*dc60*/  @!P4 ST.E.64 desc[UR36][R6.64], R106 ;  /* 0x0000006a0600c985 */ /* 0x0001e8000c101b24 */
[----:B------:R0:W-:Y:S04]  /*dc70*/  @!P5 ST.E.64 desc[UR36][R8.64], R110 ;  /* 0x0000006e0800d985 */ /* 0x0001e8000c101b24 */
[----:B------:R0:W-:Y:S01]  /*dc80*/  @!P6 ST.E.64 desc[UR36][R10.64], R114 ;  /* 0x000000720a00e985 */ /* 0x0001e2000c101b24 */
[----:B------:R-:W-:Y:S05]  /*dc90*/  @P0 BRA `(.L_x_961) ;  /* 0x0000004400180947 */ /* 0x000fea0003800000 */
[----:B------:R-:W-:-:S04]  /*dca0*/  LEA.HI R19, R19, R19, RZ, 0x1 ;  /* 0x0000001313137211 */ /* 0x000fc800078f08ff */
[----:B0-----:R-:W-:-:S05]  /*dcb0*/  LOP3.LUT R3, R19, 0xfffffffe, RZ, 0xc0, !PT ;  /* 0xfffffffe13037812 */ /* 0x001fca00078ec0ff */
[----:B------:R-:W-:-:S05]  /*dcc0*/  IMAD.WIDE R2, R3, 0x4, R12 ;  /* 0x0000000403027825 */ /* 0x000fca00078e020c */
[----:B------:R0:W-:Y:S01]  /*dcd0*/  ST.E.64 desc[UR36][R2.64], R118 ;  /* 0x0000007602007985 */ /* 0x0001e2000c101b24 */
[----:B------:R-:W-:Y:S05]  /*dce0*/  BRA `(.L_x_961) ;  /* 0x0000004400047947 */ /* 0x000fea0003800000 */
.L_x_1048:
[----:B------:R-:W-:-:S05]  /*dcf0*/  VIADD R0, R23, 0xffffff80 ;  /* 0xffffff8017007836 */ /* 0x000fca0000000000 */
[----:B------:R-:W-:-:S13]  /*dd00*/  ISETP.GT.AND P0, PT, R0, 0xbf, PT ;  /* 0x000000bf0000780c */ /* 0x000fda0003f04270 */
[----:B------:R-:W-:Y:S05]  /*dd10*/  @P0 BRA `(.L_x_961) ;  /* 0x0000004000f80947 */ /* 0x000fea0003800000 */
[----:B------:R-:W0:Y:S01]  /*dd20*/  S2R R0, SR_CTAID.X ;  /* 0x0000000000007919 */ /* 0x000e220000002500 */
[----:B------:R-:W1:Y:S01]  /*dd30*/  LDC R7, c[0x0][0xbe8] ;  /* 0x0002fa00ff077b82 */ /* 0x000e620000000800 */
[----:B------:R-:W-:Y:S01]  /*dd40*/  ULDC UR4, c[0x0][0xa88] ;  /* 0x0002a20000047ab9 */ /* 0x000fe20000000800 */
[----:B0-----:R-:W-:Y:S02]  /*dd50*/  IMAD R23, R0, 0xc0, R23 ;  /* 0x000000c000177824 */ /* 0x001fe400078e0217 */
[----:B-1----:R-:W-:Y:S02]  /*dd60*/  IMAD R0, R7, UR4, RZ ;  /* 0x0000000407007c24 */ /* 0x002fe4000f8e02ff */
[----:B------:R-:W-:-:S05]  /*dd70*/  VIADD R23, R23, 0xffffff80 ;  /* 0xffffff8017177836 */ /* 0x000fca0000000000 */
[----:B------:R-:W-:-:S13]  /*dd80*/  ISETP.GE.AND P0, PT, R23, R0, PT ;  /* 0x000000001700720c */ /* 0x000fda0003f06270 */
[----:B------:R-:W-:Y:S05]  /*dd90*/  @P0 BRA `(.L_x_961) ;  /* 0x0000004000d80947 */ /* 0x000fea0003800000 */
[----:B------:R-:W-:Y:S01]  /*dda0*/  ISETP.NE.AND P0, PT, R7, 0x1, PT ;  /* 0x000000010700780c */ /* 0x000fe20003f05270 */
[----:B------:R-:W0:Y:S01]  /*ddb0*/  S2UR UR7, SR_CTAID.Z ;  /* 0x00000000000779c3 */ /* 0x000e220000002700 */
[----:B------:R-:W-:Y:S02]  /*ddc0*/  USHF.R.S32.HI UR6, URZ, 0x1f, UR39 ;  /* 0x0000001f3f067899 */ /* 0x000fe40008011427 */
[----:B------:R-:W-:Y:S01]  /*ddd0*/  IMAD R4, RZ, RZ, -UR39 ;  /* 0x80000027ff047e24 */ /* 0x000fe2000f8e02ff */
        /* <DEDUP_REMOVED lines=44> */
.L_x_959:
        /* <DEDUP_REMOVED lines=18> */
.L_x_1051:
[----:B------:R-:W-:Y:S01]  /*e1c0*/  ULDC UR7, c[0x0][0xc50] ;  /* 0x0003140000077ab9 */ /* 0x000fe20000000800 */
[----:B------:R-:W-:Y:S01]  /*e1d0*/  UMOV UR42, UR6 ;  /* 0x00000006002a7c82 */ /* 0x000fe20008000000 */
[----:B------:R-:W-:-:S11]  /*e1e0*/  UISETP.NE.AND UP0, UPT, UR7, 0x1, UPT ;  /* 0x000000010700788c */ /* 0x000fd6000bf05270 */
[----:B------:R-:W-:Y:S01]  /*e1f0*/  @UP0 ULDC UR4, c[0x0][0xc54] ;  /* 0x0003150000040ab9 */ /* 0x000fe20000000800 */
[----:B------:R-:W-:Y:S01]  /*e200*/  @UP0 ULDC UR8, c[0x0][0xc58] ;  /* 0x0003160000080ab9 */ /* 0x000fe20000000800 */
[----:B------:R-:W-:-:S04]  /*e210*/  UIMAD.WIDE.U32 UR4, UR6, UR4, URZ ;  /* 0x00000004060472a5 */ /* 0x000fc8000f8e003f */
[----:B------:R-:W-:-:S12]  /*e220*/  @UP0 USHF.R.U32.HI UR42, URZ, UR8, UR5 ;  /* 0x000000083f2a0299 */ /* 0x000fd80008011605 */
.L_x_1052:
[----:B------:R-:W-:Y:S01]  /*e230*/  ISETP.GE.AND P0, PT, R25, RZ, PT ;  /* 0x000000ff1900720c */ /* 0x000fe20003f06270 */
[----:B------:R-:W-:Y:S01]  /*e240*/  UIADD3 UR47, -UR42, URZ, URZ ;  /* 0x0000003f2a2f7290 */ /* 0x000fe2000fffe13f */
[----:B------:R-:W-:Y:S02]  /*e250*/  IMAD.MOV.U32 R0, RZ, RZ, 0x1 ;  /* 0x00000001ff007424 */ /* 0x000fe400078e00ff */
[----:B------:R-:W-:Y:S01]  /*e260*/  IMAD.MOV.U32 R2, RZ, RZ, RZ ;  /* 0x000000ffff027224 */ /* 0x000fe200078e00ff */
[----:B------:R-:W-:Y:S01]  /*e270*/  UIMAD UR47, UR7, UR47, UR6 ;  /* 0x0000002f072f72a4 */ /* 0x000fe2000f8e0206 */
[----:B------:R-:W-:-:S07]  /*e280*/  IMAD.MOV.U32 R10, RZ, RZ, 0x1 ;  /* 0x00000001ff0a7424 */ /* 0x000fce00078e00ff */
[----:B------:R-:W-:Y:S05]  /*e290*/  @!P0 BRA `(.L_x_1053) ;  /* 0x0000003800d88947 */ /* 0x000fea0003800000 */
[----:B------:R-:W0:Y:S01]  /*e2a0*/  LDC.64 R2, c[0x0][0xa28] ;  /* 0x00028a00ff027b82 */ /* 0x000e220000000a00 */
[----:B------:R-:W-:Y:S01]  /*e2b0*/  IMAD.MOV.U32 R24, RZ, RZ, RZ ;  /* 0x000000ffff187224 */ /* 0x000fe200078e00ff */
[----:B------:R-:W-:Y:S01]  /*e2c0*/  ULDC.64 UR4, c[0x0][0x418] ;  /* 0x0001060000047ab9 */ /* 0x000fe20000000a00 */
[----:B------:R-:W-:Y:S01]  /*e2d0*/  ULDC UR6, c[0x0][0x448] ;  /* 0x0001120000067ab9 */ /* 0x000fe20000000800 */
[----:B------:R-:W-:Y:S01]  /*e2e0*/  ULDC UR10, c[0x0][0x2f0] ;  /* 0x0000bc00000a7ab9 */ /* 0x000fe20000000800 */
[----:B------:R-:W-:Y:S01]  /*e2f0*/  ULDC UR11, c[0x0][0x288] ;  /* 0x0000a200000b7ab9 */ /* 0x000fe20000000800 */
[----:B0-----:R-:W-:-:S04]  /*e300*/  ISETP.NE.U32.AND P0, PT, R2, RZ, PT ;  /* 0x000000ff0200720c */ /* 0x001fc80003f05070 */
[----:B------:R-:W-:-:S13]  /*e310*/  ISETP.NE.AND.EX P0, PT, R3, RZ, PT, P0 ;  /* 0x000000ff0300720c */ /* 0x000fda0003f05300 */
[----:B------:R-:W0:Y:S02]  /*e320*/  @P0 LDC.64 R2, c[0x0][0xa28] ;  /* 0x00028a00ff020b82 */ /* 0x000e240000000a00 */
[----:B0-----:R-:W-:-:S05]  /*e330*/  @P0 IMAD.WIDE R2, R25, 0x4, R2 ;  /* 0x0000000419020825 */ /* 0x001fca00078e0202 */
[----:B------:R0:W5:Y:S01]  /*e340*/  @P0 LDG.E R24, desc[UR36][R2.64] ;  /* 0x0000002402180981 */ /* 0x000162000c1e1900 */
[----:B------:R-:W1:Y:S01]  /*e350*/  S2UR UR43, SR_CTAID.X ;  /* 0x00000000002b79c3 */ /* 0x000e620000002500 */
[----:B------:R-:W-:Y:S02]  /*e360*/  UISETP.NE.U32.AND UP0, UPT, UR4, URZ, UPT ;  /* 0x0000003f0400728c */ /* 0x000fe4000bf05070 */
[----:B------:R-:W-:Y:S02]  /*e370*/  UISETP.NE.AND UP1, UPT, UR6, 0x1, UPT ;  /* 0x000000010600788c */ /* 0x000fe4000bf25270 */
[----:B------:R-:W-:Y:S01]  /*e380*/  UISETP.NE.AND.EX UP0, UPT, UR5, URZ, UPT, UP0 ;  /* 0x0000003f0500728c */ /* 0x000fe2000bf05300 */
[----:B------:R-:W-:Y:S02]  /*e390*/  ULDC UR6, c[0x0][0x424] ;  /* 0x0001090000067ab9 */ /* 0x000fe40000000800 */
[----:B------:R-:W-:Y:S01]  /*e3a0*/  ULDC.64 UR4, c[0x0][0x9e0] ;  /* 0x0002780000047ab9 */ /* 0x000fe20000000a00 */
[----:B------:R-:W-:-:S02]  /*e3b0*/  USEL UR9, UR6, 0x1, UP0 ;  /* 0x0000000106097887 */ /* 0x000fc40008000000 */
[----:B------:R-:W-:Y:S02]  /*e3c0*/  UISETP.GE.AND UP0, UPT, UR5, 0x1, UPT ;  /* 0x000000010500788c */ /* 0x000fe4000bf06270 */
[----:B------:R-:W-:Y:S01]  /*e3d0*/  UIMAD UR50, UR9, UR10, URZ ;  /* 0x0000000a093272a4 */ /* 0x000fe2000f8e023f */
[----:B------:R-:W-:Y:S01]  /*e3e0*/  @UP1 ULDC UR7, c[0x0][0x44c] ;  /* 0x0001130000071ab9 */ /* 0x000fe20000000800 */
[----:B------:R-:W-:Y:S02]  /*e3f0*/  UIMAD UR9, UR9, UR10, 0x7f ;  /* 0x0000007f090974a4 */ /* 0x000fe4000f8e020a */
[----:B------:R-:W-:Y:S01]  /*e400*/  PLOP3.LUT P1, PT, PT, PT, UP0, 0x80, 0x0 ;  /* 0x000000000000781c */ /* 0x000fe20003f2f008 */
[----:B------:R-:W-:Y:S01]  /*e410*/  @UP1 ULDC UR12, c[0x0][0x450] ;  /* 0x00011400000c1ab9 */ /* 0x000fe20000000800 */
[----:B------:R-:W-:Y:S02]  /*e420*/  UP2UR UR51, UPR, URZ, 0x2 ;  /* 0x000000023f337883 */ /* 0x000fe40008000000 */
[----:B-1----:R-:W-:-:S04]  /*e430*/  UIMAD UR43, UR43, 0xc0, URZ ;  /* 0x000000c02b2b78a4 */ /* 0x002fc8000f8e023f */
[----:B------:R-:W-:-:S04]  /*e440*/  UIADD3 UR8, UR43, 0xbf, URZ ;  /* 0x000000bf2b087890 */ /* 0x000fc8000fffe03f */
[----:B------:R-:W-:Y:S02]  /*e450*/  UIMAD.WIDE.U32 UR6, UR8, UR7, URZ ;  /* 0x00000007080672a5 */ /* 0x000fe4000f8e003f */
[----:B------:R-:W-:Y:S02]  /*e460*/  UIADD3 UR6, UR50, 0x1, -UR11 ;  /* 0x0000000132067890 */ /* 0x000fe4000fffe80b */
[----:B------:R-:W-:Y:S02]  /*e470*/  @UP1 USHF.R.U32.HI UR8, URZ, UR12, UR7 ;  /* 0x0000000c3f081299 */ /* 0x000fe40008011607 */
[----:B------:R-:W-:Y:S02]  /*e480*/  USHF.R.S32.HI UR7, URZ, 0x1f, UR9 ;  /* 0x0000001f3f077899 */ /* 0x000fe40008011409 */
[----:B------:R-:W-:Y:S02]  /*e490*/  UIADD3 UR6, UR6, UR8, URZ ;  /* 0x0000000806067290 */ /* 0x000fe4000fffe03f */
[----:B------:R-:W-:-:S02]  /*e4a0*/  ULEA.HI UR7, UR7, UR9, URZ, 0x7 ;  /* 0x0000000907077291 */ /* 0x000fc4000f8f383f */
[----:B------:R-:W-:Y:S02]  /*e4b0*/  UIADD3 UR4, UR6, UR4, URZ ;  /* 0x0000000406047290 */ /* 0x000fe4000fffe03f */
[----:B------:R-:W-:Y:S01]  /*e4c0*/  USHF.R.S32.HI UR44, URZ, 0x7, UR7 ;  /* 0x000000073f2c7899 */ /* 0x000fe20008011407 */
[----:B0-----:R-:W-:Y:S11]  /*e4d0*/  @!P1 BRA `(.L_x_1054) ;  /* 0x0000000000449947 */ /* 0x001ff60003800000 */
        /* <DEDUP_REMOVED lines=10> */
.L_x_1055:
[----:B------:R-:W-:-:S11]  /*e580*/  UISETP.NE.AND UP0, UPT, UR5, 0x1, UPT ;  /* 0x000000010500788c */ /* 0x000fd6000bf05270 */
[----:B------:R-:W-:Y:S02]  /*e590*/  @UP0 ULDC.64 UR12, c[0x0][0x9e8] ;  /* 0x00027a00000c0ab9 */ /* 0x000fe40000000a00 */
[----:B------:R-:W-:-:S04]  /*e5a0*/  UIMAD.WIDE.U32 UR6, UR8, UR12, URZ ;  /* 0x0000000c080672a5 */ /* 0x000fc8000f8e003f */
[----:B------:R-:W-:-:S12]  /*e5b0*/  @UP0 USHF.R.U32.HI UR8, URZ, UR13, UR7 ;  /* 0x0000000d3f080299 */ /* 0x000fd80008011607 */
.L_x_1056:
[----:B------:R-:W-:-:S04]  /*e5c0*/  UIMAD UR8, UR8, UR5, UR5 ;  /* 0x00000005080872a4 */ /* 0x000fc8000f8e0205 */
[----:B------:R-:W-:-:S04]  /*e5d0*/  UISETP.LT.AND UP0, UPT, UR4, UR8, UPT ;  /* 0x000000080400728c */ /* 0x000fc8000bf01270 */
[----:B------:R-:W-:-:S12]  /*e5e0*/  USEL UR4, UR4, UR8, UP0 ;  /* 0x0000000804047287 */ /* 0x000fd80008000000 */
.L_x_1054:
[----:B------:R-:W-:Y:S02]  /*e5f0*/  UISETP.NE.AND UP0, UPT, UR51, URZ, UPT ;  /* 0x0000003f3300728c */ /* 0x000fe4000bf05270 */
[----:B------:R-:W-:-:S04]  /*e600*/  UIADD3 UR4, UR4, 0x7f, URZ ;  /* 0x0000007f04047890 */ /* 0x000fc8000fffe03f */
[----:B------:R-:W-:-:S04]  /*e610*/  USHF.R.S32.HI UR8, URZ, 0x1f, UR4 ;  /* 0x0000001f3f087899 */ /* 0x000fc80008011404 */
[----:B------:R-:W-:Y:S01]  /*e620*/  ULEA.HI UR8, UR8, UR4, URZ, 0x7 ;  /* 0x0000000408087291 */ /* 0x000fe2000f8f383f */
[----:B------:R-:W-:Y:S01]  /*e630*/  @UP0 ULDC UR6, c[0x0][0x44c] ;  /* 0x0001130000060ab9 */ /* 0x000fe20000000800 */
[----:B------:R-:W-:Y:S01]  /*e640*/  @UP0 ULDC UR9, c[0x0][0x450] ;  /* 0x0001140000090ab9 */ /* 0x000fe20000000800 */
[----:B------:R-:W-:Y:S02]  /*e650*/  UIMAD.WIDE.U32 UR6, UR43, UR6, URZ ;  /* 0x000000062b0672a5 */ /* 0x000fe4000f8e003f */
[----:B------:R-:W-:Y:S01]  /*e660*/  UMOV UR4, UR43 ;  /* 0x0000002b00047c82 */ /* 0x000fe20008000000 */
[----:B------:R-:W-:Y:S02]  /*e670*/  USHF.R.S32.HI UR45, URZ, 0x7, UR8 ;  /* 0x000000073f2d7899 */ /* 0x000fe40008011408 */
[----:B------:R-:W-:Y:S02]  /*e680*/  @UP0 USHF.R.U32.HI UR4, URZ, UR9, UR7 ;  /* 0x000000093f040299 */ /* 0x000fe40008011607 */
[----:B------:R-:W-:-:S02]  /*e690*/  UISETP.LT.AND UP0, UPT, UR44, UR45, UPT ;  /* 0x0000002d2c00728c */ /* 0x000fc4000bf01270 */
[----:B------:R-:W-:Y:S01]  /*e6a0*/  UIADD3 UR4, UR4, -UR11, UR50 ;  /* 0x8000000b04047290 */ /* 0x000fe2000fffe032 */
[----:B------:R-:W-:Y:S01]  /*e6b0*/  ULDC UR8, c[0x0][0x9dc] ;  /* 0x0002770000087ab9 */ /* 0x000fe20000000800 */
[----:B------:R-:W-:Y:S02]  /*e6c0*/  USEL UR12, UR44, UR45, UP0 ;  /* 0x0000002d2c0c7287 */ /* 0x000fe40008000000 */
[----:B------:R-:W-:Y:S01]  /*e6d0*/  UIADD3 UR8, UR4, -UR8, URZ ;  /* 0x8000000804087290 */ /* 0x000fe2000fffe03f */
[----:B------:R-:W-:Y:S11]  /*e6e0*/  @!P1 BRA `(.L_x_1057) ;  /* 0x0000000000449947 */ /* 0x000ff60003800000 */
        /* <DEDUP_REMOVED lines=10> */
.L_x_1058:
[----:B------:R-:W-:-:S11]  /*e790*/  UISETP.NE.AND UP0, UPT, UR5, 0x1, UPT ;  /* 0x000000010500788c */ /* 0x000fd6000bf05270 */
[----:B------:R-:W-:Y:S02]  /*e7a0*/  @UP0 ULDC.64 UR10, c[0x0][0x9e8] ;  /* 0x00027a00000a0ab9 */ /* 0x000fe40000000a00 */
[----:B------:R-:W-:-:S04]  /*e7b0*/  UIMAD.WIDE.U32 UR6, UR4, UR10, URZ ;  /* 0x0000000a040672a5 */ /* 0x000fc8000f8e003f */
[----:B------:R-:W-:-:S12]  /*e7c0*/  @UP0 USHF.R.U32.HI UR4, URZ, UR11, UR7 ;  /* 0x0000000b3f040299 */ /* 0x000fd80008011607 */
.L_x_1059:
[----:B------:R-:W-:-:S04]  /*e7d0*/  UIMAD UR4, UR4, UR5, URZ ;  /* 0x00000005040472a4 */ /* 0x000fc8000f8e023f */
[----:B------:R-:W-:-:S04]  /*e7e0*/  UISETP.LT.AND UP0, UPT, UR8, UR4, UPT ;  /* 0x000000040800728c */ /* 0x000fc8000bf01270 */
[----:B------:R-:W-:-:S12]  /*e7f0*/  USEL UR8, UR8, UR4, !UP0 ;  /* 0x0000000408087287 */ /* 0x000fd8000c000000 */
.L_x_1057:
[----:B------:R-:W-:Y:S02]  /*e800*/  USHF.R.S32.HI UR4, URZ, 0x1f, UR8 ;  /* 0x0000001f3f047899 */ /* 0x000fe40008011408 */
[----:B------:R-:W-:Y:S02]  /*e810*/  USHF.R.U32.HI UR9, URZ, 0x10, UR47 ;  /* 0x000000103f097899 */ /* 0x000fe4000801162f */
[----:B------:R-:W-:Y:S02]  /*e820*/  ULEA.HI UR4, UR4, UR8, URZ, 0x7 ;  /* 0x0000000804047291 */ /* 0x000fe4000f8f383f */
[----:B------:R-:W-:Y:S02]  /*e830*/  ULOP3.LUT UR47, UR47, 0xffff, URZ, 0xc0, !UPT ;  /* 0x0000ffff2f2f7892 */ /* 0x000fe4000f8ec03f */
[----:B------:R-:W-:Y:S01]  /*e840*/  USHF.R.S32.HI UR4, URZ, 0x7, UR4 ;  /* 0x000000073f047899 */ /* 0x000fe20008011404 */
[----:B------:R-:W-:-:S03]  /*e850*/  UMOV UR39, URZ ;  /* 0x0000003f00277c82 */ /* 0x000fc60008000000 */
[----:B------:R-:W-:-:S04]  /*e860*/  UISETP.LT.AND UP0, UPT, URZ, UR4, UPT ;  /* 0x000000043f00728c */ /* 0x000fc8000bf01270 */
[----:B------:R-:W-:Y:S02]  /*e870*/  USEL UR46, URZ, UR4, !UP0 ;  /* 0x000000043f2e7287 */ /* 0x000fe4000c000000 */
[----:B------:R-:W-:Y:S02]  /*e880*/  UISETP.NE.AND UP0, UPT, UR9, URZ, UPT ;  /* 0x0000003f0900728c */ /* 0x000fe4000bf05270 */
[----:B------:R-:W-:-:S06]  /*e890*/  UISETP.GT.AND UP1, UPT, UR12, UR46, UPT ;  /* 0x0000002e0c00728c */ /* 0x000fcc000bf24270 */
[----:B------:R-:W-:-:S03]  /*e8a0*/  PLOP3.LUT P0, PT, PT, PT, UP1, 0x80, 0x0 ;  /* 0x000000000000781c */ /* 0x000fc60003f0f018 */
[----:B------:R-:W-:-:S10]  /*e8b0*/  @!UP0 ULDC UR9, c[0x0][0x9f0] ;  /* 0x00027c0000098ab9 */ /* 0x000fd40000000800 */
[----:B------:R-:W-:Y:S05]  /*e8c0*/  @!P0 BRA `(.L_x_1060) ;  /* 0x00000000007c8947 */ /* 0x000fea0003800000 */
[----:B------:R-:W-:Y:S01]  /*e8d0*/  IABS R0, UR9 ;  /* 0x0000000900007c13 */ /* 0x000fe20008000000 */
[----:B------:R-:W-:Y:S02]  /*e8e0*/  UIADD3 UR4, UR9, -0x1, UR12 ;  /* 0xffffffff09047890 */ /* 0x000fe4000fffe00c */
[----:B------:R-:W-:Y:S02]  /*e8f0*/  IABS R4, UR9 ;  /* 0x0000000900047c13 */ /* 0x000fe40008000000 */
[----:B------:R-:W-:Y:S01]  /*e900*/  R2UR UR10, R0 ;  /* 0x00000000000a72ca */ /* 0x000fe200000e0000 */
[----:B------:R-:W-:-:S03]  /*e910*/  UIADD3 UR6, -UR46, UR4, URZ ;  /* 0x000000042e067290 */ /* 0x000fc6000fffe13f */
[----:B------:R-:W-:-:S03]  /*e920*/  UMOV UR4, URZ ;  /* 0x0000003f00047c82 */ /* 0x000fc60008000000 */
[----:B------:R-:W-:Y:S01]  /*e930*/  IABS R3, UR6 ;  /* 0x0000000600037c13 */ /* 0x000fe20008000000 */
[----:B------:R-:W-:-:S03]  /*e940*/  ULOP3.LUT UR6, UR6, UR9, URZ, 0x3c, !UPT ;  /* 0x0000000906067292 */ /* 0x000fc6000f8e3c3f */
[----:B------:R-:W-:Y:S02]  /*e950*/  R2UR UR8, R3 ;  /* 0x00000000030872ca */ /* 0x000fe400000e0000 */
[----:B------:R-:W0:Y:S08]  /*e960*/  I2F.RP R0, UR10 ;  /* 0x0000000a00007d06 */ /* 0x000e300008209400 */
[----:B0-----:R-:W0:Y:S02]  /*e970*/  MUFU.RCP R0, R0 ;  /* 0x0000000000007308 */ /* 0x001e240000001000 */
[----:B0-----:R-:W-:-:S02]  /*e980*/  VIADD R2, R0, 0xffffffe ;  /* 0x0ffffffe00027836 */ /* 0x001fc40000000000 */
[----:B------:R-:W-:-:S04]  /*e990*/  IMAD.MOV R0, RZ, RZ, -R4 ;  /* 0x000000ffff007224 */ /* 0x000fc800078e0a04 */
        /* <DEDUP_REMOVED lines=18> */
.L_x_1060:
[----:B------:R-:W-:Y:S02]  /*eac0*/  UIMAD UR52, UR47, UR39, UR46 ;  /* 0x000000272f3472a4 */ /* 0x000fe4000f8e022e */
[----:B------:R-:W-:Y:S02]  /*ead0*/  IMAD.U32 R3, RZ, RZ, UR39 ;  /* 0x00000027ff037e24 */ /* 0x000fe4000f8e00ff */
[----:B------:R-:W-:Y:S02]  /*eae0*/  IMAD.MOV.U32 R2, RZ, RZ, RZ ;  /* 0x000000ffff027224 */ /* 0x000fe400078e00ff */
[----:B------:R-:W-:Y:S02]  /*eaf0*/  IMAD.MOV.U32 R0, RZ, RZ, 0x1 ;  /* 0x00000001ff007424 */ /* 0x000fe400078e00ff */
[----:B------:R-:W-:Y:S02]  /*eb00*/  IMAD.U32 R22, RZ, RZ, UR52 ;  /* 0x00000034ff167e24 */ /* 0x000fe4000f8e00ff */
[----:B------:R-:W-:-:S03]  /*eb10*/  IMAD.MOV.U32 R10, RZ, RZ, 0x1 ;  /* 0x00000001ff0a7424 */ /* 0x000fc600078e00ff */
[----:B------:R-:W-:-:S04]  /*eb20*/  VIADDMNMX R22, R22, R3, UR12, PT ;  /* 0x0000000c16167e46 */ /* 0x000fc8000b800103 */
[----:B------:R-:W-:-:S13]  /*eb30*/  ISETP.GT.AND P0, PT, R22, UR52, PT ;  /* 0x0000003416007c0c */ /* 0x000fda000bf04270 */
        /* <DEDUP_REMOVED lines=11> */
[----:B------:R-:W-:Y:S02]  /*ebf0*/  IMAD.U32 R4, RZ, RZ, UR4 ;  /* 0x00000004ff047e24 */ /* 0x000fe4000f8e00ff */
[----:B------:R-:W-:Y:S01]  /*ec00*/  IMAD.U32 R5, RZ, RZ, UR5 ;  /* 0x00000005ff057e24 */ /* 0x000fe2000f8e00ff */
[----:B------:R-:W0:Y:S01]  /*ec10*/  LDC.64 R2, c[0x4][R2] ;  /* 0x0100000002027b82 */ /* 0x000e220000000a00 */
[----:B------:R-:W-:Y:S01]  /*ec20*/  ULDC.64 UR4, c[0x4][0x8] ;  /* 0x0100020000047ab9 */ /* 0x000fe20000000a00 */
        /* <DEDUP_REMOVED lines=8> */
[----:B0----5:R-:W-:Y:S05]  /*ecb0*/  CALL.ABS.NOINC R2 ;  /* 0x0000000002007343 */ /* 0x021fea0003c00000 */
.L_x_1061:
        /* <DEDUP_REMOVED lines=19> */
[----:B-1---5:R-:W-:Y:S05]  /*edf0*/  CALL.ABS.NOINC R2 ;  /* 0x0000000002007343 */ /* 0x022fea0003c00000 */
.L_x_1063:
[----:B------:R0:W1:Y:S01]  /*ee00*/  LDC.64 R2, c[0x4][R16] ;  /* 0x0100000010027b82 */ /* 0x0000620000000a00 */
[----:B------:R-:W-:Y:S01]  /*ee10*/  ULDC.64 UR4, c[0x4][0x88] ;  /* 0x0100220000047ab9 */ /* 0x000fe20000000a00 */
[----:B------:R-:W-:Y:S01]  /*ee20*/  ULDC.64 UR6, c[0x4][0x90] ;  /* 0x0100240000067ab9 */ /* 0x000fe20000000a00 */
[----:B------:R-:W-:Y:S02]  /*ee30*/  IMAD.U32 R4, RZ, RZ, UR4 ;  /* 0x00000004ff047e24 */ /* 0x000fe4000f8e00ff */
        /* <DEDUP_REMOVED lines=11> */
.L_x_1062:
        /* <DEDUP_REMOVED lines=8> */
[C---:B------:R-:W-:Y:S01]  /*ef70*/  LOP3.LUT R20, R23.reuse, 0x7f, RZ, 0xc0, !PT ;  /* 0x0000007f17147812 */ /* 0x040fe200078ec0ff */
[----:B------:R-:W-:Y:S01]  /*ef80*/  IMAD.SHL.U32 R26, R23, 0x10, RZ ;  /* 0x00000010171a7824 */ /* 0x000fe200078e00ff */
[----:B-1----:R-:W-:Y:S01]  /*ef90*/  ISETP.NE.AND P1, PT, R17, 0x1, PT ;  /* 0x000000011100780c */ /* 0x002fe20003f25270 */
[----:B------:R-:W-:Y:S01]  /*efa0*/  VIADD R0, R22, 0xffffffff ;  /* 0xffffffff16007836 */ /* 0x000fe20000000000 */
[----:B------:R-:W-:Y:S02]  /*efb0*/  SHF.R.U32.HI R4, RZ, 0x3, R20 ;  /* 0x00000003ff047819 */ /* 0x000fe40000011614 */
[----:B------:R-:W-:Y:S02]  /*efc0*/  LOP3.LUT R26, R26, 0x70, RZ, 0xc0, !PT ;  /* 0x000000701a1a7812 */ /* 0x000fe400078ec0ff */
[----:B------:R-:W-:Y:S01]  /*efd0*/  LOP3.LUT R16, R16, 0xfffffffb, RZ, 0xc0, !PT ;  /* 0xfffffffb10107812 */ /* 0x000fe200078ec0ff */
[----:B------:R-:W-:-:S04]  /*efe0*/  IMAD R5, R0, 0x80, R4 ;  /* 0x0000008000057824 */ /* 0x000fc800078e0204 */
[----:B------:R-:W-:Y:S02]  /*eff0*/  IMAD.IADD R5, R26, 0x1, R5 ;  /* 0x000000011a057824 */ /* 0x000fe400078e0205 */
[----:B------:R-:W1:Y:S01]  /*f000*/  @P1 LDC R4, c[0x0][0x434] ;  /* 0x00010d00ff041b82 */ /* 0x000e620000000800 */
[----:B------:R-:W-:Y:S01]  /*f010*/  @P1 LOP3.LUT R16, R16, 0x4, RZ, 0xfc, !PT ;  /* 0x0000000410101812 */ /* 0x000fe200078efcff */
[C---:B-----5:R-:W-:Y:S01]  /*f020*/  IMAD.IADD R7, R5.reuse, 0x1, R24 ;  /* 0x0000000105077824 */ /* 0x060fe200078e0218 */
[----:B------:R-:W-:-:S03]  /*f030*/  ISETP.GE.AND P0, PT, R5, UR50, PT ;  /* 0x0000003205007c0c */ /* 0x000fc6000bf06270 */
[----:B------:R-:W-:Y:S02]  /*f040*/  IMAD.MOV.U32 R10, RZ, RZ, R7 ;  /* 0x000000ffff0a7224 */ /* 0x000fe400078e0007 */
[----:B0-----:R-:W0:Y:S08]  /*f050*/  @P1 LDC R3, c[0x0][0x438] ;  /* 0x00010e00ff031b82 */ /* 0x001e300000000800 */
[----:B------:R-:W3:Y:S01]  /*f060*/  @!P0 LDC.64 R8, c[0x0][0x428] ;  /* 0x00010a00ff088b82 */ /* 0x000ee20000000a00 */
[----:B-1----:R-:W-:-:S07]  /*f070*/  @P1 IMAD.HI.U32 R2, R7, R4, RZ ;  /* 0x0000000407021227 */ /* 0x002fce00078e00ff */
[----:B------:R-:W1:Y:S01]  /*f080*/  @!P0 LDC.64 R4, c[0x0][0x418] ;  /* 0x00010600ff048b82 */ /* 0x000e620000000a00 */
[----:B0-----:R-:W-:-:S04]  /*f090*/  @P1 SHF.R.U32.HI R10, RZ, R3, R2 ;  /* 0x00000003ff0a1219 */ /* 0x001fc80000011602 */
[----:B------:R-:W-:Y:S02]  /*f0a0*/  @!P0 SHF.R.S32.HI R3, RZ, 0x1f, R10 ;  /* 0x0000001fff038819 */ /* 0x000fe4000001140a */
[----:B--2---:R-:W-:-:S05]  /*f0b0*/  SHF.R.S32.HI R6, RZ, 0x1f, R29 ;  /* 0x0000001fff067819 */ /* 0x004fca000001141d */
[----:B---3--:R-:W-:Y:S01]  /*f0c0*/  @!P0 IMAD R2, R6, R8, RZ ;  /* 0x0000000806028224 */ /* 0x008fe200078e02ff */
[----:B------:R0:W-:Y:S03]  /*f0d0*/  STL [R1], R6 ;  /* 0x0000000601007387 */ /* 0x0001e60000100800 */
[----:B------:R-:W-:Y:S02]  /*f0e0*/  @!P0 IMAD R9, R29, R9, R2 ;  /* 0x000000091d098224 */ /* 0x000fe400078e0202 */
[----:B------:R-:W-:-:S04]  /*f0f0*/  @!P0 IMAD.MOV.U32 R2, RZ, RZ, R10 ;  /* 0x000000ffff028224 */ /* 0x000fc800078e000a */
[----:B------:R-:W-:-:S04]  /*f100*/  @!P0 IMAD.WIDE.U32 R2, R29, R8, R2 ;  /* 0x000000081d028225 */ /* 0x000fc800078e0002 */
[----:B------:R-:W-:Y:S01]  /*f110*/  @!P0 IMAD.IADD R3, R3, 0x1, R9 ;  /* 0x0000000103038824 */ /* 0x000fe200078e0209 */
[----:B-1----:R-:W-:Y:S01]  /*f120*/  @!P0 LEA R4, P1, R2, R4, 0x2 ;  /* 0x0000000402048211 */ /* 0x002fe200078210ff */
[----:B0-----:R-:W-:-:S03]  /*f130*/  IMAD.MOV.U32 R6, RZ, RZ, RZ ;  /* 0x000000ffff067224 */ /* 0x001fc600078e00ff */
[----:B------:R-:W-:-:S05]  /*f140*/  @!P0 LEA.HI.X R5, R2, R5, R3, 0x2, P1 ;  /* 0x0000000502058211 */ /* 0x000fca00008f1403 */
[----:B------:R0:W5:Y:S01]  /*f150*/  @!P0 LDG.E R6, desc[UR36][R4.64] ;  /* 0x0000002404068981 */ /* 0x000162000c1e1900 */
[----:B------:R-:W-:-:S03]  /*f160*/  UMOV UR4, 0xffffffff ;  /* 0xffffffff00047882 */ /* 0x000fc60000000000 */
[----:B------:R-:W-:Y:S05]  /*f170*/  BRA.DIV UR4, `(.L_x_1064) ;  /* 0x0000003204c07947 */ /* 0x000fea000b800000 */
.L_x_1104:
[----:B------:R-:W-:Y:S01]  /*f180*/  ULOP3.LUT UR4, UR38, 0x2, URZ, 0xfc, !UPT ;  /* 0x0000000226047892 */ /* 0x000fe2000f8efc3f */
[----:B------:R-:W-:Y:S01]  /*f190*/  IMAD.U32 R28, RZ, RZ, UR42 ;  /* 0x0000002aff1c7e24 */ /* 0x000fe2000f8e00ff */
[----:B------:R-:W-:Y:S01]  /*f1a0*/  LOP3.LUT R16, R16, 0xfffffffd, RZ, 0xc0, !PT ;  /* 0xfffffffd10107812 */ /* 0x000fe200078ec0ff */
[----:B------:R-:W-:Y:S02]  /*f1b0*/  IMAD.SHL.U32 R8, R23, 0x8, RZ ;  /* 0x0000000817087824 */ /* 0x000fe400078e00ff */
[----:B------:R-:W-:Y:S01]  /*f1c0*/  IMAD.MOV R2, RZ, RZ, -R10 ;  /* 0x000000ffff027224 */ /* 0x000fe200078e0a0a */
[----:B------:R-:W-:Y:S01]  /*f1d0*/  SHF.R.S32.HI R28, RZ, 0x1f, R28 ;  /* 0x0000001fff1c7819 */ /* 0x000fe2000001141c */
[----:B------:R-:W-:Y:S01]  /*f1e0*/  IMAD.U32 R3, RZ, RZ, UR4 ;  /* 0x00000004ff037e24 */ /* 0x000fe2000f8e00ff */
[----:B------:R-:W-:Y:S01]  /*f1f0*/  LOP3.LUT R18, R8, 0x38, RZ, 0xc0, !PT ;  /* 0x0000003808127812 */ /* 0x000fe200078ec0ff */
[----:B0-----:R-:W-:Y:S02]  /*f200*/  IMAD R5, R17, R2, R7 ;  /* 0x0000000211057224 */ /* 0x001fe400078e0207 */
[----:B------:R-:W-:Y:S01]  /*f210*/  IMAD.MOV.U32 R27, RZ, RZ, R0 ;  /* 0x000000ffff1b7224 */ /* 0x000fe200078e0000 */
[----:B------:R-:W-:-:S13]  /*f220*/  ISETP.NE.AND P0, PT, R3, 0x3, PT ;  /* 0x000000030300780c */ /* 0x000fda0003f05270 */
[----:B------:R-:W-:Y:S01]  /*f230*/  @P0 LOP3.LUT R16, R16, 0x2, RZ, 0xfc, !PT ;  /* 0x0000000210100812 */ /* 0x000fe200078efcff */
[----:B------:R-:W-:Y:S06]  /*f240*/  @!P0 BRA `(.L_x_1065) ;  /* 0x0000000000048947 */ /* 0x000fec0003800000 */
[----:B------:R-:W-:Y:S01]  /*f250*/  BPT.TRAP 0x1 ;  /* 0x000000040000795c */ /* 0x000fe20000300000 */
.L_x_1065:
        /* <DEDUP_REMOVED lines=15> */
[----:B------:R-:W-:Y:S02]  /*f350*/  ULDC.64 UR4, c[0x0][0x330] ;  /* 0x0000cc0000047ab9 */ /* 0x000fe40000000a00 */
[----:B------:R-:W-:Y:S02]  /*f360*/  IMAD.IADD R3, R3, 0x1, R11 ;  /* 0x0000000103037824 */ /* 0x000fe400078e020b */
        /* <DEDUP_REMOVED lines=9> */
.L_x_1105:
        /* <DEDUP_REMOVED lines=14> */
[----:B------:R-:W-:Y:S02]  /*f4e0*/  IMAD.IADD R3, R3, 0x1, R5 ;  /* 0x0000000103037824 */ /* 0x000fe400078e0205 */
[----:B------:R-:W-:Y:S01]  /*f4f0*/  IMAD.U32 R5, RZ, RZ, UR4 ;  /* 0x00000004ff057e24 */ /* 0x000fe2000f8e00ff */
[----:B------:R-:W-:-:S03]  /*f500*/  UIMAD UR4, UR6, UR4, URZ ;  /* 0x00000004060472a4 */ /* 0x000fc6000f8e023f */
[----:B------:R-:W-:Y:S01]  /*f510*/  IMAD.WIDE.U32 R2, R5, UR42, R2 ;  /* 0x0000002a05027c25 */ /* 0x000fe2000f8e0002 */
[----:B------:R-:W-:Y:S01]  /*f520*/  UIMAD UR4, UR42, UR5, UR4 ;  /* 0x000000052a0472a4 */ /* 0x000fe2000f8e0204 */
[----:B------:R-:W-:Y:S01]  /*f530*/  LOP3.LUT R5, R8, 0x1c0, RZ, 0xc0, !PT ;  /* 0x000001c008057812 */ /* 0x000fe200078ec0ff */
[----:B------:R-:W-:-:S03]  /*f540*/  ULDC.64 UR6, c[0x0][0x2e8] ;  /* 0x0000ba0000067ab9 */ /* 0x000fc60000000a00 */
[----:B------:R-:W-:Y:S01]  /*f550*/  LOP3.LUT R8, R5, 0x38, R8, 0xf8, !PT ;  /* 0x0000003805087812 */ /* 0x000fe200078ef808 */
[----:B------:R-:W-:Y:S01]  /*f560*/  VIADD R3, R3, UR4 ;  /* 0x0000000403037c36 */ /* 0x000fe20008000000 */
[----:B------:R-:W-:Y:S01]  /*f570*/  ULDC UR4, c[0x0][0x2f4] ;  /* 0x0000bd0000047ab9 */ /* 0x000fe20000000800 */
[----:B------:R-:W-:Y:S01]  /*f580*/  IMAD R5, R0, R7, UR50 ;  /* 0x0000003200057e24 */ /* 0x000fe2000f8e0207 */
[----:B------:R-:W-:Y:S01]  /*f590*/  ISETP.GE.AND P3, PT, R18, UR4, PT ;  /* 0x0000000412007c0c */ /* 0x000fe2000bf66270 */
[----:B------:R-:W-:Y:S01]  /*f5a0*/  UMOV UR4, 0xffffffff ;  /* 0xffffffff00047882 */ /* 0x000fe20000000000 */
[----:B------:R-:W-:Y:S01]  /*f5b0*/  LEA R0, P0, R2, UR6, 0x1 ;  /* 0x0000000602007c11 */ /* 0x000fe2000f8008ff */
[----:B------:R-:W-:Y:S01]  /*f5c0*/  IMAD.IADD R5, R5, 0x1, -R10 ;  /* 0x0000000105057824 */ /* 0x000fe200078e0a0a */
[----:B------:R-:W-:Y:S01]  /*f5d0*/  LOP3.LUT R8, R8, 0x38, R23, 0x78, !PT ;  /* 0x0000003808087812 */ /* 0x000fe200078e7817 */
[----:B------:R-:W-:Y:S01]  /*f5e0*/  IMAD.SHL.U32 R23, R20, 0x8, RZ ;  /* 0x0000000814177824 */ /* 0x000fe200078e00ff */
[----:B------:R-:W-:-:S02]  /*f5f0*/  LEA.HI.X R4, R2, UR7, R3, 0x1, P0 ;  /* 0x0000000702047c11 */ /* 0x000fc400080f0c03 */
[----:B------:R-:W-:Y:S02]  /*f600*/  ISETP.GE.AND P0, PT, R5, 0x1, PT ;  /* 0x000000010500780c */ /* 0x000fe40003f06270 */
[----:B------:R-:W-:-:S03]  /*f610*/  LOP3.LUT R23, R8, 0x200, R23, 0xf8, !PT ;  /* 0x0000020008177812 */ /* 0x000fc600078ef817 */
[----:B------:R-:W-:Y:S01]  /*f620*/  @P3 LOP3.LUT R16, R16, 0x1, RZ, 0xfc, !PT ;  /* 0x0000000110103812 */ /* 0x000fe200078efcff */
[----:B------:R-:W-:Y:S07]  /*f630*/  BRA.DIV UR4, `(.L_x_1067) ;  /* 0x0000002e04c87947 */ /* 0x000fee000b800000 */
[----:B------:R-:W0:Y:S01]  /*f640*/  SHFL.IDX PT, R14, R0, RZ, 0x181f ;  /* 0x00181fff000e7589 */ /* 0x000e2200000e0000 */
[----:B------:R-:W-:-:S03]  /*f650*/  @P0 LEA R9, R23, UR48, 0x1 ;  /* 0x0000003017090c11 */ /* 0x000fc6000f8e08ff */
[----:B------:R-:W1:Y:S04]  /*f660*/  SHFL.IDX PT, R2, R4, RZ, 0x181f ;  /* 0x00181fff04027589 */ /* 0x000e6800000e0000 */
[----:B------:R-:W-:Y:S04]  /*f670*/  SHFL.IDX PT, R7, R4, 0x1, 0x181f ;  /* 0x00381f0004077f89 */ /* 0x000fe800000e0000 */
[----:B------:R-:W-:Y:S04]  /*f680*/  SHFL.IDX PT, R21, R0, 0x2, 0x181f ;  /* 0x00581f0000157f89 */ /* 0x000fe800000e0000 */
[----:B------:R-:W-:Y:S01]  /*f690*/  SHFL.IDX PT, R6, R4, 0x2, 0x181f ;  /* 0x00581f0004067f89 */ /* 0x000fe200000e0000 */
[----:B0-----:R-:W-:-:S05]  /*f6a0*/  @P0 LEA R14, P1, R18, R14, 0x1 ;  /* 0x0000000e120e0211 */ /* 0x001fca00078208ff */
[----:B-1----:R-:W-:Y:S01]  /*f6b0*/  @P0 IMAD.X R3, RZ, RZ, R2, P1 ;  /* 0x000000ffff030224 */ /* 0x002fe200008e0602 */
[C---:B------:R-:W-:Y:S01]  /*f6c0*/  ISETP.GE.AND P1, PT, R5.reuse, 0x21, PT ;  /* 0x000000210500780c */ /* 0x040fe20003f26270 */
[----:B------:R-:W-:Y:S02]  /*f6d0*/  @P0 IMAD.MOV.U32 R2, RZ, RZ, R14 ;  /* 0x000000ffff020224 */ /* 0x000fe400078e000e */
        /* <DEDUP_REMOVED lines=17> */
[C---:B------:R-:W-:Y:S02]  /*f7f0*/  @P0 LEA R8, R23.reuse, UR48, 0x1 ;  /* 0x0000003017080c11 */ /* 0x040fe4000f8e08ff */
[C---:B0-----:R-:W-:Y:S02]  /*f800*/  @P0 LEA R2, P2, R18.reuse, R14, 0x1 ;  /* 0x0000000e12020211 */ /* 0x041fe400078408ff */
[----:B------:R-:W0:Y:S02]  /*f810*/  SHFL.IDX PT, R14, R0, 0x5, 0x181f ;  /* 0x00b81f00000e7f89 */ /* 0x000e2400000e0000 */
[----:B------:R-:W-:Y:S01]  /*f820*/  @P1 LEA R21, R23, UR48, 0x1 ;  /* 0x0000003017151c11 */ /* 0x000fe2000f8e08ff */
[----:B-1----:R-:W-:Y:S02]  /*f830*/  @P0 IMAD.X R3, RZ, RZ, R7, P2 ;  /* 0x000000ffff030224 */ /* 0x002fe400010e0607 */
[----:B------:R-:W1:Y:S04]  /*f840*/  SHFL.IDX PT, R7, R4, 0x5, 0x181f ;  /* 0x00b81f0004077f89 */ /* 0x000e6800000e0000 */
[----:B------:R3:W-:Y:S02]  /*f850*/  @P0 LDGSTS.E.BYPASS.LTC128B.128 [R8+0xfc00], desc[UR36][R2.64], !P3 ;  /* 0x0fc0000002080fae */ /* 0x0007e4000d901d64 */
[----:B---3--:R-:W-:-:S02]  /*f860*/  @P1 LEA R2, P0, R18, R9, 0x1 ;  /* 0x0000000912021211 */ /* 0x008fc400078008ff */
[----:B------:R-:W3:Y:S03]  /*f870*/  SHFL.IDX PT, R9, R0, 0x6, 0x181f ;  /* 0x00d81f0000097f89 */ /* 0x000ee600000e0000 */
[----:B--2---:R-:W-:Y:S01]  /*f880*/  @P1 IMAD.X R3, RZ, RZ, R6, P0 ;  /* 0x000000ffff031224 */ /* 0x004fe200000e0606 */
        /* <DEDUP_REMOVED lines=14> */
.L_x_1123:
        /* <DEDUP_REMOVED lines=17> */
.L_x_1068:
[----:B------:R-:W-:Y:S01]  /*fa80*/  SYNCS.ARRIVE.TRANS64.A1T0 RZ, [UR48+0x16830], RZ ;  /* 0x016830ffffff79a7 */ /* 0x000fe20008100030 */
[----:B------:R-:W-:Y:S05]  /*fa90*/  WARPSYNC.ALL ;  /* 0x0000000000007948 */ /* 0x000fea0003800000 */
[----:B------:R-:W-:Y:S01]  /*faa0*/  UIADD3 UR5, UR48, 0x8400, URZ ;  /* 0x0000840030057890 */ /* 0x000fe2000fffe03f */
[----:B------:R-:W-:Y:S01]  /*fab0*/  R2UR UR4, R28 ;  /* 0x000000001c0472ca */ /* 0x000fe200000e0000 */
[----:B------:R-:W-:Y:S02]  /*fac0*/  ULDC.64 UR6, c[0x0][0x2d8] ;  /* 0x0000b60000067ab9 */ /* 0x000fe40000000a00 */
        /* <DEDUP_REMOVED lines=12> */
[----:B------:R-:W-:Y:S02]  /*fb90*/  IMAD.U32 R4, RZ, RZ, UR6 ;  /* 0x00000006ff047e24 */ /* 0x000fe4000f8e00ff */
[----:B------:R-:W0:Y:S01]  /*fba0*/  LDC.64 R2, c[0x4][R2] ;  /* 0x0100000002027b82 */ /* 0x000e220000000a00 */
        /* <DEDUP_REMOVED lines=10> */
.L_x_1069:
[----:B------:R-:W-:Y:S01]  /*fc50*/  SHF.R.S32.HI R20, RZ, 0x1f, R25 ;  /* 0x0000001fff147819 */ /* 0x000fe20000011419 */
[----:B------:R-:W-:Y:S01]  /*fc60*/  ULDC.64 UR4, c[0x0][0x2e0] ;  /* 0x0000b80000047ab9 */ /* 0x000fe20000000a00 */
[----:B------:R-:W-:Y:S01]  /*fc70*/  UISETP.NE.AND UP0, UPT, UR51, URZ, UPT ;  /* 0x0000003f3300728c */ /* 0x000fe2000bf05270 */
[----:B------:R-:W-:Y:S01]  /*fc80*/  IMAD.U32 R4, RZ, RZ, UR40 ;  /* 0x00000028ff047e24 */ /* 0x000fe2000f8e00ff */
[----:B------:R-:W0:Y:S01]  /*fc90*/  LDC R9, c[0x0][0x448] ;  /* 0x00011200ff097b82 */ /* 0x000e220000000800 */
[----:B------:R-:W-:Y:S02]  /*fca0*/  IMAD R0, R20, UR4, RZ ;  /* 0x0000000414007c24 */ /* 0x000fe4000f8e02ff */
[----:B------:R-:W1:Y:S01]  /*fcb0*/  S2R R20, SR_TID.X ;  /* 0x0000000000147919 */ /* 0x000e620000002100 */
[----:B------:R-:W-:Y:S01]  /*fcc0*/  PLOP3.LUT P0, PT, PT, PT, UP0, 0x80, 0x0 ;  /* 0x000000000000781c */ /* 0x000fe20003f0f008 */
[----:B------:R-:W-:Y:S01]  /*fcd0*/  IMAD.U32 R3, RZ, RZ, UR49 ;  /* 0x00000031ff037e24 */ /* 0x000fe2000f8e00ff */
[----:B------:R-:W-:Y:S01]  /*fce0*/  PLOP3.LUT P1, PT, PT, PT, UP0, 0x80, 0x0 ;  /* 0x000000000000781c */ /* 0x000fe20003f2f008 */
[----:B------:R-:W-:Y:S01]  /*fcf0*/  IMAD.MOV.U32 R2, RZ, RZ, R4 ;  /* 0x000000ffff027224 */ /* 0x000fe200078e0004 */
[----:B------:R-:W-:Y:S01]  /*fd00*/  PLOP3.LUT P2, PT, PT, PT, UP0, 0x80, 0x0 ;  /* 0x000000000000781c */ /* 0x000fe20003f4f008 */
[----:B------:R-:W-:-:S02]  /*fd10*/  IMAD.U32 R5, RZ, RZ, UR41 ;  /* 0x00000029ff057e24 */ /* 0x000fc4000f8e00ff */
[----:B------:R-:W-:Y:S01]  /*fd20*/  IMAD.WIDE.U32 R2, R25, UR4, R2 ;  /* 0x0000000419027c25 */ /* 0x000fe2000f8e0002 */
[----:B------:R-:W-:-:S03]  /*fd30*/  @UP0 ULDC UR4, c[0x0][0x44c] ;  /* 0x0001130000040ab9 */ /* 0x000fc60000000800 */
[----:B------:R-:W-:Y:S01]  /*fd40*/  IMAD R5, R25, UR5, R0 ;  /* 0x0000000519057c24 */ /* 0x000fe2000f8e0200 */
[----:B------:R-:W-:-:S03]  /*fd50*/  @UP0 ULDC UR5, c[0x0][0x450] ;  /* 0x0001140000050ab9 */ /* 0x000fc60000000800 */
[----:B------:R-:W-:Y:S01]  /*fd60*/  IMAD.IADD R3, R3, 0x1, R5 ;  /* 0x0000000103037824 */ /* 0x000fe200078e0205 */
[----:B-1----:R-:W-:-:S04]  /*fd70*/  LOP3.LUT R20, R20, 0x7f, RZ, 0xc0, !PT ;  /* 0x0000007f14147812 */ /* 0x002fc800078ec0ff */
[----:B------:R-:W-:-:S04]  /*fd80*/  SHF.R.U32.HI R20, RZ, 0x3, R20 ;  /* 0x00000003ff147819 */ /* 0x000fc80000011614 */
[----:B------:R-:W-:-:S05]  /*fd90*/  IADD3 R4, R20, UR43, R26 ;  /* 0x0000002b14047c10 */ /* 0x000fca000fffe01a */
[C---:B------:R-:W-:Y:S01]  /*fda0*/  @P0 IMAD.HI.U32 R0, R4.reuse, UR4, RZ ;  /* 0x0000000404000c27 */ /* 0x040fe2000f8e00ff */
[----:B------:R-:W-:Y:S01]  /*fdb0*/  PLOP3.LUT P0, PT, PT, PT, UP0, 0x80, 0x0 ;  /* 0x000000000000781c */ /* 0x000fe20003f0f008 */
[----:B------:R-:W-:Y:S02]  /*fdc0*/  @UP0 ULDC UR4, c[0x0][0x44c] ;  /* 0x0001130000040ab9 */ /* 0x000fe40000000800 */
[----:B------:R-:W-:Y:S01]  /*fdd0*/  IMAD.MOV.U32 R5, RZ, RZ, R4 ;  /* 0x000000ffff057224 */ /* 0x000fe200078e0004 */
[----:B------:R-:W-:Y:S01]  /*fde0*/  @P1 SHF.R.U32.HI R5, RZ, UR5, R0 ;  /* 0x00000005ff051c19 */ /* 0x000fe20008011600 */
[----:B------:R-:W-:-:S04]  /*fdf0*/  VIADD R0, R4, 0x80 ;  /* 0x0000008004007836 */ /* 0x000fc80000000000 */
[----:B------:R-:W-:Y:S01]  /*fe00*/  @P2 IMAD.HI.U32 R6, R0, UR4, RZ ;  /* 0x0000000400062c27 */ /* 0x000fe2000f8e00ff */
[----:B------:R-:W-:-:S03]  /*fe10*/  @UP0 ULDC UR4, c[0x0][0x450] ;  /* 0x0001140000040ab9 */ /* 0x000fc60000000800 */
[--C-:B------:R-:W-:Y:S02]  /*fe20*/  IMAD.MOV R15, RZ, RZ, -R5.reuse ;  /* 0x000000ffff0f7224 */ /* 0x100fe400078e0a05 */
[----:B------:R-:W-:Y:S01]  /*fe30*/  IMAD.MOV.U32 R21, RZ, RZ, R0 ;  /* 0x000000ffff157224 */ /* 0x000fe200078e0000 */
[----:B------:R-:W-:Y:S01]  /*fe40*/  @P0 SHF.R.U32.HI R21, RZ, UR4, R6 ;  /* 0x00000004ff150c19 */ /* 0x000fe20008011606 */
[----:B0-----:R-:W-:Y:S01]  /*fe50*/  IMAD R15, R9, R15, R4 ;  /* 0x0000000f090f7224 */ /* 0x001fe200078e0204 */
[----:B------:R-:W-:Y:S01]  /*fe60*/  SHF.R.S32.HI R4, RZ, 0x1f, R5 ;  /* 0x0000001fff047819 */ /* 0x000fe20000011405 */
[----:B------:R-:W-:Y:S01]  /*fe70*/  ULDC.64 UR4, c[0x0][0x2d0] ;  /* 0x0000b40000047ab9 */ /* 0x000fe20000000a00 */
[--C-:B------:R-:W-:Y:S01]  /*fe80*/  SHF.R.S32.HI R8, RZ, 0x1f, R21.reuse ;  /* 0x0000001fff087819 */ /* 0x100fe20000011415 */
[----:B------:R-:W-:Y:S02]  /*fe90*/  IMAD.MOV R11, RZ, RZ, -R21 ;  /* 0x000000ffff0b7224 */ /* 0x000fe400078e0a15 */
[----:B------:R-:W-:-:S02]  /*fea0*/  IMAD R4, R4, UR4, RZ ;  /* 0x0000000404047c24 */ /* 0x000fc4000f8e02ff */
[----:B------:R-:W-:Y:S02]  /*feb0*/  IMAD R8, R8, UR4, RZ ;  /* 0x0000000408087c24 */ /* 0x000fe4000f8e02ff */
[----:B------:R-:W-:Y:S01]  /*fec0*/  IMAD R11, R9, R11, R0 ;  /* 0x0000000b090b7224 */ /* 0x000fe200078e0200 */
[----:B------:R-:W-:Y:S01]  /*fed0*/  SHF.R.S32.HI R0, RZ, 0x1f, R15 ;  /* 0x0000001fff007819 */ /* 0x000fe2000001140f */
[----:B------:R-:W-:Y:S02]  /*fee0*/  IMAD R13, R5, UR5, R4 ;  /* 0x00000005050d7c24 */ /* 0x000fe4000f8e0204 */
[----:B------:R-:W-:-:S04]  /*fef0*/  IMAD.WIDE.U32 R6, R21, UR4, R2 ;  /* 0x0000000415067c25 */ /* 0x000fc8000f8e0002 */
[----:B------:R-:W-:-:S04]  /*ff00*/  IMAD.WIDE.U32 R4, R5, UR4, R2 ;  /* 0x0000000405047c25 */ /* 0x000fc8000f8e0002 */
[----:B------:R-:W-:Y:S01]  /*ff10*/  IMAD R21, R21, UR5, R8 ;  /* 0x0000000515157c24 */ /* 0x000fe2000f8e0208 */
[----:B------:R-:W-:Y:S01]  /*ff20*/  ULDC.64 UR4, c[0x0][0x2c8] ;  /* 0x0000b20000047ab9 */ /* 0x000fe20000000a00 */
[----:B------:R-:W-:Y:S02]  /*ff30*/  IMAD.IADD R3, R5, 0x1, R13 ;  /* 0x0000000105037824 */ /* 0x000fe400078e020d */
[----:B------:R-:W-:Y:S02]  /*ff40*/  IMAD R0, R0, UR4, RZ ;  /* 0x0000000400007c24 */ /* 0x000fe4000f8e02ff */
[----:B------:R-:W-:Y:S02]  /*ff50*/  IMAD.MOV.U32 R2, RZ, RZ, R4 ;  /* 0x000000ffff027224 */ /* 0x000fe400078e0004 */
[C---:B------:R-:W-:Y:S01]  /*ff60*/  IMAD R13, R15.reuse, UR5, R0 ;  /* 0x000000050f0d7c24 */ /* 0x040fe2000f8e0200 */
[----:B------:R-:W-:Y:S01]  /*ff70*/  SHF.R.S32.HI R0, RZ, 0x1f, R11 ;  /* 0x0000001fff007819 */ /* 0x000fe2000001140b */
[----:B------:R-:W-:-:S04]  /*ff80*/  IMAD.WIDE.U32 R4, R15, UR4, R2 ;  /* 0x000000040f047c25 */ /* 0x000fc8000f8e0002 */
[----:B------:R-:W-:Y:S02]  /*ff90*/  IMAD.IADD R3, R7, 0x1, R21 ;  /* 0x0000000107037824 */ /* 0x000fe400078e0215 */
[----:B------:R-:W-:Y:S02]  /*ffa0*/  IMAD R0, R0, UR4, RZ ;  /* 0x0000000400007c24 */ /* 0x000fe4000f8e02ff */
[----:B------:R-:W-:Y:S02]  /*ffb0*/  IMAD.MOV.U32 R2, RZ, RZ, R6 ;  /* 0x000000ffff027224 */ /* 0x000fe400078e0006 */
[C---:B------:R-:W-:Y:S02]  /*ffc0*/  IMAD R15, R11.reuse, UR5, R0 ;  /* 0x000000050b0f7c24 */ /* 0x040fe4000f8e0200 */
[----:B------:R-:W-:Y:S01]  /*ffd0*/  IMAD.WIDE.U32 R2, R11, UR4, R2 ;  /* 0x000000040b027c25 */ /* 0x000fe2000f8e0002 */
[----:B------:R-:W-:Y:S02]  /*ffe0*/  ULDC.64 UR4, c[0x0][0x280] ;  /* 0x0000a00000047ab9 */ /* 0x000fe40000000a00 */
[----:B------:R-:W-:Y:S01]  /*fff0*/  LEA R7, P0, R4, UR4, 0x1 ;  /* 0x0000000404077c11 */ /* 0x000fe2000f8008ff */
[----:B------:R-:W-:-:S02]  /*10000*/  IMAD.IADD R13, R5, 0x1, R13 ;  /* 0x00000001050d7824 */ /* 0x000fc400078e020d */
[----:B------:R-:W-:-:S03]  /*10010*/  IMAD.IADD R3, R3, 0x1, R15 ;  /* 0x0000000103037824 */ /* 0x000fc600078e020f */
[----:B------:R-:W-:Y:S02]  /*10020*/  LEA.HI.X R8, R4, UR5, R13, 0x1, P0 ;  /* 0x0000000504087c11 */ /* 0x000fe400080f0c0d */
[----:B------:R-:W-:Y:S01]  /*10030*/  LEA R0, P0, R2, UR4, 0x1 ;  /* 0x0000000402007c11 */ /* 0x000fe2000f8008ff */
[----:B------:R-:W-:-:S03]  /*10040*/  ULDC UR4, c[0x0][0x2b8] ;  /* 0x0000ae0000047ab9 */ /* 0x000fc60000000800 */
[----:B------:R-:W-:Y:S02]  /*10050*/  LEA.HI.X R6, R2, UR5, R3, 0x1, P0 ;  /* 0x0000000502067c11 */ /* 0x000fe400080f0c03 */
[----:B------:R-:W-:Y:S01]  /*10060*/  ISETP.GE.AND P0, PT, R18, UR4, PT ;  /* 0x0000000412007c0c */ /* 0x000fe2000bf06270 */
[----:B------:R-:W-:-:S03]  /*10070*/  UMOV UR4, 0xffffffff ;  /* 0xffffffff00047882 */ /* 0x000fc60000000000 */
[----:B------:R-:W-:Y:S09]  /*10080*/  BRA.DIV UR4, `(.L_x_1070) ;  /* 0x0000002e04807947 */ /* 0x000ff2000b800000 */
[----:B------:R-:W0:Y:S01]  /*10090*/  S2R R3, SR_TID.X ;  /* 0x0000000000037919 */ /* 0x000e220000002100 */
[----:B------:R-:W-:Y:S02]  /*100a0*/  ULDC UR4, c[0x0][0x288] ;  /* 0x0000a20000047ab9 */ /* 0x000fe40000000800 */
[----:B------:R-:W-:Y:S01]  /*100b0*/  IMAD R5, R9, UR4, RZ ;  /* 0x0000000409057c24 */ /* 0x000fe2000f8e02ff */
[----:B------:R-:W1:Y:S04]  /*100c0*/  SHFL.IDX PT, R14, R7, RZ, 0x181f ;  /* 0x00181fff070e7589 */ /* 0x000e6800000e0000 */
[----:B------:R-:W2:Y:S04]  /*100d0*/  SHFL.IDX PT, R2, R8, RZ, 0x181f ;  /* 0x00181fff08027589 */ /* 0x000ea800000e0000 */
[----:B------:R-:W3:Y:S04]  /*100e0*/  SHFL.IDX PT, R21, R7, 0x1, 0x181f ;  /* 0x00381f0007157f89 */ /* 0x000ee800000e0000 */
[----:B------:R-:W4:Y:S04]  /*100f0*/  SHFL.IDX PT, R10, R8, 0x1, 0x181f ;  /* 0x00381f00080a7f89 */ /* 0x000f2800000e0000 */
[----:B------:R-:W-:Y:S01]  /*10100*/  SHFL.IDX PT, R9, R8, 0x2, 0x181f ;  /* 0x00581f0008097f89 */ /* 0x000fe200000e0000 */
[----:B0-----:R-:W-:-:S04]  /*10110*/  LOP3.LUT R3, R3, 0x7f, RZ, 0xc0, !PT ;  /* 0x0000007f03037812 */ /* 0x001fc800078ec0ff */
[----:B------:R-:W-:-:S05]  /*10120*/  SHF.R.U32.HI R3, RZ, 0x3, R3 ;  /* 0x00000003ff037819 */ /* 0x000fca0000011603 */
[----:B------:R-:W-:-:S04]  /*10130*/  VIADD R4, R3, UR43 ;  /* 0x0000002b03047c36 */ /* 0x000fc80008000000 */
[C---:B------:R-:W-:Y:S01]  /*10140*/  VIADD R12, R4.reuse, 0x10 ;  /* 0x00000010040c7836 */ /* 0x040fe20000000000 */
[----:B------:R-:W-:-:S04]  /*10150*/  ISETP.GE.AND P1, PT, R4, R5, PT ;  /* 0x000000050400720c */ /* 0x000fc80003f26270 */
[----:B------:R-:W-:Y:S01]  /*10160*/  ISETP.GE.AND P3, PT, R12, R5, PT ;  /* 0x000000050c00720c */ /* 0x000fe20003f66270 */
[----:B------:R-:W-:-:S08]  /*10170*/  VIADD R12, R4, 0x20 ;  /* 0x00000020040c7836 */ /* 0x000fd00000000000 */
[----:B-1----:R-:W-:Y:S02]  /*10180*/  @!P1 LEA R14, P2, R18, R14, 0x1 ;  /* 0x0000000e120e9211 */ /* 0x002fe400078408ff */
[----:B------:R-:W-:-:S03]  /*10190*/  @!P1 LEA R25, R23, UR48, 0x1 ;  /* 0x0000003017199c11 */ /* 0x000fc6000f8e08ff */
[----:B--2---:R-:W-:Y:S02]  /*101a0*/  @!P1 IMAD.X R3, RZ, RZ, R2, P2 ;  /* 0x000000ffff039224 */ /* 0x004fe400010e0602 */
[----:B------:R-:W-:Y:S02]  /*101b0*/  @!P1 IMAD.MOV.U32 R2, RZ, RZ, R14 ;  /* 0x000000ffff029224 */ /* 0x000fe400078e000e */
[----:B------:R-:W0:Y:S04]  /*101c0*/  SHFL.IDX PT, R14, R7, 0x2, 0x181f ;  /* 0x00581f00070e7f89 */ /* 0x000e2800000e0000 */
[----:B------:R3:W-:Y:S01]  /*101d0*/  @!P1 LDGSTS.E.BYPASS.LTC128B.128 [R25+0x8400], desc[UR36][R2.64], !P0 ;  /* 0x0840000002199fae */ /* 0x0007e2000c101d64 */
[----:B------:R-:W-:Y:S01]  /*101e0*/  ISETP.GE.AND P1, PT, R12, R5, PT ;  /* 0x000000050c00720c */ /* 0x000fe20003f26270 */
[----:B------:R-:W-:Y:S01]  /*101f0*/  VIADD R12, R4, 0x30 ;  /* 0x00000030040c7836 */ /* 0x000fe20000000000 */
[----:B---3--:R-:W-:-:S02]  /*10200*/  @!P3 LEA R2, P2, R18, R21, 0x1 ;  /* 0x000000151202b211 */ /* 0x008fc400078408ff */
[----:B------:R-:W1:Y:S01]  /*10210*/  SHFL.IDX PT, R21, R7, 0x3, 0x181f ;  /* 0x00781f0007157f89 */ /* 0x000e6200000e0000 */
[----:B------:R-:W-:Y:S02]  /*10220*/  @!P3 LEA R25, R23, UR48, 0x1 ;  /* 0x000000301719bc11 */ /* 0x000fe4000f8e08ff */
[----:B----4-:R-:W-:-:S06]  /*10230*/  @!P3 IMAD.X R3, RZ, RZ, R10, P2 ;  /* 0x000000ffff03b224 */ /* 0x010fcc00010e060a */
[C---:B------:R-:W-:Y:S01]  /*10240*/  @!P1 LEA R20, R23.reuse, UR48, 0x1 ;  /* 0x0000003017149c11 */ /* 0x040fe2000f8e08ff */
[----:B------:R-:W2:Y:S04]  /*10250*/  SHFL.IDX PT, R10, R8, 0x3, 0x181f ;  /* 0x00781f00080a7f89 */ /* 0x000ea800000e0000 */
[----:B------:R0:W-:Y:S01]  /*10260*/  @!P3 LDGSTS.E.BYPASS.LTC128B.128 [R25+0x8c00], desc[UR36][R2.64], !P0 ;  /* 0x08c000000219bfae */ /* 0x0001e2000c101d64 */
[----:B------:R-:W-:Y:S01]  /*10270*/  ISETP.GE.AND P3, PT, R12, R5, PT ;  /* 0x000000050c00720c */ /* 0x000fe20003f66270 */
[----:B------:R-:W-:Y:S01]  /*10280*/  VIADD R12, R4, 0x40 ;  /* 0x00000040040c7836 */ /* 0x000fe20000000000 */
[----:B0-----:R-:W-:Y:S02]  /*10290*/  @!P1 LEA R2, P2, R18, R14, 0x1 ;  /* 0x0000000e12029211 */ /* 0x001fe400078408ff */
[----:B------:R-:W0:Y:S09]  /*102a0*/  SHFL.IDX PT, R14, R7, 0x4, 0x181f ;  /* 0x00981f00070e7f89 */ /* 0x000e3200000e0000 */
[----:B------:R-:W-:Y:S01]  /*102b0*/  @!P3 LEA R25, R23, UR48, 0x1 ;  /* 0x000000301719bc11 */ /* 0x000fe2000f8e08ff */
[----:B------:R-:W-:-:S02]  /*102c0*/  @!P1 IMAD.X R3, RZ, RZ, R9, P2 ;  /* 0x000000ffff039224 */ /* 0x000fc400010e0609 */
[----:B------:R-:W3:Y:S04]  /*102d0*/  SHFL.IDX PT, R9, R8, 0x4, 0x181f ;  /* 0x00981f0008097f89 */ /* 0x000ee800000e0000 */
[----:B------:R1:W-:Y:S01]  /*102e0*/  @!P1 LDGSTS.E.BYPASS.LTC128B.128 [R20+0x9400], desc[UR36][R2.64], !P0 ;  /* 0x0940000002149fae */ /* 0x0003e2000c101d64 */
[----:B------:R-:W-:Y:S01]  /*102f0*/  ISETP.GE.AND P1, PT, R12, R5, PT ;  /* 0x000000050c00720c */ /* 0x000fe20003f26270 */
[----:B------:R-:W-:Y:S01]  /*10300*/  VIADD R12, R4, 0x50 ;  /* 0x00000050040c7836 */ /* 0x000fe20000000000 */
[----:B-1----:R-:W-:Y:S02]  /*10310*/  @!P3 LEA R2, P2, R18, R21, 0x1 ;  /* 0x000000151202b211 */ /* 0x002fe400078408ff */
[----:B------:R-:W1:Y:S09]  /*10320*/  SHFL.IDX PT, R21, R7, 0x5, 0x181f ;  /* 0x00b81f0007157f89 */ /* 0x000e7200000e0000 */
[----:B------:R-:W-:Y:S01]  /*10330*/  @!P1 LEA R20, R23, UR48, 0x1 ;  /* 0x0000003017149c11 */ /* 0x000fe2000f8e08ff */
[----:B--2---:R-:W-:-:S02]  /*10340*/  @!P3 IMAD.X R3, RZ, RZ, R10, P2 ;  /* 0x000000ffff03b224 */ /* 0x004fc400010e060a */
[----:B------:R-:W2:Y:S04]  /*10350*/  SHFL.IDX PT, R10, R8, 0x5, 0x181f ;  /* 0x00b81f00080a7f89 */ /* 0x000ea800000e0000 */
[----:B------:R0:W-:Y:S01]  /*10360*/  @!P3 LDGSTS.E.BYPASS.LTC128B.128 [R25+0x9c00], desc[UR36][R2.64], !P0 ;  /* 0x09c000000219bfae */ /* 0x0001e2000c101d64 */
[-C--:B------:R-:W-:Y:S01]  /*10370*/  ISETP.GE.AND P3, PT, R12, R5.reuse, PT ;  /* 0x000000050c00720c */ /* 0x080fe20003f66270 */
[----:B------:R-:W-:Y:S01]  /*10380*/  VIADD R12, R4, 0x60 ;  /* 0x00000060040c7836 */ /* 0x000fe20000000000 */
[----:B0-----:R-:W-:Y:S02]  /*10390*/  @!P1 LEA R2, P2, R18, R14, 0x1 ;  /* 0x0000000e12029211 */ /* 0x001fe400078408ff */
[----:B------:R-:W0:Y:S03]  /*103a0*/  SHFL.IDX PT, R14, R7, 0x6, 0x181f ;  /* 0x00d81f00070e7f89 */ /* 0x000e2600000e0000 */
[----:B---3--:R-:W-:Y:S01]  /*103b0*/  @!P1 IMAD.X R3, RZ, RZ, R9, P2 ;  /* 0x000000ffff039224 */ /* 0x008fe200010e0609 */
[----:B------:R-:W-:Y:S04]  /*103c0*/  SHFL.IDX PT, R7, R7, 0x7, 0x181f ;  /* 0x00f81f0007077f89 */ /* 0x000fe800000e0000 */
[----:B------:R-:W3:Y:S04]  /*103d0*/  SHFL.IDX PT, R9, R8, 0x6, 0x181f ;  /* 0x00d81f0008097f89 */ /* 0x000ee800000e0000 */
[----:B------:R1:W-:Y:S01]  /*103e0*/  @!P1 LDGSTS.E.BYPASS.LTC128B.128 [R20+0xa400], desc[UR36][R2.64], !P0 ;  /* 0x0a40000002149fae */ /* 0x0003e2000c101d64 */
[----:B------:R-:W-:-:S03]  /*103f0*/  ISETP.GE.AND P1, PT, R12, R5, PT ;  /* 0x000000050c00720c */ /* 0x000fc60003f26270 */
[----:B------:R-:W4:Y:S01]  /*10400*/  SHFL.IDX PT, R8, R8, 0x7, 0x181f ;  /* 0x00f81f0008087f89 */ /* 0x000f2200000e0000 */
[----:B-1----:R-:W-:Y:S02]  /*10410*/  @!P3 LEA R2, P2, R18, R21, 0x1 ;  /* 0x000000151202b211 */ /* 0x002fe400078408ff */
[----:B------:R-:W-:-:S07]  /*10420*/  @!P3 LEA R21, R23, UR48, 0x1 ;  /* 0x000000301715bc11 */ /* 0x000fce000f8e08ff */
[----:B------:R-:W-:Y:S01]  /*10430*/  @!P1 LEA R25, R23, UR48, 0x1 ;  /* 0x0000003017199c11 */ /* 0x000fe2000f8e08ff */
[----:B--2---:R-:W-:Y:S02]  /*10440*/  @!P3 IMAD.X R3, RZ, RZ, R10, P2 ;  /* 0x000000ffff03b224 */ /* 0x004fe400010e060a */
[----:B------:R-:W-:-:S03]  /*10450*/  VIADD R10, R4, 0x70 ;  /* 0x00000070040a7836 */ /* 0x000fc60000000000 */
[----:B------:R0:W-:Y:S02]  /*10460*/  @!P3 LDGSTS.E.BYPASS.LTC128B.128 [R21+0xac00], desc[UR36][R2.64], !P0 ;  /* 0x0ac000000215bfae */ /* 0x0001e4000c101d64 */
[----:B------:R-:W-:Y:S01]  /*10470*/  ISETP.GE.AND P3, PT, R10, R5, PT ;  /* 0x000000050a00720c */ /* 0x000fe20003f66270 */
[----:B------:R-:W-:Y:S01]  /*10480*/  VIADD R10, R4, 0x80 ;  /* 0x00000080040a7836 */ /* 0x000fe20000000000 */
[----:B0-----:R-:W-:Y:S02]  /*10490*/  @!P1 LEA R2, P2, R18, R14, 0x1 ;  /* 0x0000000e12029211 */ /* 0x001fe400078408ff */
[----:B------:R-:W0:Y:S09]  /*104a0*/  SHFL.IDX PT, R14, R0, RZ, 0x181f ;  /* 0x00181fff000e7589 */ /* 0x000e3200000e0000 */
[----:B------:R-:W-:Y:S01]  /*104b0*/  @!P3 LEA R21, R23, UR48, 0x1 ;  /* 0x000000301715bc11 */ /* 0x000fe2000f8e08ff */
[----:B---3--:R-:W-:-:S02]  /*104c0*/  @!P1 IMAD.X R3, RZ, RZ, R9, P2 ;  /* 0x000000ffff039224 */ /* 0x008fc400010e0609 */
[----:B------:R-:W1:Y:S04]  /*104d0*/  SHFL.IDX PT, R9, R6, RZ, 0x181f ;  /* 0x00181fff06097589 */ /* 0x000e6800000e0000 */
[----:B------:R2:W-:Y:S01]  /*104e0*/  @!P1 LDGSTS.E.BYPASS.LTC128B.128 [R25+0xb400], desc[UR36][R2.64], !P0 ;  /* 0x0b40000002199fae */ /* 0x0005e2000c101d64 */
[----:B------:R-:W-:Y:S01]  /*104f0*/  ISETP.GE.AND P1, PT, R10, R5, PT ;  /* 0x000000050a00720c */ /* 0x000fe20003f26270 */
[----:B------:R-:W-:Y:S01]  /*10500*/  VIADD R10, R4, 0x90 ;  /* 0x00000090040a7836 */ /* 0x000fe20000000000 */
[----:B--2---:R-:W-:-:S11]  /*10510*/  @!P3 LEA R2, P2, R18, R7, 0x1 ;  /* 0x000000071202b211 */ /* 0x004fd600078408ff */
[----:B------:R-:W-:Y:S01]  /*10520*/  @!P1 LEA R25, R23, UR48, 0x1 ;  /* 0x0000003017199c11 */ /* 0x000fe2000f8e08ff */
[----:B------:R-:W-:Y:S01]  /*10530*/  SHFL.IDX PT, R7, R6, 0x2, 0x181f ;  /* 0x00581f0006077f89 */ /* 0x000fe200000e0000 */
[----:B----4-:R-:W-:-:S03]  /*10540*/  @!P3 IMAD.X R3, RZ, RZ, R8, P2 ;  /* 0x000000ffff03b224 */ /* 0x010fc600010e0608 */
[----:B------:R-:W-:Y:S04]  /*10550*/  SHFL.IDX PT, R8, R6, 0x1, 0x181f ;  /* 0x00381f0006087f89 */ /* 0x000fe800000e0000 */
[----:B------:R0:W-:Y:S01]  /*10560*/  @!P3 LDGSTS.E.BYPASS.LTC128B.128 [R21+0xbc00], desc[UR36][R2.64], !P0 ;  /* 0x0bc000000215bfae */ /* 0x0001e2000c101d64 */
[----:B------:R-:W-:Y:S01]  /*10570*/  ISETP.GE.AND P3, PT, R10, R5, PT ;  /* 0x000000050a00720c */ /* 0x000fe20003f66270 */
[----:B------:R-:W-:Y:S02]  /*10580*/  VIADD R10, R4, 0xa0 ;  /* 0x000000a0040a7836 */ /* 0x000fe40000000000 */
[----:B------:R-:W-:Y:S01]  /*10590*/  SHFL.IDX PT, R6, R6, 0x3, 0x181f ;  /* 0x00781f0006067f89 */ /* 0x000fe200000e0000 */
[----:B0-----:R-:W-:-:S03]  /*105a0*/  @!P1 LEA R2, P2, R18, R14, 0x1 ;  /* 0x0000000e12029211 */ /* 0x001fc600078408ff */
[----:B------:R-:W-:Y:S02]  /*105b0*/  SHFL.IDX PT, R14, R0, 0x2, 0x181f ;  /* 0x00581f00000e7f89 */ /* 0x000fe400000e0000 */
[----:B-1----:R-:W-:Y:S02]  /*105c0*/  @!P1 IMAD.X R3, RZ, RZ, R9, P2 ;  /* 0x000000ffff039224 */ /* 0x002fe400010e0609 */
[----:B------:R-:W0:Y:S04]  /*105d0*/  SHFL.IDX PT, R9, R0, 0x1, 0x181f ;  /* 0x00381f0000097f89 */ /* 0x000e2800000e0000 */
[----:B------:R0:W-:Y:S01]  /*105e0*/  @!P1 LDGSTS.E.BYPASS.LTC128B.128 [R25+0xc400], desc[UR36][R2.64], !P0 ;  /* 0x0c40000002199fae */ /* 0x0001e2000c101d64 */
[----:B------:R-:W-:Y:S02]  /*105f0*/  ISETP.GE.AND P1, PT, R10, R5, PT ;  /* 0x000000050a00720c */ /* 0x000fe40003f26270 */
[----:B0-----:R-:W-:-:S02]  /*10600*/  @!P3 LEA R2, P2, R18, R9, 0x1 ;  /* 0x000000091202b211 */ /* 0x001fc400078408ff */
[----:B------:R-:W-:-:S03]  /*10610*/  @!P3 LEA R9, R23, UR48, 0x1 ;  /* 0x000000301709bc11 */ /* 0x000fc6000f8e08ff */
[----:B------:R-:W-:-:S05]  /*10620*/  @!P3 IMAD.X R3, RZ, RZ, R8, P2 ;  /* 0x000000ffff03b224 */ /* 0x000fca00010e0608 */
[----:B------:R0:W-:Y:S02]  /*10630*/  @!P3 LDGSTS.E.BYPASS.LTC128B.128 [R9+0xcc00], desc[UR36][R2.64], !P0 ;  /* 0x0cc000000209bfae */ /* 0x0001e4000c101d64 */
[----:B0-----:R-:W-:Y:S02]  /*10640*/  @!P1 LEA R2, P2, R18, R14, 0x1 ;  /* 0x0000000e12029211 */ /* 0x001fe400078408ff */
[----:B------:R0:W1:Y:S03]  /*10650*/  SHFL.IDX PT, R14, R0, 0x3, 0x181f ;  /* 0x00781f00000e7f89 */ /* 0x00006600000e0000 */
[----:B------:R-:W-:Y:S01]  /*10660*/  @!P1 IMAD.X R3, RZ, RZ, R7, P2 ;  /* 0x000000ffff039224 */ /* 0x000fe200010e0607 */
[----:B------:R-:W-:-:S05]  /*10670*/  @!P1 LEA R7, R23, UR48, 0x1 ;  /* 0x0000003017079c11 */ /* 0x000fca000f8e08ff */
[----:B------:R0:W-:Y:S02]  /*10680*/  @!P1 LDGSTS.E.BYPASS.LTC128B.128 [R7+0xd400], desc[UR36][R2.64], !P0 ;  /* 0x0d40000002079fae */ /* 0x0001e4000c101d64 */
.L_x_1148:
[----:B------:R-:W-:Y:S02]  /*10690*/  VIADD R4, R4, 0xb0 ;  /* 0x000000b004047836 */ /* 0x000fe40000000000 */
[----:B0-----:R-:W-:-:S03]  /*106a0*/  IMAD.MOV.U32 R0, RZ, RZ, 0x1 ;  /* 0x00000001ff007424 */ /* 0x001fc600078e00ff */
        /* <DEDUP_REMOVED lines=14> */
[----:B------:R-:W-:-:S05]  /*10790*/  VIADD R22, R22, 0xfffffffe ;  /* 0xfffffffe16167836 */ /* 0x000fca0000000000 */
[----:B------:R-:W-:Y:S01]  /*107a0*/  ISETP.GE.AND P1, PT, R22, UR52, PT ;  /* 0x0000003416007c0c */ /* 0x000fe2000bf26270 */
[----:B------:R-:W1:Y:S02]  /*107b0*/  SYNCS.PHASECHK.TRANS64.TRYWAIT P0, [UR48+0x16820], R0 ;  /* 0x01682000ff0075a7 */ /* 0x000e640008000170 */
[----:B01----:R-:W-:Y:S10]  /*107c0*/  @!P0 BRA `(.L_x_1071) ;  /* 0x0000003400488947 */ /* 0x003ff40003800000 */
.L_x_1149:
[----:B------:R-:W-:Y:S02]  /*107d0*/  IMAD.MOV.U32 R25, RZ, RZ, 0x1 ;  /* 0x00000001ff197424 */ /* 0x000fe400078e00ff */
[----:B------:R-:W-:Y:S01]  /*107e0*/  IMAD.MOV.U32 R21, RZ, RZ, RZ ;  /* 0x000000ffff157224 */ /* 0x000fe200078e00ff */
[----:B------:R-:W-:Y:S06]  /*107f0*/  @!P1 BRA `(.L_x_1072) ;  /* 0x0000001000009947 */ /* 0x000fec0003800000 */
[----:B------:R-:W1:Y:S01]  /*10800*/  S2R R2, SR_TID.X ;  /* 0x0000000000027919 */ /* 0x000e620000002100 */
[----:B------:R-:W-:Y:S01]  /*10810*/  UIADD3 UR4, UR47, 0x1, URZ ;  /* 0x000000012f047890 */ /* 0x000fe2000fffe03f */
[----:B0-----:R-:W-:Y:S01]  /*10820*/  LOP3.LUT R3, RZ, UR45, RZ, 0x33, !PT ;  /* 0x0000002dff037c12 */ /* 0x001fe2000f8e33ff */
[----:B------:R-:W-:Y:S01]  /*10830*/  BSSY B0, `(.L_x_1072) ;  /* 0x00000fc000007945 */ /* 0x000fe20003800000 */
[----:B------:R-:W-:Y:S01]  /*10840*/  LOP3.LUT R5, RZ, UR44, RZ, 0x33, !PT ;  /* 0x0000002cff057c12 */ /* 0x000fe2000f8e33ff */
[----:B------:R-:W-:Y:S01]  /*10850*/  UIMAD UR4, UR4, UR39, URZ ;  /* 0x00000027040472a4 */ /* 0x000fe2000f8e023f */
[----:B------:R-:W-:Y:S02]  /*10860*/  IMAD.MOV.U32 R22, RZ, RZ, 0x1 ;  /* 0x00000001ff167424 */ /* 0x000fe400078e00ff */
[----:B------:R-:W-:-:S03]  /*10870*/  IMAD.MOV.U32 R8, RZ, RZ, RZ ;  /* 0x000000ffff087224 */ /* 0x000fc600078e00ff */
[----:B------:R-:W-:Y:S01]  /*10880*/  LOP3.LUT R0, RZ, UR4, RZ, 0x33, !PT ;  /* 0x00000004ff007c12 */ /* 0x000fe2000f8e33ff */
[----:B------:R-:W-:Y:S02]  /*10890*/  ULDC UR4, c[0x0][0x2f4] ;  /* 0x0000bd0000047ab9 */ /* 0x000fe40000000800 */
[----:B------:R-:W-:Y:S02]  /*108a0*/  ISETP.GE.AND P1, PT, R18, UR4, PT ;  /* 0x0000000412007c0c */ /* 0x000fe4000bf26270 */
[----:B------:R-:W-:-:S04]  /*108b0*/  VIADDMNMX R0, R0, -UR46, R3, !PT ;  /* 0x8000002e00007c46 */ /* 0x000fc8000f800103 */
[----:B------:R-:W-:-:S04]  /*108c0*/  VIMNMX R5, R0, R5, !PT ;  /* 0x0000000500057248 */ /* 0x000fc80007fe0100 */
[----:B------:R-:W-:Y:S02]  /*108d0*/  IADD3 R27, -R5, -0x2, RZ ;  /* 0xfffffffe051b7810 */ /* 0x000fe40007ffe1ff */
[----:B-1----:R-:W-:-:S04]  /*108e0*/  LOP3.LUT R2, R2, 0x7f, RZ, 0xc0, !PT ;  /* 0x0000007f02027812 */ /* 0x002fc800078ec0ff */
[----:B------:R-:W-:-:S04]  /*108f0*/  SHF.R.U32.HI R2, RZ, 0x3, R2 ;  /* 0x00000003ff027819 */ /* 0x000fc80000011602 */
[----:B------:R-:W-:Y:S02]  /*10900*/  IADD3 R24, R26, R24, R2 ;  /* 0x000000181a187210 */ /* 0x000fe40007ffe002 */
[----:B------:R-:W-:Y:S01]  /*10910*/  IADD3 R0, -R2, UR50, RZ ;  /* 0x0000003202007c10 */ /* 0x000fe2000fffe1ff */
[----:B------:R-:W-:Y:S02]  /*10920*/  IMAD.SHL.U32 R2, R18, 0x2, RZ ;  /* 0x0000000212027824 */ /* 0x000fe400078e00ff */
[----:B------:R-:W-:Y:S02]  /*10930*/  VIADD R24, R24, 0xfffffe80 ;  /* 0xfffffe8018187836 */ /* 0x000fe40000000000 */
[C---:B------:R-:W-:Y:S02]  /*10940*/  IMAD R4, R5.reuse, 0x80, R0 ;  /* 0x0000008005047824 */ /* 0x040fe400078e0200 */
[----:B------:R-:W-:Y:S02]  /*10950*/  IMAD R0, R5, -0x80, R24 ;  /* 0xffffff8005007824 */ /* 0x000fe400078e0218 */
[----:B------:R-:W-:-:S07]  /*10960*/  VIADD R4, R4, 0x100 ;  /* 0x0000010004047836 */ /* 0x000fce0000000000 */
.L_x_1085:
        /* <DEDUP_REMOVED lines=9> */
[----:B------:R-:W-:Y:S01]  /*10a00*/  SHF.R.S32.HI R3, RZ, 0x1f, R9 ;  /* 0x0000001fff037819 */ /* 0x000fe20000011409 */
[----:B--2---:R-:W-:-:S04]  /*10a10*/  IMAD R2, R6, UR4, RZ ;  /* 0x0000000406027c24 */ /* 0x004fc8000f8e02ff */
[----:B------:R-:W-:Y:S02]  /*10a20*/  IMAD R5, R29, UR5, R2 ;  /* 0x000000051d057c24 */ /* 0x000fe4000f8e0202 */
[----:B------:R-:W-:-:S04]  /*10a30*/  IMAD.MOV.U32 R2, RZ, RZ, R9 ;  /* 0x000000ffff027224 */ /* 0x000fc800078e0009 */
[----:B------:R-:W-:Y:S01]  /*10a40*/  IMAD.WIDE.U32 R2, R29, UR4, R2 ;  /* 0x000000041d027c25 */ /* 0x000fe2000f8e0002 */
[----:B------:R-:W-:-:S03]  /*10a50*/  ULDC.64 UR4, c[0x0][0x418] ;  /* 0x0001060000047ab9 */ /* 0x000fc60000000a00 */
[----:B------:R-:W-:Y:S01]  /*10a60*/  IMAD.IADD R3, R5, 0x1, R3 ;  /* 0x0000000105037824 */ /* 0x000fe200078e0203 */
[----:B------:R-:W-:-:S04]  /*10a70*/  LEA R6, P0, R2, UR4, 0x2 ;  /* 0x0000000402067c11 */ /* 0x000fc8000f8010ff */
[----:B------:R-:W-:-:S05]  /*10a80*/  LEA.HI.X R7, R2, UR5, R3, 0x2, P0 ;  /* 0x0000000502077c11 */ /* 0x000fca00080f1403 */
[----:B------:R-:W2:Y:S01]  /*10a90*/  LDG.E R5, desc[UR36][R6.64] ;  /* 0x0000002406057981 */ /* 0x000ea2000c1e1900 */
[----:B------:R-:W-:-:S06]  /*10aa0*/  ULOP3.LUT UR6, UR38, 0x2, URZ, 0xfc, !UPT ;  /* 0x0000000226067892 */ /* 0x000fcc000f8efc3f */
[----:B------:R-:W-:Y:S02]  /*10ab0*/  IMAD.U32 R10, RZ, RZ, UR6 ;  /* 0x00000006ff0a7e24 */ /* 0x000fe4000f8e00ff */
        /* <DEDUP_REMOVED lines=9> */
.L_x_1073:
[----:B------:R-:W-:Y:S01]  /*10b50*/  LEA R7, R21, UR48, 0x3 ;  /* 0x0000003015077c11 */ /* 0x000fe2000f8e18ff */
[----:B------:R-:W-:Y:S01]  /*10b60*/  BSSY B1, `(.L_x_1074) ;  /* 0x0000004000017945 */ /* 0x000fe20003800000 */
[----:B------:R-:W-:-:S04]  /*10b70*/  SHF.L.U32 R2, R25, 0x1f, RZ ;  /* 0x0000001f19027819 */ /* 0x000fc800000006ff */
[----:B------:R-:W0:Y:S02]  /*10b80*/  SYNCS.PHASECHK.TRANS64.TRYWAIT P0, [R7+URZ+0x16840], R2 ;  /* 0x01684002070075a7 */ /* 0x000e24000800017f */
[----:B0-----:R-:W-:Y:S05]  /*10b90*/  @!P0 BRA `(.L_x_1075) ;  /* 0x00000030006c8947 */ /* 0x001fea0003800000 */
.L_x_1150:
[----:B------:R-:W-:Y:S05]  /*10ba0*/  BSYNC B1 ;  /* 0x0000000000017941 */ /* 0x000fea0003800000 */
.L_x_1074:
        /* <DEDUP_REMOVED lines=15> */
[----:B------:R-:W-:Y:S01]  /*10ca0*/  ULDC.64 UR4, c[0x0][0x308] ;  /* 0x0000c20000047ab9 */ /* 0x000fe20000000a00 */
[----:B------:R-:W-:Y:S02]  /*10cb0*/  IMAD R10, R21, 0x2000, R23 ;  /* 0x00002000150a7824 */ /* 0x000fe400078e0217 */
[----:B------:R-:W-:Y:S02]  /*10cc0*/  IMAD.IADD R3, R3, 0x1, R9 ;  /* 0x0000000103037824 */ /* 0x000fe400078e0209 */
[----:B------:R-:W-:Y:S01]  /*10cd0*/  IMAD.U32 R9, RZ, RZ, UR4 ;  /* 0x00000004ff097e24 */ /* 0x000fe2000f8e00ff */
[----:B------:R-:W-:-:S03]  /*10ce0*/  UIMAD UR4, UR6, UR4, URZ ;  /* 0x00000004060472a4 */ /* 0x000fc6000f8e023f */
[----:B------:R-:W-:Y:S01]  /*10cf0*/  IMAD.WIDE.U32 R2, R9, UR42, R2 ;  /* 0x0000002a09027c25 */ /* 0x000fe2000f8e0002 */
[----:B------:R-:W-:Y:S01]  /*10d00*/  UIMAD UR4, UR42, UR5, UR4 ;  /* 0x000000052a0472a4 */ /* 0x000fe2000f8e0204 */
[----:B------:R-:W-:Y:S02]  /*10d10*/  ULDC.64 UR6, c[0x0][0x2e8] ;  /* 0x0000ba0000067ab9 */ /* 0x000fe40000000a00 */
[----:B------:R-:W-:-:S03]  /*10d20*/  LEA R9, P0, R2, UR6, 0x1 ;  /* 0x0000000602097c11 */ /* 0x000fc6000f8008ff */
[----:B------:R-:W-:Y:S01]  /*10d30*/  VIADD R3, R3, UR4 ;  /* 0x0000000403037c36 */ /* 0x000fe20008000000 */
[----:B------:R-:W-:-:S04]  /*10d40*/  UMOV UR4, 0xffffffff ;  /* 0xffffffff00047882 */ /* 0x000fc80000000000 */
        /* <DEDUP_REMOVED lines=41> */
.L_x_1168:
[----:B0-----:R-:W-:-:S05]  /*10fe0*/  IMAD.SHL.U32 R2, R18, 0x2, RZ ;  /* 0x0000000212027824 */ /* 0x001fca00078e00ff */
        /* <DEDUP_REMOVED lines=8> */
.L_x_1077:
        /* <DEDUP_REMOVED lines=12> */
.L_x_1078:
[----:B------:R0:W-:Y:S01]  /*11130*/  SYNCS.ARRIVE.TRANS64.A1T0 RZ, [R7+URZ+0x16830], RZ ;  /* 0x016830ff07ff79a7 */ /* 0x0001e2000810003f */
[----:B------:R-:W-:Y:S05]  /*11140*/  @!P3 BRA `(.L_x_1079) ;  /* 0x000000000004b947 */ /* 0x000fea0003800000 */
[----:B------:R-:W-:Y:S01]  /*11150*/  BPT.TRAP 0x1 ;  /* 0x000000040000795c */ /* 0x000fe20000300000 */
.L_x_1079:
[----:B------:R-:W-:Y:S01]  /*11160*/  SHF.L.U32 R2, R22, 0x1f, RZ ;  /* 0x0000001f16027819 */ /* 0x000fe200000006ff */
[----:B------:R-:W-:Y:S01]  /*11170*/  BSSY B1, `(.L_x_1080) ;  /* 0x0000004000017945 */ /* 0x000fe20003800000 */
[----:B0-----:R-:W-:-:S04]  /*11180*/  LEA R7, R8, UR48, 0x3 ;  /* 0x0000003008077c11 */ /* 0x001fc8000f8e18ff */
[----:B------:R-:W0:Y:S02]  /*11190*/  SYNCS.PHASECHK.TRANS64.TRYWAIT P0, [R7+URZ+0x16860], R2 ;  /* 0x01686002070075a7 */ /* 0x000e24000800017f */
[----:B0-----:R-:W-:Y:S05]  /*111a0*/  @!P0 BRA `(.L_x_1081) ;  /* 0x00000034005c8947 */ /* 0x001fea0003800000 */
.L_x_1169:
[----:B------:R-:W-:Y:S05]  /*111b0*/  BSYNC B1 ;  /* 0x0000000000017941 */ /* 0x000fea0003800000 */
.L_x_1080:
        /* <DEDUP_REMOVED lines=13> */
[----:B------:R-:W-:Y:S02]  /*11290*/  SHFL.IDX PT, R14, R17, 0x7, 0x181f ;  /* 0x00f81f00110e7f89 */ /* 0x000fe400000e0000 */
[----:B-1----:R-:W-:-:S05]  /*112a0*/  IMAD.X R3, RZ, RZ, R3, P2 ;  /* 0x000000ffff037224 */ /* 0x002fca00010e0603 */
        /* <DEDUP_REMOVED lines=27> */
[----:B0-----:R-:W-:-:S05]  /*11460*/  IADD3 R2, P2, R11, R20, RZ ;  /* 0x000000140b027210 */ /* 0x001fca0007f5e0ff */
[----:B-1----:R-:W-:-:S05]  /*11470*/  IMAD.X R3, RZ, RZ, R9, P2 ;  /* 0x000000ffff037224 */ /* 0x002fca00010e0609 */
[----:B------:R2:W-:Y:S01]  /*11480*/  LDGSTS.E.BYPASS.LTC128B.128 [R8+0x2c00], desc[UR36][R2.64], !P0 ;  /* 0x02c0000002087fae */ /* 0x0005e2000c101d64 */
[----:B------:R-:W-:Y:S02]  /*11490*/  ISETP.LT.OR P0, PT, R4, 0x61, P1 ;  /* 0x000000610400780c */ /* 0x000fe40000f01670 */
[----:B--2---:R-:W-:-:S05]  /*114a0*/  IADD3 R2, P2, R12, R20, RZ ;  /* 0x000000140c027210 */ /* 0x004fca0007f5e0ff */
[----:B---3--:R-:W-:-:S06]  /*114b0*/  IMAD.X R3, RZ, RZ, R10, P2 ;  /* 0x000000ffff037224 */ /* 0x008fcc00010e060a */
[----:B----4-:R0:W-:Y:S02]  /*114c0*/  LDGSTS.E.BYPASS.LTC128B.128 [R8+0x3400], desc[UR36][R2.64], !P0 ;  /* 0x0340000002087fae */ /* 0x0101e4000c101d64 */
.L_x_1187:
        /* <DEDUP_REMOVED lines=19> */
.L_x_1083:
        /* <DEDUP_REMOVED lines=8> */
[----:B------:R-:W-:-:S05]  /*11680*/  IMAD.U32 R5, RZ, RZ, UR5 ;  /* 0x00000005ff057e24 */ /* 0x000fca000f8e00ff */
[----:B------:R-:W-:-:S13]  /*11690*/  ISETP.NE.AND P3, PT, R5, 0x3, PT ;  /* 0x000000030500780c */ /* 0x000fda0003f65270 */
[----:B------:R-:W-:Y:S05]  /*116a0*/  @!P3 BRA `(.L_x_1084) ;  /* 0x000000000004b947 */ /* 0x000fea0003800000 */
[----:B------:R-:W-:Y:S01]  /*116b0*/  BPT.TRAP 0x1 ;  /* 0x000000040000795c */ /* 0x000fe20000300000 */
.L_x_1084:
[----:B------:R-:W-:Y:S01]  /*116c0*/  R2UR UR4, R28 ;  /* 0x000000001c0472ca */ /* 0x000fe200000e0000 */
[----:B------:R-:W-:Y:S01]  /*116d0*/  ULDC.64 UR6, c[0x0][0x330] ;  /* 0x0000cc0000067ab9 */ /* 0x000fe20000000a00 */
[----:B------:R-:W-:Y:S01]  /*116e0*/  VIADD R27, R27, 0xffffffff ;  /* 0xffffffff1b1b7836 */ /* 0x000fe20000000000 */
[----:B------:R0:W-:Y:S01]  /*116f0*/  SYNCS.ARRIVE.TRANS64.A1T0 RZ, [R7+URZ+0x16850], RZ ;  /* 0x016850ff07ff79a7 */ /* 0x0001e2000810003f */
[----:B------:R-:W-:Y:S02]  /*11700*/  IMAD.U32 R5, RZ, RZ, UR6 ;  /* 0x00000006ff057e24 */ /* 0x000fe4000f8e00ff */
[----:B------:R-:W-:Y:S01]  /*11710*/  IMAD.MOV.U32 R3, RZ, RZ, R9 ;  /* 0x000000ffff037224 */ /* 0x000fe200078e0009 */
[----:B------:R-:W-:Y:S01]  /*11720*/  ISETP.GT.AND P0, PT, R27, UR52, PT ;  /* 0x000000341b007c0c */ /* 0x000fe2000bf04270 */
[----:B------:R-:W-:Y:S02]  /*11730*/  VIADD R4, R4, 0x80 ;  /* 0x0000008004047836 */ /* 0x000fe40000000000 */
[----:B------:R-:W-:-:S03]  /*11740*/  IMAD.WIDE.U32 R2, R5, UR42, R2 ;  /* 0x0000002a05027c25 */ /* 0x000fc6000f8e0002 */
[----:B------:R-:W-:Y:S01]  /*11750*/  UIMAD UR4, UR4, UR6, URZ ;  /* 0x00000006040472a4 */ /* 0x000fe2000f8e023f */
[----:B------:R-:W-:Y:S02]  /*11760*/  VIADD R0, R0, 0xffffff80 ;  /* 0xffffff8000007836 */ /* 0x000fe40000000000 */
[----:B------:R-:W-:Y:S01]  /*11770*/  IMAD.MOV.U32 R8, RZ, RZ, R21 ;  /* 0x000000ffff087224 */ /* 0x000fe200078e0015 */
[----:B------:R-:W-:Y:S01]  /*11780*/  UIMAD UR4, UR42, UR7, UR4 ;  /* 0x000000072a0472a4 */ /* 0x000fe2000f8e0204 */
[----:B------:R-:W-:Y:S02]  /*11790*/  IMAD.MOV.U32 R22, RZ, RZ, R25 ;  /* 0x000000ffff167224 */ /* 0x000fe400078e0019 */
[----:B------:R-:W-:Y:S02]  /*117a0*/  ULDC.64 UR6, c[0x0][0x318] ;  /* 0x0000c60000067ab9 */ /* 0x000fe40000000a00 */
[----:B------:R-:W-:Y:S01]  /*117b0*/  LEA R17, P2, R2, UR6, 0x1 ;  /* 0x0000000602117c11 */ /* 0x000fe2000f8408ff */
[----:B------:R-:W-:-:S05]  /*117c0*/  VIADD R19, R3, UR4 ;  /* 0x0000000403137c36 */ /* 0x000fca0008000000 */
[----:B------:R-:W-:Y:S01]  /*117d0*/  LEA.HI.X R19, R2, UR7, R19, 0x1, P2 ;  /* 0x0000000702137c11 */ /* 0x000fe200090f0c13 */
[----:B0-----:R-:W-:Y:S06]  /*117e0*/  @P0 BRA `(.L_x_1085) ;  /* 0xfffffff000600947 */ /* 0x001fec000383ffff */
[----:B------:R-:W-:Y:S05]  /*117f0*/  BSYNC B0 ;  /* 0x0000000000007941 */ /* 0x000fea0003800000 */
.L_x_1072:
[----:B------:R-:W-:-:S06]  /*11800*/  ULOP3.LUT UR4, UR38, 0x2, URZ, 0xfc, !UPT ;  /* 0x0000000226047892 */ /* 0x000fcc000f8efc3f */
[----:B0-----:R-:W-:-:S05]  /*11810*/  IMAD.U32 R0, RZ, RZ, UR4 ;  /* 0x00000004ff007e24 */ /* 0x001fca000f8e00ff */
[----:B------:R-:W-:-:S13]  /*11820*/  ISETP.NE.AND P0, PT, R0, 0x3, PT ;  /* 0x000000030000780c */ /* 0x000fda0003f05270 */
[----:B------:R-:W-:Y:S05]  /*11830*/  @!P0 BRA `(.L_x_1086) ;  /* 0x0000000000048947 */ /* 0x000fea0003800000 */
[----:B------:R-:W-:Y:S01]  /*11840*/  BPT.TRAP 0x1 ;  /* 0x000000040000795c */ /* 0x000fe20000300000 */
.L_x_1086:
[----:B------:R-:W-:Y:S01]  /*11850*/  LEA R0, R21, UR48, 0x3 ;  /* 0x0000003015007c11 */ /* 0x000fe2000f8e18ff */
[----:B------:R-:W0:Y:S01]  /*11860*/  S2R R6, SR_TID.X ;  /* 0x0000000000067919 */ /* 0x000e220000002100 */
[----:B------:R-:W-:Y:S01]  /*11870*/  SHF.L.U32 R3, R25, 0x1f, RZ ;  /* 0x0000001f19037819 */ /* 0x000fe200000006ff */
[----:B------:R-:W-:Y:S01]  /*11880*/  IMAD.MOV.U32 R2, RZ, RZ, -0x80 ;  /* 0xffffff80ff027424 */ /* 0x000fe200078e00ff */
[----:B------:R-:W-:Y:S01]  /*11890*/  BSSY B0, `(.L_x_1087) ;  /* 0x0000008000007945 */ /* 0x000fe20003800000 */
[----:B------:R-:W-:Y:S01]  /*118a0*/  IMAD R4, R21, 0x2000, R23 ;  /* 0x0000200015047824 */ /* 0x000fe200078e0217 */
[----:B------:R-:W1:Y:S01]  /*118b0*/  SYNCS.PHASECHK.TRANS64.TRYWAIT P0, [R0+URZ+0x16860], R3 ;  /* 0x01686003000075a7 */ /* 0x000e62000800017f */
[----:B------:R-:W-:Y:S01]  /*118c0*/  IMAD R5, R27, R2, UR50 ;  /* 0x000000321b057e24 */ /* 0x000fe2000f8e0202 */
[----:B0-----:R-:W-:-:S04]  /*118d0*/  LOP3.LUT R6, R6, 0x7f, RZ, 0xc0, !PT ;  /* 0x0000007f06067812 */ /* 0x001fc800078ec0ff */
[----:B------:R-:W-:-:S05]  /*118e0*/  SHF.R.U32.HI R6, RZ, 0x3, R6 ;  /* 0x00000003ff067819 */ /* 0x000fca0000011606 */
[----:B------:R-:W-:Y:S01]  /*118f0*/  IMAD.IADD R5, R5, 0x1, -R6 ;  /* 0x0000000105057824 */ /* 0x000fe200078e0a06 */
[----:B-1----:R-:W-:Y:S06]  /*11900*/  @!P0 BRA `(.L_x_1088) ;  /* 0x0000003400e48947 */ /* 0x002fec0003800000 */
.L_x_1188:
[----:B------:R-:W-:Y:S05]  /*11910*/  BSYNC B0 ;  /* 0x0000000000007941 */ /* 0x000fea0003800000 */
.L_x_1087:
        /* <DEDUP_REMOVED lines=20> */
[----:B------:R-:W-:Y:S01]  /*11a60*/  SHFL.IDX PT, R27, R17, 0x5, 0x181f ;  /* 0x00b81f00111b7f89 */ /* 0x000fe200000e0000 */
[----:B---3--:R-:W-:-:S03]  /*11a70*/  IADD3 R2, P5, R23, R18, RZ ;  /* 0x0000001217027210 */ /* 0x008fc60007fbe0ff */
[----:B------:R-:W-:Y:S01]  /*11a80*/  SHFL.IDX PT, R22, R19, 0x4, 0x181f ;  /* 0x00981f0013167f89 */ /* 0x000fe200000e0000 */
[----:B----4-:R-:W-:-:S03]  /*11a90*/  IMAD.X R7, RZ, RZ, R7, P4 ;  /* 0x000000ffff077224 */ /* 0x010fc600020e0607 */
[----:B------:R-:W0:Y:S01]  /*11aa0*/  SHFL.IDX PT, R23, R17, 0x4, 0x181f ;  /* 0x00981f0011177f89 */ /* 0x000e2200000e0000 */
[----:B-----5:R-:W-:-:S03]  /*11ab0*/  IMAD.X R3, RZ, RZ, R16, P5 ;  /* 0x000000ffff037224 */ /* 0x020fc600028e0610 */
[----:B------:R-:W-:Y:S04]  /*11ac0*/  SHFL.IDX PT, R29, R17, 0x6, 0x181f ;  /* 0x00d81f00111d7f89 */ /* 0x000fe800000e0000 */
[----:B------:R0:W-:Y:S01]  /*11ad0*/  LDGSTS.E.BYPASS.LTC128B.128 [R4+0x400], desc[UR36][R8.64], !P3 ;  /* 0x0040000008047fae */ /* 0x0001e2000d901d64 */
[----:B------:R-:W-:-:S03]  /*11ae0*/  ISETP.LT.OR P3, PT, R5, 0x41, P0 ;  /* 0x000000410500780c */ /* 0x000fc60000761670 */
[----:B------:R-:W1:Y:S04]  /*11af0*/  SHFL.IDX PT, R16, R19, 0x5, 0x181f ;  /* 0x00b81f0013107f89 */ /* 0x000e6800000e0000 */
[----:B------:R2:W-:Y:S04]  /*11b00*/  LDGSTS.E.BYPASS.LTC128B.128 [R4+0xc00], desc[UR36][R6.64], !P2 ;  /* 0x00c0000006047fae */ /* 0x0005e8000d101d64 */
[----:B------:R-:W3:Y:S04]  /*11b10*/  SHFL.IDX PT, R20, R19, 0x6, 0x181f ;  /* 0x00d81f0013147f89 */ /* 0x000ee800000e0000 */
[----:B------:R4:W-:Y:S01]  /*11b20*/  LDGSTS.E.BYPASS.LTC128B.128 [R4+0x1400], desc[UR36][R2.64], !P1 ;  /* 0x0140000002047fae */ /* 0x0009e2000c901d64 */
[----:B------:R-:W-:-:S02]  /*11b30*/  ISETP.LT.OR P1, PT, R5, 0x31, P0 ;  /* 0x000000310500780c */ /* 0x000fc40000721670 */
[-C--:B0-----:R-:W-:Y:S01]  /*11b40*/  IADD3 R8, P5, R23, R18.reuse, RZ ;  /* 0x0000001217087210 */ /* 0x081fe20007fbe0ff */
[----:B------:R-:W0:Y:S01]  /*11b50*/  SHFL.IDX PT, R19, R19, 0x7, 0x181f ;  /* 0x00f81f0013137f89 */ /* 0x000e2200000e0000 */
[----:B--2---:R-:W-:-:S03]  /*11b60*/  IADD3 R6, P4, R27, R18, RZ ;  /* 0x000000121b067210 */ /* 0x004fc60007f9e0ff */
[----:B------:R-:W-:Y:S01]  /*11b70*/  IMAD.X R9, RZ, RZ, R22, P5 ;  /* 0x000000ffff097224 */ /* 0x000fe200028e0616 */
[----:B----4-:R-:W-:Y:S01]  /*11b80*/  IADD3 R2, P2, R14, R18, RZ ;  /* 0x000000120e027210 */ /* 0x010fe20007f5e0ff */
[----:B-1----:R-:W-:Y:S01]  /*11b90*/  IMAD.X R7, RZ, RZ, R16, P4 ;  /* 0x000000ffff077224 */ /* 0x002fe200020e0610 */
[----:B------:R1:W2:Y:S03]  /*11ba0*/  SHFL.IDX PT, R14, R17, 0x7, 0x181f ;  /* 0x00f81f00110e7f89 */ /* 0x0002a600000e0000 */
[----:B------:R-:W-:Y:S01]  /*11bb0*/  IMAD.X R3, RZ, RZ, R10, P2 ;  /* 0x000000ffff037224 */ /* 0x000fe200010e060a */
[----:B------:R-:W-:Y:S01]  /*11bc0*/  ISETP.LT.OR P2, PT, R5, 0x51, P0 ;  /* 0x000000510500780c */ /* 0x000fe20000741670 */
[----:B------:R-:W-:-:S03]  /*11bd0*/  IMAD.MOV.U32 R10, RZ, RZ, RZ ;  /* 0x000000ffff0a7224 */ /* 0x000fc600078e00ff */
[----:B------:R4:W-:Y:S01]  /*11be0*/  LDGSTS.E.BYPASS.LTC128B.128 [R4+0x1c00], desc[UR36][R2.64], !P1 ;  /* 0x01c0000002047fae */ /* 0x0009e2000c901d64 */
[----:B------:R-:W-:-:S03]  /*11bf0*/  ISETP.LT.OR P1, PT, R5, 0x61, P0 ;  /* 0x000000610500780c */ /* 0x000fc60000721670 */
[----:B------:R1:W-:Y:S05]  /*11c00*/  LDGSTS.E.BYPASS.LTC128B.128 [R4+0x2400], desc[UR36][R8.64], !P3 ;  /* 0x0240000008047fae */ /* 0x0003ea000d901d64 */
[----:B------:R1:W-:Y:S01]  /*11c10*/  LDGSTS.E.BYPASS.LTC128B.128 [R4+0x2c00], desc[UR36][R6.64], !P2 ;  /* 0x02c0000006047fae */ /* 0x0003e2000d101d64 */
[----:B----4-:R-:W-:-:S05]  /*11c20*/  IADD3 R2, P5, R29, R18, RZ ;  /* 0x000000121d027210 */ /* 0x010fca0007fbe0ff */
[----:B---3--:R-:W-:-:S05]  /*11c30*/  IMAD.X R3, RZ, RZ, R20, P5 ;  /* 0x000000ffff037224 */ /* 0x008fca00028e0614 */
[----:B0-2---:R1:W-:Y:S03]  /*11c40*/  LDGSTS.E.BYPASS.LTC128B.128 [R4+0x3400], desc[UR36][R2.64], !P1 ;  /* 0x0340000002047fae */ /* 0x0053e6000c901d64 */
.L_x_1206:
[----:B------:R-:W-:Y:S02]  /*11c50*/  ISETP.LT.OR P0, PT, R5, 0x71, P0 ;  /* 0x000000710500780c */ /* 0x000fe40000701670 */
[----:B-1----:R-:W-:-:S05]  /*11c60*/  IADD3 R2, P1, R14, R18, RZ ;  /* 0x000000120e027210 */ /* 0x002fca0007f3e0ff */
[----:B------:R-:W-:-:S06]  /*11c70*/  IMAD.X R3, RZ, RZ, R19, P1 ;  /* 0x000000ffff037224 */ /* 0x000fcc00008e0613 */
[----:B------:R-:W-:Y:S01]  /*11c80*/  @!PT LDS RZ, [RZ] ;  /* 0x00000000fffff984 */ /* 0x000fe20000000800 */
[----:B------:R-:W-:Y:S01]  /*11c90*/  @!PT LDS RZ, [RZ] ;  /* 0x00000000fffff984 */ /* 0x000fe20000000800 */
[----:B------:R-:W-:Y:S01]  /*11ca0*/  @!PT LDS RZ, [RZ] ;  /* 0x00000000fffff984 */ /* 0x000fe20000000800 */
[----:B------:R0:W-:Y:S01]  /*11cb0*/  LDGSTS.E.BYPASS.LTC128B.128 [R4+0x3c00], desc[UR36][R2.64], !P0 ;  /* 0x03c0000002047fae */ /* 0x0001e2000c101d64 */
[----:B------:R-:W-:Y:S01]  /*11cc0*/  PLOP3.LUT P0, PT, PT, PT, PT, 0x80, 0x0 ;  /* 0x000000000000781c */ /* 0x000fe20003f0f070 */
[----:B------:R-:W-:-:S12]  /*11cd0*/  NOP ;  /* 0x0000000000007918 */ /* 0x000fd80000000000 */
.L_x_1090:
        /* <DEDUP_REMOVED lines=12> */
.L_x_1091:
[----:B------:R-:W-:Y:S01]  /*11da0*/  VIADD R2, R21, 0x1 ;  /* 0x0000000115027836 */ /* 0x000fe20000000000 */
[----:B------:R0:W-:Y:S04]  /*11db0*/  SYNCS.ARRIVE.TRANS64.A1T0 RZ, [R0+URZ+0x16850], RZ ;  /* 0x016850ff00ff79a7 */ /* 0x0001e8000810003f */
[----:B------:R-:W-:-:S04]  /*11dc0*/  ISETP.NE.AND P0, PT, R2, 0x2, PT ;  /* 0x000000020200780c */ /* 0x000fc80003f05270 */
[----:B0-----:R-:W-:Y:S02]  /*11dd0*/  SEL R0, RZ, 0x1, P0 ;  /* 0x00000001ff007807 */ /* 0x001fe40000000000 */
[----:B------:R-:W-:Y:S02]  /*11de0*/  SEL R2, R2, RZ, P0 ;  /* 0x000000ff02027207 */ /* 0x000fe40000000000 */
[----:B------:R-:W-:-:S07]  /*11df0*/  LOP3.LUT R0, R25, R0, RZ, 0x3c, !PT ;  /* 0x0000000019007212 */ /* 0x000fce00078e3cff */
.L_x_1053:
[----:B------:R-:W0:Y:S01]  /*11e00*/  S2R R4, SR_CgaCtaId ;  /* 0x0000000000047919 */ /* 0x000e220000008800 */
[----:B------:R-:W-:Y:S02]  /*11e10*/  MOV R3, 0x400 ;  /* 0x0000040000037802 */ /* 0x000fe40000000f00 */
[----:B------:R-:W-:Y:S02]  /*11e20*/  SHF.L.U32 R10, R10, 0x1f, RZ ;  /* 0x0000001f0a0a7819 */ /* 0x000fe400000006ff */
[----:B0-----:R-:W-:-:S04]  /*11e30*/  LEA R7, R4, R3, 0x18 ;  /* 0x0000000304077211 */ /* 0x001fc800078ec0ff */
[----:B------:R-:W0:Y:S02]  /*11e40*/  SYNCS.PHASECHK.TRANS64.TRYWAIT P0, [R7+URZ+0x16820], R10 ;  /* 0x0168200a070075a7 */ /* 0x000e24000800017f */
[----:B0-----:R-:W-:Y:S05]  /*11e50*/  @!P0 BRA `(.L_x_1092) ;  /* 0x0000003800e88947 */ /* 0x001fea0003800000 */
.L_x_1207:
[----:B------:R-:W-:-:S03]  /*11e60*/  UMOV UR4, 0xffffffff ;  /* 0xffffffff00047882 */ /* 0x000fc60000000000 */
[----:B------:R-:W-:Y:S05]  /*11e70*/  BRA.DIV UR4, `(.L_x_1093) ;  /* 0x0000003a04f47947 */ /* 0x000fea000b800000 */
[----:B------:R-:W1:Y:S02]  /*11e80*/  S2R R3, SR_TID.X ;  /* 0x0000000000037919 */ /* 0x000e640000002100 */
[----:B-1----:R-:W-:-:S04]  /*11e90*/  SHF.R.U32.HI R3, RZ, 0x5, R3 ;  /* 0x00000005ff037819 */ /* 0x002fc80000011603 */
[----:B------:R-:W-:-:S05]  /*11ea0*/  LOP3.LUT R3, R3, 0x3, RZ, 0xc0, !PT ;  /* 0x0000000303037812 */ /* 0x000fca00078ec0ff */
[----:B------:R1:W2:Y:S02]  /*11eb0*/  SHFL.IDX PT, R14, R3, RZ, 0x1f ;  /* 0x00001fff030e7589 */ /* 0x0002a400000e0000 */
.L_x_1210:
[----:B--2---:R-:W-:-:S13]  /*11ec0*/  ISETP.NE.AND P0, PT, R14, RZ, PT ;  /* 0x000000ff0e00720c */ /* 0x004fda0003f05270 */
[----:B------:R-:W-:Y:S05]  /*11ed0*/  @P0 BRA `(.L_x_961) ;  /* 0x0000000000880947 */ /* 0x000fea0003800000 */
[----:B------:R-:W-:-:S03]  /*11ee0*/  UMOV UR4, 0xffffffff ;  /* 0xffffffff00047882 */ /* 0x000fc60000000000 */
[----:B------:R-:W-:Y:S05]  /*11ef0*/  BRA.DIV UR4, `(.L_x_1094) ;  /* 0x0000003e04087947 */ /* 0x000fea000b800000 */
[----:B------:R-:W-:-:S13]  /*11f00*/  ELECT P6, URZ, PT ;  /* 0x00000000003f782f */ /* 0x000fda00038c0000 */
.L_x_1213:
[----:B------:R-:W-:Y:S05]  /*11f10*/  @!P6 BRA `(.L_x_961) ;  /* 0x000000000078e947 */ /* 0x000fea0003800000 */
[----:B------:R-:W-:-:S06]  /*11f20*/  ULOP3.LUT UR4, UR38, 0x2, URZ, 0xfc, !UPT ;  /* 0x0000000226047892 */ /* 0x000fcc000f8efc3f */
[----:B-1----:R-:W-:-:S05]  /*11f30*/  IMAD.U32 R3, RZ, RZ, UR4 ;  /* 0x00000004ff037e24 */ /* 0x002fca000f8e00ff */
[----:B------:R-:W-:-:S13]  /*11f40*/  ISETP.NE.AND P0, PT, R3, 0x3, PT ;  /* 0x000000030300780c */ /* 0x000fda0003f05270 */
[----:B------:R-:W-:Y:S05]  /*11f50*/  @!P0 BRA `(.L_x_1095) ;  /* 0x0000000000048947 */ /* 0x000fea0003800000 */
[----:B------:R-:W-:Y:S01]  /*11f60*/  BPT.TRAP 0x1 ;  /* 0x000000040000795c */ /* 0x000fe20000300000 */
.L_x_1095:
[----:B------:R-:W-:Y:S01]  /*11f70*/  IMAD R5, R2, 0x8, R7 ;  /* 0x0000000802057824 */ /* 0x000fe200078e0207 */
[----:B------:R-:W-:Y:S01]  /*11f80*/  SHF.L.U32 R4, R0, 0x1f, RZ ;  /* 0x0000001f00047819 */ /* 0x000fe200000006ff */
[----:B------:R-:W-:-:S03]  /*11f90*/  VIADD R2, R2, 0x1 ;  /* 0x0000000102027836 */ /* 0x000fc60000000000 */
[----:B------:R-:W1:Y:S02]  /*11fa0*/  SYNCS.PHASECHK.TRANS64.TRYWAIT P1, [R5+URZ+0x16840], R4 ;  /* 0x01684004050075a7 */ /* 0x000e64000802017f */
[----:B------:R-:W-:-:S04]  /*11fb0*/  ISETP.NE.AND P2, PT, R2, 0x2, PT ;  /* 0x000000020200780c */ /* 0x000fc80003f45270 */
[----:B------:R-:W-:Y:S01]  /*11fc0*/  SEL R3, RZ, 0x1, P2 ;  /* 0x00000001ff037807 */ /* 0x000fe20001000000 */
[----:B-1----:R-:W-:Y:S08]  /*11fd0*/  @!P1 BRA `(.L_x_1096) ;  /* 0x0000003800f09947 */ /* 0x002ff00003800000 */
.L_x_1214:
[----:B------:R-:W-:Y:S02]  /*11fe0*/  SEL R2, R2, RZ, P2 ;  /* 0x000000ff02027207 */ /* 0x000fe40001000000 */
[----:B------:R-:W-:Y:S01]  /*11ff0*/  LOP3.LUT R0, R0, R3, RZ, 0x3c, !PT ;  /* 0x0000000300007212 */ /* 0x000fe200078e3cff */
[----:B------:R-:W-:Y:S06]  /*12000*/  @!P0 BRA `(.L_x_1097) ;  /* 0x0000000000048947 */ /* 0x000fec0003800000 */
[----:B------:R-:W-:Y:S01]  /*12010*/  BPT.TRAP 0x1 ;  /* 0x000000040000795c */ /* 0x000fe20000300000 */
.L_x_1097:
[----:B------:R-:W-:Y:S01]  /*12020*/  IMAD R3, R2, 0x8, R7 ;  /* 0x0000000802037824 */ /* 0x000fe200078e0207 */
[----:B------:R-:W-:-:S04]  /*12030*/  SHF.L.U32 R0, R0, 0x1f, RZ ;  /* 0x0000001f00007819 */ /* 0x000fc800000006ff */
[----:B------:R-:W2:Y:S02]  /*12040*/  SYNCS.PHASECHK.TRANS64.TRYWAIT P1, [R3+URZ+0x16840], R0 ;  /* 0x01684000030075a7 */ /* 0x000ea4000802017f */
[----:B--2---:R-:W-:Y:S05]  /*12050*/  @!P1 BRA `(.L_x_1098) ;  /* 0x0000003800e49947 */ /* 0x004fea0003800000 */
.L_x_1215:
[----:B------:R-:W-:Y:S05]  /*12060*/  @!P0 BRA `(.L_x_1099) ;  /* 0x0000000000048947 */ /* 0x000fea0003800000 */
[----:B------:R-:W-:Y:S01]  /*12070*/  BPT.TRAP 0x1 ;  /* 0x000000040000795c */ /* 0x000fe20000300000 */
.L_x_1099:
[----:B------:R-:W3:Y:S02]  /*12080*/  SYNCS.PHASECHK.TRANS64.TRYWAIT P1, [R5+URZ+0x16860], R4 ;  /* 0x01686004050075a7 */ /* 0x000ee4000802017f */
[----:B---3--:R-:W-:Y:S05]  /*12090*/  @!P1 BRA `(.L_x_1100) ;  /* 0x0000003800e89947 */ /* 0x008fea0003800000 */
.L_x_1216:
[----:B------:R-:W-:Y:S05]  /*120a0*/  @!P0 BRA `(.L_x_1101) ;  /* 0x0000000000048947 */ /* 0x000fea0003800000 */
[----:B------:R-:W-:Y:S01]  /*120b0*/  BPT.TRAP 0x1 ;  /* 0x000000040000795c */ /* 0x000fe20000300000 */
.L_x_1101:
[----:B----4-:R4:W0:Y:S02]  /*120c0*/  SYNCS.PHASECHK.TRANS64.TRYWAIT P0, [R3+URZ+0x16860], R0 ;  /* 0x01686000030075a7 */ /* 0x010824000800017f */
[----:B0-----:R-:W-:Y:S05]  /*120d0*/  @!P0 NANOSLEEP.SYNCS 0x989680 ;  /* 0x009896800000895d */ /* 0x001fea0003900000 */
[----:B------:R-:W0:Y:S02]  /*120e0*/  @!P0 SYNCS.PHASECHK.TRANS64 P0, [R3+URZ+0x16860], R0 ;  /* 0x01686000030085a7 */ /* 0x000e24000800007f */
[----:B0-----:R-:W-:Y:S05]  /*120f0*/  @!P0 BRA `(.L_x_1101) ;  /* 0xfffffffc00f08947 */ /* 0x001fea000383ffff */
.L_x_961:
[----:B------:R-:W-:Y:S05]  /*12100*/  BSYNC B6 ;  /* 0x0000000000067941 */ /* 0x000fea0003800000 */
.L_x_958:
[----:B------:R-:W-:Y:S05]  /*12110*/  EXIT ;  /* 0x000000000000794d */ /* 0x000fea0003800000 */
.L_x_971:
[----:B0-----:R-:W-:-:S04]  /*12120*/  IMAD.U32 R3, RZ, RZ, UR43 ;  /* 0x0000002bff037e24 */ /* 0x001fc8000f8e00ff */
[----:B------:R0:W1:Y:S03]  /*12130*/  SYNCS.PHASECHK.TRANS64.TRYWAIT P0, [R3+URZ+0x16800], R0 ;  /* 0x01680000030075a7 */ /* 0x000066000800017f */
[----:B-1----:R-:W-:Y:S05]  /*12140*/  @!P0 NANOSLEEP.SYNCS 0x989680 ;  /* 0x009896800000895d */ /* 0x002fea0003900000 */
[----:B------:R-:W1:Y:S02]  /*12150*/  @!P0 SYNCS.PHASECHK.TRANS64 P0, [R3+URZ+0x16800], R0 ;  /* 0x01680000030085a7 */ /* 0x000e64000800007f */
[----:B-1----:R-:W-:Y:S05]  /*12160*/  @!P0 BRA `(.L_x_971) ;  /* 0xfffffffc00ec8947 */ /* 0x002fea000383ffff */
[----:B------:R-:W-:Y:S05]  /*12170*/  BRA `(.L_x_1102) ;  /* 0xfffffef400287947 */ /* 0x000fea000383ffff */
.L_x_975:
[----:B0-----:R-:W-:-:S04]  /*12180*/  IMAD.U32 R3, RZ, RZ, UR43 ;  /* 0x0000002bff037e24 */ /* 0x001fc8000f8e00ff */
[----:B------:R0:W2:Y:S03]  /*12190*/  SYNCS.PHASECHK.TRANS64.TRYWAIT P1, [R3+URZ+0x16830], R0 ;  /* 0x01683000030075a7 */ /* 0x0000a6000802017f */
[----:B--2---:R-:W-:Y:S05]  /*121a0*/  @!P1 NANOSLEEP.SYNCS 0x989680 ;  /* 0x009896800000995d */ /* 0x004fea0003900000 */
[----:B------:R-:W2:Y:S02]  /*121b0*/  @!P1 SYNCS.PHASECHK.TRANS64 P1, [R3+URZ+0x16830], R0 ;  /* 0x01683000030095a7 */ /* 0x000ea4000802007f */
[----:B--2---:R-:W-:Y:S05]  /*121c0*/  @!P1 BRA `(.L_x_975) ;  /* 0xfffffffc00ec9947 */ /* 0x004fea000383ffff */
[----:B------:R-:W-:Y:S05]  /*121d0*/  BRA `(.L_x_974) ;  /* 0xfffffef400447947 */ /* 0x000fea000383ffff */
.L_x_992:
[----:B-1----:R-:W-:-:S04]  /*121e0*/  IMAD.U32 R5, RZ, RZ, UR7 ;  /* 0x00000007ff057e24 */ /* 0x002fc8000f8e00ff */
[----:B------:R1:W2:Y:S03]  /*121f0*/  SYNCS.PHASECHK.TRANS64.TRYWAIT P1, [R5+URZ+0x16830], R0 ;  /* 0x01683000050075a7 */ /* 0x0002a6000802017f */
[----:B--2---:R-:W-:Y:S05]  /*12200*/  @!P1 NANOSLEEP.SYNCS 0x989680 ;  /* 0x009896800000995d */ /* 0x004fea0003900000 */
[----:B------:R-:W2:Y:S02]  /*12210*/  @!P1 SYNCS.PHASECHK.TRANS64 P1, [R5+URZ+0x16830], R0 ;  /* 0x01683000050095a7 */ /* 0x000ea4000802007f */
[----:B--2---:R-:W-:Y:S05]  /*12220*/  @!P1 BRA `(.L_x_992) ;  /* 0xfffffffc00ec9947 */ /* 0x004fea000383ffff */
[----:B------:R-:W-:Y:S05]  /*12230*/  BRA `(.L_x_989) ;  /* 0xffffff2800507947 */ /* 0x000fea000383ffff */
.L_x_996:
[----:B-1----:R-:W-:-:S04]  /*12240*/  IMAD.U32 R5, RZ, RZ, UR10 ;  /* 0x0000000aff057e24 */ /* 0x002fc8000f8e00ff */
[----:B------:R1:W2:Y:S03]  /*12250*/  SYNCS.PHASECHK.TRANS64.TRYWAIT P1, [R5+URZ+0x16850], R0 ;  /* 0x01685000050075a7 */ /* 0x0002a6000802017f */
[----:B--2---:R-:W-:Y:S05]  /*12260*/  @!P1 NANOSLEEP.SYNCS 0x989680 ;  /* 0x009896800000995d */ /* 0x004fea0003900000 */
[----:B------:R-:W2:Y:S02]  /*12270*/  @!P1 SYNCS.PHASECHK.TRANS64 P1, [R5+URZ+0x16850], R0 ;  /* 0x01685000050095a7 */ /* 0x000ea4000802007f */
[----:B--2---:R-:W-:Y:S05]  /*12280*/  @!P1 BRA `(.L_x_996) ;  /* 0xfffffffc00ec9947 */ /* 0x004fea000383ffff */
[----:B------:R-:W-:Y:S05]  /*12290*/  BRA `(.L_x_993) ;  /* 0xffffff2800d47947 */ /* 0x000fea000383ffff */
.L_x_1015:
[----:B-1----:R-:W-:-:S04]  /*122a0*/  IMAD.U32 R11, RZ, RZ, UR7 ;  /* 0x00000007ff0b7e24 */ /* 0x002fc8000f8e00ff */
[----:B------:R1:W2:Y:S03]  /*122b0*/  SYNCS.PHASECHK.TRANS64.TRYWAIT P1, [R11+URZ+0x16830], R0 ;  /* 0x016830000b0075a7 */ /* 0x0002a6000802017f */
[----:B--2---:R-:W-:Y:S05]  /*122c0*/  @!P1 NANOSLEEP.SYNCS 0x989680 ;  /* 0x009896800000995d */ /* 0x004fea0003900000 */
[----:B------:R-:W2:Y:S02]  /*122d0*/  @!P1 SYNCS.PHASECHK.TRANS64 P1, [R11+URZ+0x16830], R0 ;  /* 0x016830000b0095a7 */ /* 0x000ea4000802007f */
[----:B--2---:R-:W-:Y:S05]  /*122e0*/  @!P1 BRA `(.L_x_1015) ;  /* 0xfffffffc00ec9947 */ /* 0x004fea000383ffff */
[----:B------:R-:W-:Y:S05]  /*122f0*/  BRA `(.L_x_1012) ;  /* 0xffffff58005c7947 */ /* 0x000fea000383ffff */
.L_x_1019:
[----:B-1----:R-:W-:-:S04]  /*12300*/  IMAD.U32 R11, RZ, RZ, UR10 ;  /* 0x0000000aff0b7e24 */ /* 0x002fc8000f8e00ff */
[----:B------:R1:W2:Y:S03]  /*12310*/  SYNCS.PHASECHK.TRANS64.TRYWAIT P1, [R11+URZ+0x16850], R0 ;  /* 0x016850000b0075a7 */ /* 0x0002a6000802017f */
[----:B--2---:R-:W-:Y:S05]  /*12320*/  @!P1 NANOSLEEP.SYNCS 0x989680 ;  /* 0x009896800000995d */ /* 0x004fea0003900000 */
[----:B------:R-:W2:Y:S02]  /*12330*/  @!P1 SYNCS.PHASECHK.TRANS64 P1, [R11+URZ+0x16850], R0 ;  /* 0x016850000b0095a7 */ /* 0x000ea4000802007f */
[----:B--2---:R-:W-:Y:S05]  /*12340*/  @!P1 BRA `(.L_x_1019) ;  /* 0xfffffffc00ec9947 */ /* 0x004fea000383ffff */
[----:B------:R-:W-:Y:S05]  /*12350*/  BRA `(.L_x_1016) ;  /* 0xffffff5800e07947 */ /* 0x000fea000383ffff */
.L_x_1027:
[----:B-1----:R-:W-:-:S04]  /*12360*/  IMAD.U32 R13, RZ, RZ, UR10 ;  /* 0x0000000aff0d7e24 */ /* 0x002fc8000f8e00ff */
[----:B------:R1:W2:Y:S03]  /*12370*/  SYNCS.PHASECHK.TRANS64.TRYWAIT P1, [R13+URZ+0x16830], R0 ;  /* 0x016830000d0075a7 */ /* 0x0002a6000802017f */
[----:B--2---:R-:W-:Y:S05]  /*12380*/  @!P1 NANOSLEEP.SYNCS 0x989680 ;  /* 0x009896800000995d */ /* 0x004fea0003900000 */
[----:B------:R-:W2:Y:S02]  /*12390*/  @!P1 SYNCS.PHASECHK.TRANS64 P1, [R13+URZ+0x16830], R0 ;  /* 0x016830000d0095a7 */ /* 0x000ea4000802007f */
[----:B--2---:R-:W-:Y:S05]  /*123a0*/  @!P1 BRA `(.L_x_1027) ;  /* 0xfffffffc00ec9947 */ /* 0x004fea000383ffff */
[----:B------:R-:W-:Y:S05]  /*123b0*/  BRA `(.L_x_1024) ;  /* 0xffffff7400987947 */ /* 0x000fea000383ffff */
.L_x_1031:
[----:B-1----:R-:W-:-:S04]  /*123c0*/  IMAD.U32 R13, RZ, RZ, UR10 ;  /* 0x0000000aff0d7e24 */ /* 0x002fc8000f8e00ff */
[----:B------:R1:W2:Y:S03]  /*123d0*/  SYNCS.PHASECHK.TRANS64.TRYWAIT P1, [R13+URZ+0x16850], R0 ;  /* 0x016850000d0075a7 */ /* 0x0002a6000802017f */
[----:B--2---:R-:W-:Y:S05]  /*123e0*/  @!P1 NANOSLEEP.SYNCS 0x989680 ;  /* 0x009896800000995d */ /* 0x004fea0003900000 */
[----:B------:R-:W2:Y:S02]  /*123f0*/  @!P1 SYNCS.PHASECHK.TRANS64 P1, [R13+URZ+0x16850], R0 ;  /* 0x016850000d0095a7 */ /* 0x000ea4000802007f */
[----:B--2---:R-:W-:Y:S05]  /*12400*/  @!P1 BRA `(.L_x_1031) ;  /* 0xfffffffc00ec9947 */ /* 0x004fea000383ffff */
[----:B------:R-:W-:Y:S05]  /*12410*/  BRA `(.L_x_1028) ;  /* 0xffffff78000c7947 */ /* 0x000fea000383ffff */
.L_x_1046:
[----:B-1----:R-:W-:-:S04]  /*12420*/  IMAD.U32 R6, RZ, RZ, UR8 ;  /* 0x00000008ff067e24 */ /* 0x002fc8000f8e00ff */
[----:B------:R1:W3:Y:S03]  /*12430*/  SYNCS.PHASECHK.TRANS64.TRYWAIT P1, [R6+URZ+0x16850], R5 ;  /* 0x01685005060075a7 */ /* 0x0002e6000802017f */
[----:B---3--:R-:W-:Y:S05]  /*12440*/  @!P1 NANOSLEEP.SYNCS 0x989680 ;  /* 0x009896800000995d */ /* 0x008fea0003900000 */
[----:B------:R-:W3:Y:S02]  /*12450*/  @!P1 SYNCS.PHASECHK.TRANS64 P1, [R6+URZ+0x16850], R5 ;  /* 0x01685005060095a7 */ /* 0x000ee4000802007f */
[----:B---3--:R-:W-:Y:S05]  /*12460*/  @!P1 BRA `(.L_x_1046) ;  /* 0xfffffffc00ec9947 */ /* 0x008fea000383ffff */
[----:B------:R-:W-:Y:S05]  /*12470*/  BRA `(.L_x_1045) ;  /* 0xffffffa000a87947 */ /* 0x000fea000383ffff */
.L_x_1064:
[----:B------:R-:W-:Y:S02]  /*12480*/  IMAD.MOV.U32 R13, RZ, RZ, R18 ;  /* 0x000000ffff0d7224 */ /* 0x000fe400078e0012 */
[----:B------:R-:W-:Y:S02]  /*12490*/  IMAD.MOV.U32 R12, RZ, RZ, RZ ;  /* 0x000000ffff0c7224 */ /* 0x000fe400078e00ff */
[----:B------:R-:W-:Y:S02]  /*124a0*/  IMAD.MOV.U32 R11, RZ, RZ, 0x1f ;  /* 0x0000001fff0b7424 */ /* 0x000fe400078e00ff */
[----:B------:R-:W-:-:S07]  /*124b0*/  IMAD.MOV.U32 R15, RZ, RZ, -0x1 ;  /* 0xffffffffff0f7424 */ /* 0x000fce00078e00ff */
[----:B0----5:R-:W-:Y:S05]  /*124c0*/  WARPSYNC.COLLECTIVE R15, `(.L_x_1103) ;  /* 0x000000000f087348 */ /* 0x021fea0003c00000 */
[----:B------:R1:W2:Y:S02]  /*124d0*/  SHFL.IDX P6, R14, R13, R12, R11 ;  /* 0x0000000c0d0e7389 */ /* 0x0002a400000c000b */
[----:B012--5:R-:W-:Y:S01]  /*124e0*/  ENDCOLLECTIVE ;  /* 0x000000000000791b */ /* 0x027fe20003800000 */
.L_x_1103:
[----:B------:R-:W-:Y:S05]  /*124f0*/  BRA `(.L_x_1104) ;  /* 0xffffffcc00207947 */ /* 0x000fea000383ffff */
.L_x_1066:
[----:B0-----:R-:W-:-:S04]  /*12500*/  IMAD.U32 R2, RZ, RZ, UR48 ;  /* 0x00000030ff027e24 */ /* 0x001fc8000f8e00ff */
[----:B------:R0:W1:Y:S03]  /*12510*/  SYNCS.PHASECHK.TRANS64.TRYWAIT P0, [R2+URZ+0x16840], R9 ;  /* 0x01684009020075a7 */ /* 0x000066000800017f */
[----:B-1----:R-:W-:Y:S05]  /*12520*/  @!P0 NANOSLEEP.SYNCS 0x989680 ;  /* 0x009896800000895d */ /* 0x002fea0003900000 */
[----:B------:R-:W1:Y:S02]  /*12530*/  @!P0 SYNCS.PHASECHK.TRANS64 P0, [R2+URZ+0x16840], R9 ;  /* 0x01684009020085a7 */ /* 0x000e64000800007f */
[----:B-1----:R-:W-:Y:S05]  /*12540*/  @!P0 BRA `(.L_x_1066) ;  /* 0xfffffffc00ec8947 */ /* 0x002fea000383ffff */
[----:B------:R-:W-:Y:S05]  /*12550*/  BRA `(.L_x_1105) ;  /* 0xffffffcc00a87947 */ /* 0x000fea000383ffff */
.L_x_1067:
        /* <DEDUP_REMOVED lines=8> */
.L_x_1107:
[----:B------:R-:W-:Y:S05]  /*125e0*/  BSYNC B0 ;  /* 0x0000000000007941 */ /* 0x000fea0003800000 */
.L_x_1106:
[----:B------:R-:W-:Y:S01]  /*125f0*/  IMAD.MOV.U32 R13, RZ, RZ, R0 ;  /* 0x000000ffff0d7224 */ /* 0x000fe200078e0000 */
[----:B------:R-:W-:Y:S01]  /*12600*/  @P0 LEA R9, R23, UR48, 0x1 ;  /* 0x0000003017090c11 */ /* 0x000fe2000f8e08ff */
[----:B------:R-:W-:Y:S02]  /*12610*/  IMAD.MOV.U32 R12, RZ, RZ, RZ ;  /* 0x000000ffff0c7224 */ /* 0x000fe400078e00ff */
[----:B------:R-:W-:Y:S02]  /*12620*/  IMAD.MOV.U32 R11, RZ, RZ, 0x181f ;  /* 0x0000181fff0b7424 */ /* 0x000fe400078e00ff */
[----:B------:R-:W-:Y:S02]  /*12630*/  IMAD.MOV.U32 R15, RZ, RZ, -0x1 ;  /* 0xffffffffff0f7424 */ /* 0x000fe400078e00ff */
[----:B------:R-:W-:-:S07]  /*12640*/  IMAD.MOV.U32 R2, RZ, RZ, R14 ;  /* 0x000000ffff027224 */ /* 0x000fce00078e000e */
[----:B------:R-:W-:Y:S05]  /*12650*/  WARPSYNC.COLLECTIVE R15, `(.L_x_1108) ;  /* 0x000000000f087348 */ /* 0x000fea0003c00000 */
[----:B------:R0:W1:Y:S02]  /*12660*/  SHFL.IDX P6, R14, R13, R12, R11 ;  /* 0x0000000c0d0e7389 */ /* 0x00006400000c000b */
[----:B01----:R-:W-:Y:S01]  /*12670*/  ENDCOLLECTIVE ;  /* 0x000000000000791b */ /* 0x003fe20003800000 */
.L_x_1108:
[----:B------:R-:W-:Y:S02]  /*12680*/  IMAD.MOV.U32 R13, RZ, RZ, R4 ;  /* 0x000000ffff0d7224 */ /* 0x000fe400078e0004 */
        /* <DEDUP_REMOVED lines=8> */
.L_x_1109:
        /* <DEDUP_REMOVED lines=11> */
.L_x_1110:
[----:B------:R-:W-:Y:S02]  /*127c0*/  IMAD.MOV.U32 R13, RZ, RZ, R4 ;  /* 0x000000ffff0d7224 */ /* 0x000fe400078e0004 */
[----:B------:R-:W-:Y:S01]  /*127d0*/  IMAD.MOV.U32 R12, RZ, RZ, 0x2 ;  /* 0x00000002ff0c7424 */ /* 0x000fe200078e00ff */
[----:B------:R-:W-:-:S13]  /*127e0*/  @P0 LEA R2, P2, R18, R14, 0x1 ;  /* 0x0000000e12020211 */ /* 0x000fda00078408ff */
[----:B------:R-:W-:Y:S05]  /*127f0*/  WARPSYNC.COLLECTIVE R15, `(.L_x_1111) ;  /* 0x000000000f087348 */ /* 0x000fea0003c00000 */
[----:B------:R0:W1:Y:S02]  /*12800*/  SHFL.IDX P6, R14, R13, R12, R11 ;  /* 0x0000000c0d0e7389 */ /* 0x00006400000c000b */
[----:B01----:R-:W-:Y:S01]  /*12810*/  ENDCOLLECTIVE ;  /* 0x000000000000791b */ /* 0x003fe20003800000 */
.L_x_1111:
        /* <DEDUP_REMOVED lines=10> */
.L_x_1112:
[----:B------:R-:W-:Y:S02]  /*128c0*/  IMAD.MOV.U32 R13, RZ, RZ, R4 ;  /* 0x000000ffff0d7224 */ /* 0x000fe400078e0004 */
[----:B------:R-:W-:Y:S02]  /*128d0*/  IMAD.MOV.U32 R12, RZ, RZ, 0x3 ;  /* 0x00000003ff0c7424 */ /* 0x000fe400078e00ff */
[----:B------:R-:W-:-:S07]  /*128e0*/  IMAD.MOV.U32 R21, RZ, RZ, R14 ;  /* 0x000000ffff157224 */ /* 0x000fce00078e000e */
[----:B------:R-:W-:Y:S05]  /*128f0*/  WARPSYNC.COLLECTIVE R15, `(.L_x_1113) ;  /* 0x000000000f087348 */ /* 0x000fea0003c00000 */
[----:B------:R0:W1:Y:S02]  /*12900*/  SHFL.IDX P6, R14, R13, R12, R11 ;  /* 0x0000000c0d0e7389 */ /* 0x00006400000c000b */
[----:B01----:R-:W-:Y:S01]  /*12910*/  ENDCOLLECTIVE ;  /* 0x000000000000791b */ /* 0x003fe20003800000 */
.L_x_1113:
[----:B------:R-:W-:Y:S02]  /*12920*/  @P1 LEA R2, P0, R18, R21, 0x1 ;  /* 0x0000001512021211 */ /* 0x000fe400078008ff */
[----:B------:R-:W-:-:S03]  /*12930*/  @P1 LEA R21, R23, UR48, 0x1 ;  /* 0x0000003017151c11 */ /* 0x000fc6000f8e08ff */
[----:B------:R-:W-:Y:S01]  /*12940*/  @P1 IMAD.X R3, RZ, RZ, R6, P0 ;  /* 0x000000ffff031224 */ /* 0x000fe200000e0606 */
[----:B------:R-:W-:-:S04]  /*12950*/  ISETP.GE.AND P0, PT, R5, 0x31, PT ;  /* 0x000000310500780c */ /* 0x000fc80003f06270 */
[----:B------:R-:W-:Y:S01]  /*12960*/  @!PT LDS RZ, [RZ] ;  /* 0x00000000fffff984 */ /* 0x000fe20000000800 */
[----:B------:R-:W-:Y:S01]  /*12970*/  @!PT LDS RZ, [RZ] ;  /* 0x00000000fffff984 */ /* 0x000fe20000000800 */
[----:B------:R-:W-:Y:S01]  /*12980*/  @!PT LDS RZ, [RZ] ;  /* 0x00000000fffff984 */ /* 0x000fe20000000800 */
[----:B------:R0:W-:Y:S01]  /*12990*/  @P1 LDGSTS.E.BYPASS.LTC128B.128 [R21+0xf400], desc[UR36][R2.64], !P3 ;  /* 0x0f40000002151fae */ /* 0x0001e2000d901d64 */
[----:B------:R-:W-:Y:S01]  /*129a0*/  IMAD.MOV.U32 R13, RZ, RZ, R0 ;  /* 0x000000ffff0d7224 */ /* 0x000fe200078e0000 */
[----:B------:R-:W-:-:S07]  /*129b0*/  ISETP.GE.AND P1, PT, R5, 0x41, PT ;  /* 0x000000410500780c */ /* 0x000fce0003f26270 */
[----:B------:R-:W-:Y:S01]  /*129c0*/  @P0 LEA R8, R23, UR48, 0x1 ;  /* 0x0000003017080c11 */ /* 0x000fe2000f8e08ff */
[----:B------:R-:W-:-:S07]  /*129d0*/  IMAD.MOV.U32 R7, RZ, RZ, R14 ;  /* 0x000000ffff077224 */ /* 0x000fce00078e000e */
[----:B0-----:R-:W-:Y:S05]  /*129e0*/  WARPSYNC.COLLECTIVE R15, `(.L_x_1114) ;  /* 0x000000000f087348 */ /* 0x001fea0003c00000 */
[----:B------:R1:W2:Y:S02]  /*129f0*/  SHFL.IDX P6, R14, R13, R12, R11 ;  /* 0x0000000c0d0e7389 */ /* 0x0002a400000c000b */
[----:B012---:R-:W-:Y:S01]  /*12a00*/  ENDCOLLECTIVE ;  /* 0x000000000000791b */ /* 0x007fe20003800000 */
.L_x_1114:
[----:B------:R-:W-:Y:S01]  /*12a10*/  @P1 LEA R21, R23, UR48, 0x1 ;  /* 0x0000003017151c11 */ /* 0x000fe2000f8e08ff */
[----:B------:R-:W-:Y:S02]  /*12a20*/  IMAD.MOV.U32 R13, RZ, RZ, R4 ;  /* 0x000000ffff0d7224 */ /* 0x000fe400078e0004 */
[----:B------:R-:W-:Y:S01]  /*12a30*/  IMAD.MOV.U32 R12, RZ, RZ, 0x4 ;  /* 0x00000004ff0c7424 */ /* 0x000fe200078e00ff */
[----:B------:R-:W-:-:S13]  /*12a40*/  @P0 LEA R2, P2, R18, R14, 0x1 ;  /* 0x0000000e12020211 */ /* 0x000fda00078408ff */
[----:B------:R-:W-:Y:S05]  /*12a50*/  WARPSYNC.COLLECTIVE R15, `(.L_x_1115) ;  /* 0x000000000f087348 */ /* 0x000fea0003c00000 */
[----:B------:R0:W1:Y:S02]  /*12a60*/  SHFL.IDX P6, R14, R13, R12, R11 ;  /* 0x0000000c0d0e7389 */ /* 0x00006400000c000b */
[----:B01----:R-:W-:Y:S01]  /*12a70*/  ENDCOLLECTIVE ;  /* 0x000000000000791b */ /* 0x003fe20003800000 */
.L_x_1115:
        /* <DEDUP_REMOVED lines=10> */
.L_x_1116:
[----:B------:R-:W-:Y:S02]  /*12b20*/  IMAD.MOV.U32 R13, RZ, RZ, R4 ;  /* 0x000000ffff0d7224 */ /* 0x000fe400078e0004 */
[----:B------:R-:W-:Y:S02]  /*12b30*/  IMAD.MOV.U32 R12, RZ, RZ, 0x5 ;  /* 0x00000005ff0c7424 */ /* 0x000fe400078e00ff */
[----:B------:R-:W-:-:S07]  /*12b40*/  IMAD.MOV.U32 R9, RZ, RZ, R14 ;  /* 0x000000ffff097224 */ /* 0x000fce00078e000e */
[----:B------:R-:W-:Y:S05]  /*12b50*/  WARPSYNC.COLLECTIVE R15, `(.L_x_1117) ;  /* 0x000000000f087348 */ /* 0x000fea0003c00000 */
[----:B------:R0:W1:Y:S02]  /*12b60*/  SHFL.IDX P6, R14, R13, R12, R11 ;  /* 0x0000000c0d0e7389 */ /* 0x00006400000c000b */
[----:B01----:R-:W-:Y:S01]  /*12b70*/  ENDCOLLECTIVE ;  /* 0x000000000000791b */ /* 0x003fe20003800000 */
.L_x_1117:
[----:B------:R-:W-:-:S05]  /*12b80*/  @P1 LEA R2, P0, R18, R9, 0x1 ;  /* 0x0000000912021211 */ /* 0x000fca00078008ff */
[----:B------:R-:W-:Y:S01]  /*12b90*/  @P1 IMAD.X R3, RZ, RZ, R6, P0 ;  /* 0x000000ffff031224 */ /* 0x000fe200000e0606 */
[----:B------:R-:W-:-:S04]  /*12ba0*/  ISETP.GE.AND P0, PT, R5, 0x51, PT ;  /* 0x000000510500780c */ /* 0x000fc80003f06270 */
[----:B------:R-:W-:Y:S01]  /*12bb0*/  @!PT LDS RZ, [RZ] ;  /* 0x00000000fffff984 */ /* 0x000fe20000000800 */
[----:B------:R-:W-:Y:S01]  /*12bc0*/  @!PT LDS RZ, [RZ] ;  /* 0x00000000fffff984 */ /* 0x000fe20000000800 */
[----:B------:R-:W-:Y:S01]  /*12bd0*/  @!PT LDS RZ, [RZ] ;  /* 0x00000000fffff984 */ /* 0x000fe20000000800 */
[----:B------:R0:W-:Y:S01]  /*12be0*/  @P1 LDGSTS.E.BYPASS.LTC128B.128 [R21+0x10400], desc[UR36][R2.64], !P3 ;  /* 0x1040000002151fae */ /* 0x0001e2000d901d64 */
[----:B------:R-:W-:Y:S01]  /*12bf0*/  IMAD.MOV.U32 R13, RZ, RZ, R0 ;  /* 0x000000ffff0d7224 */ /* 0x000fe200078e0000 */
[----:B------:R-:W-:Y:S01]  /*12c00*/  ISETP.GE.AND P1, PT, R5, 0x61, PT ;  /* 0x000000610500780c */ /* 0x000fe20003f26270 */
[----:B------:R-:W-:-:S12]  /*12c10*/  IMAD.MOV.U32 R7, RZ, RZ, R14 ;  /* 0x000000ffff077224 */ /* 0x000fd800078e000e */
[----:B0-----:R-:W-:Y:S05]  /*12c20*/  WARPSYNC.COLLECTIVE R15, `(.L_x_1118) ;  /* 0x000000000f087348 */ /* 0x001fea0003c00000 */
[----:B------:R1:W2:Y:S02]  /*12c30*/  SHFL.IDX P6, R14, R13, R12, R11 ;  /* 0x0000000c0d0e7389 */ /* 0x0002a400000c000b */
[----:B012---:R-:W-:Y:S01]  /*12c40*/  ENDCOLLECTIVE ;  /* 0x000000000000791b */ /* 0x007fe20003800000 */
.L_x_1118:
[----:B------:R-:W-:Y:S02]  /*12c50*/  IMAD.MOV.U32 R13, RZ, RZ, R4 ;  /* 0x000000ffff0d7224 */ /* 0x000fe400078e0004 */
[----:B------:R-:W-:Y:S01]  /*12c60*/  IMAD.MOV.U32 R12, RZ, RZ, 0x6 ;  /* 0x00000006ff0c7424 */ /* 0x000fe200078e00ff */
[----:B------:R-:W-:-:S13]  /*12c70*/  @P0 LEA R2, P2, R18, R14, 0x1 ;  /* 0x0000000e12020211 */ /* 0x000fda00078408ff */
[----:B------:R-:W-:Y:S05]  /*12c80*/  WARPSYNC.COLLECTIVE R15, `(.L_x_1119) ;  /* 0x000000000f087348 */ /* 0x000fea0003c00000 */
[----:B------:R0:W1:Y:S02]  /*12c90*/  SHFL.IDX P6, R14, R13, R12, R11 ;  /* 0x0000000c0d0e7389 */ /* 0x00006400000c000b */
[----:B01----:R-:W-:Y:S01]  /*12ca0*/  ENDCOLLECTIVE ;  /* 0x000000000000791b */ /* 0x003fe20003800000 */
.L_x_1119:
[----:B------:R-:W-:Y:S01]  /*12cb0*/  @P0 IMAD.X R3, RZ, RZ, R7, P2 ;  /* 0x000000ffff030224 */ /* 0x000fe200010e0607 */
[----:B------:R-:W-:-:S05]  /*12cc0*/  @P0 LEA R7, R23, UR48, 0x1 ;  /* 0x0000003017070c11 */ /* 0x000fca000f8e08ff */
        /* <DEDUP_REMOVED lines=9> */
.L_x_1120:
[----:B------:R-:W-:Y:S02]  /*12d60*/  IMAD.MOV.U32 R13, RZ, RZ, R4 ;  /* 0x000000ffff0d7224 */ /* 0x000fe400078e0004 */
[----:B------:R-:W-:Y:S02]  /*12d70*/  IMAD.MOV.U32 R12, RZ, RZ, 0x7 ;  /* 0x00000007ff0c7424 */ /* 0x000fe400078e00ff */
[----:B------:R-:W-:-:S07]  /*12d80*/  IMAD.MOV.U32 R9, RZ, RZ, R14 ;  /* 0x000000ffff097224 */ /* 0x000fce00078e000e */
[----:B------:R-:W-:Y:S05]  /*12d90*/  WARPSYNC.COLLECTIVE R15, `(.L_x_1121) ;  /* 0x000000000f087348 */ /* 0x000fea0003c00000 */
[----:B------:R0:W1:Y:S02]  /*12da0*/  SHFL.IDX P6, R14, R13, R12, R11 ;  /* 0x0000000c0d0e7389 */ /* 0x00006400000c000b */
[----:B01----:R-:W-:Y:S01]  /*12db0*/  ENDCOLLECTIVE ;  /* 0x000000000000791b */ /* 0x003fe20003800000 */
.L_x_1121:
[----:B------:R-:W-:Y:S02]  /*12dc0*/  @P1 LEA R2, P0, R18, R9, 0x1 ;  /* 0x0000000912021211 */ /* 0x000fe400078008ff */
[----:B------:R-:W-:-:S03]  /*12dd0*/  @P1 LEA R9, R23, UR48, 0x1 ;  /* 0x0000003017091c11 */ /* 0x000fc6000f8e08ff */
        /* <DEDUP_REMOVED lines=10> */
.L_x_1122:
[----:B------:R-:W-:Y:S05]  /*12e80*/  BRA `(.L_x_1123) ;  /* 0xffffffc800b87947 */ /* 0x000fea000383ffff */
.L_x_1070:
[----:B------:R-:W-:Y:S02]  /*12e90*/  IMAD.MOV.U32 R13, RZ, RZ, R8 ;  /* 0x000000ffff0d7224 */ /* 0x000fe400078e0008 */
[----:B------:R-:W-:Y:S02]  /*12ea0*/  IMAD.MOV.U32 R12, RZ, RZ, RZ ;  /* 0x000000ffff0c7224 */ /* 0x000fe400078e00ff */
[----:B------:R-:W-:Y:S02]  /*12eb0*/  IMAD.MOV.U32 R11, RZ, RZ, 0x181f ;  /* 0x0000181fff0b7424 */ /* 0x000fe400078e00ff */
[----:B------:R-:W-:Y:S02]  /*12ec0*/  IMAD.MOV.U32 R15, RZ, RZ, -0x1 ;  /* 0xffffffffff0f7424 */ /* 0x000fe400078e00ff */
[----:B------:R-:W-:-:S07]  /*12ed0*/  VIADD R4, R20, UR43 ;  /* 0x0000002b14047c36 */ /* 0x000fce0008000000 */
[----:B------:R-:W-:Y:S05]  /*12ee0*/  WARPSYNC.COLLECTIVE R15, `(.L_x_1124) ;  /* 0x000000000f087348 */ /* 0x000fea0003c00000 */
[----:B------:R0:W1:Y:S02]  /*12ef0*/  SHFL.IDX P6, R14, R13, R12, R11 ;  /* 0x0000000c0d0e7389 */ /* 0x00006400000c000b */
[----:B01----:R-:W-:Y:S01]  /*12f00*/  ENDCOLLECTIVE ;  /* 0x000000000000791b */ /* 0x003fe20003800000 */
.L_x_1124:
[----:B------:R-:W-:Y:S02]  /*12f10*/  VIADD R10, R4, 0x10 ;  /* 0x00000010040a7836 */ /* 0x000fe40000000000 */
[----:B------:R-:W-:Y:S02]  /*12f20*/  IMAD.MOV.U32 R13, RZ, RZ, R7 ;  /* 0x000000ffff0d7224 */ /* 0x000fe400078e0007 */
[----:B------:R-:W-:-:S07]  /*12f30*/  IMAD.MOV.U32 R2, RZ, RZ, R14 ;  /* 0x000000ffff027224 */ /* 0x000fce00078e000e */
[----:B------:R-:W-:Y:S05]  /*12f40*/  WARPSYNC.COLLECTIVE R15, `(.L_x_1125) ;  /* 0x000000000f087348 */ /* 0x000fea0003c00000 */
[----:B------:R0:W1:Y:S02]  /*12f50*/  SHFL.IDX P6, R14, R13, R12, R11 ;  /* 0x0000000c0d0e7389 */ /* 0x00006400000c000b */
[----:B01----:R-:W-:Y:S01]  /*12f60*/  ENDCOLLECTIVE ;  /* 0x000000000000791b */ /* 0x003fe20003800000 */
.L_x_1125:
[----:B------:R-:W-:Y:S02]  /*12f70*/  ULDC UR4, c[0x0][0x288] ;  /* 0x0000a20000047ab9 */ /* 0x000fe40000000800 */
[----:B------:R-:W-:-:S05]  /*12f80*/  IMAD R5, R9, UR4, RZ ;  /* 0x0000000409057c24 */ /* 0x000fca000f8e02ff */
        /* <DEDUP_REMOVED lines=10> */
.L_x_1126:
[----:B------:R-:W-:Y:S01]  /*13030*/  @!PT LDS RZ, [RZ] ;  /* 0x00000000fffff984 */ /* 0x000fe20000000800 */
[----:B------:R-:W-:Y:S01]  /*13040*/  @!PT LDS RZ, [RZ] ;  /* 0x00000000fffff984 */ /* 0x000fe20000000800 */
[----:B------:R-:W-:Y:S01]  /*13050*/  @!PT LDS RZ, [RZ] ;  /* 0x00000000fffff984 */ /* 0x000fe20000000800 */
[----:B------:R0:W-:Y:S01]  /*13060*/  @!P1 LDGSTS.E.BYPASS.LTC128B.128 [R25+0x8400], desc[UR36][R2.64], !P0 ;  /* 0x0840000002199fae */ /* 0x0001e2000c101d64 */
[----:B------:R-:W-:Y:S01]  /*13070*/  ISETP.GE.AND P1, PT, R10, R5, PT ;  /* 0x000000050a00720c */ /* 0x000fe20003f26270 */
[----:B------:R-:W-:-:S12]  /*13080*/  IMAD.MOV.U32 R13, RZ, RZ, R7 ;  /* 0x000000ffff0d7224 */ /* 0x000fd800078e0007 */
[----:B0-----:R-:W-:Y:S01]  /*13090*/  @!P1 LEA R25, R23, UR48, 0x1 ;  /* 0x0000003017199c11 */ /* 0x001fe2000f8e08ff */
[----:B------:R-:W-:-:S07]  /*130a0*/  IMAD.MOV.U32 R10, RZ, RZ, R14 ;  /* 0x000000ffff0a7224 */ /* 0x000fce00078e000e */
[----:B------:R-:W-:Y:S05]  /*130b0*/  WARPSYNC.COLLECTIVE R15, `(.L_x_1127) ;  /* 0x000000000f087348 */ /* 0x000fea0003c00000 */
[----:B------:R0:W1:Y:S02]  /*130c0*/  SHFL.IDX P6, R14, R13, R12, R11 ;  /* 0x0000000c0d0e7389 */ /* 0x00006400000c000b */
[----:B01----:R-:W-:Y:S01]  /*130d0*/  ENDCOLLECTIVE ;  /* 0x000000000000791b */ /* 0x003fe20003800000 */
.L_x_1127:
[----:B------:R-:W-:Y:S02]  /*130e0*/  IMAD.MOV.U32 R13, RZ, RZ, R8 ;  /* 0x000000ffff0d7224 */ /* 0x000fe400078e0008 */
[----:B------:R-:W-:Y:S02]  /*130f0*/  IMAD.MOV.U32 R12, RZ, RZ, 0x2 ;  /* 0x00000002ff0c7424 */ /* 0x000fe400078e00ff */
[----:B------:R-:W-:-:S07]  /*13100*/  IMAD.MOV.U32 R21, RZ, RZ, R14 ;  /* 0x000000ffff157224 */ /* 0x000fce00078e000e */
[----:B------:R-:W-:Y:S05]  /*13110*/  WARPSYNC.COLLECTIVE R15, `(.L_x_1128) ;  /* 0x000000000f087348 */ /* 0x000fea0003c00000 */
[----:B------:R0:W1:Y:S02]  /*13120*/  SHFL.IDX P6, R14, R13, R12, R11 ;  /* 0x0000000c0d0e7389 */ /* 0x00006400000c000b */
[----:B01----:R-:W-:Y:S01]  /*13130*/  ENDCOLLECTIVE ;  /* 0x000000000000791b */ /* 0x003fe20003800000 */
.L_x_1128:
[----:B------:R-:W-:-:S05]  /*13140*/  @!P1 LEA R2, P2, R18, R21, 0x1 ;  /* 0x0000001512029211 */ /* 0x000fca00078408ff */
[----:B------:R-:W-:Y:S02]  /*13150*/  @!P1 IMAD.X R3, RZ, RZ, R10, P2 ;  /* 0x000000ffff039224 */ /* 0x000fe400010e060a */
[----:B------:R-:W-:-:S03]  /*13160*/  VIADD R10, R4, 0x20 ;  /* 0x00000020040a7836 */ /* 0x000fc60000000000 */
[----:B------:R-:W-:Y:S01]  /*13170*/  @!PT LDS RZ, [RZ] ;  /* 0x00000000fffff984 */ /* 0x000fe20000000800 */
[----:B------:R-:W-:Y:S01]  /*13180*/  @!PT LDS RZ, [RZ] ;  /* 0x00000000fffff984 */ /* 0x000fe20000000800 */
[----:B------:R-:W-:Y:S01]  /*13190*/  @!PT LDS RZ, [RZ] ;  /* 0x00000000fffff984 */ /* 0x000fe20000000800 */
[----:B------:R0:W-:Y:S01]  /*131a0*/  @!P1 LDGSTS.E.BYPASS.LTC128B.128 [R25+0x8c00], desc[UR36][R2.64], !P0 ;  /* 0x08c0000002199fae */ /* 0x0001e2000c101d64 */
[----:B------:R-:W-:Y:S01]  /*131b0*/  IMAD.MOV.U32 R13, RZ, RZ, R7 ;  /* 0x000000ffff0d7224 */ /* 0x000fe200078e0007 */
[----:B------:R-:W-:Y:S01]  /*131c0*/  ISETP.GE.AND P1, PT, R10, R5, PT ;  /* 0x000000050a00720c */ /* 0x000fe20003f26270 */
[----:B------:R-:W-:Y:S02]  /*131d0*/  VIADD R10, R4, 0x30 ;  /* 0x00000030040a7836 */ /* 0x000fe40000000000 */
[----:B------:R-:W-:-:S10]  /*131e0*/  IMAD.MOV.U32 R9, RZ, RZ, R14 ;  /* 0x000000ffff097224 */ /* 0x000fd400078e000e */
[----:B0-----:R-:W-:Y:S05]  /*131f0*/  WARPSYNC.COLLECTIVE R15, `(.L_x_1129) ;  /* 0x000000000f087348 */ /* 0x001fea0003c00000 */
[----:B------:R1:W2:Y:S02]  /*13200*/  SHFL.IDX P6, R14, R13, R12, R11 ;  /* 0x0000000c0d0e7389 */ /* 0x0002a400000c000b */
[----:B012---:R-:W-:Y:S01]  /*13210*/  ENDCOLLECTIVE ;  /* 0x000000000000791b */ /* 0x007fe20003800000 */
.L_x_1129:
[----:B------:R-:W-:Y:S01]  /*13220*/  @!P1 LEA R20, R23, UR48, 0x1 ;  /* 0x0000003017149c11 */ /* 0x000fe2000f8e08ff */
[----:B------:R-:W-:Y:S02]  /*13230*/  IMAD.MOV.U32 R13, RZ, RZ, R8 ;  /* 0x000000ffff0d7224 */ /* 0x000fe400078e0008 */
[----:B------:R-:W-:Y:S01]  /*13240*/  IMAD.MOV.U32 R12, RZ, RZ, 0x3 ;  /* 0x00000003ff0c7424 */ /* 0x000fe200078e00ff */
[----:B------:R-:W-:-:S13]  /*13250*/  @!P1 LEA R2, P2, R18, R14, 0x1 ;  /* 0x0000000e12029211 */ /* 0x000fda00078408ff */
[----:B------:R-:W-:Y:S05]  /*13260*/  WARPSYNC.COLLECTIVE R15, `(.L_x_1130) ;  /* 0x000000000f087348 */ /* 0x000fea0003c00000 */
[----:B------:R0:W1:Y:S02]  /*13270*/  SHFL.IDX P6, R14, R13, R12, R11 ;  /* 0x0000000c0d0e7389 */ /* 0x00006400000c000b */
[----:B01----:R-:W-:Y:S01]  /*13280*/  ENDCOLLECTIVE ;  /* 0x000000000000791b */ /* 0x003fe20003800000 */
.L_x_1130:
[----:B------:R-:W-:-:S05]  /*13290*/  @!P1 IMAD.X R3, RZ, RZ, R9, P2 ;  /* 0x000000ffff039224 */ /* 0x000fca00010e0609 */
[----:B------:R-:W-:Y:S01]  /*132a0*/  @!PT LDS RZ, [RZ] ;  /* 0x00000000fffff984 */ /* 0x000fe20000000800 */
[----:B------:R-:W-:Y:S01]  /*132b0*/  @!PT LDS RZ, [RZ] ;  /* 0x00000000fffff984 */ /* 0x000fe20000000800 */
[----:B------:R-:W-:Y:S01]  /*132c0*/  @!PT LDS RZ, [RZ] ;  /* 0x00000000fffff984 */ /* 0x000fe20000000800 */
[----:B------:R0:W-:Y:S01]  /*132d0*/  @!P1 LDGSTS.E.BYPASS.LTC128B.128 [R20+0x9400], desc[UR36][R2.64], !P0 ;  /* 0x0940000002149fae */ /* 0x0001e2000c101d64 */
[----:B------:R-:W-:Y:S01]  /*132e0*/  ISETP.GE.AND P1, PT, R10, R5, PT ;  /* 0x000000050a00720c */ /* 0x000fe20003f26270 */
[----:B------:R-:W-:-:S12]  /*132f0*/  IMAD.MOV.U32 R13, RZ, RZ, R7 ;  /* 0x000000ffff0d7224 */ /* 0x000fd800078e0007 */
[----:B------:R-:W-:Y:S01]  /*13300*/  @!P1 LEA R25, R23, UR48, 0x1 ;  /* 0x0000003017199c11 */ /* 0x000fe2000f8e08ff */
[----:B0-----:R-:W-:-:S07]  /*13310*/  IMAD.MOV.U32 R10, RZ, RZ, R14 ;  /* 0x000000ffff0a7224 */ /* 0x001fce00078e000e */
[----:B------:R-:W-:Y:S05]  /*13320*/  WARPSYNC.COLLECTIVE R15, `(.L_x_1131) ;  /* 0x000000000f087348 */ /* 0x000fea0003c00000 */
[----:B------:R0:W1:Y:S02]  /*13330*/  SHFL.IDX P6, R14, R13, R12, R11 ;  /* 0x0000000c0d0e7389 */ /* 0x00006400000c000b */
[----:B01----:R-:W-:Y:S01]  /*13340*/  ENDCOLLECTIVE ;  /* 0x000000000000791b */ /* 0x003fe20003800000 */
.L_x_1131:
[----:B------:R-:W-:Y:S02]  /*13350*/  IMAD.MOV.U32 R13, RZ, RZ, R8 ;  /* 0x000000ffff0d7224 */ /* 0x000fe400078e0008 */
[----:B------:R-:W-:Y:S02]  /*13360*/  IMAD.MOV.U32 R12, RZ, RZ, 0x4 ;  /* 0x00000004ff0c7424 */ /* 0x000fe400078e00ff */
[----:B------:R-:W-:-:S07]  /*13370*/  IMAD.MOV.U32 R21, RZ, RZ, R14 ;  /* 0x000000ffff157224 */ /* 0x000fce00078e000e */
[----:B------:R-:W-:Y:S05]  /*13380*/  WARPSYNC.COLLECTIVE R15, `(.L_x_1132) ;  /* 0x000000000f087348 */ /* 0x000fea0003c00000 */
[----:B------:R0:W1:Y:S02]  /*13390*/  SHFL.IDX P6, R14, R13, R12, R11 ;  /* 0x0000000c0d0e7389 */ /* 0x00006400000c000b */
[----:B01----:R-:W-:Y:S01]  /*133a0*/  ENDCOLLECTIVE ;  /* 0x000000000000791b */ /* 0x003fe20003800000 */
.L_x_1132:
        /* <DEDUP_REMOVED lines=14> */
.L_x_1133:
[----:B------:R-:W-:Y:S01]  /*13490*/  @!P1 LEA R20, R23, UR48, 0x1 ;  /* 0x0000003017149c11 */ /* 0x000fe2000f8e08ff */
[----:B------:R-:W-:Y:S02]  /*134a0*/  IMAD.MOV.U32 R13, RZ, RZ, R8 ;  /* 0x000000ffff0d7224 */ /* 0x000fe400078e0008 */
[----:B------:R-:W-:Y:S01]  /*134b0*/  IMAD.MOV.U32 R12, RZ, RZ, 0x5 ;  /* 0x00000005ff0c7424 */ /* 0x000fe200078e00ff */
[----:B------:R-:W-:-:S13]  /*134c0*/  @!P1 LEA R2, P2, R18, R14, 0x1 ;  /* 0x0000000e12029211 */ /* 0x000fda00078408ff */
[----:B------:R-:W-:Y:S05]  /*134d0*/  WARPSYNC.COLLECTIVE R15, `(.L_x_1134) ;  /* 0x000000000f087348 */ /* 0x000fea0003c00000 */
[----:B------:R0:W1:Y:S02]  /*134e0*/  SHFL.IDX P6, R14, R13, R12, R11 ;  /* 0x0000000c0d0e7389 */ /* 0x00006400000c000b */
[----:B01----:R-:W-:Y:S01]  /*134f0*/  ENDCOLLECTIVE ;  /* 0x000000000000791b */ /* 0x003fe20003800000 */
.L_x_1134:
[----:B------:R-:W-:-:S05]  /*13500*/  @!P1 IMAD.X R3, RZ, RZ, R9, P2 ;  /* 0x000000ffff039224 */ /* 0x000fca00010e0609 */
[----:B------:R-:W-:Y:S01]  /*13510*/  @!PT LDS RZ, [RZ] ;  /* 0x00000000fffff984 */ /* 0x000fe20000000800 */
[----:B------:R-:W-:Y:S01]  /*13520*/  @!PT LDS RZ, [RZ] ;  /* 0x00000000fffff984 */ /* 0x000fe20000000800 */
[----:B------:R-:W-:Y:S01]  /*13530*/  @!PT LDS RZ, [RZ] ;  /* 0x00000000fffff984 */ /* 0x000fe20000000800 */
[----:B------:R0:W-:Y:S01]  /*13540*/  @!P1 LDGSTS.E.BYPASS.LTC128B.128 [R20+0xa400], desc[UR36][R2.64], !P0 ;  /* 0x0a40000002149fae */ /* 0x0001e2000c101d64 */
[----:B------:R-:W-:Y:S01]  /*13550*/  ISETP.GE.AND P1, PT, R10, R5, PT ;  /* 0x000000050a00720c */ /* 0x000fe20003f26270 */
[----:B------:R-:W-:Y:S02]  /*13560*/  IMAD.MOV.U32 R13, RZ, RZ, R7 ;  /* 0x000000ffff0d7224 */ /* 0x000fe400078e0007 */
[----:B------:R-:W-:-:S10]  /*13570*/  IMAD.MOV.U32 R10, RZ, RZ, R14 ;  /* 0x000000ffff0a7224 */ /* 0x000fd400078e000e */
[----:B0-----:R-:W-:Y:S05]  /*13580*/  WARPSYNC.COLLECTIVE R15, `(.L_x_1135) ;  /* 0x000000000f087348 */ /* 0x001fea0003c00000 */
[----:B------:R1:W2:Y:S02]  /*13590*/  SHFL.IDX P6, R14, R13, R12, R11 ;  /* 0x0000000c0d0e7389 */ /* 0x0002a400000c000b */
[----:B012---:R-:W-:Y:S01]  /*135a0*/  ENDCOLLECTIVE ;  /* 0x000000000000791b */ /* 0x007fe20003800000 */
.L_x_1135:
[----:B------:R-:W-:Y:S02]  /*135b0*/  IMAD.MOV.U32 R13, RZ, RZ, R8 ;  /* 0x000000ffff0d7224 */ /* 0x000fe400078e0008 */
[----:B------:R-:W-:Y:S02]  /*135c0*/  IMAD.MOV.U32 R12, RZ, RZ, 0x6 ;  /* 0x00000006ff0c7424 */ /* 0x000fe400078e00ff */
[----:B------:R-:W-:-:S07]  /*135d0*/  IMAD.MOV.U32 R21, RZ, RZ, R14 ;  /* 0x000000ffff157224 */ /* 0x000fce00078e000e */
[----:B------:R-:W-:Y:S05]  /*135e0*/  WARPSYNC.COLLECTIVE R15, `(.L_x_1136) ;  /* 0x000000000f087348 */ /* 0x000fea0003c00000 */
[----:B------:R0:W1:Y:S02]  /*135f0*/  SHFL.IDX P6, R14, R13, R12, R11 ;  /* 0x0000000c0d0e7389 */ /* 0x00006400000c000b */
[----:B01----:R-:W-:Y:S01]  /*13600*/  ENDCOLLECTIVE ;  /* 0x000000000000791b */ /* 0x003fe20003800000 */
.L_x_1136:
[----:B------:R-:W-:Y:S02]  /*13610*/  @!P1 LEA R2, P2, R18, R21, 0x1 ;  /* 0x0000001512029211 */ /* 0x000fe400078408ff */
[----:B------:R-:W-:-:S03]  /*13620*/  @!P1 LEA R21, R23, UR48, 0x1 ;  /* 0x0000003017159c11 */ /* 0x000fc6000f8e08ff */
        /* <DEDUP_REMOVED lines=12> */
.L_x_1137:
[----:B------:R-:W-:Y:S01]  /*136f0*/  @!P1 LEA R25, R23, UR48, 0x1 ;  /* 0x0000003017199c11 */ /* 0x000fe2000f8e08ff */
[----:B------:R-:W-:Y:S02]  /*13700*/  IMAD.MOV.U32 R13, RZ, RZ, R8 ;  /* 0x000000ffff0d7224 */ /* 0x000fe400078e0008 */
[----:B------:R-:W-:Y:S01]  /*13710*/  IMAD.MOV.U32 R12, RZ, RZ, 0x7 ;  /* 0x00000007ff0c7424 */ /* 0x000fe200078e00ff */
[----:B------:R-:W-:-:S13]  /*13720*/  @!P1 LEA R2, P2, R18, R14, 0x1 ;  /* 0x0000000e12029211 */ /* 0x000fda00078408ff */
[----:B------:R-:W-:Y:S05]  /*13730*/  WARPSYNC.COLLECTIVE R15, `(.L_x_1138) ;  /* 0x000000000f087348 */ /* 0x000fea0003c00000 */
[----:B------:R0:W1:Y:S02]  /*13740*/  SHFL.IDX P6, R14, R13, R12, R11 ;  /* 0x0000000c0d0e7389 */ /* 0x00006400000c000b */
[----:B01----:R-:W-:Y:S01]  /*13750*/  ENDCOLLECTIVE ;  /* 0x000000000000791b */ /* 0x003fe20003800000 */
.L_x_1138:
[----:B------:R-:W-:-:S05]  /*13760*/  @!P1 IMAD.X R3, RZ, RZ, R9, P2 ;  /* 0x000000ffff039224 */ /* 0x000fca00010e0609 */
[----:B------:R-:W-:Y:S01]  /*13770*/  @!PT LDS RZ, [RZ] ;  /* 0x00000000fffff984 */ /* 0x000fe20000000800 */
[----:B------:R-:W-:Y:S01]  /*13780*/  @!PT LDS RZ, [RZ] ;  /* 0x00000000fffff984 */ /* 0x000fe20000000800 */
[----:B------:R-:W-:Y:S01]  /*13790*/  @!PT LDS RZ, [RZ] ;  /* 0x00000000fffff984 */ /* 0x000fe20000000800 */
[----:B------:R0:W-:Y:S01]  /*137a0*/  @!P1 LDGSTS.E.BYPASS.LTC128B.128 [R25+0xb400], desc[UR36][R2.64], !P0 ;  /* 0x0b40000002199fae */ /* 0x0001e2000c101d64 */
[----:B------:R-:W-:Y:S02]  /*137b0*/  IMAD.MOV.U32 R13, RZ, RZ, R7 ;  /* 0x000000ffff0d7224 */ /* 0x000fe400078e0007 */
[----:B0-----:R-:W-:Y:S02]  /*137c0*/  VIADD R2, R4, 0x70 ;  /* 0x0000007004027836 */ /* 0x001fe40000000000 */
[----:B------:R-:W-:-:S03]  /*137d0*/  IMAD.MOV.U32 R8, RZ, RZ, R14 ;  /* 0x000000ffff087224 */ /* 0x000fc600078e000e */
[----:B------:R-:W-:-:S13]  /*137e0*/  ISETP.GE.AND P1, PT, R2, R5, PT ;  /* 0x000000050200720c */ /* 0x000fda0003f26270 */
[----:B------:R-:W-:Y:S05]  /*137f0*/  WARPSYNC.COLLECTIVE R15, `(.L_x_1139) ;  /* 0x000000000f087348 */ /* 0x000fea0003c00000 */
[----:B------:R0:W1:Y:S02]  /*13800*/  SHFL.IDX P6, R14, R13, R12, R11 ;  /* 0x0000000c0d0e7389 */ /* 0x00006400000c000b */
[----:B01----:R-:W-:Y:S01]  /*13810*/  ENDCOLLECTIVE ;  /* 0x000000000000791b */ /* 0x003fe20003800000 */
.L_x_1139:
[----:B------:R-:W-:Y:S01]  /*13820*/  @!P1 LEA R21, R23, UR48, 0x1 ;  /* 0x0000003017159c11 */ /* 0x000fe2000f8e08ff */
[----:B------:R-:W-:Y:S02]  /*13830*/  IMAD.MOV.U32 R13, RZ, RZ, R6 ;  /* 0x000000ffff0d7224 */ /* 0x000fe400078e0006 */
[----:B------:R-:W-:Y:S02]  /*13840*/  IMAD.MOV.U32 R12, RZ, RZ, RZ ;  /* 0x000000ffff0c7224 */ /* 0x000fe400078e00ff */
[----:B------:R-:W-:-:S07]  /*13850*/  IMAD.MOV.U32 R7, RZ, RZ, R14 ;  /* 0x000000ffff077224 */ /* 0x000fce00078e000e */
[----:B------:R-:W-:Y:S05]  /*13860*/  WARPSYNC.COLLECTIVE R15, `(.L_x_1140) ;  /* 0x000000000f087348 */ /* 0x000fea0003c00000 */
[----:B------:R0:W1:Y:S02]  /*13870*/  SHFL.IDX P6, R14, R13, R12, R11 ;  /* 0x0000000c0d0e7389 */ /* 0x00006400000c000b */
[----:B01----:R-:W-:Y:S01]  /*13880*/  ENDCOLLECTIVE ;  /* 0x000000000000791b */ /* 0x003fe20003800000 */
.L_x_1140:
        /* <DEDUP_REMOVED lines=14> */
.L_x_1141:
[----:B------:R-:W-:Y:S01]  /*13970*/  @!P1 LEA R25, R23, UR48, 0x1 ;  /* 0x0000003017199c11 */ /* 0x000fe2000f8e08ff */
[----:B------:R-:W-:Y:S02]  /*13980*/  IMAD.MOV.U32 R13, RZ, RZ, R6 ;  /* 0x000000ffff0d7224 */ /* 0x000fe400078e0006 */
[----:B------:R-:W-:Y:S01]  /*13990*/  IMAD.MOV.U32 R12, RZ, RZ, 0x1 ;  /* 0x00000001ff0c7424 */ /* 0x000fe200078e00ff */
[----:B------:R-:W-:-:S13]  /*139a0*/  @!P1 LEA R2, P2, R18, R14, 0x1 ;  /* 0x0000000e12029211 */ /* 0x000fda00078408ff */
[----:B------:R-:W-:Y:S05]  /*139b0*/  WARPSYNC.COLLECTIVE R15, `(.L_x_1142) ;  /* 0x000000000f087348 */ /* 0x000fea0003c00000 */
[----:B------:R0:W1:Y:S02]  /*139c0*/  SHFL.IDX P6, R14, R13, R12, R11 ;  /* 0x0000000c0d0e7389 */ /* 0x00006400000c000b */
[----:B01----:R-:W-:Y:S01]  /*139d0*/  ENDCOLLECTIVE ;  /* 0x000000000000791b */ /* 0x003fe20003800000 */
.L_x_1142:
        /* <DEDUP_REMOVED lines=11> */
.L_x_1143:
[----:B------:R-:W-:Y:S02]  /*13a90*/  IMAD.MOV.U32 R13, RZ, RZ, R6 ;  /* 0x000000ffff0d7224 */ /* 0x000fe400078e0006 */
[----:B------:R-:W-:Y:S02]  /*13aa0*/  IMAD.MOV.U32 R12, RZ, RZ, 0x2 ;  /* 0x00000002ff0c7424 */ /* 0x000fe400078e00ff */
[----:B------:R-:W-:-:S07]  /*13ab0*/  IMAD.MOV.U32 R9, RZ, RZ, R14 ;  /* 0x000000ffff097224 */ /* 0x000fce00078e000e */
[----:B------:R-:W-:Y:S05]  /*13ac0*/  WARPSYNC.COLLECTIVE R15, `(.L_x_1144) ;  /* 0x000000000f087348 */ /* 0x000fea0003c00000 */
[----:B------:R0:W1:Y:S02]  /*13ad0*/  SHFL.IDX P6, R14, R13, R12, R11 ;  /* 0x0000000c0d0e7389 */ /* 0x00006400000c000b */
[----:B01----:R-:W-:Y:S01]  /*13ae0*/  ENDCOLLECTIVE ;  /* 0x000000000000791b */ /* 0x003fe20003800000 */
.L_x_1144:
        /* <DEDUP_REMOVED lines=12> */
.L_x_1145:
[----:B------:R-:W-:-:S05]  /*13bb0*/  VIADD R2, R4, 0xa0 ;  /* 0x000000a004027836 */ /* 0x000fca0000000000 */
[----:B------:R-:W-:Y:S01]  /*13bc0*/  ISETP.GE.AND P1, PT, R2, R5, PT ;  /* 0x000000050200720c */ /* 0x000fe20003f26270 */
[----:B------:R-:W-:Y:S02]  /*13bd0*/  IMAD.MOV.U32 R13, RZ, RZ, R6 ;  /* 0x000000ffff0d7224 */ /* 0x000fe400078e0006 */
[----:B------:R-:W-:-:S10]  /*13be0*/  IMAD.MOV.U32 R12, RZ, RZ, 0x3 ;  /* 0x00000003ff0c7424 */ /* 0x000fd400078e00ff */
[----:B------:R-:W-:-:S13]  /*13bf0*/  @!P1 LEA R2, P2, R18, R14, 0x1 ;  /* 0x0000000e12029211 */ /* 0x000fda00078408ff */
[----:B------:R-:W-:Y:S05]  /*13c00*/  WARPSYNC.COLLECTIVE R15, `(.L_x_1146) ;  /* 0x000000000f087348 */ /* 0x000fea0003c00000 */
[----:B------:R0:W1:Y:S02]  /*13c10*/  SHFL.IDX P6, R14, R13, R12, R11 ;  /* 0x0000000c0d0e7389 */ /* 0x00006400000c000b */
[----:B01----:R-:W-:Y:S01]  /*13c20*/  ENDCOLLECTIVE ;  /* 0x000000000000791b */ /* 0x003fe20003800000 */
.L_x_1146:
        /* <DEDUP_REMOVED lines=11> */
.L_x_1147:
[----:B------:R-:W-:Y:S05]  /*13ce0*/  BRA `(.L_x_1148) ;  /* 0xffffffc800687947 */ /* 0x000fea000383ffff */
.L_x_1071:
[----:B0-----:R-:W-:-:S04]  /*13cf0*/  IMAD.U32 R3, RZ, RZ, UR48 ;  /* 0x00000030ff037e24 */ /* 0x001fc8000f8e00ff */
[----:B------:R0:W1:Y:S03]  /*13d00*/  SYNCS.PHASECHK.TRANS64.TRYWAIT P0, [R3+URZ+0x16820], R0 ;  /* 0x01682000030075a7 */ /* 0x000066000800017f */
[----:B-1----:R-:W-:Y:S05]  /*13d10*/  @!P0 NANOSLEEP.SYNCS 0x989680 ;  /* 0x009896800000895d */ /* 0x002fea0003900000 */
[----:B------:R-:W1:Y:S02]  /*13d20*/  @!P0 SYNCS.PHASECHK.TRANS64 P0, [R3+URZ+0x16820], R0 ;  /* 0x01682000030085a7 */ /* 0x000e64000800007f */
[----:B-1----:R-:W-:Y:S05]  /*13d30*/  @!P0 BRA `(.L_x_1071) ;  /* 0xfffffffc00ec8947 */ /* 0x002fea000383ffff */
[----:B------:R-:W-:Y:S05]  /*13d40*/  BRA `(.L_x_1149) ;  /* 0xffffffc800a07947 */ /* 0x000fea000383ffff */
.L_x_1075:
[----:B0-----:R0:W1:Y:S02]  /*13d50*/  SYNCS.PHASECHK.TRANS64.TRYWAIT P0, [R7+URZ+0x16840], R2 ;  /* 0x01684002070075a7 */ /* 0x001064000800017f */
[----:B-1----:R-:W-:Y:S05]  /*13d60*/  @!P0 NANOSLEEP.SYNCS 0x989680 ;  /* 0x009896800000895d */ /* 0x002fea0003900000 */
[----:B------:R-:W1:Y:S02]  /*13d70*/  @!P0 SYNCS.PHASECHK.TRANS64 P0, [R7+URZ+0x16840], R2 ;  /* 0x01684002070085a7 */ /* 0x000e64000800007f */
[----:B-1----:R-:W-:Y:S05]  /*13d80*/  @!P0 BRA `(.L_x_1075) ;  /* 0xfffffffc00f08947 */ /* 0x002fea000383ffff */
[----:B------:R-:W-:Y:S05]  /*13d90*/  BRA `(.L_x_1150) ;  /* 0xffffffcc00807947 */ /* 0x000fea000383ffff */
.L_x_1076:
        /* <DEDUP_REMOVED lines=8> */
.L_x_1152:
[----:B------:R-:W-:Y:S05]  /*13e20*/  BSYNC B1 ;  /* 0x0000000000017941 */ /* 0x000fea0003800000 */
.L_x_1151:
[----:B------:R-:W-:Y:S01]  /*13e30*/  IMAD.MOV.U32 R13, RZ, RZ, R9 ;  /* 0x000000ffff0d7224 */ /* 0x000fe200078e0009 */
[----:B------:R-:W-:Y:S01]  /*13e40*/  LEA R10, R10, UR48, 0x1 ;  /* 0x000000300a0a7c11 */ /* 0x000fe2000f8e08ff */
[----:B------:R-:W-:Y:S02]  /*13e50*/  IMAD.MOV.U32 R12, RZ, RZ, RZ ;  /* 0x000000ffff0c7224 */ /* 0x000fe400078e00ff */
[----:B------:R-:W-:Y:S02]  /*13e60*/  IMAD.MOV.U32 R11, RZ, RZ, 0x181f ;  /* 0x0000181fff0b7424 */ /* 0x000fe400078e00ff */
[----:B------:R-:W-:Y:S02]  /*13e70*/  IMAD.MOV.U32 R15, RZ, RZ, -0x1 ;  /* 0xffffffffff0f7424 */ /* 0x000fe400078e00ff */
[----:B------:R-:W-:-:S07]  /*13e80*/  IMAD.MOV.U32 R3, RZ, RZ, R14 ;  /* 0x000000ffff037224 */ /* 0x000fce00078e000e */
[----:B------:R-:W-:Y:S05]  /*13e90*/  WARPSYNC.COLLECTIVE R15, `(.L_x_1153) ;  /* 0x000000000f087348 */ /* 0x000fea0003c00000 */
[----:B------:R0:W1:Y:S02]  /*13ea0*/  SHFL.IDX P6, R14, R13, R12, R11 ;  /* 0x0000000c0d0e7389 */ /* 0x00006400000c000b */
[----:B01----:R-:W-:Y:S01]  /*13eb0*/  ENDCOLLECTIVE ;  /* 0x000000000000791b */ /* 0x003fe20003800000 */
.L_x_1153:
[----:B------:R-:W-:Y:S02]  /*13ec0*/  IMAD.SHL.U32 R15, R18, 0x2, RZ ;  /* 0x00000002120f7824 */ /* 0x000fe400078e00ff */
[----:B------:R-:W-:Y:S02]  /*13ed0*/  IMAD.MOV.U32 R13, RZ, RZ, R20 ;  /* 0x000000ffff0d7224 */ /* 0x000fe400078e0014 */
        /* <DEDUP_REMOVED lines=8> */
.L_x_1154:
        /* <DEDUP_REMOVED lines=9> */
.L_x_1155:
        /* <DEDUP_REMOVED lines=10> */
.L_x_1156:
        /* <DEDUP_REMOVED lines=9> */
.L_x_1157:
        /* <DEDUP_REMOVED lines=10> */
.L_x_1158:
        /* <DEDUP_REMOVED lines=9> */
.L_x_1159:
        /* <DEDUP_REMOVED lines=10> */
.L_x_1160:
        /* <DEDUP_REMOVED lines=9> */
.L_x_1161:
        /* <DEDUP_REMOVED lines=10> */
.L_x_1162:
        /* <DEDUP_REMOVED lines=9> */
.L_x_1163:
        /* <DEDUP_REMOVED lines=10> */
.L_x_1164:
        /* <DEDUP_REMOVED lines=9> */
.L_x_1165:
        /* <DEDUP_REMOVED lines=10> */
.L_x_1166:
        /* <DEDUP_REMOVED lines=9> */
.L_x_1167:
[----:B------:R-:W-:Y:S05]  /*14710*/  BRA `(.L_x_1168) ;  /* 0xffffffc800307947 */ /* 0x000fea000383ffff */
.L_x_1081:
[----:B0-----:R0:W1:Y:S02]  /*14720*/  SYNCS.PHASECHK.TRANS64.TRYWAIT P0, [R7+URZ+0x16860], R2 ;  /* 0x01686002070075a7 */ /* 0x001064000800017f */
[----:B-1----:R-:W-:Y:S05]  /*14730*/  @!P0 NANOSLEEP.SYNCS 0x989680 ;  /* 0x009896800000895d */ /* 0x002fea0003900000 */
[----:B------:R-:W1:Y:S02]  /*14740*/  @!P0 SYNCS.PHASECHK.TRANS64 P0, [R7+URZ+0x16860], R2 ;  /* 0x01686002070085a7 */ /* 0x000e64000800007f */
[----:B-1----:R-:W-:Y:S05]  /*14750*/  @!P0 BRA `(.L_x_1081) ;  /* 0xfffffffc00f08947 */ /* 0x002fea000383ffff */
[----:B------:R-:W-:Y:S05]  /*14760*/  BRA `(.L_x_1169) ;  /* 0xffffffc800907947 */ /* 0x000fea000383ffff */
.L_x_1082:
        /* <DEDUP_REMOVED lines=8> */
.L_x_1171:
[----:B------:R-:W-:Y:S05]  /*147f0*/  BSYNC B1 ;  /* 0x0000000000017941 */ /* 0x000fea0003800000 */
.L_x_1170:
[----:B------:R-:W-:Y:S01]  /*14800*/  IMAD.MOV.U32 R13, RZ, RZ, R17 ;  /* 0x000000ffff0d7224 */ /* 0x000fe200078e0011 */
[----:B------:R-:W-:Y:S01]  /*14810*/  ISETP.LT.OR P2, PT, R4, 0x1, P1 ;  /* 0x000000010400780c */ /* 0x000fe20000f41670 */
        /* <DEDUP_REMOVED lines=8> */
.L_x_1172:
[----:B------:R-:W-:Y:S02]  /*148a0*/  IMAD.MOV.U32 R13, RZ, RZ, R19 ;  /* 0x000000ffff0d7224 */ /* 0x000fe400078e0013 */
[----:B------:R-:W-:Y:S01]  /*148b0*/  IMAD.MOV.U32 R12, RZ, RZ, 0x1 ;  /* 0x00000001ff0c7424 */ /* 0x000fe200078e00ff */
[----:B------:R-:W-:-:S13]  /*148c0*/  IADD3 R2, P0, R14, R20, RZ ;  /* 0x000000140e027210 */ /* 0x000fda0007f1e0ff */
[----:B------:R-:W-:Y:S05]  /*148d0*/  WARPSYNC.COLLECTIVE R15, `(.L_x_1173) ;  /* 0x000000000f087348 */ /* 0x000fea0003c00000 */
[----:B------:R0:W1:Y:S02]  /*148e0*/  SHFL.IDX P6, R14, R13, R12, R11 ;  /* 0x0000000c0d0e7389 */ /* 0x00006400000c000b */
[----:B01----:R-:W-:Y:S01]  /*148f0*/  ENDCOLLECTIVE ;  /* 0x000000000000791b */ /* 0x003fe20003800000 */
.L_x_1173:
        /* <DEDUP_REMOVED lines=11> */
.L_x_1174:
[----:B------:R-:W-:Y:S02]  /*149b0*/  IMAD.MOV.U32 R13, RZ, RZ, R19 ;  /* 0x000000ffff0d7224 */ /* 0x000fe400078e0013 */
[----:B------:R-:W-:Y:S02]  /*149c0*/  IMAD.MOV.U32 R12, RZ, RZ, 0x2 ;  /* 0x00000002ff0c7424 */ /* 0x000fe400078e00ff */
[----:B------:R-:W-:-:S05]  /*149d0*/  IMAD.MOV.U32 R11, RZ, RZ, R14 ;  /* 0x000000ffff0b7224 */ /* 0x000fca00078e000e */
[----:B------:R-:W-:Y:S01]  /*149e0*/  IADD3 R2, P0, R11, R20, RZ ;  /* 0x000000140b027210 */ /* 0x000fe20007f1e0ff */
[----:B------:R-:W-:-:S04]  /*149f0*/  IMAD.MOV.U32 R11, RZ, RZ, 0x181f ;  /* 0x0000181fff0b7424 */ /* 0x000fc800078e00ff */
[----:B------:R-:W-:-:S08]  /*14a00*/  IMAD.X R3, RZ, RZ, R9, P0 ;  /* 0x000000ffff037224 */ /* 0x000fd000000e0609 */
[----:B------:R-:W-:Y:S05]  /*14a10*/  WARPSYNC.COLLECTIVE R15, `(.L_x_1175) ;  /* 0x000000000f087348 */ /* 0x000fea0003c00000 */
[----:B------:R0:W1:Y:S02]  /*14a20*/  SHFL.IDX P6, R14, R13, R12, R11 ;  /* 0x0000000c0d0e7389 */ /* 0x00006400000c000b */
[----:B01----:R-:W-:Y:S01]  /*14a30*/  ENDCOLLECTIVE ;  /* 0x000000000000791b */ /* 0x003fe20003800000 */
.L_x_1175:
        /* <DEDUP_REMOVED lines=10> */
.L_x_1176:
        /* <DEDUP_REMOVED lines=8> */
.L_x_1177:
        /* <DEDUP_REMOVED lines=10> */
.L_x_1178:
        /* <DEDUP_REMOVED lines=9> */
.L_x_1179:
        /* <DEDUP_REMOVED lines=10> */
.L_x_1180:
        /* <DEDUP_REMOVED lines=8> */
.L_x_1181:
        /* <DEDUP_REMOVED lines=10> */
.L_x_1182:
        /* <DEDUP_REMOVED lines=9> */
.L_x_1183:
        /* <DEDUP_REMOVED lines=10> */
.L_x_1184:
        /* <DEDUP_REMOVED lines=8> */
.L_x_1185:
        /* <DEDUP_REMOVED lines=9> */
.L_x_1186:
[----:B------:R-:W-:Y:S05]  /*15090*/  BRA `(.L_x_1187) ;  /* 0xffffffc4000c7947 */ /* 0x000fea000383ffff */
.L_x_1088:
[----:B0-----:R0:W1:Y:S02]  /*150a0*/  SYNCS.PHASECHK.TRANS64.TRYWAIT P0, [R0+URZ+0x16860], R3 ;  /* 0x01686003000075a7 */ /* 0x001064000800017f */
[----:B-1----:R-:W-:Y:S05]  /*150b0*/  @!P0 NANOSLEEP.SYNCS 0x989680 ;  /* 0x009896800000895d */ /* 0x002fea0003900000 */
[----:B------:R-:W1:Y:S02]  /*150c0*/  @!P0 SYNCS.PHASECHK.TRANS64 P0, [R0+URZ+0x16860], R3 ;  /* 0x01686003000085a7 */ /* 0x000e64000800007f */
[----:B-1----:R-:W-:Y:S05]  /*150d0*/  @!P0 BRA `(.L_x_1088) ;  /* 0xfffffffc00f08947 */ /* 0x002fea000383ffff */
[----:B------:R-:W-:Y:S05]  /*150e0*/  BRA `(.L_x_1188) ;  /* 0xffffffc800087947 */ /* 0x000fea000383ffff */
.L_x_1089:
        /* <DEDUP_REMOVED lines=8> */
.L_x_1190:
[----:B------:R-:W-:Y:S05]  /*15170*/  BSYNC B0 ;  /* 0x0000000000007941 */ /* 0x000fea0003800000 */
.L_x_1189:
[----:B------:R-:W-:Y:S01]  /*15180*/  IMAD.MOV.U32 R13, RZ, RZ, R17 ;  /* 0x000000ffff0d7224 */ /* 0x000fe200078e0011 */
[----:B------:R-:W-:Y:S01]  /*15190*/  ISETP.LT.OR P2, PT, R5, 0x1, P0 ;  /* 0x000000010500780c */ /* 0x000fe20000741670 */
[----:B------:R-:W-:Y:S01]  /*151a0*/  IMAD.MOV.U32 R12, RZ, RZ, RZ ;  /* 0x000000ffff0c7224 */ /* 0x000fe200078e00ff */
[----:B------:R-:W-:Y:S01]  /*151b0*/  LEA R4, R4, UR48, 0x1 ;  /* 0x0000003004047c11 */ /* 0x000fe2000f8e08ff */
[----:B------:R-:W-:Y:S02]  /*151c0*/  IMAD.MOV.U32 R11, RZ, RZ, 0x181f ;  /* 0x0000181fff0b7424 */ /* 0x000fe400078e00ff */
[----:B------:R-:W-:Y:S02]  /*151d0*/  IMAD.MOV.U32 R15, RZ, RZ, -0x1 ;  /* 0xffffffffff0f7424 */ /* 0x000fe400078e00ff */
[----:B------:R-:W-:Y:S02]  /*151e0*/  IMAD.MOV.U32 R3, RZ, RZ, R14 ;  /* 0x000000ffff037224 */ /* 0x000fe400078e000e */
[----:B------:R-:W-:-:S07]  /*151f0*/  IMAD.SHL.U32 R18, R18, 0x2, RZ ;  /* 0x0000000212127824 */ /* 0x000fce00078e00ff */
[----:B------:R-:W-:Y:S05]  /*15200*/  WARPSYNC.COLLECTIVE R15, `(.L_x_1191) ;  /* 0x000000000f087348 */ /* 0x000fea0003c00000 */
[----:B------:R0:W1:Y:S02]  /*15210*/  SHFL.IDX P6, R14, R13, R12, R11 ;  /* 0x0000000c0d0e7389 */ /* 0x00006400000c000b */
[----:B01----:R-:W-:Y:S01]  /*15220*/  ENDCOLLECTIVE ;  /* 0x000000000000791b */ /* 0x003fe20003800000 */
.L_x_1191:
[----:B------:R-:W-:Y:S02]  /*15230*/  IMAD.MOV.U32 R13, RZ, RZ, R19 ;  /* 0x000000ffff0d7224 */ /* 0x000fe400078e0013 */
[----:B------:R-:W-:Y:S01]  /*15240*/  IMAD.MOV.U32 R12, RZ, RZ, 0x1 ;  /* 0x00000001ff0c7424 */ /* 0x000fe200078e00ff */
[----:B------:R-:W-:-:S13]  /*15250*/  IADD3 R2, P1, R14, R18, RZ ;  /* 0x000000120e027210 */ /* 0x000fda0007f3e0ff */
[----:B------:R-:W-:Y:S05]  /*15260*/  WARPSYNC.COLLECTIVE R15, `(.L_x_1192) ;  /* 0x000000000f087348 */ /* 0x000fea0003c00000 */
[----:B------:R0:W1:Y:S02]  /*15270*/  SHFL.IDX P6, R14, R13, R12, R11 ;  /* 0x0000000c0d0e7389 */ /* 0x00006400000c000b */
[----:B01----:R-:W-:Y:S01]  /*15280*/  ENDCOLLECTIVE ;  /* 0x000000000000791b */ /* 0x003fe20003800000 */
.L_x_1192:
        /* <DEDUP_REMOVED lines=11> */
.L_x_1193:
[----:B------:R-:W-:Y:S02]  /*15340*/  IMAD.MOV.U32 R13, RZ, RZ, R19 ;  /* 0x000000ffff0d7224 */ /* 0x000fe400078e0013 */
[----:B------:R-:W-:Y:S02]  /*15350*/  IMAD.MOV.U32 R12, RZ, RZ, 0x2 ;  /* 0x00000002ff0c7424 */ /* 0x000fe400078e00ff */
[----:B------:R-:W-:-:S07]  /*15360*/  IMAD.MOV.U32 R9, RZ, RZ, R14 ;  /* 0x000000ffff097224 */ /* 0x000fce00078e000e */
[----:B------:R-:W-:Y:S05]  /*15370*/  WARPSYNC.COLLECTIVE R15, `(.L_x_1194) ;  /* 0x000000000f087348 */ /* 0x000fea0003c00000 */
[----:B------:R0:W1:Y:S02]  /*15380*/  SHFL.IDX P6, R14, R13, R12, R11 ;  /* 0x0000000c0d0e7389 */ /* 0x00006400000c000b */
[----:B01----:R-:W-:Y:S01]  /*15390*/  ENDCOLLECTIVE ;  /* 0x000000000000791b */ /* 0x003fe20003800000 */
.L_x_1194:
        /* <DEDUP_REMOVED lines=12> */
.L_x_1195:
[----:B------:R-:W-:Y:S02]  /*15460*/  IMAD.MOV.U32 R13, RZ, RZ, R19 ;  /* 0x000000ffff0d7224 */ /* 0x000fe400078e0013 */
[----:B------:R-:W-:Y:S02]  /*15470*/  IMAD.MOV.U32 R12, RZ, RZ, 0x3 ;  /* 0x00000003ff0c7424 */ /* 0x000fe400078e00ff */
[----:B------:R-:W-:-:S07]  /*15480*/  IMAD.MOV.U32 R23, RZ, RZ, R14 ;  /* 0x000000ffff177224 */ /* 0x000fce00078e000e */
[----:B------:R-:W-:Y:S05]  /*15490*/  WARPSYNC.COLLECTIVE R15, `(.L_x_1196) ;  /* 0x000000000f087348 */ /* 0x000fea0003c00000 */
[----:B------:R0:W1:Y:S02]  /*154a0*/  SHFL.IDX P6, R14, R13, R12, R11 ;  /* 0x0000000c0d0e7389 */ /* 0x00006400000c000b */
[----:B01----:R-:W-:Y:S01]  /*154b0*/  ENDCOLLECTIVE ;  /* 0x000000000000791b */ /* 0x003fe20003800000 */
.L_x_1196:
        /* <DEDUP_REMOVED lines=12> */
.L_x_1197:
[----:B------:R-:W-:Y:S02]  /*15580*/  IMAD.MOV.U32 R13, RZ, RZ, R19 ;  /* 0x000000ffff0d7224 */ /* 0x000fe400078e0013 */
[----:B------:R-:W-:Y:S01]  /*15590*/  IMAD.MOV.U32 R12, RZ, RZ, 0x4 ;  /* 0x00000004ff0c7424 */ /* 0x000fe200078e00ff */
[----:B------:R-:W-:-:S13]  /*155a0*/  IADD3 R2, P1, R14, R18, RZ ;  /* 0x000000120e027210 */ /* 0x000fda0007f3e0ff */
[----:B------:R-:W-:Y:S05]  /*155b0*/  WARPSYNC.COLLECTIVE R15, `(.L_x_1198) ;  /* 0x000000000f087348 */ /* 0x000fea0003c00000 */
[----:B------:R0:W1:Y:S02]  /*155c0*/  SHFL.IDX P6, R14, R13, R12, R11 ;  /* 0x0000000c0d0e7389 */ /* 0x00006400000c000b */
[----:B01----:R-:W-:Y:S01]  /*155d0*/  ENDCOLLECTIVE ;  /* 0x000000000000791b */ /* 0x003fe20003800000 */
.L_x_1198:
[----:B------:R-:W-:Y:S02]  /*155e0*/  IMAD.X R3, RZ, RZ, R10, P1 ;  /* 0x000000ffff037224 */ /* 0x000fe400008e060a */
[----:B------:R-:W-:-:S03]  /*155f0*/  IMAD.MOV.U32 R10, RZ, RZ, RZ ;  /* 0x000000ffff0a7224 */ /* 0x000fc600078e00ff */
        /* <DEDUP_REMOVED lines=10> */
.L_x_1199:
[----:B------:R-:W-:Y:S02]  /*156a0*/  IMAD.MOV.U32 R13, RZ, RZ, R19 ;  /* 0x000000ffff0d7224 */ /* 0x000fe400078e0013 */
[----:B------:R-:W-:Y:S02]  /*156b0*/  IMAD.MOV.U32 R12, RZ, RZ, 0x5 ;  /* 0x00000005ff0c7424 */ /* 0x000fe400078e00ff */
[----:B------:R-:W-:-:S07]  /*156c0*/  IMAD.MOV.U32 R23, RZ, RZ, R14 ;  /* 0x000000ffff177224 */ /* 0x000fce00078e000e */
[----:B------:R-:W-:Y:S05]  /*156d0*/  WARPSYNC.COLLECTIVE R15, `(.L_x_1200) ;  /* 0x000000000f087348 */ /* 0x000fea0003c00000 */
[----:B------:R0:W1:Y:S02]  /*156e0*/  SHFL.IDX P6, R14, R13, R12, R11 ;  /* 0x0000000c0d0e7389 */ /* 0x00006400000c000b */
[----:B01----:R-:W-:Y:S01]  /*156f0*/  ENDCOLLECTIVE ;  /* 0x000000000000791b */ /* 0x003fe20003800000 */
.L_x_1200:
        /* <DEDUP_REMOVED lines=12> */
.L_x_1201:
[----:B------:R-:W-:Y:S02]  /*157c0*/  IMAD.MOV.U32 R13, RZ, RZ, R19 ;  /* 0x000000ffff0d7224 */ /* 0x000fe400078e0013 */
[----:B------:R-:W-:Y:S02]  /*157d0*/  IMAD.MOV.U32 R12, RZ, RZ, 0x6 ;  /* 0x00000006ff0c7424 */ /* 0x000fe400078e00ff */
[----:B------:R-:W-:-:S07]  /*157e0*/  IMAD.MOV.U32 R27, RZ, RZ, R14 ;  /* 0x000000ffff1b7224 */ /* 0x000fce00078e000e */
[----:B------:R-:W-:Y:S05]  /*157f0*/  WARPSYNC.COLLECTIVE R15, `(.L_x_1202) ;  /* 0x000000000f087348 */ /* 0x000fea0003c00000 */
[----:B------:R0:W1:Y:S02]  /*15800*/  SHFL.IDX P6, R14, R13, R12, R11 ;  /* 0x0000000c0d0e7389 */ /* 0x00006400000c000b */
[----:B01----:R-:W-:Y:S01]  /*15810*/  ENDCOLLECTIVE ;  /* 0x000000000000791b */ /* 0x003fe20003800000 */
.L_x_1202:
        /* <DEDUP_REMOVED lines=12> */
.L_x_1203:
[----:B------:R-:W-:Y:S02]  /*158e0*/  IMAD.MOV.U32 R13, RZ, RZ, R19 ;  /* 0x000000ffff0d7224 */ /* 0x000fe400078e0013 */
[----:B------:R-:W-:Y:S02]  /*158f0*/  IMAD.MOV.U32 R12, RZ, RZ, 0x7 ;  /* 0x00000007ff0c7424 */ /* 0x000fe400078e00ff */
[----:B------:R-:W-:-:S07]  /*15900*/  IMAD.MOV.U32 R29, RZ, RZ, R14 ;  /* 0x000000ffff1d7224 */ /* 0x000fce00078e000e */
[----:B------:R-:W-:Y:S05]  /*15910*/  WARPSYNC.COLLECTIVE R15, `(.L_x_1204) ;  /* 0x000000000f087348 */ /* 0x000fea0003c00000 */
[----:B------:R0:W1:Y:S02]  /*15920*/  SHFL.IDX P6, R14, R13, R12, R11 ;  /* 0x0000000c0d0e7389 */ /* 0x00006400000c000b */
[----:B01----:R-:W-:Y:S01]  /*15930*/  ENDCOLLECTIVE ;  /* 0x000000000000791b */ /* 0x003fe20003800000 */
.L_x_1204:
        /* <DEDUP_REMOVED lines=11> */
.L_x_1205:
[----:B------:R-:W-:Y:S05]  /*159f0*/  BRA `(.L_x_1206) ;  /* 0xffffffc000947947 */ /* 0x000fea000383ffff */
.L_x_1092:
[----:B0-----:R0:W1:Y:S02]  /*15a00*/  SYNCS.PHASECHK.TRANS64.TRYWAIT P0, [R7+URZ+0x16820], R10 ;  /* 0x0168200a070075a7 */ /* 0x001064000800017f */
[----:B-1----:R-:W-:Y:S05]  /*15a10*/  @!P0 NANOSLEEP.SYNCS 0x989680 ;  /* 0x009896800000895d */ /* 0x002fea0003900000 */
[----:B------:R-:W1:Y:S02]  /*15a20*/  @!P0 SYNCS.PHASECHK.TRANS64 P0, [R7+URZ+0x16820], R10 ;  /* 0x0168200a070085a7 */ /* 0x000e64000800007f */
[----:B-1----:R-:W-:Y:S05]  /*15a30*/  @!P0 BRA `(.L_x_1092) ;  /* 0xfffffffc00f08947 */ /* 0x002fea000383ffff */
[----:B------:R-:W-:Y:S05]  /*15a40*/  BRA `(.L_x_1207) ;  /* 0xffffffc400047947 */ /* 0x000fea000383ffff */
.L_x_1093:
        /* <DEDUP_REMOVED lines=11> */
.L_x_1209:
[----:B------:R-:W-:Y:S05]  /*15b00*/  BSYNC B0 ;  /* 0x0000000000007941 */ /* 0x000fea0003800000 */
.L_x_1208:
[----:B------:R-:W-:Y:S05]  /*15b10*/  BRA `(.L_x_1210) ;  /* 0xffffffc000e87947 */ /* 0x000fea000383ffff */
.L_x_1094:
[----:B------:R-:W-:Y:S01]  /*15b20*/  BSSY B0, `(.L_x_1211) ;  /* 0x0000006000007945 */ /* 0x000fe20003800000 */
[----:B------:R-:W-:-:S07]  /*15b30*/  IMAD.MOV.U32 R15, RZ, RZ, -0x1 ;  /* 0xffffffffff0f7424 */ /* 0x000fce00078e00ff */
[----:B01---5:R-:W-:Y:S05]  /*15b40*/  WARPSYNC.COLLECTIVE R15, `(.L_x_1212) ;  /* 0x000000000f0c7348 */ /* 0x023fea0003c00000 */
[----:B------:R-:W-:Y:S02]  /*15b50*/  ELECT P6, UR62, PT ;  /* 0x00000000003e782f */ /* 0x000fe400038c0000 */
[----:B------:R-:W-:Y:S01]  /*15b60*/  MOV R14, UR62 ;  /* 0x0000003e000e7c02 */ /* 0x000fe20008000f00 */
[----:B01---5:R-:W-:Y:S10]  /*15b70*/  ENDCOLLECTIVE ;  /* 0x000000000000791b */ /* 0x023ff40003800000 */
.L_x_1212:
[----:B------:R-:W-:Y:S05]  /*15b80*/  BSYNC B0 ;  /* 0x0000000000007941 */ /* 0x000fea0003800000 */
.L_x_1211:
[----:B------:R-:W-:Y:S05]  /*15b90*/  BRA `(.L_x_1213) ;  /* 0xffffffc000dc7947 */ /* 0x000fea000383ffff */
.L_x_1096:
[----:B-1----:R1:W2:Y:S02]  /*15ba0*/  SYNCS.PHASECHK.TRANS64.TRYWAIT P1, [R5+URZ+0x16840], R4 ;  /* 0x01684004050075a7 */ /* 0x0022a4000802017f */
[----:B--2---:R-:W-:Y:S05]  /*15bb0*/  @!P1 NANOSLEEP.SYNCS 0x989680 ;  /* 0x009896800000995d */ /* 0x004fea0003900000 */
[----:B------:R-:W2:Y:S02]  /*15bc0*/  @!P1 SYNCS.PHASECHK.TRANS64 P1, [R5+URZ+0x16840], R4 ;  /* 0x01684004050095a7 */ /* 0x000ea4000802007f */
[----:B--2---:R-:W-:Y:S05]  /*15bd0*/  @!P1 BRA `(.L_x_1096) ;  /* 0xfffffffc00f09947 */ /* 0x004fea000383ffff */
[----:B------:R-:W-:Y:S05]  /*15be0*/  BRA `(.L_x_1214) ;  /* 0xffffffc000fc7947 */ /* 0x000fea000383ffff */
.L_x_1098:
[----:B--2---:R2:W3:Y:S02]  /*15bf0*/  SYNCS.PHASECHK.TRANS64.TRYWAIT P1, [R3+URZ+0x16840], R0 ;  /* 0x01684000030075a7 */ /* 0x0044e4000802017f */
[----:B---3--:R-:W-:Y:S05]  /*15c00*/  @!P1 NANOSLEEP.SYNCS 0x989680 ;  /* 0x009896800000995d */ /* 0x008fea0003900000 */
[----:B------:R-:W3:Y:S02]  /*15c10*/  @!P1 SYNCS.PHASECHK.TRANS64 P1, [R3+URZ+0x16840], R0 ;  /* 0x01684000030095a7 */ /* 0x000ee4000802007f */
[----:B---3--:R-:W-:Y:S05]  /*15c20*/  @!P1 BRA `(.L_x_1098) ;  /* 0xfffffffc00f09947 */ /* 0x008fea000383ffff */
[----:B------:R-:W-:Y:S05]  /*15c30*/  BRA `(.L_x_1215) ;  /* 0xffffffc400087947 */ /* 0x000fea000383ffff */
.L_x_1100:
[----:B---3--:R3:W4:Y:S02]  /*15c40*/  SYNCS.PHASECHK.TRANS64.TRYWAIT P1, [R5+URZ+0x16860], R4 ;  /* 0x01686004050075a7 */ /* 0x008724000802017f */
[----:B----4-:R-:W-:Y:S05]  /*15c50*/  @!P1 NANOSLEEP.SYNCS 0x989680 ;  /* 0x009896800000995d */ /* 0x010fea0003900000 */
[----:B------:R-:W4:Y:S02]  /*15c60*/  @!P1 SYNCS.PHASECHK.TRANS64 P1, [R5+URZ+0x16860], R4 ;  /* 0x01686004050095a7 */ /* 0x000f24000802007f */
[----:B----4-:R-:W-:Y:S05]  /*15c70*/  @!P1 BRA `(.L_x_1100) ;  /* 0xfffffffc00f09947 */ /* 0x010fea000383ffff */
[----:B------:R-:W-:Y:S05]  /*15c80*/  BRA `(.L_x_1216) ;  /* 0xffffffc400047947 */ /* 0x000fea000383ffff */
.L_x_1217:
        /* <DEDUP_REMOVED lines=15> */
.L_x_3169:


//--------------------- .text._ZN7cutlass13device_kernelIN5flash11enable_sm90INS1_16FlashAttnFwdSm90INS1_25CollectiveMainloopFwdSm90ILi2EN4cute5tupleIJNS5_1CILi1EEES8_S8_EEENS6_IJNS7_ILi192EEENS7_ILi128EEENS7_ILi64EEEEEELi64ENS_10bfloat16_tEfNS_4arch4Sm90ELb0ELb1ELb0ELb1ELb1ELb0ELb0ELb1ELb1ELb1ELb1ELb0EEENS1_21CollectiveEpilogueFwdINS6_IJSA_SC_SB_EEES9_SE_SG_Li384ELb1ELb1ELb1ELb0EEENS1_36VarlenDynamicPersistentTileSchedulerILi192ELi128ELi384ELi128ELb1ELb1ELb1ELb1ELb0ELb1EEEEEEEEEvNT_6ParamsE --------------------------
	.section	.text._ZN7cutlass13device_kernelIN5flash11enable_sm90INS1_16FlashAttnFwdSm90INS1_25CollectiveMainloopFwdSm90ILi2EN4cute5tupleIJNS5_1CILi1EEES8_S8_EEENS6_IJNS7_ILi192EEENS7_ILi128EEENS7_ILi64EEEEEELi64ENS_10bfloat16_tEfNS_4arch4Sm90ELb0ELb1ELb0ELb1ELb1ELb0ELb0ELb1ELb1ELb1ELb1ELb0EEENS1_21CollectiveEpilogueFwdINS6_IJSA_SC_SB_EEES9_SE_SG_Li384ELb1ELb1ELb1ELb0EEENS1_36VarlenDynamicPersistentTileSchedulerILi192ELi128ELi384ELi128ELb1ELb1ELb1ELb1ELb0ELb1EEEEEEEEEvNT_6ParamsE,"ax",@progbits
	.align	128
.text._ZN7cutlass13device_kernelIN5flash11enable_sm90INS1_16FlashAttnFwdSm90INS1_25CollectiveMainloopFwdSm90ILi2EN4cute5tupleIJNS5_1CILi1EEES8_S8_EEENS6_IJNS7_ILi192EEENS7_ILi128EEENS7_ILi64EEEEEELi64ENS_10bfloat16_tEfNS_4arch4Sm90ELb0ELb1ELb0ELb1ELb1ELb0ELb0ELb1ELb1ELb1ELb1ELb0EEENS1_21CollectiveEpilogueFwdINS6_IJSA_SC_SB_EEES9_SE_SG_Li384ELb1ELb1ELb1ELb0EEENS1_36VarlenDynamicPersistentTileSchedulerILi192ELi128ELi384ELi128ELb1ELb1ELb1ELb1ELb0ELb1EEEEEEEEEvNT_6ParamsE:
        .type           _ZN7cutlass13device_kernelIN5flash11enable_sm90INS1_16FlashAttnFwdSm90INS1_25CollectiveMainloopFwdSm90ILi2EN4cute5tupleIJNS5_1CILi1EEES8_S8_EEENS6_IJNS7_ILi192EEENS7_ILi128EEENS7_ILi64EEEEEELi64ENS_10bfloat16_tEfNS_4arch4Sm90ELb0ELb1ELb0ELb1ELb1ELb0ELb0ELb1ELb1ELb1ELb1ELb0EEENS1_21CollectiveEpilogueFwdINS6_IJSA_SC_SB_EEES9_SE_SG_Li384ELb1ELb1ELb1ELb0EEENS1_36VarlenDynamicPersistentTileSchedulerILi192ELi128ELi384ELi128ELb1ELb1ELb1ELb1ELb0ELb1EEEEEEEEEvNT_6ParamsE,@function
        .size           _ZN7cutlass13device_kernelIN5flash11enable_sm90INS1_16FlashAttnFwdSm90INS1_25CollectiveMainloopFwdSm90ILi2EN4cute5tupleIJNS5_1CILi1EEES8_S8_EEENS6_IJNS7_ILi192EEENS7_ILi128EEENS7_ILi64EEEEEELi64ENS_10bfloat16_tEfNS_4arch4Sm90ELb0ELb1ELb0ELb1ELb1ELb0ELb0ELb1ELb1ELb1ELb1ELb0EEENS1_21CollectiveEpilogueFwdINS6_IJSA_SC_SB_EEES9_SE_SG_Li384ELb1ELb1ELb1ELb0EEENS1_36VarlenDynamicPersistentTileSchedulerILi192ELi128ELi384ELi128ELb1ELb1ELb1ELb1ELb0ELb1EEEEEEEEEvNT_6ParamsE,(.L_x_3170 - _ZN7cutlass13device_kernelIN5flash11enable_sm90INS1_16FlashAttnFwdSm90INS1_25CollectiveMainloopFwdSm90ILi2EN4cute5tupleIJNS5_1CILi1EEES8_S8_EEENS6_IJNS7_ILi192EEENS7_ILi128EEENS7_ILi64EEEEEELi64ENS_10bfloat16_tEfNS_4arch4Sm90ELb0ELb1ELb0ELb1ELb1ELb0ELb0ELb1ELb1ELb1ELb1ELb0EEENS1_21CollectiveEpilogueFwdINS6_IJSA_SC_SB_EEES9_SE_SG_Li384ELb1ELb1ELb1ELb0EEENS1_36VarlenDynamicPersistentTileSchedulerILi192ELi128ELi384ELi128ELb1ELb1ELb1ELb1ELb0ELb1EEEEEEEEEvNT_6ParamsE)
        .other          _ZN7cutlass13device_kernelIN5flash11enable_sm90INS1_16FlashAttnFwdSm90INS1_25CollectiveMainloopFwdSm90ILi2EN4cute5tupleIJNS5_1CILi1EEES8_S8_EEENS6_IJNS7_ILi192EEENS7_ILi128EEENS7_ILi64EEEEEELi64ENS_10bfloat16_tEfNS_4arch4Sm90ELb0ELb1ELb0ELb1ELb1ELb0ELb0ELb1ELb1ELb1ELb1ELb0EEENS1_21CollectiveEpilogueFwdINS6_IJSA_SC_SB_EEES9_SE_SG_Li384ELb1ELb1ELb1ELb0EEENS1_36VarlenDynamicPersistentTileSchedulerILi192ELi128ELi384ELi128ELb1ELb1ELb1ELb1ELb0ELb1EEEEEEEEEvNT_6ParamsE,@"STO_CUDA_ENTRY STV_DEFAULT"
_ZN7cutlass13device_kernelIN5flash11enable_sm90INS1_16FlashAttnFwdSm90INS1_25CollectiveMainloopFwdSm90ILi2EN4cute5tupleIJNS5_1CILi1EEES8_S8_EEENS6_IJNS7_ILi192EEENS7_ILi128EEENS7_ILi64EEEEEELi64ENS_10bfloat16_tEfNS_4arch4Sm90ELb0ELb1ELb0ELb1ELb1ELb0ELb0ELb1ELb1ELb1ELb1ELb0EEENS1_21CollectiveEpilogueFwdINS6_IJSA_SC_SB_EEES9_SE_SG_Li384ELb1ELb1ELb1ELb0EEENS1_36VarlenDynamicPersistentTileSchedulerILi192ELi128ELi384ELi128ELb1ELb1ELb1ELb1ELb0ELb1EEEEEEEEEvNT_6ParamsE:
        /* <DEDUP_REMOVED lines=9> */
[----:B------:R-:W1:Y:S01]  /*0090*/  SHFL.IDX PT, R3, R3, RZ, 0x1f ;  /* 0x00001fff03037589 */ /* 0x000e6200000e0000 */
        /* <DEDUP_REMOVED lines=35> */
.L_x_1218:
        /* <DEDUP_REMOVED lines=22> */
.L_x_1219:
        /* <DEDUP_REMOVED lines=18> */
.L_x_1220:
        /* <DEDUP_REMOVED lines=22> */
.L_x_1221:
[----:B------:R-:W5:Y:S01]  /*06b0*/  SHFL.IDX PT, R2, R0, RZ, 0x1f ;  /* 0x00001fff00027589 */ /* 0x000f6200000e0000 */
[----:B------:R-:W-:Y:S01]  /*06c0*/  R2UR UR9, R3 ;  /* 0x00000000030972ca */ /* 0x000fe200000e0000 */
        /* <DEDUP_REMOVED lines=21> */
.L_x_1222:
[----:B------:R-:W-:Y:S01]  /*0820*/  UISETP.NE.AND UP0, UPT, UR9, URZ, UPT ;  /* 0x0000003f0900728c */ /* 0x000fe2000bf05270 */
[----:B------:R-:W-:Y:S01]  /*0830*/  NOP ;  /* 0x0000000000007918 */ /* 0x000fe20000000000 */
[----:B------:R-:W-:Y:S01]  /*0840*/  UMOV UR36, 0x1 ;  /* 0x0000000100247882 */ /* 0x000fe20000000000 */
[----:B------:R-:W-:Y:S01]  /*0850*/  ULDC.64 UR54, c[0x0][0x208] ;  /* 0x0000820000367ab9 */ /* 0x000fe20000000a00 */
[----:B------:R-:W-:Y:S01]  /*0860*/  USEL UR36, UR36, 0x2, !UP0 ;  /* 0x0000000224247887 */ /* 0x000fe2000c000000 */
[----:B01234-:R-:W-:Y:S01]  /*0870*/  BAR.SYNC.DEFER_BLOCKING 0x0 ;  /* 0x0000000000007b1d */ /* 0x01ffe20000010000 */
[----:B------:R-:W-:-:S13]  /*0880*/  PLOP3.LUT P0, PT, PT, PT, UP0, 0x80, 0x0 ;  /* 0x000000000000781c */ /* 0x000fda0003f0f008 */
[----:B------:R-:W-:Y:S05]  /*0890*/  @!P0 BRA `(.L_x_1223) ;  /* 0x000000f000248947 */ /* 0x000fea0003800000 */
.L_x_1224:
        /* <DEDUP_REMOVED lines=18> */
[----:B------:R-:W-:Y:S01]  /*09c0*/  VIADD R13, R2, 0xffffff80 ;  /* 0xffffff80020d7836 */ /* 0x000fe20000000000 */
[----:B------:R-:W-:Y:S01]  /*09d0*/  R2UR UR6, R9 ;  /* 0x00000000090672ca */ /* 0x000fe200000e0000 */
[----:B------:R-:W-:Y:S01]  /*09e0*/  ULOP3.LUT UR51, UR36, 0x1, URZ, 0xfc, !UPT ;  /* 0x0000000124337892 */ /* 0x000fe2000f8efc3f */
[----:B------:R-:W-:Y:S01]  /*09f0*/  R2UR UR5, R10 ;  /* 0x000000000a0572ca */ /* 0x000fe200000e0000 */
[----:B------:R-:W-:Y:S01]  /*0a00*/  UMOV UR50, URZ ;  /* 0x0000003f00327c82 */ /* 0x000fe20008000000 */
[----:B------:R-:W-:Y:S01]  /*0a10*/  SHF.R.S32.HI R0, RZ, 0x1f, R13 ;  /* 0x0000001fff007819 */ /* 0x000fe2000001140d */
[----:B------:R-:W-:Y:S01]  /*0a20*/  UMOV UR49, URZ ;  /* 0x0000003f00317c82 */ /* 0x000fe20008000000 */
[----:B------:R-:W-:Y:S01]  /*0a30*/  R2UR UR7, R11 ;  /* 0x000000000b0772ca */ /* 0x000fe200000e0000 */
[----:B------:R-:W-:Y:S01]  /*0a40*/  UMOV UR48, URZ ;  /* 0x0000003f00307c82 */ /* 0x000fe20008000000 */
[CC--:B------:R-:W-:Y:S02]  /*0a50*/  LEA.HI R2, R0.reuse, R13.reuse, RZ, 0x7 ;  /* 0x0000000d00027211 */ /* 0x0c0fe400078f38ff */
[----:B------:R-:W-:-:S02]  /*0a60*/  LEA.HI R4, R0, R13, RZ, 0x5 ;  /* 0x0000000d00047211 */ /* 0x000fc400078f28ff */
[----:B------:R-:W-:Y:S02]  /*0a70*/  LEA.HI R3, R0, R13, RZ, 0x4 ;  /* 0x0000000d00037211 */ /* 0x000fe400078f20ff */
[----:B------:R-:W-:Y:S01]  /*0a80*/  LOP3.LUT R6, R2, 0xffffff80, RZ, 0xc0, !PT ;  /* 0xffffff8002067812 */ /* 0x000fe200078ec0ff */
[----:B------:R-:W-:Y:S01]  /*0a90*/  IMAD.SHL.U32 R5, R4, 0x20, RZ ;  /* 0x0000002004057824 */ /* 0x000fe200078e00ff */
[----:B------:R-:W-:Y:S02]  /*0aa0*/  LOP3.LUT R4, R3, 0x3fffff0, RZ, 0xc0, !PT ;  /* 0x03fffff003047812 */ /* 0x000fe400078ec0ff */
[----:B------:R-:W-:Y:S01]  /*0ab0*/  SHF.R.S32.HI R14, RZ, 0x7, R2 ;  /* 0x00000007ff0e7819 */ /* 0x000fe20000011402 */
[----:B------:R-:W-:Y:S01]  /*0ac0*/  IMAD.IADD R12, R13, 0x1, -R6 ;  /* 0x000000010d0c7824 */ /* 0x000fe200078e0a06 */
[----:B------:R-:W-:Y:S01]  /*0ad0*/  LOP3.LUT R5, R5, 0xfffffc00, RZ, 0xc0, !PT ;  /* 0xfffffc0005057812 */ /* 0x000fe200078ec0ff */
[----:B------:R-:W-:Y:S01]  /*0ae0*/  IMAD.IADD R4, R13, 0x1, -R4 ;  /* 0x000000010d047824 */ /* 0x000fe200078e0a04 */
[----:B------:R-:W-:Y:S01]  /*0af0*/  SHF.R.S32.HI R6, RZ, 0x4, R3 ;  /* 0x00000004ff067819 */ /* 0x000fe20000011403 */
[----:B------:R-:W-:Y:S01]  /*0b00*/  IMAD.HI R2, R14, 0x55555556, RZ ;  /* 0x555555560e027827 */ /* 0x000fe200078e02ff */
[----:B------:R-:W-:-:S02]  /*0b10*/  SHF.R.S32.HI R7, RZ, 0x1f, R12 ;  /* 0x0000001fff077819 */ /* 0x000fc4000001140c */
[----:B------:R-:W-:Y:S01]  /*0b20*/  LEA.HI R3, R3, R6, RZ, 0x1 ;  /* 0x0000000603037211 */ /* 0x000fe200078f08ff */
[----:B------:R-:W-:Y:S01]  /*0b30*/  IMAD R4, R4, 0x40, R5 ;  /* 0x0000004004047824 */ /* 0x000fe200078e0205 */
[CC--:B------:R-:W-:Y:S02]  /*0b40*/  LEA.HI R5, R7.reuse, R12.reuse, RZ, 0x2 ;  /* 0x0000000c07057211 */ /* 0x0c0fe400078f10ff */
[----:B------:R-:W-:Y:S02]  /*0b50*/  LEA.HI R7, R7, R12, RZ, 0x5 ;  /* 0x0000000c07077211 */ /* 0x000fe400078f28ff */
[--C-:B------:R-:W-:Y:S02]  /*0b60*/  SHF.R.S32.HI R8, RZ, 0x2, R5.reuse ;  /* 0x00000002ff087819 */ /* 0x100fe40000011405 */
[----:B------:R-:W-:Y:S02]  /*0b70*/  SHF.R.S32.HI R9, RZ, 0x1f, R5 ;  /* 0x0000001fff097819 */ /* 0x000fe40000011405 */
[----:B------:R-:W-:-:S02]  /*0b80*/  LOP3.LUT R3, R3, 0x1ffffffe, RZ, 0xc0, !PT ;  /* 0x1ffffffe03037812 */ /* 0x000fc400078ec0ff */
[----:B------:R-:W-:Y:S02]  /*0b90*/  LEA.HI R9, R9, R8, RZ, 0x3 ;  /* 0x0000000809097211 */ /* 0x000fe400078f18ff */
[----:B------:R-:W-:Y:S01]  /*0ba0*/  LEA.HI R2, R2, R2, RZ, 0x1 ;  /* 0x0000000202027211 */ /* 0x000fe200078f08ff */
[----:B------:R-:W-:Y:S01]  /*0bb0*/  IMAD.IADD R3, R6, 0x1, -R3 ;  /* 0x0000000106037824 */ /* 0x000fe200078e0a03 */
[----:B------:R-:W-:Y:S02]  /*0bc0*/  LOP3.LUT R9, R9, 0xfffffff8, RZ, 0xc0, !PT ;  /* 0xfffffff809097812 */ /* 0x000fe400078ec0ff */
[----:B------:R-:W-:Y:S01]  /*0bd0*/  SHF.R.S32.HI R7, RZ, 0x5, R7 ;  /* 0x00000005ff077819 */ /* 0x000fe20000011407 */
[----:B------:R-:W-:Y:S01]  /*0be0*/  IMAD R2, R2, -0x3, R14 ;  /* 0xfffffffd02027824 */ /* 0x000fe200078e020e */
[-C--:B------:R-:W-:Y:S01]  /*0bf0*/  LEA.HI R10, R0, R13.reuse, RZ, 0x2 ;  /* 0x0000000d000a7211 */ /* 0x080fe200078f10ff */
[----:B------:R-:W-:Y:S01]  /*0c00*/  IMAD.IADD R8, R8, 0x1, -R9 ;  /* 0x0000000108087824 */ /* 0x000fe200078e0a09 */
[----:B------:R-:W-:Y:S01]  /*0c10*/  LEA.HI R0, R0, R13, RZ, 0x3 ;  /* 0x0000000d00007211 */ /* 0x000fe200078f18ff */
[----:B------:R-:W-:Y:S01]  /*0c20*/  IMAD R3, R3, 0x8, R4 ;  /* 0x0000000803037824 */ /* 0x000fe200078e0204 */
[----:B------:R-:W-:Y:S01]  /*0c30*/  LOP3.LUT R10, R10, 0xfffffffc, RZ, 0xc0, !PT ;  /* 0xfffffffc0a0a7812 */ /* 0x000fe200078ec0ff */
[----:B------:R-:W-:Y:S01]  /*0c40*/  IMAD R7, R7, 0x10, R8 ;  /* 0x0000001007077824 */ /* 0x000fe200078e0208 */
[----:B------:R-:W-:-:S02]  /*0c50*/  LOP3.LUT R5, R5, 0x7ffffffc, RZ, 0xc0, !PT ;  /* 0x7ffffffc05057812 */ /* 0x000fc400078ec0ff */
[----:B------:R0:W-:Y:S01]  /*0c60*/  STL [R1+0x38], R3 ;  /* 0x0000380301007387 */ /* 0x0001e20000100800 */
[----:B------:R-:W-:Y:S01]  /*0c70*/  IMAD R2, R2, 0x40, R7 ;  /* 0x0000004002027824 */ /* 0x000fe200078e0207 */
[----:B------:R-:W-:Y:S01]  /*0c80*/  LOP3.LUT R18, R0, 0xfffffff8, RZ, 0xc0, !PT ;  /* 0xfffffff800127812 */ /* 0x000fe200078ec0ff */
[C---:B------:R-:W-:Y:S02]  /*0c90*/  IMAD.IADD R10, R13.reuse, 0x1, -R10 ;  /* 0x000000010d0a7824 */ /* 0x040fe400078e0a0a */
[----:B------:R-:W-:Y:S01]  /*0ca0*/  IMAD.IADD R5, R12, 0x1, -R5 ;  /* 0x000000010c057824 */ /* 0x000fe200078e0a05 */
[----:B------:R1:W-:Y:S01]  /*0cb0*/  STL [R1+0x34], R2 ;  /* 0x0000340201007387 */ /* 0x0003e20000100800 */
[----:B------:R-:W-:Y:S02]  /*0cc0*/  IMAD.IADD R18, R13, 0x1, -R18 ;  /* 0x000000010d127824 */ /* 0x000fe400078e0a12 */
[----:B------:R-:W-:Y:S01]  /*0cd0*/  IMAD.SHL.U32 R16, R5, 0x2, RZ ;  /* 0x0000000205107824 */ /* 0x000fe200078e00ff */
[----:B0-----:R-:W-:Y:S01]  /*0ce0*/  LEA.HI R3, R10, R10, RZ, 0x1 ;  /* 0x0000000a0a037211 */ /* 0x001fe200078f08ff */
[----:B------:R-:W-:Y:S01]  /*0cf0*/  IMAD.SHL.U32 R19, R18, 0x8, RZ ;  /* 0x0000000812137824 */ /* 0x000fe200078e00ff */
[----:B------:R-:W-:Y:S01]  /*0d00*/  SHF.R.S32.HI R5, RZ, 0x3, R0 ;  /* 0x00000003ff057819 */ /* 0x000fe20000011400 */
[C---:B------:R-:W-:Y:S01]  /*0d10*/  VIADD R157, R16.reuse, 0x8 ;  /* 0x00000008109d7836 */ /* 0x040fe20000000000 */
[----:B------:R-:W-:Y:S01]  /*0d20*/  LOP3.LUT R3, R3, 0x1ffffffe, RZ, 0xc0, !PT ;  /* 0x1ffffffe03037812 */ /* 0x000fe200078ec0ff */
[C---:B------:R-:W-:Y:S01]  /*0d30*/  VIADD R156, R16.reuse, 0x10 ;  /* 0x00000010109c7836 */ /* 0x040fe20000000000 */
[----:B------:R-:W-:Y:S01]  /*0d40*/  SHF.R.S32.HI R0, RZ, 0x1f, R16 ;  /* 0x0000001fff007819 */ /* 0x000fe20000011410 */
        /* <DEDUP_REMOVED lines=8> */
[----:B------:R-:W-:Y:S01]  /*0dd0*/  VIADD R22, R16, 0x38 ;  /* 0x0000003810167836 */ /* 0x000fe20000000000 */
[----:B------:R-:W-:Y:S01]  /*0de0*/  SHF.R.S32.HI R0, RZ, 0x1f, R154 ;  /* 0x0000001fff007819 */ /* 0x000fe2000001149a */
[----:B------:R-:W-:Y:S01]  /*0df0*/  IMAD.IADD R3, R10, 0x1, -R3 ;  /* 0x000000010a037824 */ /* 0x000fe200078e0a03 */
[----:B------:R-:W-:-:S02]  /*0e00*/  SHF.R.S32.HI R5, RZ, 0x1f, R153 ;  /* 0x0000001fff057819 */ /* 0x000fc40000011499 */
[----:B------:R-:W-:Y:S01]  /*0e10*/  SHF.R.S32.HI R4, RZ, 0x1f, R152 ;  /* 0x0000001fff047819 */ /* 0x000fe20000011498 */
[----:B------:R-:W-:Y:S01]  /*0e20*/  IMAD R17, R3, 0x8, R2 ;  /* 0x0000000803117824 */ /* 0x000fe200078e0202 */
[----:B-1----:R-:W-:-:S07]  /*0e30*/  SHF.R.S32.HI R0, RZ, 0x1f, R22 ;  /* 0x0000001fff007819 */ /* 0x002fce0000011416 */
.L_x_1324:
[----:B------:R-:W-:Y:S01]  /*0e40*/  ULDC.64 UR8, c[0x0][0xa28] ;  /* 0x00028a0000087ab9 */ /* 0x000fe20000000a00 */
[----:B------:R-:W-:Y:S01]  /*0e50*/  ULDC UR4, c[0x0][0x424] ;  /* 0x0001090000047ab9 */ /* 0x000fe20000000800 */
[----:B------:R-:W-:-:S04]  /*0e60*/  UISETP.NE.U32.AND UP0, UPT, UR8, URZ, UPT ;  /* 0x0000003f0800728c */ /* 0x000fc8000bf05070 */
[----:B------:R-:W-:-:S03]  /*0e70*/  UISETP.NE.AND.EX UP0, UPT, UR9, URZ, UPT, UP0 ;  /* 0x0000003f0900728c */ /* 0x000fc6000bf05300 */
[----:B------:R-:W-:Y:S02]  /*0e80*/  ULDC.64 UR8, c[0x0][0xa18] ;  /* 0x0002860000087ab9 */ /* 0x000fe40000000a00 */
[----:B------:R-:W-:Y:S01]  /*0e90*/  UISETP.NE.U32.AND UP1, UPT, UR8, URZ, UPT ;  /* 0x0000003f0800728c */ /* 0x000fe2000bf25070 */
[----:B------:R-:W-:-:S03]  /*0ea0*/  PLOP3.LUT P0, PT, PT, PT, UP0, 0x80, 0x0 ;  /* 0x000000000000781c */ /* 0x000fc60003f0f008 */
[----:B------:R-:W-:-:S03]  /*0eb0*/  UISETP.NE.AND.EX UP1, UPT, UR9, URZ, UPT, UP1 ;  /* 0x0000003f0900728c */ /* 0x000fc6000bf25310 */
[----:B------:R-:W-:Y:S02]  /*0ec0*/  @UP0 ULDC.64 UR8, c[0x0][0xa28] ;  /* 0x00028a0000080ab9 */ /* 0x000fe40000000a00 */
[----:B------:R-:W-:Y:S01]  /*0ed0*/  @UP0 UIMAD.WIDE UR8, UR7, 0x4, UR8 ;  /* 0x00000004070808a5 */ /* 0x000fe2000f8e0208 */
[----:B------:R-:W-:-:S05]  /*0ee0*/  PLOP3.LUT P2, PT, PT, PT, UP1, 0x80, 0x0 ;  /* 0x000000000000781c */ /* 0x000fca0003f4f018 */
[----:B0123--:R-:W-:Y:S02]  /*0ef0*/  IMAD.U32 R2, RZ, RZ, UR8 ;  /* 0x00000008ff027e24 */ /* 0x00ffe4000f8e00ff */
[----:B------:R-:W-:Y:S01]  /*0f00*/  IMAD.U32 R3, RZ, RZ, UR9 ;  /* 0x00000009ff037e24 */ /* 0x000fe2000f8e00ff */
[----:B------:R-:W-:Y:S02]  /*0f10*/  @UP1 ULDC.64 UR8, c[0x0][0xa18] ;  /* 0x0002860000081ab9 */ /* 0x000fe40000000a00 */
[----:B------:R-:W-:Y:S02]  /*0f20*/  @UP1 UIMAD.WIDE UR8, UR7, 0x4, UR8 ;  /* 0x00000004070818a5 */ /* 0x000fe4000f8e0208 */
[----:B------:R-:W2:Y:S04]  /*0f30*/  @P0 LDG.E R2, desc[UR54][R2.64] ;  /* 0x0000003602020981 */ /* 0x000ea8000c1e1900 */
[----:B------:R-:W-:-:S02]  /*0f40*/  IMAD.U32 R4, RZ, RZ, UR8 ;  /* 0x00000008ff047e24 */ /* 0x000fc4000f8e00ff */
[----:B------:R-:W-:Y:S01]  /*0f50*/  IMAD.U32 R5, RZ, RZ, UR9 ;  /* 0x00000009ff057e24 */ /* 0x000fe2000f8e00ff */
[----:B------:R-:W-:-:S04]  /*0f60*/  ULDC.64 UR8, c[0x0][0x418] ;  /* 0x0001060000087ab9 */ /* 0x000fc80000000a00 */
[----:B------:R-:W3:Y:S01]  /*0f70*/  @P2 LDG.E R4, desc[UR54][R4.64] ;  /* 0x0000003604042981 */ /* 0x000ee2000c1e1900 */
[----:B------:R-:W-:Y:S01]  /*0f80*/  UISETP.NE.U32.AND UP0, UPT, UR8, URZ, UPT ;  /* 0x0000003f0800728c */ /* 0x000fe2000bf05070 */
[----:B------:R-:W-:Y:S01]  /*0f90*/  UMOV UR40, URZ ;  /* 0x0000003f00287c82 */ /* 0x000fe20008000000 */
[----:B------:R-:W-:Y:S02]  /*0fa0*/  ULOP3.LUT UR37, UR5, 0xffff, URZ, 0xc0, !UPT ;  /* 0x0000ffff05257892 */ /* 0x000fe4000f8ec03f */
[----:B------:R-:W-:-:S03]  /*0fb0*/  UISETP.NE.AND.EX UP0, UPT, UR9, URZ, UPT, UP0 ;  /* 0x0000003f0900728c */ /* 0x000fc6000bf05300 */
[----:B------:R-:W-:Y:S01]  /*0fc0*/  ULDC.64 UR8, c[0x0][0xa20] ;  /* 0x0002880000087ab9 */ /* 0x000fe20000000a00 */
[----:B------:R-:W-:Y:S01]  /*0fd0*/  USEL UR4, UR4, 0x1, UP0 ;  /* 0x0000000104047887 */ /* 0x000fe20008000000 */
[----:B------:R-:W-:Y:S01]  /*0fe0*/  ISETP.NE.U32.AND P1, PT, RZ, UR8, PT ;  /* 0x00000008ff007c0c */ /* 0x000fe2000bf25070 */
[----:B------:R-:W-:Y:S02]  /*0ff0*/  ULDC UR8, c[0x0][0x2f0] ;  /* 0x0000bc0000087ab9 */ /* 0x000fe40000000800 */
[----:B------:R-:W-:Y:S01]  /*1000*/  UIMAD UR4, UR4, UR8, URZ ;  /* 0x00000008040472a4 */ /* 0x000fe2000f8e023f */
[----:B------:R-:W-:Y:S02]  /*1010*/  ISETP.NE.AND.EX P1, PT, RZ, UR9, PT, P1 ;  /* 0x00000009ff007c0c */ /* 0x000fe4000bf25310 */
[----:B--2---:R-:W-:Y:S02]  /*1020*/  @P0 R2UR UR40, R2 ;  /* 0x00000000022802ca */ /* 0x004fe400000e0000 */
[----:B---3--:R-:W-:Y:S01]  /*1030*/  @P2 R2UR UR47, R4 ;  /* 0x00000000042f22ca */ /* 0x008fe200000e0000 */
[----:B----45:R-:W-:-:S14]  /*1040*/  @P2 BRA `(.L_x_1225) ;  /* 0x0000000000382947 */ /* 0x030fdc0003800000 */
[----:B------:R-:W-:Y:S01]  /*1050*/  ULDC.64 UR8, c[0x0][0xa00] ;  /* 0x0002800000087ab9 */ /* 0x000fe20000000a00 */
[----:B------:R-:W-:Y:S01]  /*1060*/  ULDC UR47, c[0x0][0x288] ;  /* 0x0000a200002f7ab9 */ /* 0x000fe20000000800 */
[----:B------:R-:W-:-:S04]  /*1070*/  ISETP.NE.U32.AND P0, PT, RZ, UR8, PT ;  /* 0x00000008ff007c0c */ /* 0x000fc8000bf05070 */
[----:B------:R-:W-:-:S13]  /*1080*/  ISETP.NE.AND.EX P0, PT, RZ, UR9, PT, P0 ;  /* 0x00000009ff007c0c */ /* 0x000fda000bf05300 */
[----:B------:R-:W-:Y:S05]  /*1090*/  @!P0 BRA `(.L_x_1225) ;  /* 0x0000000000248947 */ /* 0x000fea0003800000 */
[----:B------:R-:W-:Y:S02]  /*10a0*/  ULDC.64 UR8, c[0x0][0xa00] ;  /* 0x0002800000087ab9 */ /* 0x000fe40000000a00 */
[----:B------:R-:W-:-:S06]  /*10b0*/  UIMAD.WIDE UR8, UR7, 0x4, UR8 ;  /* 0x00000004070878a5 */ /* 0x000fcc000f8e0208 */
[----:B------:R-:W-:Y:S02]  /*10c0*/  IMAD.U32 R2, RZ, RZ, UR8 ;  /* 0x00000008ff027e24 */ /* 0x000fe4000f8e00ff */
[----:B------:R-:W-:-:S05]  /*10d0*/  IMAD.U32 R3, RZ, RZ, UR9 ;  /* 0x00000009ff037e24 */ /* 0x000fca000f8e00ff */
[----:B------:R-:W2:Y:S04]  /*10e0*/  LDG.E R4, desc[UR54][R2.64] ;  /* 0x0000003602047981 */ /* 0x000ea8000c1e1900 */
[----:B------:R-:W3:Y:S01]  /*10f0*/  LDG.E R0, desc[UR54][R2.64+0x4] ;  /* 0x0000043602007981 */ /* 0x000ee2000c1e1900 */
[----:B--2---:R-:W-:Y:S02]  /*1100*/  R2UR UR47, R4 ;  /* 0x00000000042f72ca */ /* 0x004fe400000e0000 */
[----:B---3--:R-:W-:-:S13]  /*1110*/  R2UR UR8, R0 ;  /* 0x00000000000872ca */ /* 0x008fda00000e0000 */
[----:B------:R-:W-:-:S12]  /*1120*/  UIADD3 UR47, -UR47, UR8, URZ ;  /* 0x000000082f2f7290 */ /* 0x000fd8000fffe13f */
.L_x_1225:
[----:B------:R-:W-:Y:S01]  /*1130*/  UMOV UR38, UR7 ;  /* 0x0000000700267c82 */ /* 0x000fe20008000000 */
[----:B------:R-:W-:Y:S05]  /*1140*/  @!P1 BRA `(.L_x_1226) ;  /* 0x00000000001c9947 */ /* 0x000fea0003800000 */
[----:B------:R-:W-:Y:S02]  /*1150*/  ULDC.64 UR8, c[0x0][0xa20] ;  /* 0x0002880000087ab9 */ /* 0x000fe40000000a00 */
[----:B------:R-:W-:-:S06]  /*1160*/  UIMAD.WIDE UR8, UR7, 0x4, UR8 ;  /* 0x00000004070878a5 */ /* 0x000fcc000f8e0208 */
[----:B------:R-:W-:Y:S02]  /*1170*/  IMAD.U32 R2, RZ, RZ, UR8 ;  /* 0x00000008ff027e24 */ /* 0x000fe4000f8e00ff */
[----:B------:R-:W-:-:S05]  /*1180*/  IMAD.U32 R3, RZ, RZ, UR9 ;  /* 0x00000009ff037e24 */ /* 0x000fca000f8e00ff */
[----:B------:R-:W2:Y:S02]  /*1190*/  LDG.E R2, desc[UR54][R2.64] ;  /* 0x0000003602027981 */ /* 0x000ea4000c1e1900 */
[----:B--2---:R-:W-:Y:S01]  /*11a0*/  R2UR UR4, R2 ;  /* 0x00000000020472ca */ /* 0x004fe200000e0000 */
[----:B------:R-:W-:-:S14]  /*11b0*/  BRA `(.L_x_1227) ;  /* 0x0000000000347947 */ /* 0x000fdc0003800000 */
.L_x_1226:
[----:B------:R-:W-:Y:S02]  /*11c0*/  ULDC.64 UR8, c[0x0][0xa08] ;  /* 0x0002820000087ab9 */ /* 0x000fe40000000a00 */
        /* <DEDUP_REMOVED lines=12> */
.L_x_1227:
[----:B------:R-:W-:Y:S01]  /*1290*/  ULDC UR7, c[0x0][0x448] ;  /* 0x0001120000077ab9 */ /* 0x000fe20000000800 */
[----:B------:R-:W-:Y:S02]  /*12a0*/  UIMAD UR39, UR6, 0xc0, URZ ;  /* 0x000000c0062778a4 */ /* 0x000fe4000f8e023f */
[----:B------:R-:W-:Y:S02]  /*12b0*/  UISETP.NE.AND UP0, UPT, UR7, 0x1, UPT ;  /* 0x000000010700788c */ /* 0x000fe4000bf05270 */
[----:B------:R-:W-:Y:S01]  /*12c0*/  UIADD3 UR10, UR39, 0xbf, URZ ;  /* 0x000000bf270a7890 */ /* 0x000fe2000fffe03f */
[----:B------:R-:W-:Y:S01]  /*12d0*/  ULDC.64 UR6, c[0x0][0x9e0] ;  /* 0x0002780000067ab9 */ /* 0x000fe20000000a00 */
[----:B------:R-:W-:Y:S02]  /*12e0*/  UP2UR UR53, UPR, URZ, 0x1 ;  /* 0x000000013f357883 */ /* 0x000fe40008000000 */
[----:B------:R-:W-:-:S05]  /*12f0*/  UIADD3 UR40, -UR40, UR4, URZ ;  /* 0x0000000428287290 */ /* 0x000fca000fffe13f */
[----:B------:R-:W-:Y:S01]  /*1300*/  @UP0 ULDC UR8, c[0x0][0x44c] ;  /* 0x0001130000080ab9 */ /* 0x000fe20000000800 */
[----:B------:R-:W-:Y:S01]  /*1310*/  @UP0 ULDC UR11, c[0x0][0x450] ;  /* 0x00011400000b0ab9 */ /* 0x000fe20000000800 */
[----:B------:R-:W-:Y:S02]  /*1320*/  UIMAD.WIDE.U32 UR8, UR10, UR8, URZ ;  /* 0x000000080a0872a5 */ /* 0x000fe4000f8e003f */
[----:B------:R-:W-:Y:S02]  /*1330*/  UIADD3 UR4, UR40, 0x1, -UR47 ;  /* 0x0000000128047890 */ /* 0x000fe4000fffe82f */
[----:B------:R-:W-:Y:S02]  /*1340*/  @UP0 USHF.R.U32.HI UR10, URZ, UR11, UR9 ;  /* 0x0000000b3f0a0299 */ /* 0x000fe40008011609 */
[----:B------:R-:W-:Y:S02]  /*1350*/  UISETP.GE.AND UP0, UPT, UR7, 0x1, UPT ;  /* 0x000000010700788c */ /* 0x000fe4000bf06270 */
[----:B------:R-:W-:-:S02]  /*1360*/  UIADD3 UR10, UR4, UR10, URZ ;  /* 0x0000000a040a7290 */ /* 0x000fc4000fffe03f */
[----:B------:R-:W-:Y:S02]  /*1370*/  UP2UR UR52, UPR, URZ, 0x1 ;  /* 0x000000013f347883 */ /* 0x000fe40008000000 */
[----:B------:R-:W-:Y:S01]  /*1380*/  PLOP3.LUT P0, PT, PT, PT, UP0, 0x40, 0x0 ;  /* 0x000000000000781c */ /* 0x000fe20003f0e808 */
[----:B------:R-:W-:-:S12]  /*1390*/  UIADD3 UR6, UR10, UR6, URZ ;  /* 0x000000060a067290 */ /* 0x000fd8000fffe03f */
[----:B------:R-:W-:Y:S05]  /*13a0*/  @P0 BRA `(.L_x_1228) ;  /* 0x0000000000440947 */ /* 0x000fea0003800000 */
        /* <DEDUP_REMOVED lines=10> */
.L_x_1229:
[----:B------:R-:W-:-:S11]  /*1450*/  UISETP.NE.AND UP0, UPT, UR7, 0x1, UPT ;  /* 0x000000010700788c */ /* 0x000fd6000bf05270 */
[----:B------:R-:W-:Y:S02]  /*1460*/  @UP0 ULDC.64 UR10, c[0x0][0x9e8] ;  /* 0x00027a00000a0ab9 */ /* 0x000fe40000000a00 */
[----:B------:R-:W-:-:S04]  /*1470*/  UIMAD.WIDE.U32 UR8, UR4, UR10, URZ ;  /* 0x0000000a040872a5 */ /* 0x000fc8000f8e003f */
[----:B------:R-:W-:-:S12]  /*1480*/  @UP0 USHF.R.U32.HI UR4, URZ, UR11, UR9 ;  /* 0x0000000b3f040299 */ /* 0x000fd80008011609 */
.L_x_1230:
[----:B------:R-:W-:-:S04]  /*1490*/  UIMAD UR4, UR4, UR7, UR7 ;  /* 0x00000007040472a4 */ /* 0x000fc8000f8e0207 */
[----:B------:R-:W-:-:S04]  /*14a0*/  UISETP.LT.AND UP0, UPT, UR6, UR4, UPT ;  /* 0x000000040600728c */ /* 0x000fc8000bf01270 */
[----:B------:R-:W-:-:S12]  /*14b0*/  USEL UR6, UR6, UR4, UP0 ;  /* 0x0000000406067287 */ /* 0x000fd80008000000 */
.L_x_1228:
[----:B------:R-:W-:Y:S02]  /*14c0*/  UISETP.NE.AND UP0, UPT, UR53, URZ, UPT ;  /* 0x0000003f3500728c */ /* 0x000fe4000bf05270 */
[----:B------:R-:W-:Y:S02]  /*14d0*/  UIADD3 UR4, UR40, 0x7f, URZ ;  /* 0x0000007f28047890 */ /* 0x000fe4000fffe03f */
[----:B------:R-:W-:Y:S02]  /*14e0*/  UIADD3 UR10, UR6, 0x7f, URZ ;  /* 0x0000007f060a7890 */ /* 0x000fe4000fffe03f */
[----:B------:R-:W-:Y:S02]  /*14f0*/  UISETP.GE.AND UP1, UPT, UR7, 0x1, UPT ;  /* 0x000000010700788c */ /* 0x000fe4000bf26270 */
[----:B------:R-:W-:Y:S02]  /*1500*/  USHF.R.S32.HI UR6, URZ, 0x1f, UR4 ;  /* 0x0000001f3f067899 */ /* 0x000fe40008011404 */
[----:B------:R-:W-:Y:S01]  /*1510*/  USHF.R.S32.HI UR11, URZ, 0x1f, UR10 ;  /* 0x0000001f3f0b7899 */ /* 0x000fe2000801140a */
[----:B------:R-:W-:Y:S01]  /*1520*/  @UP0 ULDC UR8, c[0x0][0x44c] ;  /* 0x0001130000080ab9 */ /* 0x000fe20000000800 */
[----:B------:R-:W-:Y:S01]  /*1530*/  ULEA.HI UR6, UR6, UR4, URZ, 0x7 ;  /* 0x0000000406067291 */ /* 0x000fe2000f8f383f */
[----:B------:R-:W-:Y:S01]  /*1540*/  PLOP3.LUT P0, PT, PT, PT, UP1, 0x40, 0x0 ;  /* 0x000000000000781c */ /* 0x000fe20003f0e818 */
[----:B------:R-:W-:-:S02]  /*1550*/  UIMAD.WIDE.U32 UR8, UR39, UR8, URZ ;  /* 0x00000008270872a5 */ /* 0x000fc4000f8e003f */
[----:B------:R-:W-:Y:S01]  /*1560*/  ULEA.HI UR11, UR11, UR10, URZ, 0x7 ;  /* 0x0000000a0b0b7291 */ /* 0x000fe2000f8f383f */
[----:B------:R-:W-:Y:S01]  /*1570*/  @UP0 ULDC UR13, c[0x0][0x450] ;  /* 0x00011400000d0ab9 */ /* 0x000fe20000000800 */
[----:B------:R-:W-:Y:S01]  /*1580*/  UMOV UR12, UR39 ;  /* 0x00000027000c7c82 */ /* 0x000fe20008000000 */
[----:B------:R-:W-:Y:S02]  /*1590*/  UIADD3 UR56, UR40, -UR47, URZ ;  /* 0x8000002f28387290 */ /* 0x000fe4000fffe03f */
[----:B------:R-:W-:Y:S02]  /*15a0*/  USHF.R.S32.HI UR6, URZ, 0x7, UR6 ;  /* 0x000000073f067899 */ /* 0x000fe40008011406 */
[----:B------:R-:W-:Y:S02]  /*15b0*/  USHF.R.S32.HI UR11, URZ, 0x7, UR11 ;  /* 0x000000073f0b7899 */ /* 0x000fe4000801140b */
[----:B------:R-:W-:Y:S02]  /*15c0*/  @UP0 USHF.R.U32.HI UR12, URZ, UR13, UR9 ;  /* 0x0000000d3f0c0299 */ /* 0x000fe40008011609 */
[----:B------:R-:W-:-:S02]  /*15d0*/  UISETP.LT.AND UP0, UPT, UR6, UR11, UPT ;  /* 0x0000000b0600728c */ /* 0x000fc4000bf01270 */
[----:B------:R-:W-:Y:S01]  /*15e0*/  UIADD3 UR4, UR56, UR12, URZ ;  /* 0x0000000c38047290 */ /* 0x000fe2000fffe03f */
[----:B------:R-:W-:Y:S01]  /*15f0*/  ULDC UR10, c[0x0][0x9dc] ;  /* 0x00027700000a7ab9 */ /* 0x000fe20000000800 */
[----:B------:R-:W-:Y:S02]  /*1600*/  USEL UR6, UR6, UR11, UP0 ;  /* 0x0000000b06067287 */ /* 0x000fe40008000000 */
[----:B------:R-:W-:Y:S01]  /*1610*/  UIADD3 UR10, UR4, -UR10, URZ ;  /* 0x8000000a040a7290 */ /* 0x000fe2000fffe03f */
[----:B------:R-:W-:Y:S11]  /*1620*/  @P0 BRA `(.L_x_1231) ;  /* 0x0000000000440947 */ /* 0x000ff60003800000 */
        /* <DEDUP_REMOVED lines=10> */
.L_x_1232:
[----:B------:R-:W-:-:S11]  /*16d0*/  UISETP.NE.AND UP0, UPT, UR7, 0x1, UPT ;  /* 0x000000010700788c */ /* 0x000fd6000bf05270 */
[----:B------:R-:W-:Y:S02]  /*16e0*/  @UP0 ULDC.64 UR12, c[0x0][0x9e8] ;  /* 0x00027a00000c0ab9 */ /* 0x000fe40000000a00 */
[----:B------:R-:W-:-:S04]  /*16f0*/  UIMAD.WIDE.U32 UR8, UR4, UR12, URZ ;  /* 0x0000000c040872a5 */ /* 0x000fc8000f8e003f */
[----:B------:R-:W-:-:S12]  /*1700*/  @UP0 USHF.R.U32.HI UR4, URZ, UR13, UR9 ;  /* 0x0000000d3f040299 */ /* 0x000fd80008011609 */
.L_x_1233:
[----:B------:R-:W-:-:S04]  /*1710*/  UIMAD UR4, UR4, UR7, URZ ;  /* 0x00000007040472a4 */ /* 0x000fc8000f8e023f */
[----:B------:R-:W-:-:S04]  /*1720*/  UISETP.LT.AND UP0, UPT, UR10, UR4, UPT ;  /* 0x000000040a00728c */ /* 0x000fc8000bf01270 */
[----:B------:R-:W-:-:S12]  /*1730*/  USEL UR10, UR10, UR4, !UP0 ;  /* 0x000000040a0a7287 */ /* 0x000fd8000c000000 */
.L_x_1231:
[----:B------:R-:W-:-:S04]  /*1740*/  USHF.R.S32.HI UR4, URZ, 0x1f, UR10 ;  /* 0x0000001f3f047899 */ /* 0x000fc8000801140a */
[----:B------:R-:W-:-:S04]  /*1750*/  ULEA.HI UR4, UR4, UR10, URZ, 0x7 ;  /* 0x0000000a04047291 */ /* 0x000fc8000f8f383f */
[----:B------:R-:W-:Y:S02]  /*1760*/  USHF.R.S32.HI UR7, URZ, 0x7, UR4 ;  /* 0x000000073f077899 */ /* 0x000fe40008011404 */
[----:B------:R-:W-:Y:S02]  /*1770*/  ULOP3.LUT UR4, UR5, 0xff000000, URZ, 0xc0, !UPT ;  /* 0xff00000005047892 */ /* 0x000fe4000f8ec03f */
[----:B------:R-:W-:Y:S02]  /*1780*/  UISETP.LT.AND UP0, UPT, URZ, UR7, UPT ;  /* 0x000000073f00728c */ /* 0x000fe4000bf01270 */
[----:B------:R-:W-:Y:S02]  /*1790*/  ULOP3.LUT UR5, UR5, 0xff0000, URZ, 0xc0, !UPT ;  /* 0x00ff000005057892 */ /* 0x000fe4000f8ec03f */
[----:B------:R-:W-:Y:S02]  /*17a0*/  USEL UR42, URZ, UR7, !UP0 ;  /* 0x000000073f2a7287 */ /* 0x000fe4000c000000 */
[----:B------:R-:W-:-:S02]  /*17b0*/  USHF.R.U32.HI UR4, URZ, 0x8, UR4 ;  /* 0x000000083f047899 */ /* 0x000fc40008011604 */
[----:B------:R-:W-:Y:S02]  /*17c0*/  UISETP.GT.AND UP0, UPT, UR6, UR42, UPT ;  /* 0x0000002a0600728c */ /* 0x000fe4000bf04270 */
[----:B------:R-:W-:-:S03]  /*17d0*/  ULEA.HI UR5, UR5, UR4, URZ, 0x10 ;  /* 0x0000000405057291 */ /* 0x000fc6000f8f803f */
[----:B------:R-:W-:Y:S01]  /*17e0*/  UMOV UR4, URZ ;  /* 0x0000003f00047c82 */ /* 0x000fe20008000000 */
[----:B------:R-:W-:Y:S01]  /*17f0*/  PLOP3.LUT P0, PT, PT, PT, UP0, 0x80, 0x0 ;  /* 0x000000000000781c */ /* 0x000fe20003f0f008 */
[----:B------:R-:W-:Y:S02]  /*1800*/  ULOP3.LUT UR41, UR5, 0xff, URZ, 0xc0, !UPT ;  /* 0x000000ff05297892 */ /* 0x000fe4000f8ec03f */
[----:B------:R-:W-:-:S10]  /*1810*/  USHF.R.U32.HI UR46, URZ, 0x10, UR5 ;  /* 0x000000103f2e7899 */ /* 0x000fd40008011605 */
[----:B------:R-:W-:Y:S05]  /*1820*/  @!P0 BRA `(.L_x_1234) ;  /* 0x0000000000948947 */ /* 0x000fea0003800000 */
[----:B------:R-:W-:Y:S01]  /*1830*/  UISETP.NE.AND UP0, UPT, UR46, URZ, UPT ;  /* 0x0000003f2e00728c */ /* 0x000fe2000bf05270 */
[----:B------:R-:W-:-:S03]  /*1840*/  ULDC UR4, c[0x0][0x9f0] ;  /* 0x00027c0000047ab9 */ /* 0x000fc60000000800 */
[----:B------:R-:W-:-:S04]  /*1850*/  USEL UR10, UR46, UR4, UP0 ;  /* 0x000000042e0a7287 */ /* 0x000fc80008000000 */
[----:B------:R-:W-:Y:S02]  /*1860*/  UIADD3 UR4, UR10, -0x1, UR6 ;  /* 0xffffffff0a047890 */ /* 0x000fe4000fffe006 */
[----:B------:R-:W-:Y:S02]  /*1870*/  IMAD.U32 R3, RZ, RZ, UR10 ;  /* 0x0000000aff037e24 */ /* 0x000fe4000f8e00ff */
[----:B------:R-:W-:-:S03]  /*1880*/  UIADD3 UR7, -UR42, UR4, URZ ;  /* 0x000000042a077290 */ /* 0x000fc6000fffe13f */
[-C--:B------:R-:W-:Y:S01]  /*1890*/  IABS R0, R3.reuse ;  /* 0x0000000300007213 */ /* 0x080fe20000000000 */
[----:B------:R-:W-:Y:S01]  /*18a0*/  UMOV UR4, URZ ;  /* 0x0000003f00047c82 */ /* 0x000fe20008000000 */
[----:B------:R-:W-:Y:S01]  /*18b0*/  IABS R5, R3 ;  /* 0x0000000300057213 */ /* 0x000fe20000000000 */
[----:B------:R-:W-:Y:S01]  /*18c0*/  IMAD.U32 R4, RZ, RZ, UR7 ;  /* 0x00000007ff047e24 */ /* 0x000fe2000f8e00ff */
[----:B------:R-:W-:Y:S01]  /*18d0*/  R2UR UR11, R0 ;  /* 0x00000000000b72ca */ /* 0x000fe200000e0000 */
[----:B------:R-:W-:-:S03]  /*18e0*/  ULOP3.LUT UR7, UR7, UR10, URZ, 0x3c, !UPT ;  /* 0x0000000a07077292 */ /* 0x000fc6000f8e3c3f */
[----:B------:R-:W-:-:S05]  /*18f0*/  IABS R4, R4 ;  /* 0x0000000400047213 */ /* 0x000fca0000000000 */
[----:B------:R-:W-:-:S04]  /*1900*/  IMAD.MOV.U32 R3, RZ, RZ, R4 ;  /* 0x000000ffff037224 */ /* 0x000fc800078e0004 */
[----:B------:R-:W0:Y:S01]  /*1910*/  I2F.RP R0, UR11 ;  /* 0x0000000b00007d06 */ /* 0x000e220008209400 */
[----:B------:R-:W-:-:S07]  /*1920*/  R2UR UR9, R3 ;  /* 0x00000000030972ca */ /* 0x000fce00000e0000 */
[----:B0-----:R-:W0:Y:S02]  /*1930*/  MUFU.RCP R0, R0 ;  /* 0x0000000000007308 */ /* 0x001e240000001000 */
[----:B0-----:R-:W-:Y:S02]  /*1940*/  VIADD R2, R0, 0xffffffe ;  /* 0x0ffffffe00027836 */ /* 0x001fe40000000000 */
        /* <DEDUP_REMOVED lines=19> */
.L_x_1234:
[----:B------:R-:W-:Y:S01]  /*1a80*/  UIMAD UR42, UR41, UR4, UR42 ;  /* 0x00000004292a72a4 */ /* 0x000fe2000f8e022a */
[----:B------:R-:W-:Y:S01]  /*1a90*/  IMAD.U32 R88, RZ, RZ, UR6 ;  /* 0x00000006ff587e24 */ /* 0x000fe2000f8e00ff */
[----:B------:R-:W-:Y:S01]  /*1aa0*/  PLOP3.LUT P0, PT, PT, PT, PT, 0x80, 0x0 ;  /* 0x000000000000781c */ /* 0x000fe20003f0f070 */
[----:B------:R-:W-:Y:S01]  /*1ab0*/  IMAD.U32 R3, RZ, RZ, UR4 ;  /* 0x00000004ff037e24 */ /* 0x000fe2000f8e00ff */
[----:B------:R-:W-:Y:S02]  /*1ac0*/  CS2R R20, SRZ ;  /* 0x0000000000147805 */ /* 0x000fe4000001ff00 */
[----:B------:R-:W-:Y:S02]  /*1ad0*/  CS2R R118, SRZ ;  /* 0x0000000000767805 */ /* 0x000fe4000001ff00 */
[----:B------:R-:W-:Y:S02]  /*1ae0*/  CS2R R116, SRZ ;  /* 0x0000000000747805 */ /* 0x000fe4000001ff00 */
[----:B------:R-:W-:-:S02]  /*1af0*/  CS2R R114, SRZ ;  /* 0x0000000000727805 */ /* 0x000fc4000001ff00 */
[----:B------:R-:W-:Y:S02]  /*1b00*/  VIADDMNMX R88, R3, UR42, R88, PT ;  /* 0x0000002a03587c46 */ /* 0x000fe4000b800158 */
[----:B------:R-:W-:Y:S02]  /*1b10*/  CS2R R112, SRZ ;  /* 0x0000000000707805 */ /* 0x000fe4000001ff00 */
[----:B------:R-:W-:Y:S02]  /*1b20*/  CS2R R110, SRZ ;  /* 0x00000000006e7805 */ /* 0x000fe4000001ff00 */
[----:B------:R-:W-:Y:S02]  /*1b30*/  CS2R R108, SRZ ;  /* 0x00000000006c7805 */ /* 0x000fe4000001ff00 */
[----:B------:R-:W-:Y:S02]  /*1b40*/  ISETP.GT.AND P1, PT, R88, UR42, PT ;  /* 0x0000002a58007c0c */ /* 0x000fe4000bf24270 */
        /* <DEDUP_REMOVED lines=10> */
[----:B------:R-:W-:Y:S06]  /*1bf0*/  @!P1 BRA `(.L_x_1235) ;  /* 0x000000b800309947 */ /* 0x000fec0003800000 */
[----:B------:R-:W0:Y:S01]  /*1c00*/  S2R R0, SR_TID.X ;  /* 0x0000000000007919 */ /* 0x000e220000002100 */
[----:B------:R-:W1:Y:S01]  /*1c10*/  S2UR UR43, SR_CgaCtaId ;  /* 0x00000000002b79c3 */ /* 0x000e620000008800 */
[----:B------:R-:W-:Y:S02]  /*1c20*/  UMOV UR45, 0x400 ;  /* 0x00000400002d7882 */ /* 0x000fe40000000000 */
[----:B-1----:R-:W-:Y:S01]  /*1c30*/  ULEA UR45, UR43, UR45, 0x18 ;  /* 0x0000002d2b2d7291 */ /* 0x002fe2000f8ec03f */
[----:B0-----:R-:W-:-:S05]  /*1c40*/  VIADD R4, R0, 0xffffff80 ;  /* 0xffffff8000047836 */ /* 0x001fca0000000000 */
[----:B------:R-:W-:-:S04]  /*1c50*/  SHF.R.S32.HI R0, RZ, 0x1f, R4 ;  /* 0x0000001fff007819 */ /* 0x000fc80000011404 */
[----:B------:R-:W-:-:S04]  /*1c60*/  LEA.HI R0, R0, R4, RZ, 0x7 ;  /* 0x0000000400007211 */ /* 0x000fc800078f38ff */
[----:B------:R-:W-:-:S06]  /*1c70*/  SHF.R.S32.HI R0, RZ, 0x7, R0 ;  /* 0x00000007ff007819 */ /* 0x000fcc0000011400 */
[----:B------:R-:W0:Y:S02]  /*1c80*/  SHFL.IDX PT, R0, R0, RZ, 0x1f ;  /* 0x00001fff00007589 */ /* 0x000e2400000e0000 */
[----:B0-----:R-:W-:-:S13]  /*1c90*/  R2UR UR44, R0 ;  /* 0x00000000002c72ca */ /* 0x001fda00000e0000 */
        /* <DEDUP_REMOVED lines=26> */
.L_x_1236:
[----:B------:R-:W-:Y:S01]  /*1e40*/  ULEA.HI UR4, UR50, UR50, URZ, 0x1 ;  /* 0x0000003232047291 */ /* 0x000fe2000f8f083f */
[----:B------:R-:W-:-:S03]  /*1e50*/  IMAD.U32 R2, RZ, RZ, UR51 ;  /* 0x00000033ff027e24 */ /* 0x000fc6000f8e00ff */
[----:B------:R-:W-:Y:S02]  /*1e60*/  ULOP3.LUT UR4, UR4, 0xfffffffe, URZ, 0xc0, !UPT ;  /* 0xfffffffe04047892 */ /* 0x000fe4000f8ec03f */
[----:B------:R-:W-:Y:S02]  /*1e70*/  ISETP.NE.AND P0, PT, R2, 0x3, PT ;  /* 0x000000030200780c */ /* 0x000fe40003f05270 */
[----:B------:R-:W-:-:S06]  /*1e80*/  UIADD3 UR4, UR50, -UR4, URZ ;  /* 0x8000000432047290 */ /* 0x000fcc000fffe03f */
[----:B------:R-:W-:-:S05]  /*1e90*/  IMAD.U32 R0, RZ, RZ, UR4 ;  /* 0x00000004ff007e24 */ /* 0x000fca000f8e00ff */
[----:B------:R-:W-:-:S04]  /*1ea0*/  SHF.L.U32 R0, R0, 0x1f, RZ ;  /* 0x0000001f00007819 */ /* 0x000fc800000006ff */
[----:B------:R-:W0:Y:S02]  /*1eb0*/  SYNCS.PHASECHK.TRANS64.TRYWAIT P1, [UR45+0x16800], R0 ;  /* 0x01680000ff0075a7 */ /* 0x000e24000802016d */
[----:B0-----:R-:W-:Y:S05]  /*1ec0*/  @!P1 BRA `(.L_x_1237) ;  /* 0x0000014000c89947 */ /* 0x001fea0003800000 */
.L_x_1419:
[----:B------:R-:W-:Y:S05]  /*1ed0*/  @!P0 BRA `(.L_x_1238) ;  /* 0x0000000000048947 */ /* 0x000fea0003800000 */
[----:B------:R-:W-:Y:S01]  /*1ee0*/  BPT.TRAP 0x1 ;  /* 0x000000040000795c */ /* 0x000fe20000300000 */
.L_x_1238:
[----:B0-----:R-:W-:Y:S02]  /*1ef0*/  IMAD.U32 R3, RZ, RZ, UR48 ;  /* 0x00000030ff037e24 */ /* 0x001fe4000f8e00ff */
[----:B------:R-:W-:-:S03]  /*1f00*/  IMAD.U32 R0, RZ, RZ, UR49 ;  /* 0x00000031ff007e24 */ /* 0x000fc6000f8e00ff */
[----:B------:R-:W-:Y:S02]  /*1f10*/  LEA R3, R3, UR45, 0x3 ;  /* 0x0000002d03037c11 */ /* 0x000fe4000f8e18ff */
[----:B------:R-:W-:-:S04]  /*1f20*/  SHF.L.U32 R0, R0, 0x1f, RZ ;  /* 0x0000001f00007819 */ /* 0x000fc800000006ff */
[----:B------:R0:W1:Y:S01]  /*1f30*/  SYNCS.PHASECHK.TRANS64.TRYWAIT P1, [R3+URZ+0x16830], R0 ;  /* 0x01683000030075a7 */ /* 0x000062000802017f */
[----:B------:R-:W-:Y:S05]  /*1f40*/  @!P0 BRA `(.L_x_1239) ;  /* 0x0000000000048947 */ /* 0x000fea0003800000 */
[----:B------:R-:W-:Y:S01]  /*1f50*/  BPT.TRAP 0x1 ;  /* 0x000000040000795c */ /* 0x000fe20000300000 */
.L_x_1239:
[----:B-1----:R-:W-:Y:S05]  /*1f60*/  @P1 BRA `(.L_x_1240) ;  /* 0x0000000000081947 */ /* 0x002fea0003800000 */
[----:B------:R-:W1:Y:S02]  /*1f70*/  SYNCS.PHASECHK.TRANS64.TRYWAIT P1, [R3+URZ+0x16830], R0 ;  /* 0x01683000030075a7 */ /* 0x000e64000802017f */
[----:B-1----:R-:W-:Y:S05]  /*1f80*/  @!P1 BRA `(.L_x_1241) ;  /* 0x0000014000b09947 */ /* 0x002fea0003800000 */
.L_x_1240:
[----:B------:R-:W-:Y:S05]  /*1f90*/  WARPSYNC.ALL ;  /* 0x0000000000007948 */ /* 0x000fea0003800000 */
[----:B------:R-:W-:Y:S01]  /*1fa0*/  UIADD3 UR4, UR45, 0xe400, URZ ;  /* 0x0000e4002d047890 */ /* 0x000fe2000fffe03f */
[----:B------:R-:W-:Y:S01]  /*1fb0*/  WARPGROUP.ARRIVE ;  /* 0x00000000000079c5 */ /* 0x000fe20000000000 */
[----:B------:R-:W-:Y:S02]  /*1fc0*/  ULOP3.LUT UR16, UR57, 0x10000, URZ, 0xfc, !UPT ;  /* 0x0001000039107892 */ /* 0x000fe4000f8efc3f */
[----:B------:R-:W-:Y:S01]  /*1fd0*/  USHF.R.U32.HI UR4, URZ, 0x4, UR4 ;  /* 0x000000043f047899 */ /* 0x000fe20008011604 */
[----:B------:R-:W-:Y:S01]  /*1fe0*/  UMOV UR17, 0x40000040 ;  /* 0x4000004000117882 */ /* 0x000fe20000000000 */
[----:B------:R-:W-:-:S02]  /*1ff0*/  UMOV UR19, 0x40000040 ;  /* 0x4000004000137882 */ /* 0x000fc40000000000 */
[----:B------:R-:W-:Y:S01]  /*2000*/  ULOP3.LUT UR4, UR4, 0x3fff, URZ, 0xc0, !UPT ;  /* 0x00003fff04047892 */ /* 0x000fe2000f8ec03f */
[----:B------:R-:W-:Y:S01]  /*2010*/  UMOV UR5, 0x40000040 ;  /* 0x4000004000057882 */ /* 0x000fe20000000000 */
[----:B------:R-:W-:Y:S02]  /*2020*/  UMOV UR7, 0x40000040 ;  /* 0x4000004000077882 */ /* 0x000fe40000000000 */
[----:B------:R-:W-:Y:S02]  /*2030*/  ULOP3.LUT UR20, UR4, 0x10000, URZ, 0xfc, !UPT ;  /* 0x0001000004147892 */ /* 0x000fe4000f8efc3f */
[----:B------:R-:W-:Y:S02]  /*2040*/  UIADD3 UR4, UR16, 0x2, URZ ;  /* 0x0000000210047890 */ /* 0x000fe4000fffe03f */
[----:B------:R-:W-:Y:S02]  /*2050*/  ULEA UR18, UR48, UR20, 0xa ;  /* 0x0000001430127291 */ /* 0x000fe4000f8e503f */
[----:B------:R-:W-:-:S02]  /*2060*/  UIADD3 UR8, UR16, 0x4, URZ ;  /* 0x0000000410087890 */ /* 0x000fc4000fffe03f */
[----:B------:R-:W-:Y:S02]  /*2070*/  UIADD3 UR6, UR18, 0x2, URZ ;  /* 0x0000000212067890 */ /* 0x000fe4000fffe03f */
[----:B------:R-:W-:Y:S01]  /*2080*/  UIADD3 UR10, UR18, 0x4, URZ ;  /* 0x00000004120a7890 */ /* 0x000fe2000fffe03f */
[----:B------:R-:W-:Y:S02]  /*2090*/  UMOV UR9, 0x40000040 ;  /* 0x4000004000097882 */ /* 0x000fe40000000000 */
[----:B------:R-:W-:Y:S01]  /*20a0*/  HGMMA.64x128x16.F32.BF16 R24, gdesc[UR16], RZ, !UPT, gsb0 ;  /* 0x01e00000101879f0 */ /* 0x000fe2000c0018ff */
[----:B------:R-:W-:Y:S01]  /*20b0*/  UMOV UR11, 0x40000040 ;  /* 0x40000040000b7882 */ /* 0x000fe20000000000 */
        /* <DEDUP_REMOVED lines=16> */
.L_x_1242:
[----:B------:R-:W-:Y:S01]  /*21c0*/  UISETP.NE.AND UP1, UPT, UR53, URZ, UPT ;  /* 0x0000003f3500728c */ /* 0x000fe2000bf25270 */
[----:B------:R-:W-:Y:S01]  /*21d0*/  VIADD R2, R17, UR39 ;  /* 0x0000002711027c36 */ /* 0x000fe20008000000 */
[----:B------:R-:W-:Y:S01]  /*21e0*/  R2UR UR6, R3 ;  /* 0x00000000030672ca */ /* 0x000fe200000e0000 */
[----:B01----:R-:W-:Y:S01]  /*21f0*/  IMAD.MOV.U32 R3, RZ, RZ, -0x80 ;  /* 0xffffff80ff037424 */ /* 0x003fe200078e00ff */
[----:B------:R-:W-:Y:S02]  /*2200*/  UISETP.NE.AND UP0, UPT, UR52, URZ, UPT ;  /* 0x0000003f3400728c */ /* 0x000fe4000bf05270 */
[----:B------:R-:W-:Y:S01]  /*2210*/  PLOP3.LUT P1, PT, PT, PT, UP1, 0x80, 0x0 ;  /* 0x000000000000781c */ /* 0x000fe20003f2f018 */
[----:B------:R-:W-:Y:S01]  /*2220*/  IMAD R7, R88, R3, 0x80 ;  /* 0x0000008058077424 */ /* 0x000fe200078e0203 */
[----:B------:R-:W-:Y:S01]  /*2230*/  PLOP3.LUT P2, PT, PT, PT, UP1, 0x80, 0x0 ;  /* 0x000000000000781c */ /* 0x000fe20003f4f018 */
[----:B------:R-:W-:Y:S01]  /*2240*/  IMAD.U32 R3, RZ, RZ, UR47 ;  /* 0x0000002fff037e24 */ /* 0x000fe2000f8e00ff */
[----:B------:R-:W-:Y:S01]  /*2250*/  ULDC UR23, c[0x0][0x9dc] ;  /* 0x0002770000177ab9 */ /* 0x000fe20000000800 */
[----:B------:R-:W-:Y:S01]  /*2260*/  @UP1 ULDC UR7, c[0x0][0x44c] ;  /* 0x0001130000071ab9 */ /* 0x000fe20000000800 */
[----:B------:R-:W-:Y:S01]  /*2270*/  ULDC UR14, c[0x0][0x9e0] ;  /* 0x00027800000e7ab9 */ /* 0x000fe20000000800 */
[----:B------:R-:W-:-:S02]  /*2280*/  IADD3 R8, -R16, UR40, R7 ;  /* 0x0000002810087c10 */ /* 0x000fc4000fffe107 */
[----:B------:R-:W-:-:S04]  /*2290*/  UIADD3 UR6, UR6, 0x16840, URZ ;  /* 0x0001684006067890 */ /* 0x000fc8000fffe03f */
[----:B------:R-:W-:Y:S01]  /*22a0*/  @P1 IMAD.HI.U32 R0, R2, UR7, RZ ;  /* 0x0000000702001c27 */ /* 0x000fe2000f8e00ff */
[----:B------:R-:W-:Y:S01]  /*22b0*/  @UP1 ULDC UR7, c[0x0][0x450] ;  /* 0x0001140000071ab9 */ /* 0x000fe20000000800 */
[----:B------:R-:W-:Y:S01]  /*22c0*/  UPRMT UR6, UR43, 0x654, UR6 ;  /* 0x000006542b067896 */ /* 0x000fe20008000006 */
[----:B------:R-:W-:Y:S02]  /*22d0*/  PLOP3.LUT P1, PT, PT, PT, UP0, 0x40, 0x0 ;  /* 0x000000000000781c */ /* 0x000fe40003f2e808 */
[----:B------:R-:W-:Y:S02]  /*22e0*/  @P2 SHF.R.U32.HI R2, RZ, UR7, R0 ;  /* 0x00000007ff022c19 */ /* 0x000fe40008011600 */
[----:B------:R-:W-:-:S03]  /*22f0*/  IADD3 R0, -R16, 0x1, R7 ;  /* 0x0000000110007810 */ /* 0x000fc60007ffe107 */
[----:B------:R-:W0:Y:S01]  /*2300*/  SHFL.IDX PT, R5, R2, RZ, 0x1c1f ;  /* 0x001c1fff02057589 */ /* 0x000e2200000e0000 */
[----:B------:R-:W-:Y:S01]  /*2310*/  SYNCS.ARRIVE.TRANS64.RED.A1T0 RZ, [UR6], RZ ;  /* 0x000000ffffff79a7 */ /* 0x000fe20008100406 */
[----:B------:R-:W-:Y:S01]  /*2320*/  ULOP3.LUT UR6, URZ, UR23, URZ, 0x33, !UPT ;  /* 0x000000173f067292 */ /* 0x000fe2000f8e333f */
[----:B------:R-:W-:-:S05]  /*2330*/  IADD3 R0, -R3, UR40, R0 ;  /* 0x0000002803007c10 */ /* 0x000fca000fffe100 */
[C---:B------:R-:W-:Y:S02]  /*2340*/  VIADD R9, R0.reuse, UR14 ;  /* 0x0000000e00097c36 */ /* 0x040fe40008000000 */
[----:B------:R-:W-:Y:S01]  /*2350*/  VIADD R10, R0, UR6 ;  /* 0x00000006000a7c36 */ /* 0x000fe20008000000 */
[----:B------:R-:W-:Y:S02]  /*2360*/  LEA R0, R88, 0xffffff80, 0x7 ;  /* 0xffffff8058007811 */ /* 0x000fe400078e38ff */
[----:B0-----:R-:W-:Y:S01]  /*2370*/  VIADDMNMX R3, R5, R9, R8, PT ;  /* 0x0000000905037246 */ /* 0x001fe20003800108 */
[----:B------:R-:W-:Y:S01]  /*2380*/  IMAD.IADD R4, R10, 0x1, R5 ;  /* 0x000000010a047824 */ /* 0x000fe200078e0205 */
[----:B------:R-:W-:Y:S06]  /*2390*/  @P1 BRA `(.L_x_1243) ;  /* 0x0000000000641947 */ /* 0x000fec0003800000 */
[----:B------:R-:W-:Y:S01]  /*23a0*/  IMAD.U32 R6, RZ, RZ, UR47 ;  /* 0x0000002fff067e24 */ /* 0x000fe2000f8e00ff */
[----:B------:R-:W-:Y:S04]  /*23b0*/  BSSY B0, `(.L_x_1244) ;  /* 0x0000013000007945 */ /* 0x000fe80003800000 */
[----:B------:R-:W-:-:S04]  /*23c0*/  IADD3 R5, -R6, UR40, R5 ;  /* 0x0000002806057c10 */ /* 0x000fc8000fffe105 */
        /* <DEDUP_REMOVED lines=11> */
.L_x_1245:
[----:B------:R-:W-:Y:S02]  /*2480*/  ULDC UR6, c[0x0][0x9e4] ;  /* 0x0002790000067ab9 */ /* 0x000fe40000000800 */
[----:B------:R-:W-:-:S05]  /*2490*/  IMAD.U32 R12, RZ, RZ, UR6 ;  /* 0x00000006ff0c7e24 */ /* 0x000fca000f8e00ff */
[----:B------:R-:W-:-:S13]  /*24a0*/  ISETP.NE.AND P1, PT, R12, 0x1, PT ;  /* 0x000000010c00780c */ /* 0x000fda0003f25270 */
[----:B------:R-:W0:Y:S02]  /*24b0*/  @P1 LDC.64 R14, c[0x0][0x9e8] ;  /* 0x00027a00ff0e1b82 */ /* 0x000e240000000a00 */
[----:B0-----:R-:W-:-:S05]  /*24c0*/  @P1 IMAD.HI.U32 R6, R5, R14, RZ ;  /* 0x0000000e05061227 */ /* 0x001fca00078e00ff */
[----:B------:R-:W-:-:S07]  /*24d0*/  @P1 SHF.R.U32.HI R5, RZ, R15, R6 ;  /* 0x0000000fff051219 */ /* 0x000fce0000011606 */
.L_x_1246:
[----:B------:R-:W-:Y:S05]  /*24e0*/  BSYNC B0 ;  /* 0x0000000000007941 */ /* 0x000fea0003800000 */
.L_x_1244:
[----:B------:R-:W-:-:S04]  /*24f0*/  IMAD R5, R5, R12, -R0 ;  /* 0x0000000c05057224 */ /* 0x000fc800078e0a00 */
[----:B------:R-:W-:-:S05]  /*2500*/  IMAD.IADD R5, R5, 0x1, -R16 ;  /* 0x0000000105057824 */ /* 0x000fca00078e0a10 */
[----:B------:R-:W-:Y:S02]  /*2510*/  VIADDMNMX R3, R5, R12, R3, PT ;  /* 0x0000000c05037246 */ /* 0x000fe40003800103 */
[----:B------:R-:W-:-:S07]  /*2520*/  VIMNMX R4, R4, R5, !PT ;  /* 0x0000000504047248 */ /* 0x000fce0007fe0100 */
.L_x_1243:
[C---:B------:R-:W-:Y:S01]  /*2530*/  ISETP.GE.AND P6, PT, R7.reuse, 0xa, PT ;  /* 0x0000000a0700780c */ /* 0x040fe20003fc6270 */
[----:B------:R-:W-:Y:S01]  /*2540*/  UISETP.NE.AND UP0, UPT, UR52, URZ, UPT ;  /* 0x0000003f3400728c */ /* 0x000fe2000bf05270 */
[C---:B------:R-:W-:Y:S02]  /*2550*/  ISETP.GE.AND P1, PT, R7.reuse, 0x2, PT ;  /* 0x000000020700780c */ /* 0x040fe40003f26270 */
        /* <DEDUP_REMOVED lines=10> */
[----:B------:R-:W-:Y:S02]  /*2600*/  FSEL R28, R28, -INF , !P3 ;  /* 0xff8000001c1c7808 */ /* 0x000fe40005800000 */
[C---:B------:R-:W-:Y:S02]  /*2610*/  ISETP.GT.AND P4, PT, R4.reuse, 0x9, !P6 ;  /* 0x000000090400780c */ /* 0x040fe40007784270 */
        /* <DEDUP_REMOVED lines=163> */
[----:B------:R-:W-:Y:S02]  /*3050*/  ISETP.GE.AND P6, PT, R7, 0x7a, PT ;  /* 0x0000007a0700780c */ /* 0x000fe40003fc6270 */
[----:B------:R-:W0:Y:S11]  /*3060*/  SHFL.IDX PT, R7, R2, 0x1, 0x1c1f ;  /* 0x003c1f0002077f89 */ /* 0x000e3600000e0000 */
[----:B------:R-:W-:-:S02]  /*3070*/  @P6 LOP3.LUT R23, R23, 0x1, RZ, 0xfc, !PT ;  /* 0x0000000117176812 */ /* 0x000fc400078efcff */
[----:B------:R-:W-:-:S04]  /*3080*/  ISETP.GT.AND P6, PT, R4, 0x79, !P6 ;  /* 0x000000790400780c */ /* 0x000fc800077c4270 */
[----:B------:R-:W-:-:S04]  /*3090*/  ISETP.LT.OR P6, PT, R3, 0x7a, P6 ;  /* 0x0000007a0300780c */ /* 0x000fc800037c1670 */
[----:B------:R-:W-:Y:S02]  /*30a0*/  FSEL R85, R85, -INF , !P6 ;  /* 0xff80000055557808 */ /* 0x000fe40007000000 */
[----:B------:R-:W-:Y:S01]  /*30b0*/  PLOP3.LUT P6, PT, PT, PT, UP0, 0x40, 0x0 ;  /* 0x000000000000781c */ /* 0x000fe20003fce808 */
[----:B0-----:R-:W-:Y:S01]  /*30c0*/  IMAD.IADD R5, R10, 0x1, R7 ;  /* 0x000000010a057824 */ /* 0x001fe200078e0207 */
[----:B------:R-:W-:-:S11]  /*30d0*/  VIADDMNMX R4, R7, R9, R8, PT ;  /* 0x0000000907047246 */ /* 0x000fd60003800108 */
[----:B------:R-:W-:Y:S05]  /*30e0*/  @P6 BRA `(.L_x_1247) ;  /* 0x0000000000646947 */ /* 0x000fea0003800000 */
        /* <DEDUP_REMOVED lines=14> */
.L_x_1249:
[----:B------:R-:W-:Y:S02]  /*31d0*/  ULDC UR6, c[0x0][0x9e4] ;  /* 0x0002790000067ab9 */ /* 0x000fe40000000800 */
[----:B------:R-:W-:-:S05]  /*31e0*/  IMAD.U32 R6, RZ, RZ, UR6 ;  /* 0x00000006ff067e24 */ /* 0x000fca000f8e00ff */
[----:B------:R-:W-:-:S13]  /*31f0*/  ISETP.NE.AND P6, PT, R6, 0x1, PT ;  /* 0x000000010600780c */ /* 0x000fda0003fc5270 */
[----:B------:R-:W0:Y:S02]  /*3200*/  @P6 LDC.64 R2, c[0x0][0x9e8] ;  /* 0x00027a00ff026b82 */ /* 0x000e240000000a00 */
[----:B0-----:R-:W-:-:S05]  /*3210*/  @P6 IMAD.HI.U32 R2, R7, R2, RZ ;  /* 0x0000000207026227 */ /* 0x001fca00078e00ff */
[----:B------:R-:W-:-:S07]  /*3220*/  @P6 SHF.R.U32.HI R7, RZ, R3, R2 ;  /* 0x00000003ff076219 */ /* 0x000fce0000011602 */
.L_x_1250:
[----:B------:R-:W-:Y:S05]  /*3230*/  BSYNC B0 ;  /* 0x0000000000007941 */ /* 0x000fea0003800000 */
.L_x_1248:
[----:B------:R-:W-:-:S04]  /*3240*/  IMAD R7, R7, R6, -R0 ;  /* 0x0000000607077224 */ /* 0x000fc800078e0a00 */
[----:B------:R-:W-:-:S05]  /*3250*/  IMAD.IADD R7, R7, 0x1, -R16 ;  /* 0x0000000107077824 */ /* 0x000fca00078e0a10 */
[----:B------:R-:W-:Y:S02]  /*3260*/  VIADDMNMX R4, R7, R6, R4, PT ;  /* 0x0000000607047246 */ /* 0x000fe40003800104 */
[----:B------:R-:W-:-:S07]  /*3270*/  VIMNMX R5, R5, R7, !PT ;  /* 0x0000000705057248 */ /* 0x000fce0007fe0100 */
.L_x_1247:
[----:B------:R-:W-:Y:S01]  /*3280*/  ISETP.GT.AND P1, PT, R5, 0x1, !P1 ;  /* 0x000000010500780c */ /* 0x000fe20004f24270 */
[----:B------:R-:W-:Y:S01]  /*3290*/  ULDC UR21, c[0x0][0x988] ;  /* 0x0002620000157ab9 */ /* 0x000fe20000000800 */
[----:B------:R-:W-:Y:S01]  /*32a0*/  LOP3.LUT P6, RZ, R23, 0x4, RZ, 0xc0, !PT ;  /* 0x0000000417ff7812 */ /* 0x000fe200078cc0ff */
[----:B------:R-:W-:Y:S01]  /*32b0*/  UISETP.NE.AND UP1, UPT, UR53, URZ, UPT ;  /* 0x0000003f3500728c */ /* 0x000fe2000bf25270 */
[----:B------:R-:W-:Y:S01]  /*32c0*/  ISETP.LT.OR P1, PT, R4, 0x2, P1 ;  /* 0x000000020400780c */ /* 0x000fe20000f21670 */
[----:B------:R-:W-:Y:S01]  /*32d0*/  UISETP.NE.AND UP0, UPT, UR52, URZ, UPT ;  /* 0x0000003f3400728c */ /* 0x000fe2000bf05270 */
[----:B------:R-:W-:Y:S01]  /*32e0*/  FMNMX.FTZ R3, R24, R25, !PT ;  /* 0x0000001918037209 */ /* 0x000fe20007810000 */
[----:B------:R-:W-:Y:S01]  /*32f0*/  UMOV UR10, UR39 ;  /* 0x00000027000a7c82 */ /* 0x000fe20008000000 */
        /* <DEDUP_REMOVED lines=12> */
[----:B------:R-:W-:Y:S01]  /*33c0*/  ISETP.GT.AND P1, PT, R5, 0x10, !P1 ;  /* 0x000000100500780c */ /* 0x000fe20004f24270 */
[----:B------:R-:W-:Y:S01]  /*33d0*/  UIADD3 UR56, UR56, UR10, URZ ;  /* 0x0000000a38387290 */ /* 0x000fe2000fffe03f */
[----:B------:R-:W-:Y:S02]  /*33e0*/  FMNMX.FTZ R3, R33, R0, !PT ;  /* 0x0000000021037209 */ /* 0x000fe40007810000 */
[----:B------:R-:W-:Y:S01]  /*33f0*/  ISETP.LT.OR P1, PT, R4, 0x11, P1 ;  /* 0x000000110400780c */ /* 0x000fe20000f21670 */
[----:B------:R-:W-:Y:S01]  /*3400*/  UIADD3 UR14, UR56, UR14, URZ ;  /* 0x0000000e380e7290 */ /* 0x000fe2000fffe03f */
        /* <DEDUP_REMOVED lines=73> */
[----:B------:R-:W-:Y:S01]  /*38a0*/  LOP3.LUT P2, RZ, R23, 0x80, RZ, 0xc0, !PT ;  /* 0x0000008017ff7812 */ /* 0x000fe2000784c0ff */
[----:B------:R-:W0:Y:S01]  /*38b0*/  SHFL.BFLY PT, R0, R3, 0x2, 0x1f ;  /* 0x0c401f0003007f89 */ /* 0x000e2200000e0000 */
[----:B------:R-:W-:-:S02]  /*38c0*/  FSEL R55, R55, -INF , !P1 ;  /* 0xff80000037377808 */ /* 0x000fc40004800000 */
[C---:B------:R-:W-:Y:S02]  /*38d0*/  LOP3.LUT P1, RZ, R23.reuse, 0x8000, RZ, 0xc0, !PT ;  /* 0x0000800017ff7812 */ /* 0x040fe4000782c0ff */
[----:B------:R-:W-:Y:S02]  /*38e0*/  LOP3.LUT P6, RZ, R23, 0x40, RZ, 0xc0, !PT ;  /* 0x0000004017ff7812 */ /* 0x000fe400078cc0ff */
[C---:B------:R-:W-:Y:S02]  /*38f0*/  ISETP.GT.AND P1, PT, R5.reuse, 0x40, !P1 ;  /* 0x000000400500780c */ /* 0x040fe40004f24270 */
[C---:B------:R-:W-:Y:S02]  /*3900*/  ISETP.GT.AND P3, PT, R5.reuse, 0x70, !P3 ;  /* 0x000000700500780c */ /* 0x040fe40005f64270 */
[----:B------:R-:W-:Y:S02]  /*3910*/  ISETP.LT.OR P1, PT, R4, 0x41, P1 ;  /* 0x000000410400780c */ /* 0x000fe40000f21670 */
[----:B------:R-:W-:-:S02]  /*3920*/  ISETP.GT.AND P4, PT, R5, 0x71, !P4 ;  /* 0x000000710500780c */ /* 0x000fc40006784270 */
[----:B------:R-:W-:Y:S02]  /*3930*/  FSEL R58, R58, -INF , !P1 ;  /* 0xff8000003a3a7808 */ /* 0x000fe40004800000 */
[----:B------:R-:W-:Y:S02]  /*3940*/  LOP3.LUT P1, RZ, R23, 0x4000, RZ, 0xc0, !PT ;  /* 0x0000400017ff7812 */ /* 0x000fe4000782c0ff */
[C---:B------:R-:W-:Y:S02]  /*3950*/  ISETP.GT.AND P5, PT, R5.reuse, 0x78, !P5 ;  /* 0x000000780500780c */ /* 0x040fe40006fa4270 */
[----:B------:R-:W-:Y:S02]  /*3960*/  ISETP.GT.AND P1, PT, R5, 0x41, !P1 ;  /* 0x000000410500780c */ /* 0x000fe40004f24270 */
[C---:B------:R-:W-:Y:S02]  /*3970*/  ISETP.LT.OR P3, PT, R4.reuse, 0x71, P3 ;  /* 0x000000710400780c */ /* 0x040fe40001f61670 */
[----:B------:R-:W-:-:S02]  /*3980*/  ISETP.LT.OR P1, PT, R4, 0x42, P1 ;  /* 0x000000420400780c */ /* 0x000fc40000f21670 */
[----:B0-----:R-:W-:Y:S02]  /*3990*/  FMNMX.FTZ R6, R3, R0, !PT ;  /* 0x0000000003067209 */ /* 0x001fe40007810000 */
[----:B------:R-:W-:Y:S02]  /*39a0*/  FSEL R59, R59, -INF , !P1 ;  /* 0xff8000003b3b7808 */ /* 0x000fe40004800000 */
[----:B------:R-:W-:Y:S01]  /*39b0*/  LOP3.LUT P1, RZ, R23, 0x2000, RZ, 0xc0, !PT ;  /* 0x0000200017ff7812 */ /* 0x000fe2000782c0ff */
[----:B------:R-:W0:Y:S01]  /*39c0*/  SHFL.BFLY PT, R7, R6, 0x1, 0x1f ;  /* 0x0c201f0006077f89 */ /* 0x000e2200000e0000 */
[----:B------:R-:W-:Y:S02]  /*39d0*/  ISETP.LT.OR P4, PT, R4, 0x72, P4 ;  /* 0x000000720400780c */ /* 0x000fe40002781670 */
[----:B------:R-:W-:Y:S02]  /*39e0*/  ISETP.GT.AND P1, PT, R5, 0x48, !P1 ;  /* 0x000000480500780c */ /* 0x000fe40004f24270 */
[----:B------:R-:W-:-:S02]  /*39f0*/  FSEL R82, R82, -INF , !P3 ;  /* 0xff80000052527808 */ /* 0x000fc40005800000 */
[C---:B------:R-:W-:Y:S02]  /*3a00*/  ISETP.LT.OR P1, PT, R4.reuse, 0x49, P1 ;  /* 0x000000490400780c */ /* 0x040fe40000f21670 */
[----:B------:R-:W-:Y:S02]  /*3a10*/  ISETP.LT.OR P5, PT, R4, 0x79, P5 ;  /* 0x000000790400780c */ /* 0x000fe40002fa1670 */
[----:B------:R-:W-:Y:S02]  /*3a20*/  FSEL R62, R62, -INF , !P1 ;  /* 0xff8000003e3e7808 */ /* 0x000fe40004800000 */
[----:B------:R-:W-:Y:S02]  /*3a30*/  LOP3.LUT P1, RZ, R23, 0x1000, RZ, 0xc0, !PT ;  /* 0x0000100017ff7812 */ /* 0x000fe4000782c0ff */
[----:B------:R-:W-:Y:S02]  /*3a40*/  FSEL R83, R83, -INF , !P4 ;  /* 0xff80000053537808 */ /* 0x000fe40006000000 */
[----:B------:R-:W-:-:S02]  /*3a50*/  ISETP.GT.AND P1, PT, R5, 0x49, !P1 ;  /* 0x000000490500780c */ /* 0x000fc40004f24270 */
[----:B------:R-:W-:Y:S02]  /*3a60*/  FSEL R86, R86, -INF , !P5 ;  /* 0xff80000056567808 */ /* 0x000fe40006800000 */
[----:B------:R-:W-:Y:S02]  /*3a70*/  ISETP.LT.OR P1, PT, R4, 0x4a, P1 ;  /* 0x0000004a0400780c */ /* 0x000fe40000f21670 */
[----:B0-----:R-:W-:Y:S02]  /*3a80*/  FMNMX.FTZ R0, R6, R7, !PT ;  /* 0x0000000706007209 */ /* 0x001fe40007810000 */
[----:B------:R-:W-:Y:S02]  /*3a90*/  FSEL R63, R63, -INF , !P1 ;  /* 0xff8000003f3f7808 */ /* 0x000fe40004800000 */
[----:B------:R-:W-:Y:S01]  /*3aa0*/  LOP3.LUT P1, RZ, R23, 0x800, RZ, 0xc0, !PT ;  /* 0x0000080017ff7812 */ /* 0x000fe2000782c0ff */
[----:B------:R-:W-:-:S03]  /*3ab0*/  FMUL.FTZ R2, R0, UR21 ;  /* 0x0000001500027c20 */ /* 0x000fc60008410000 */
        /* <DEDUP_REMOVED lines=30> */
[--C-:B------:R-:W-:Y:S01]  /*3ca0*/  FFMA.FTZ R3, R25, UR21, -R2.reuse ;  /* 0x0000001519037c23 */ /* 0x100fe20008010802 */
[----:B------:R-:W-:Y:S01]  /*3cb0*/  ISETP.LT.OR P1, PT, R4, 0x1, P1 ;  /* 0x000000010400780c */ /* 0x000fe20000f21670 */
[--C-:B------:R-:W-:Y:S01]  /*3cc0*/  FFMA.FTZ R148, R24, UR21, -R2.reuse ;  /* 0x0000001518947c23 */ /* 0x100fe20008010802 */
[----:B------:R-:W-:Y:S01]  /*3cd0*/  ISETP.GT.AND P6, PT, R5, 0x79, !P6 ;  /* 0x000000790500780c */ /* 0x000fe200077c4270 */
[--C-:B------:R-:W-:Y:S01]  /*3ce0*/  FFMA.FTZ R150, R28, UR21, -R2.reuse ;  /* 0x000000151c967c23 */ /* 0x100fe20008010802 */
[----:B------:R-:W-:Y:S01]  /*3cf0*/  FSEL R26, R26, -INF , !P1 ;  /* 0xff8000001a1a7808 */ /* 0x000fe20004800000 */
[----:B------:R-:W-:Y:S01]  /*3d00*/  MUFU.EX2 R3, R3 ;  /* 0x0000000300037308 */ /* 0x000fe20000000800 */
[----:B------:R-:W-:Y:S01]  /*3d10*/  LOP3.LUT P1, RZ, R23, 0x4000000, RZ, 0xc0, !PT ;  /* 0x0400000017ff7812 */ /* 0x000fe2000782c0ff */
[--C-:B------:R-:W-:Y:S01]  /*3d20*/  FFMA.FTZ R7, R29, UR21, -R2.reuse ;  /* 0x000000151d077c23 */ /* 0x100fe20008010802 */
[----:B------:R-:W-:Y:S01]  /*3d30*/  FMNMX.FTZ R9, R26, R27, !PT ;  /* 0x0000001b1a097209 */ /* 0x000fe20007810000 */
[--C-:B------:R-:W-:Y:S01]  /*3d40*/  FFMA.FTZ R144, R32, UR21, -R2.reuse ;  /* 0x0000001520907c23 */ /* 0x100fe20008010802 */
[----:B------:R-:W-:Y:S01]  /*3d50*/  ISETP.GT.AND P1, PT, R5, 0x68, !P1 ;  /* 0x000000680500780c */ /* 0x000fe20004f24270 */
[--C-:B------:R-:W-:Y:S01]  /*3d60*/  FFMA.FTZ R33, R33, UR21, -R2.reuse ;  /* 0x0000001521217c23 */ /* 0x100fe20008010802 */
[----:B------:R-:W-:Y:S01]  /*3d70*/  FMNMX.FTZ R6, R30, R9, !PT ;  /* 0x000000091e067209 */ /* 0x000fe20007810000 */
[----:B------:R-:W0:Y:S01]  /*3d80*/  MUFU.EX2 R148, R148 ;  /* 0x0000009400947308 */ /* 0x000e220000000800 */
[----:B------:R-:W-:Y:S01]  /*3d90*/  ISETP.LT.OR P1, PT, R4, 0x69, P1 ;  /* 0x000000690400780c */ /* 0x000fe20000f21670 */
[--C-:B------:R-:W-:Y:S01]  /*3da0*/  FFMA.FTZ R37, R37, UR21, -R2.reuse ;  /* 0x0000001525257c23 */ /* 0x100fe20008010802 */
[----:B------:R-:W-:Y:S01]  /*3db0*/  FMNMX.FTZ R9, R31, R6, !PT ;  /* 0x000000061f097209 */ /* 0x000fe20007810000 */
[--C-:B------:R-:W-:Y:S01]  /*3dc0*/  FFMA.FTZ R41, R41, UR21, -R2.reuse ;  /* 0x0000001529297c23 */ /* 0x100fe20008010802 */
[----:B------:R-:W-:Y:S01]  /*3dd0*/  FSEL R78, R78, -INF , !P1 ;  /* 0xff8000004e4e7808 */ /* 0x000fe20004800000 */
[--C-:B------:R-:W-:Y:S01]  /*3de0*/  FFMA.FTZ R45, R45, UR21, -R2.reuse ;  /* 0x000000152d2d7c23 */ /* 0x100fe20008010802 */
[----:B------:R-:W-:Y:S01]  /*3df0*/  FMNMX.FTZ R6, R34, R9, !PT ;  /* 0x0000000922067209 */ /* 0x000fe20007810000 */
[----:B------:R-:W1:Y:S01]  /*3e00*/  MUFU.EX2 R150, R150 ;  /* 0x0000009600967308 */ /* 0x000e620000000800 */
[----:B------:R-:W-:Y:S01]  /*3e10*/  ISETP.LT.OR P6, PT, R4, 0x7a, P6 ;  /* 0x0000007a0400780c */ /* 0x000fe200037c1670 */
[--C-:B------:R-:W-:Y:S01]  /*3e20*/  FFMA.FTZ R49, R49, UR21, -R2.reuse ;  /* 0x0000001531317c23 */ /* 0x100fe20008010802 */
[----:B------:R-:W-:Y:S01]  /*3e30*/  FMNMX.FTZ R11, R35, R6, !PT ;  /* 0x00000006230b7209 */ /* 0x000fe20007810000 */
[--C-:B------:R-:W-:Y:S01]  /*3e40*/  FFMA.FTZ R53, R53, UR21, -R2.reuse ;  /* 0x0000001535357c23 */ /* 0x100fe20008010802 */
[----:B------:R-:W-:Y:S01]  /*3e50*/  FSEL R87, R87, -INF , !P6 ;  /* 0xff80000057577808 */ /* 0x000fe20007000000 */
[--C-:B------:R-:W-:Y:S01]  /*3e60*/  FFMA.FTZ R146, R36, UR21, -R2.reuse ;  /* 0x0000001524927c23 */ /* 0x100fe20008010802 */
[----:B------:R-:W-:Y:S01]  /*3e70*/  FMNMX.FTZ R6, R38, R11, !PT ;  /* 0x0000000b26067209 */ /* 0x000fe20007810000 */
[----:B------:R-:W2:Y:S01]  /*3e80*/  MUFU.EX2 R7, R7 ;  /* 0x0000000700077308 */ /* 0x000ea20000000800 */
[--C-:B------:R-:W-:Y:S01]  /*3e90*/  FFMA.FTZ R29, R57, UR21, -R2.reuse ;  /* 0x00000015391d7c23 */ /* 0x100fe20008010802 */
[--C-:B------:R-:W-:Y:S01]  /*3ea0*/  FFMA.FTZ R140, R40, UR21, -R2.reuse ;  /* 0x00000015288c7c23 */ /* 0x100fe20008010802 */
[----:B------:R-:W-:Y:S01]  /*3eb0*/  FMNMX.FTZ R11, R39, R6, !PT ;  /* 0x00000006270b7209 */ /* 0x000fe20007810000 */
[--C-:B------:R-:W-:Y:S01]  /*3ec0*/  FFMA.FTZ R142, R44, UR21, -R2.reuse ;  /* 0x000000152c8e7c23 */ /* 0x100fe20008010802 */
[--C-:B------:R-:W-:Y:S01]  /*3ed0*/  FFMA.FTZ R136, R48, UR21, -R2.reuse ;  /* 0x0000001530887c23 */ /* 0x100fe20008010802 */
[--C-:B------:R-:W-:Y:S01]  /*3ee0*/  FFMA.FTZ R138, R52, UR21, -R2.reuse ;  /* 0x00000015348a7c23 */ /* 0x100fe20008010802 */
[----:B------:R-:W-:Y:S01]  /*3ef0*/  FMNMX.FTZ R6, R42, R11, !PT ;  /* 0x0000000b2a067209 */ /* 0x000fe20007810000 */
[----:B------:R-:W3:Y:S01]  /*3f00*/  MUFU.EX2 R144, R144 ;  /* 0x0000009000907308 */ /* 0x000ee20000000800 */
[--C-:B------:R-:W-:Y:S01]  /*3f10*/  FFMA.FTZ R132, R56, UR21, -R2.reuse ;  /* 0x0000001538847c23 */ /* 0x100fe20008010802 */
[--C-:B------:R-:W-:Y:S01]  /*3f20*/  FFMA.FTZ R134, R60, UR21, -R2.reuse ;  /* 0x000000153c867c23 */ /* 0x100fe20008010802 */
[----:B------:R-:W-:Y:S01]  /*3f30*/  FMNMX.FTZ R13, R43, R6, !PT ;  /* 0x000000062b0d7209 */ /* 0x000fe20007810000 */
[--C-:B------:R-:W-:Y:S01]  /*3f40*/  FFMA.FTZ R128, R64, UR21, -R2.reuse ;  /* 0x0000001540807c23 */ /* 0x100fe20008010802 */
[--C-:B------:R-:W-:Y:S01]  /*3f50*/  FFMA.FTZ R130, R68, UR21, -R2.reuse ;  /* 0x0000001544827c23 */ /* 0x100fe20008010802 */
[--C-:B------:R-:W-:Y:S01]  /*3f60*/  FFMA.FTZ R124, R72, UR21, -R2.reuse ;  /* 0x00000015487c7c23 */ /* 0x100fe20008010802 */
[----:B------:R-:W-:Y:S01]  /*3f70*/  FMNMX.FTZ R6, R46, R13, !PT ;  /* 0x0000000d2e067209 */ /* 0x000fe20007810000 */
[----:B------:R4:W5:Y:S01]  /*3f80*/  MUFU.EX2 R9, R33 ;  /* 0x0000002100097308 */ /* 0x0009620000000800 */
[--C-:B------:R-:W-:Y:S01]  /*3f90*/  FFMA.FTZ R126, R76, UR21, -R2.reuse ;  /* 0x000000154c7e7c23 */ /* 0x100fe20008010802 */
[--C-:B------:R-:W-:Y:S01]  /*3fa0*/  FFMA.FTZ R120, R80, UR21, -R2.reuse ;  /* 0x0000001550787c23 */ /* 0x100fe20008010802 */
[----:B------:R-:W-:Y:S01]  /*3fb0*/  FMNMX.FTZ R13, R47, R6, !PT ;  /* 0x000000062f0d7209 */ /* 0x000fe20007810000 */
[--C-:B------:R-:W-:Y:S01]  /*3fc0*/  FFMA.FTZ R122, R84, UR21, -R2.reuse ;  /* 0x00000015547a7c23 */ /* 0x100fe20008010802 */
[----:B------:R-:W-:-:S02]  /*3fd0*/  FFMA.FTZ R57, R85, UR21, -R2 ;  /* 0x0000001555397c23 */ /* 0x000fc40008010802 */
[----:B------:R-:W-:Y:S01]  /*3fe0*/  FMNMX.FTZ R6, R50, R13, !PT ;  /* 0x0000000d32067209 */ /* 0x000fe20007810000 */
[----:B------:R0:W-:Y:S01]  /*3ff0*/  MUFU.EX2 R11, R37 ;  /* 0x00000025000b7308 */ /* 0x0001e20000000800 */
[----:B----4-:R-:W-:Y:S02]  /*4000*/  FFMA.FTZ R33, R61, UR21, -R2 ;  /* 0x000000153d217c23 */ /* 0x010fe40008010802 */
[----:B------:R-:W-:-:S04]  /*4010*/  FMNMX.FTZ R15, R51, R6, !PT ;  /* 0x00000006330f7209 */ /* 0x000fc80007810000 */
[----:B------:R-:W-:Y:S01]  /*4020*/  FMNMX.FTZ R6, R54, R15, !PT ;  /* 0x0000000f36067209 */ /* 0x000fe20007810000 */
[----:B------:R4:W-:Y:S01]  /*4030*/  MUFU.EX2 R13, R41 ;  /* 0x00000029000d7308 */ /* 0x0009e20000000800 */
[----:B0-----:R-:W-:Y:S02]  /*4040*/  FFMA.FTZ R37, R65, UR21, -R2 ;  /* 0x0000001541257c23 */ /* 0x001fe40008010802 */
[----:B------:R-:W-:-:S04]  /*4050*/  FMNMX.FTZ R15, R55, R6, !PT ;  /* 0x00000006370f7209 */ /* 0x000fc80007810000 */
[----:B------:R-:W-:Y:S01]  /*4060*/  FMNMX.FTZ R6, R58, R15, !PT ;  /* 0x0000000f3a067209 */ /* 0x000fe20007810000 */
[----:B------:R-:W0:Y:S01]  /*4070*/  MUFU.EX2 R146, R146 ;  /* 0x0000009200927308 */ /* 0x000e220000000800 */
[----:B----4-:R-:W-:Y:S02]  /*4080*/  FFMA.FTZ R41, R69, UR21, -R2 ;  /* 0x0000001545297c23 */ /* 0x010fe40008010802 */
[----:B------:R-:W-:-:S04]  /*4090*/  FMNMX.FTZ R21, R59, R6, !PT ;  /* 0x000000063b157209 */ /* 0x000fc80007810000 */
[----:B------:R-:W-:Y:S01]  /*40a0*/  FMNMX.FTZ R6, R62, R21, !PT ;  /* 0x000000153e067209 */ /* 0x000fe20007810000 */
[----:B------:R4:W-:Y:S03]  /*40b0*/  MUFU.EX2 R15, R45 ;  /* 0x0000002d000f7308 */ /* 0x0009e60000000800 */
        /* <DEDUP_REMOVED lines=9> */
[----:B------:R-:W-:Y:S01]  /*4150*/  MUFU.EX2 R142, R142 ;  /* 0x0000008e008e7308 */ /* 0x000fe20000000800 */
        /* <DEDUP_REMOVED lines=10> */
[----:B------:R-:W-:Y:S03]  /*4200*/  MUFU.EX2 R138, R138 ;  /* 0x0000008a008a7308 */ /* 0x000fe60000000800 */
[----:B------:R-:W-:-:S05]  /*4210*/  FMNMX.FTZ R4, R87, R4, !PT ;  /* 0x0000000457047209 */ /* 0x000fca0007810000 */
[----:B------:R-:W4:Y:S01]  /*4220*/  SHFL.BFLY PT, R5, R4, 0x2, 0x1f ;  /* 0x0c401f0004057f89 */ /* 0x000f2200000e0000 */
[----:B------:R-:W-:Y:S08]  /*4230*/  MUFU.EX2 R132, R132 ;  /* 0x0000008400847308 */ /* 0x000ff00000000800 */
[----:B------:R-:W-:Y:S08]  /*4240*/  MUFU.EX2 R29, R29 ;  /* 0x0000001d001d7308 */ /* 0x000ff00000000800 */
[----:B------:R-:W-:Y:S01]  /*4250*/  MUFU.EX2 R134, R134 ;  /* 0x0000008600867308 */ /* 0x000fe20000000800 */
[----:B----4-:R-:W-:-:S07]  /*4260*/  FMNMX.FTZ R6, R4, R5, !PT ;  /* 0x0000000504067209 */ /* 0x010fce0007810000 */
[----:B------:R-:W-:Y:S01]  /*4270*/  MUFU.EX2 R33, R33 ;  /* 0x0000002100217308 */ /* 0x000fe20000000800 */
[----:B------:R-:W4:Y:S07]  /*4280*/  SHFL.BFLY PT, R5, R6, 0x1, 0x1f ;  /* 0x0c201f0006057f89 */ /* 0x000f2e00000e0000 */
[----:B------:R-:W-:Y:S08]  /*4290*/  MUFU.EX2 R128, R128 ;  /* 0x0000008000807308 */ /* 0x000ff00000000800 */
[----:B------:R-:W-:Y:S08]  /*42a0*/  MUFU.EX2 R37, R37 ;  /* 0x0000002500257308 */ /* 0x000ff00000000800 */
[----:B------:R-:W-:Y:S01]  /*42b0*/  MUFU.EX2 R130, R130 ;  /* 0x0000008200827308 */ /* 0x000fe20000000800 */
[----:B----4-:R-:W-:-:S04]  /*42c0*/  FMNMX.FTZ R5, R6, R5, !PT ;  /* 0x0000000506057209 */ /* 0x010fc80007810000 */
[C---:B------:R-:W-:Y:S01]  /*42d0*/  FSETP.NEU.FTZ.AND P1, PT, R5.reuse, -INF , PT ;  /* 0xff8000000500780b */ /* 0x040fe20003f3d000 */
[----:B------:R-:W-:Y:S02]  /*42e0*/  FMUL.FTZ R20, R5, UR21 ;  /* 0x0000001505147c20 */ /* 0x000fe40008410000 */
[----:B------:R-:W-:Y:S03]  /*42f0*/  MUFU.EX2 R41, R41 ;  /* 0x0000002900297308 */ /* 0x000fe60000000800 */
[----:B------:R-:W-:Y:S02]  /*4300*/  FSEL R20, R20, RZ, P1 ;  /* 0x000000ff14147208 */ /* 0x000fe40000800000 */
[----:B------:R-:W-:-:S03]  /*4310*/  PLOP3.LUT P1, PT, PT, PT, UP0, 0x40, 0x0 ;  /* 0x000000000000781c */ /* 0x000fc60003f2e808 */
[----:B------:R-:W-:Y:S01]  /*4320*/  MUFU.EX2 R124, R124 ;  /* 0x0000007c007c7308 */ /* 0x000fe20000000800 */
[--C-:B------:R-:W-:Y:S01]  /*4330*/  FFMA.FTZ R2, R27, UR21, -R20.reuse ;  /* 0x000000151b027c23 */ /* 0x100fe20008010814 */
[----:B------:R-:W-:Y:S01]  /*4340*/  FADD.FTZ R27, R148, R3 ;  /* 0x00000003941b7221 */ /* 0x000fe20000010000 */
[--C-:B------:R-:W-:Y:S01]  /*4350*/  FFMA.FTZ R149, R26, UR21, -R20.reuse ;  /* 0x000000151a957c23 */ /* 0x100fe20008010814 */
[--C-:B------:R-:W-:Y:S01]  /*4360*/  FFMA.FTZ R151, R30, UR21, -R20.reuse ;  /* 0x000000151e977c23 */ /* 0x100fe20008010814 */
[--C-:B------:R-:W-:Y:S01]  /*4370*/  FFMA.FTZ R4, R31, UR21, -R20.reuse ;  /* 0x000000151f047c23 */ /* 0x100fe20008010814 */
[----:B-1----:R-:W-:Y:S01]  /*4380*/  FADD.FTZ R24, R150, R27 ;  /* 0x0000001b96187221 */ /* 0x002fe20000010000 */
[--C-:B------:R-:W-:Y:S01]  /*4390*/  FFMA.FTZ R145, R34, UR21, -R20.reuse ;  /* 0x0000001522917c23 */ /* 0x100fe20008010814 */
[----:B------:R-:W-:Y:S01]  /*43a0*/  MUFU.EX2 R2, R2 ;  /* 0x0000000200027308 */ /* 0x000fe20000000800 */
[----:B------:R-:W-:Y:S01]  /*43b0*/  FFMA.FTZ R6, R35, UR21, -R20 ;  /* 0x0000001523067c23 */ /* 0x000fe20008010814 */
[----:B--2---:R-:W-:Y:S01]  /*43c0*/  FADD.FTZ R27, R7, R24 ;  /* 0x00000018071b7221 */ /* 0x004fe20000010000 */
[--C-:B------:R-:W-:Y:S01]  /*43d0*/  FFMA.FTZ R147, R38, UR21, -R20.reuse ;  /* 0x0000001526937c23 */ /* 0x100fe20008010814 */
[--C-:B------:R-:W-:Y:S01]  /*43e0*/  FFMA.FTZ R8, R39, UR21, -R20.reuse ;  /* 0x0000001527087c23 */ /* 0x100fe20008010814 */
[--C-:B------:R-:W-:Y:S01]  /*43f0*/  FFMA.FTZ R141, R42, UR21, -R20.reuse ;  /* 0x000000152a8d7c23 */ /* 0x100fe20008010814 */
[----:B---3--:R-:W-:Y:S01]  /*4400*/  FADD.FTZ R26, R144, R27 ;  /* 0x0000001b901a7221 */ /* 0x008fe20000010000 */
[--C-:B------:R-:W-:Y:S01]  /*4410*/  FFMA.FTZ R10, R43, UR21, -R20.reuse ;  /* 0x000000152b0a7c23 */ /* 0x100fe20008010814 */
[----:B------:R-:W1:Y:S01]  /*4420*/  MUFU.EX2 R149, R149 ;  /* 0x0000009500957308 */ /* 0x000e620000000800 */
[----:B------:R-:W-:Y:S01]  /*4430*/  FFMA.FTZ R143, R46, UR21, -R20 ;  /* 0x000000152e8f7c23 */ /* 0x000fe20008010814 */
[----:B-----5:R-:W-:Y:S01]  /*4440*/  FADD.FTZ R27, R9, R26 ;  /* 0x0000001a091b7221 */ /* 0x020fe20000010000 */
[--C-:B------:R-:W-:Y:S01]  /*4450*/  FFMA.FTZ R12, R47, UR21, -R20.reuse ;  /* 0x000000152f0c7c23 */ /* 0x100fe20008010814 */
[--C-:B------:R-:W-:Y:S01]  /*4460*/  FFMA.FTZ R137, R50, UR21, -R20.reuse ;  /* 0x0000001532897c23 */ /* 0x100fe20008010814 */
[--C-:B------:R-:W-:Y:S01]  /*4470*/  FFMA.FTZ R14, R51, UR21, -R20.reuse ;  /* 0x00000015330e7c23 */ /* 0x100fe20008010814 */
[----:B0-----:R-:W-:Y:S01]  /*4480*/  FADD.FTZ R26, R146, R27 ;  /* 0x0000001b921a7221 */ /* 0x001fe20000010000 */
[--C-:B------:R-:W-:Y:S01]  /*4490*/  FFMA.FTZ R139, R54, UR21, -R20.reuse ;  /* 0x00000015368b7c23 */ /* 0x100fe20008010814 */
[----:B------:R-:W0:Y:S01]  /*44a0*/  MUFU.EX2 R151, R151 ;  /* 0x0000009700977308 */ /* 0x000e220000000800 */
[----:B------:R-:W-:Y:S01]  /*44b0*/  FFMA.FTZ R24, R55, UR21, -R20 ;  /* 0x0000001537187c23 */ /* 0x000fe20008010814 */
[----:B------:R-:W-:Y:S01]  /*44c0*/  FADD.FTZ R27, R11, R26 ;  /* 0x0000001a0b1b7221 */ /* 0x000fe20000010000 */
[--C-:B------:R-:W-:Y:S01]  /*44d0*/  FFMA.FTZ R133, R58, UR21, -R20.reuse ;  /* 0x000000153a857c23 */ /* 0x100fe20008010814 */
[--C-:B------:R-:W-:Y:S01]  /*44e0*/  FFMA.FTZ R26, R59, UR21, -R20.reuse ;  /* 0x000000153b1a7c23 */ /* 0x100fe20008010814 */
[----:B------:R-:W-:Y:S01]  /*44f0*/  F2FP.BF16.F32.PACK_AB R148, R3, R148 ;  /* 0x000000940394723e */ /* 0x000fe200000010ff */
[----:B------:R-:W-:Y:S01]  /*4500*/  FADD.FTZ R28, R140, R27 ;  /* 0x0000001b8c1c7221 */ /* 0x000fe20000010000 */
[----:B------:R-:W-:Y:S01]  /*4510*/  FFMA.FTZ R135, R62, UR21, -R20 ;  /* 0x000000153e877c23 */ /* 0x000fe20008010814 */
[----:B------:R-:W2:Y:S01]  /*4520*/  MUFU.EX2 R4, R4 ;  /* 0x0000000400047308 */ /* 0x000ea20000000800 */
[----:B-1----:R-:W-:Y:S01]  /*4530*/  FADD.FTZ R30, R149, R2 ;  /* 0x00000002951e7221 */ /* 0x002fe20000010000 */
[----:B------:R-:W-:Y:S01]  /*4540*/  FADD.FTZ R27, R13, R28 ;  /* 0x0000001c0d1b7221 */ /* 0x000fe20000010000 */
[--C-:B------:R-:W-:Y:S01]  /*4550*/  FFMA.FTZ R129, R66, UR21, -R20.reuse ;  /* 0x0000001542817c23 */ /* 0x100fe20008010814 */
[----:B------:R-:W-:Y:S01]  /*4560*/  F2FP.BF16.F32.PACK_AB R150, R7, R150 ;  /* 0x000000960796723e */ /* 0x000fe200000010ff */
[--C-:B------:R-:W-:Y:S01]  /*4570*/  FFMA.FTZ R131, R70, UR21, -R20.reuse ;  /* 0x0000001546837c23 */ /* 0x100fe20008010814 */
[----:B------:R-:W-:Y:S01]  /*4580*/  FADD.FTZ R28, R142, R27 ;  /* 0x0000001b8e1c7221 */ /* 0x000fe20000010000 */
[----:B------:R-:W-:Y:S01]  /*4590*/  FFMA.FTZ R74, R74, UR21, -R20 ;  /* 0x000000154a4a7c23 */ /* 0x000fe20008010814 */
[----:B------:R-:W1:Y:S01]  /*45a0*/  MUFU.EX2 R145, R145 ;  /* 0x0000009100917308 */ /* 0x000e620000000800 */
[----:B0-----:R-:W-:Y:S01]  /*45b0*/  FADD.FTZ R27, R151, R30 ;  /* 0x0000001e971b7221 */ /* 0x001fe20000010000 */
[----:B------:R-:W-:Y:S01]  /*45c0*/  FADD.FTZ R31, R15, R28 ;  /* 0x0000001c0f1f7221 */ /* 0x000fe20000010000 */
[--C-:B------:R-:W-:Y:S01]  /*45d0*/  FFMA.FTZ R28, R63, UR21, -R20.reuse ;  /* 0x000000153f1c7c23 */ /* 0x100fe20008010814 */
[--C-:B------:R-:W-:Y:S01]  /*45e0*/  FFMA.FTZ R75, R75, UR21, -R20.reuse ;  /* 0x000000154b4b7c23 */ /* 0x100fe20008010814 */
[--C-:B------:R-:W-:Y:S01]  /*45f0*/  FFMA.FTZ R78, R78, UR21, -R20.reuse ;  /* 0x000000154e4e7c23 */ /* 0x100fe20008010814 */
[----:B------:R-:W-:Y:S01]  /*4600*/  FADD.FTZ R32, R136, R31 ;  /* 0x0000001f88207221 */ /* 0x000fe20000010000 */
[----:B------:R-:W-:Y:S01]  /*4610*/  FFMA.FTZ R79, R79, UR21, -R20 ;  /* 0x000000154f4f7c23 */ /* 0x000fe20008010814 */
[----:B------:R-:W0:Y:S01]  /*4620*/  MUFU.EX2 R6, R6 ;  /* 0x0000000600067308 */ /* 0x000e220000000800 */
[----:B--2---:R-:W-:Y:S01]  /*4630*/  FADD.FTZ R30, R4, R27 ;  /* 0x0000001b041e7221 */ /* 0x004fe20000010000 */
        /* <DEDUP_REMOVED lines=10> */
[--C-:B------:R-:W-:Y:S01]  /*46e0*/  FFMA.FTZ R32, R71, UR21, -R20.reuse ;  /* 0x0000001547207c23 */ /* 0x100fe20008010814 */
[----:B------:R-:W-:Y:S01]  /*46f0*/  FFMA.FTZ R20, R87, UR21, -R20 ;  /* 0x0000001557147c23 */ /* 0x000fe20008010814 */
[----:B------:R-:W-:Y:S01]  /*4700*/  FADD.FTZ R36, R132, R31 ;  /* 0x0000001f84247221 */ /* 0x000fe20000010000 */
[----:B------:R-:W-:Y:S01]  /*4710*/  F2FP.BF16.F32.PACK_AB R151, R4, R151 ;  /* 0x000000970497723e */ /* 0x000fe200000010ff */
[----:B------:R-:W1:Y:S01]  /*4720*/  MUFU.EX2 R8, R8 ;  /* 0x0000000800087308 */ /* 0x000e620000000800 */
[----:B0-----:R-:W-:Y:S01]  /*4730*/  FADD.FTZ R34, R6, R27 ;  /* 0x0000001b06227221 */ /* 0x001fe20000010000 */
[----:B------:R-:W-:Y:S01]  /*4740*/  FADD.FTZ R31, R29, R36 ;  /* 0x000000241d1f7221 */ /* 0x000fe20000010000 */
[----:B------:R-:W-:Y:S01]  /*4750*/  F2FP.BF16.F32.PACK_AB R144, R9, R144 ;  /* 0x000000900990723e */ /* 0x000fe200000010ff */
[----:B------:R-:W-:Y:S01]  /*4760*/  VIADD R4, R88, 0xfffffffe ;  /* 0xfffffffe58047836 */ /* 0x000fe20000000000 */
[----:B------:R-:W-:Y:S01]  /*4770*/  F2FP.BF16.F32.PACK_AB R146, R11, R146 ;  /* 0x000000920b92723e */ /* 0x000fe200000010ff */
[----:B------:R-:W-:Y:S01]  /*4780*/  FADD.FTZ R36, R134, R31 ;  /* 0x0000001f86247221 */ /* 0x000fe20000010000 */
[----:B------:R-:W-:Y:S01]  /*4790*/  F2FP.BF16.F32.PACK_AB R140, R13, R140 ;  /* 0x0000008c0d8c723e */ /* 0x000fe200000010ff */
[----:B------:R-:W0:Y:S01]  /*47a0*/  MUFU.EX2 R141, R141 ;  /* 0x0000008d008d7308 */ /* 0x000e220000000800 */
[----:B--2---:R-:W-:Y:S01]  /*47b0*/  FADD.FTZ R27, R147, R34 ;  /* 0x00000022931b7221 */ /* 0x004fe20000010000 */
[----:B------:R-:W-:Y:S01]  /*47c0*/  FADD.FTZ R31, R33, R36 ;  /* 0x00000024211f7221 */ /* 0x000fe20000010000 */
[----:B------:R-:W-:-:S02]  /*47d0*/  F2FP.BF16.F32.PACK_AB R142, R15, R142 ;  /* 0x0000008e0f8e723e */ /* 0x000fc400000010ff */
[----:B------:R-:W-:Y:S01]  /*47e0*/  F2FP.BF16.F32.PACK_AB R136, R21, R136 ;  /* 0x000000881588723e */ /* 0x000fe200000010ff */
[----:B------:R-:W-:Y:S01]  /*47f0*/  FADD.FTZ R36, R128, R31 ;  /* 0x0000001f80247221 */ /* 0x000fe20000010000 */
[----:B------:R-:W-:Y:S01]  /*4800*/  F2FP.BF16.F32.PACK_AB R138, R25, R138 ;  /* 0x0000008a198a723e */ /* 0x000fe200000010ff */
[----:B------:R-:W2:Y:S01]  /*4810*/  MUFU.EX2 R10, R10 ;  /* 0x0000000a000a7308 */ /* 0x000ea20000000800 */
[----:B-1----:R-:W-:Y:S01]  /*4820*/  FADD.FTZ R34, R8, R27 ;  /* 0x0000001b08227221 */ /* 0x002fe20000010000 */
[----:B------:R-:W-:Y:S02]  /*4830*/  F2FP.BF16.F32.PACK_AB R132, R29, R132 ;  /* 0x000000841d84723e */ /* 0x000fe400000010ff */
[----:B------:R-:W-:Y:S02]  /*4840*/  F2FP.BF16.F32.PACK_AB R134, R33, R134 ;  /* 0x000000862186723e */ /* 0x000fe400000010ff */
[----:B------:R-:W-:Y:S02]  /*4850*/  F2FP.BF16.F32.PACK_AB R128, R37, R128 ;  /* 0x000000802580723e */ /* 0x000fe400000010ff */
[----:B------:R-:W1:Y:S01]  /*4860*/  MUFU.EX2 R143, R143 ;  /* 0x0000008f008f7308 */ /* 0x000e620000000800 */
[----:B0-----:R-:W-:Y:S01]  /*4870*/  FADD.FTZ R27, R141, R34 ;  /* 0x000000228d1b7221 */ /* 0x001fe20000010000 */
[----:B------:R-:W-:-:S02]  /*4880*/  F2FP.BF16.F32.PACK_AB R145, R6, R145 ;  /* 0x000000910691723e */ /* 0x000fc400000010ff */
[----:B------:R-:W-:-:S04]  /*4890*/  F2FP.BF16.F32.PACK_AB R147, R8, R147 ;  /* 0x000000930893723e */ /* 0x000fc800000010ff */
[----:B------:R-:W0:Y:S01]  /*48a0*/  MUFU.EX2 R12, R12 ;  /* 0x0000000c000c7308 */ /* 0x000e220000000800 */
[C---:B--2---:R-:W-:Y:S01]  /*48b0*/  FADD.FTZ R34, R10.reuse, R27 ;  /* 0x0000001b0a227221 */ /* 0x044fe20000010000 */
[----:B------:R-:W-:-:S06]  /*48c0*/  F2FP.BF16.F32.PACK_AB R141, R10, R141 ;  /* 0x0000008d0a8d723e */ /* 0x000fcc00000010ff */
[----:B------:R-:W2:Y:S01]  /*48d0*/  MUFU.EX2 R137, R137 ;  /* 0x0000008900897308 */ /* 0x000ea20000000800 */
[----:B-1----:R-:W-:-:S07]  /*48e0*/  FADD.FTZ R27, R143, R34 ;  /* 0x000000228f1b7221 */ /* 0x002fce0000010000 */
[----:B------:R-:W1:Y:S01]  /*48f0*/  MUFU.EX2 R14, R14 ;  /* 0x0000000e000e7308 */ /* 0x000e620000000800 */
[C---:B0-----:R-:W-:Y:S01]  /*4900*/  FADD.FTZ R34, R12.reuse, R27 ;  /* 0x0000001b0c227221 */ /* 0x041fe20000010000 */
[----:B------:R-:W-:Y:S01]  /*4910*/  FADD.FTZ R27, R37, R36 ;  /* 0x00000024251b7221 */ /* 0x000fe20000010000 */
[----:B------:R-:W-:-:S03]  /*4920*/  F2FP.BF16.F32.PACK_AB R143, R12, R143 ;  /* 0x0000008f0c8f723e */ /* 0x000fc600000010ff */
[----:B------:R-:W-:Y:S01]  /*4930*/  FADD.FTZ R36, R130, R27 ;  /* 0x0000001b82247221 */ /* 0x000fe20000010000 */
[----:B------:R-:W-:Y:S01]  /*4940*/  F2FP.BF16.F32.PACK_AB R130, R41, R130 ;  /* 0x000000822982723e */ /* 0x000fe200000010ff */
[----:B------:R-:W0:Y:S01]  /*4950*/  MUFU.EX2 R139, R139 ;  /* 0x0000008b008b7308 */ /* 0x000e220000000800 */
[----:B--2---:R-:W-:Y:S01]  /*4960*/  FADD.FTZ R3, R137, R34 ;  /* 0x0000002289037221 */ /* 0x004fe20000010000 */
[----:B------:R-:W-:-:S04]  /*4970*/  FADD.FTZ R7, R41, R36 ;  /* 0x0000002429077221 */ /* 0x000fc80000010000 */
[----:B------:R-:W-:Y:S02]  /*4980*/  FADD.FTZ R36, R124, R7 ;  /* 0x000000077c247221 */ /* 0x000fe40000010000 */
[----:B------:R-:W2:Y:S01]  /*4990*/  MUFU.EX2 R24, R24 ;  /* 0x0000001800187308 */ /* 0x000ea20000000800 */
[C---:B-1----:R-:W-:Y:S01]  /*49a0*/  FADD.FTZ R34, R14.reuse, R3 ;  /* 0x000000030e227221 */ /* 0x042fe20000010000 */
[----:B------:R-:W-:-:S06]  /*49b0*/  F2FP.BF16.F32.PACK_AB R137, R14, R137 ;  /* 0x000000890e89723e */ /* 0x000fcc00000010ff */
[----:B------:R-:W1:Y:S01]  /*49c0*/  MUFU.EX2 R133, R133 ;  /* 0x0000008500857308 */ /* 0x000e620000000800 */
[----:B0-----:R-:W-:-:S07]  /*49d0*/  FADD.FTZ R3, R139, R34 ;  /* 0x000000228b037221 */ /* 0x001fce0000010000 */
[----:B------:R-:W0:Y:S01]  /*49e0*/  MUFU.EX2 R45, R45 ;  /* 0x0000002d002d7308 */ /* 0x000e220000000800 */
[C---:B--2---:R-:W-:Y:S01]  /*49f0*/  FADD.FTZ R34, R24.reuse, R3 ;  /* 0x0000000318227221 */ /* 0x044fe20000010000 */
[----:B------:R-:W-:-:S06]  /*4a00*/  F2FP.BF16.F32.PACK_AB R139, R24, R139 ;  /* 0x0000008b188b723e */ /* 0x000fcc00000010ff */
[----:B------:R-:W2:Y:S01]  /*4a10*/  MUFU.EX2 R26, R26 ;  /* 0x0000001a001a7308 */ /* 0x000ea20000000800 */
[----:B-1----:R-:W-:-:S07]  /*4a20*/  FADD.FTZ R3, R133, R34 ;  /* 0x0000002285037221 */ /* 0x002fce0000010000 */
[----:B------:R-:W1:Y:S01]  /*4a30*/  MUFU.EX2 R126, R126 ;  /* 0x0000007e007e7308 */ /* 0x000e620000000800 */
[C---:B0-----:R-:W-:Y:S01]  /*4a40*/  FADD.FTZ R7, R45.reuse, R36 ;  /* 0x000000242d077221 */ /* 0x041fe20000010000 */
[----:B------:R-:W-:-:S06]  /*4a50*/  F2FP.BF16.F32.PACK_AB R124, R45, R124 ;  /* 0x0000007c2d7c723e */ /* 0x000fcc00000010ff */
[----:B------:R-:W0:Y:S01]  /*4a60*/  MUFU.EX2 R135, R135 ;  /* 0x0000008700877308 */ /* 0x000e220000000800 */
[C---:B--2---:R-:W-:Y:S01]  /*4a70*/  FADD.FTZ R34, R26.reuse, R3 ;  /* 0x000000031a227221 */ /* 0x044fe20000010000 */
[----:B------:R-:W-:-:S06]  /*4a80*/  F2FP.BF16.F32.PACK_AB R133, R26, R133 ;  /* 0x000000851a85723e */ /* 0x000fcc00000010ff */
[----:B------:R-:W2:Y:S01]  /*4a90*/  MUFU.EX2 R49, R49 ;  /* 0x0000003100317308 */ /* 0x000ea20000000800 */
[----:B-1----:R-:W-:-:S07]  /*4aa0*/  FADD.FTZ R36, R126, R7 ;  /* 0x000000077e247221 */ /* 0x002fce0000010000 */
[----:B------:R-:W1:Y:S01]  /*4ab0*/  MUFU.EX2 R28, R28 ;  /* 0x0000001c001c7308 */ /* 0x000e620000000800 */
[----:B0-----:R-:W-:-:S07]  /*4ac0*/  FADD.FTZ R3, R135, R34 ;  /* 0x0000002287037221 */ /* 0x001fce0000010000 */
[----:B------:R-:W0:Y:S01]  /*4ad0*/  MUFU.EX2 R120, R120 ;  /* 0x0000007800787308 */ /* 0x000e220000000800 */
[C---:B--2---:R-:W-:Y:S01]  /*4ae0*/  FADD.FTZ R7, R49.reuse, R36 ;  /* 0x0000002431077221 */ /* 0x044fe20000010000 */
[----:B------:R-:W-:-:S06]  /*4af0*/  F2FP.BF16.F32.PACK_AB R126, R49, R126 ;  /* 0x0000007e317e723e */ /* 0x000fcc00000010ff */
[----:B------:R-:W2:Y:S01]  /*4b00*/  MUFU.EX2 R129, R129 ;  /* 0x0000008100817308 */ /* 0x000ea20000000800 */
[C---:B-1----:R-:W-:Y:S01]  /*4b10*/  FADD.FTZ R34, R28.reuse, R3 ;  /* 0x000000031c227221 */ /* 0x042fe20000010000 */
[----:B------:R-:W-:-:S06]  /*4b20*/  F2FP.BF16.F32.PACK_AB R135, R28, R135 ;  /* 0x000000871c87723e */ /* 0x000fcc00000010ff */
[----:B------:R-:W1:Y:S01]  /*4b30*/  MUFU.EX2 R53, R53 ;  /* 0x0000003500357308 */ /* 0x000e620000000800 */
[----:B0-----:R-:W-:-:S07]  /*4b40*/  FADD.FTZ R36, R120, R7 ;  /* 0x0000000778247221 */ /* 0x001fce0000010000 */
[----:B------:R-:W0:Y:S01]  /*4b50*/  MUFU.EX2 R30, R30 ;  /* 0x0000001e001e7308 */ /* 0x000e220000000800 */
[----:B--2---:R-:W-:-:S07]  /*4b60*/  FADD.FTZ R3, R129, R34 ;  /* 0x0000002281037221 */ /* 0x004fce0000010000 */
[----:B------:R-:W2:Y:S01]  /*4b70*/  MUFU.EX2 R122, R122 ;  /* 0x0000007a007a7308 */ /* 0x000ea20000000800 */
[C---:B-1----:R-:W-:Y:S01]  /*4b80*/  FADD.FTZ R7, R53.reuse, R36 ;  /* 0x0000002435077221 */ /* 0x042fe20000010000 */
[----:B------:R-:W-:-:S06]  /*4b90*/  F2FP.BF16.F32.PACK_AB R120, R53, R120 ;  /* 0x000000783578723e */ /* 0x000fcc00000010ff */
[----:B------:R-:W1:Y:S01]  /*4ba0*/  MUFU.EX2 R131, R131 ;  /* 0x0000008300837308 */ /* 0x000e620000000800 */
[C---:B0-----:R-:W-:Y:S01]  /*4bb0*/  FADD.FTZ R34, R30.reuse, R3 ;  /* 0x000000031e227221 */ /* 0x041fe20000010000 */
[----:B------:R-:W-:-:S06]  /*4bc0*/  F2FP.BF16.F32.PACK_AB R129, R30, R129 ;  /* 0x000000811e81723e */ /* 0x000fcc00000010ff */
[----:B------:R-:W0:Y:S01]  /*4bd0*/  MUFU.EX2 R32, R32 ;  /* 0x0000002000207308 */ /* 0x000e220000000800 */
[----:B--2---:R-:W-:-:S07]  /*4be0*/  FADD.FTZ R36, R122, R7 ;  /* 0x000000077a247221 */ /* 0x004fce0000010000 */
[----:B------:R-:W2:Y:S01]  /*4bf0*/  MUFU.EX2 R74, R74 ;  /* 0x0000004a004a7308 */ /* 0x000ea20000000800 */
[----:B-1----:R-:W-:-:S07]  /*4c00*/  FADD.FTZ R7, R131, R34 ;  /* 0x0000002283077221 */ /* 0x002fce0000010000 */
[----:B------:R-:W1:Y:S01]  /*4c10*/  MUFU.EX2 R75, R75 ;  /* 0x0000004b004b7308 */ /* 0x000e620000000800 */
[C---:B0-----:R-:W-:Y:S01]  /*4c20*/  FADD.FTZ R7, R32.reuse, R7 ;  /* 0x0000000720077221 */ /* 0x041fe20000010000 */
[----:B------:R-:W-:-:S06]  /*4c30*/  F2FP.BF16.F32.PACK_AB R131, R32, R131 ;  /* 0x000000832083723e */ /* 0x000fcc00000010ff */
[----:B------:R-:W0:Y:S01]  /*4c40*/  MUFU.EX2 R78, R78 ;  /* 0x0000004e004e7308 */ /* 0x000e220000000800 */
[----:B--2---:R-:W-:-:S07]  /*4c50*/  FADD.FTZ R2, R74, R7 ;  /* 0x000000074a027221 */ /* 0x004fce0000010000 */
        /* <DEDUP_REMOVED lines=14> */
[----:B--2---:R-:W-:-:S04]  /*4d40*/  FADD.FTZ R2, R86, R7 ;  /* 0x0000000756027221 */ /* 0x004fc80000010000 */
[C---:B-1----:R-:W-:Y:S01]  /*4d50*/  FADD.FTZ R2, R123.reuse, R2 ;  /* 0x000000027b027221 */ /* 0x042fe20000010000 */
[----:B------:R-:W-:Y:S01]  /*4d60*/  F2FP.BF16.F32.PACK_AB R123, R123, R86 ;  /* 0x000000567b7b723e */ /* 0x000fe200000010ff */
[C---:B0-----:R-:W-:Y:S01]  /*4d70*/  FADD.FTZ R3, R57.reuse, R36 ;  /* 0x0000002439037221 */ /* 0x041fe20000010000 */
[----:B------:R-:W-:Y:S01]  /*4d80*/  F2FP.BF16.F32.PACK_AB R122, R57, R122 ;  /* 0x0000007a397a723e */ /* 0x000fe200000010ff */
        /* <DEDUP_REMOVED lines=12> */
.L_x_1252:
[----:B------:R-:W-:Y:S02]  /*4e50*/  ULDC UR18, c[0x0][0x9e4] ;  /* 0x0002790000127ab9 */ /* 0x000fe40000000800 */
[----:B------:R-:W-:-:S11]  /*4e60*/  UISETP.NE.AND UP0, UPT, UR18, 0x1, UPT ;  /* 0x000000011200788c */ /* 0x000fd6000bf05270 */
[----:B------:R-:W-:Y:S02]  /*4e70*/  @UP0 ULDC.64 UR6, c[0x0][0x9e8] ;  /* 0x00027a0000060ab9 */ /* 0x000fe40000000a00 */
[----:B------:R-:W-:-:S04]  /*4e80*/  UIMAD.WIDE.U32 UR10, UR15, UR6, URZ ;  /* 0x000000060f0a72a5 */ /* 0x000fc8000f8e003f */
[----:B------:R-:W-:-:S12]  /*4e90*/  @UP0 USHF.R.U32.HI UR15, URZ, UR7, UR11 ;  /* 0x000000073f0f0299 */ /* 0x000fd8000801160b */
.L_x_1253:
[----:B------:R-:W-:-:S04]  /*4ea0*/  UIMAD UR15, UR15, UR18, UR18 ;  /* 0x000000120f0f72a4 */ /* 0x000fc8000f8e0212 */
[----:B------:R-:W-:-:S04]  /*4eb0*/  UISETP.LT.AND UP0, UPT, UR14, UR15, UPT ;  /* 0x0000000f0e00728c */ /* 0x000fc8000bf01270 */
[----:B------:R-:W-:-:S12]  /*4ec0*/  USEL UR14, UR14, UR15, UP0 ;  /* 0x0000000f0e0e7287 */ /* 0x000fd80008000000 */
.L_x_1251:
[----:B------:R-:W-:Y:S01]  /*4ed0*/  USHF.R.S32.HI UR6, URZ, 0x1f, UR14 ;  /* 0x0000001f3f067899 */ /* 0x000fe2000801140e */
[----:B------:R-:W-:Y:S02]  /*4ee0*/  CS2R R118, SRZ ;  /* 0x0000000000767805 */ /* 0x000fe4000001ff00 */
[----:B------:R-:W-:Y:S02]  /*4ef0*/  CS2R R116, SRZ ;  /* 0x0000000000747805 */ /* 0x000fe4000001ff00 */
[----:B------:R-:W-:Y:S01]  /*4f00*/  CS2R R114, SRZ ;  /* 0x0000000000727805 */ /* 0x000fe2000001ff00 */
[----:B------:R-:W-:Y:S01]  /*4f10*/  ULEA.HI UR6, UR6, UR14, URZ, 0x7 ;  /* 0x0000000e06067291 */ /* 0x000fe2000f8f383f */
[----:B------:R-:W-:Y:S02]  /*4f20*/  CS2R R112, SRZ ;  /* 0x0000000000707805 */ /* 0x000fe4000001ff00 */
[----:B------:R-:W-:Y:S02]  /*4f30*/  CS2R R110, SRZ ;  /* 0x00000000006e7805 */ /* 0x000fe4000001ff00 */
[----:B------:R-:W-:Y:S01]  /*4f40*/  CS2R R108, SRZ ;  /* 0x00000000006c7805 */ /* 0x000fe2000001ff00 */
        /* <DEDUP_REMOVED lines=10> */
[----:B------:R-:W-:Y:S02]  /*4ff0*/  CS2R R92, SRZ ;  /* 0x00000000005c7805 */ /* 0x000fe4000001ff00 */
[----:B------:R-:W-:Y:S02]  /*5000*/  CS2R R90, SRZ ;  /* 0x00000000005a7805 */ /* 0x000fe4000001ff00 */
[----:B------:R-:W-:Y:S02]  /*5010*/  CS2R R88, SRZ ;  /* 0x0000000000587805 */ /* 0x000fe4000001ff00 */
[----:B------:R-:W-:-:S13]  /*5020*/  ISETP.GE.AND P1, PT, R4, UR25, PT ;  /* 0x0000001904007c0c */ /* 0x000fda000bf26270 */
[----:B------:R-:W-:Y:S05]  /*5030*/  @!P1 BRA `(.L_x_1254) ;  /* 0x0000002c00a09947 */ /* 0x000fea0003800000 */
[----:B------:R-:W-:Y:S01]  /*5040*/  IMAD.MOV.U32 R7, RZ, RZ, R5 ;  /* 0x000000ffff077224 */ /* 0x000fe200078e0005 */
[----:B------:R-:W-:Y:S01]  /*5050*/  UMOV UR27, UR49 ;  /* 0x00000031001b7c82 */ /* 0x000fe20008000000 */
[----:B------:R-:W-:Y:S01]  /*5060*/  IMAD.MOV.U32 R6, RZ, RZ, R0 ;  /* 0x000000ffff067224 */ /* 0x000fe200078e0000 */
[----:B------:R-:W-:Y:S01]  /*5070*/  UMOV UR26, UR48 ;  /* 0x00000030001a7c82 */ /* 0x000fe20008000000 */
[----:B------:R-:W-:Y:S01]  /*5080*/  IMAD.MOV.U32 R119, RZ, RZ, RZ ;  /* 0x000000ffff777224 */ /* 0x000fe200078e00ff */
[----:B------:R-:W-:Y:S01]  /*5090*/  ULDC UR22, c[0x0][0x9e4] ;  /* 0x0002790000167ab9 */ /* 0x000fe20000000800 */
[----:B------:R-:W-:Y:S01]  /*50a0*/  ULDC UR23, c[0x0][0x9dc] ;  /* 0x0002770000177ab9 */ /* 0x000fe20000000800 */
[----:B------:R-:W-:Y:S01]  /*50b0*/  ULDC UR21, c[0x0][0x988] ;  /* 0x0002620000157ab9 */ /* 0x000fe20000000800 */
[----:B------:R-:W-:-:S05]  /*50c0*/  ULDC UR24, c[0x0][0x9e0] ;  /* 0x0002780000187ab9 */ /* 0x000fca0000000800 */
.L_x_1273:
[----:B------:R-:W-:Y:S01]  /*50d0*/  ISETP.NE.AND P2, PT, RZ, UR44, PT ;  /* 0x0000002cff007c0c */ /* 0x000fe2000bf45270 */
[----:B------:R-:W-:-:S04]  /*50e0*/  UISETP.NE.AND UP0, UPT, UR26, 0x1, UPT ;  /* 0x000000011a00788c */ /* 0x000fc8000bf05270 */
[----:B------:R-:W-:-:S04]  /*50f0*/  USEL UR49, URZ, 0x1, UP0 ;  /* 0x000000013f317887 */ /* 0x000fc80008000000 */
[----:B------:R-:W-:-:S04]  /*5100*/  ULOP3.LUT UR49, UR27, UR49, URZ, 0x3c, !UPT ;  /* 0x000000311b317292 */ /* 0x000fc8000f8e3c3f */
[----:B------:R-:W-:Y:S08]  /*5110*/  @P2 BRA `(.L_x_1255) ;  /* 0x0000000000382947 */ /* 0x000ff00003800000 */
[----:B------:R-:W-:Y:S05]  /*5120*/  @!P0 BRA `(.L_x_1256) ;  /* 0x0000000000048947 */ /* 0x000fea0003800000 */
[----:B------:R-:W-:Y:S01]  /*5130*/  BPT.TRAP 0x1 ;  /* 0x000000040000795c */ /* 0x000fe20000300000 */
.L_x_1256:
        /* <DEDUP_REMOVED lines=9> */
.L_x_1257:
[----:B-1----:R-:W-:Y:S05]  /*51d0*/  @P1 BRA `(.L_x_1255) ;  /* 0x0000000000081947 */ /* 0x002fea0003800000 */
[----:B------:R-:W1:Y:S02]  /*51e0*/  SYNCS.PHASECHK.TRANS64.TRYWAIT P1, [UR6+0x16830], R0 ;  /* 0x01683000ff0075a7 */ /* 0x000e640008020146 */
[----:B-1----:R-:W-:Y:S05]  /*51f0*/  @!P1 BRA `(.L_x_1258) ;  /* 0x0000011000289947 */ /* 0x002fea0003800000 */
.L_x_1255:
[----:B-1----:R-:W1:Y:S01]  /*5200*/  S2R R5, SR_TID.X ;  /* 0x0000000000057919 */ /* 0x002e620000002100 */
[----:B------:R-:W-:Y:S01]  /*5210*/  UIADD3 UR48, UR26, 0x1, URZ ;  /* 0x000000011a307890 */ /* 0x000fe2000fffe03f */
[----:B------:R-:W-:Y:S01]  /*5220*/  UMOV UR19, 0x40000040 ;  /* 0x4000004000137882 */ /* 0x000fe20000000000 */
[----:B------:R-:W-:Y:S02]  /*5230*/  UMOV UR7, 0x40000040 ;  /* 0x4000004000077882 */ /* 0x000fe40000000000 */
[----:B------:R-:W-:Y:S01]  /*5240*/  UISETP.NE.AND UP0, UPT, UR48, 0x2, UPT ;  /* 0x000000023000788c */ /* 0x000fe2000bf05270 */
[----:B------:R-:W-:Y:S01]  /*5250*/  UMOV UR11, 0x40000040 ;  /* 0x40000040000b7882 */ /* 0x000fe20000000000 */
[----:B------:R-:W-:Y:S02]  /*5260*/  UMOV UR15, 0x40000040 ;  /* 0x40000040000f7882 */ /* 0x000fe40000000000 */
[----:B------:R-:W-:-:S04]  /*5270*/  USEL UR48, UR48, URZ, UP0 ;  /* 0x0000003f30307287 */ /* 0x000fc80008000000 */
        /* <DEDUP_REMOVED lines=22> */
.L_x_1260:
[----:B------:R-:W-:Y:S01]  /*53e0*/  ULEA UR6, UR26, UR45, 0x3 ;  /* 0x0000002d1a067291 */ /* 0x000fe2000f8e183f */
[----:B------:R-:W-:-:S05]  /*53f0*/  IMAD.U32 R0, RZ, RZ, UR27 ;  /* 0x0000001bff007e24 */ /* 0x000fca000f8e00ff */
[----:B------:R-:W-:-:S04]  /*5400*/  SHF.L.U32 R0, R0, 0x1f, RZ ;  /* 0x0000001f00007819 */ /* 0x000fc800000006ff */
[----:B------:R0:W1:Y:S01]  /*5410*/  SYNCS.PHASECHK.TRANS64.TRYWAIT P1, [UR6+0x16850], R0 ;  /* 0x01685000ff0075a7 */ /* 0x0000620008020146 */
[----:B------:R-:W-:Y:S05]  /*5420*/  @!P0 BRA `(.L_x_1261) ;  /* 0x0000000000048947 */ /* 0x000fea0003800000 */
[----:B------:R-:W-:Y:S01]  /*5430*/  BPT.TRAP 0x1 ;  /* 0x000000040000795c */ /* 0x000fe20000300000 */
.L_x_1261:
[----:B-1----:R-:W-:Y:S05]  /*5440*/  @P1 BRA `(.L_x_1259) ;  /* 0x0000000000081947 */ /* 0x002fea0003800000 */
[----:B------:R-:W1:Y:S02]  /*5450*/  SYNCS.PHASECHK.TRANS64.TRYWAIT P1, [UR6+0x16850], R0 ;  /* 0x01685000ff0075a7 */ /* 0x000e640008020146 */
[----:B-1----:R-:W-:Y:S05]  /*5460*/  @!P1 BRA `(.L_x_1262) ;  /* 0x0000010c00a49947 */ /* 0x002fea0003800000 */
.L_x_1259:
[----:B------:R-:W-:Y:S01]  /*5470*/  UIADD3 UR6, UR45, 0x400, URZ ;  /* 0x000004002d067890 */ /* 0x000fe2000fffe03f */
[----:B------:R-:W-:Y:S01]  /*5480*/  WARPGROUP.ARRIVE ;  /* 0x00000000000079c5 */ /* 0x000fe20000000000 */
[----:B------:R-:W-:-:S05]  /*5490*/  UMOV UR7, 0x40000040 ;  /* 0x4000004000077882 */ /* 0x000fca0000000000 */
[----:B------:R-:W1:Y:S01]  /*54a0*/  S2R R8, SR_TID.X ;  /* 0x0000000000087919 */ /* 0x000e620000002100 */
[----:B------:R-:W-:-:S04]  /*54b0*/  USHF.R.U32.HI UR6, URZ, 0x4, UR6 ;  /* 0x000000043f067899 */ /* 0x000fc80008011606 */
[----:B------:R-:W-:-:S04]  /*54c0*/  ULOP3.LUT UR6, UR6, 0x3fff, URZ, 0xc0, !UPT ;  /* 0x00003fff06067892 */ /* 0x000fc8000f8ec03f */
[----:B------:R-:W-:-:S07]  /*54d0*/  ULEA UR10, UR26, UR6, 0xa ;  /* 0x000000061a0a7291 */ /* 0x000fce000f8e503f */
[----:B------:R-:W-:Y:S02]  /*54e0*/  UMOV UR6, UR10 ;  /* 0x0000000a00067c82 */ /* 0x000fe40008000000 */
[----:B------:R-:W-:Y:S01]  /*54f0*/  HGMMA.64x64x16.F32.BF16 R88, R148, gdesc[UR4].tnspB, R88, gsb0 ;  /* 0x40e0000494587df0 */ /* 0x000fe20008001858 */
[----:B------:R-:W-:Y:S01]  /*5500*/  UIADD3 UR6, UR10, 0x80, URZ ;  /* 0x000000800a067890 */ /* 0x000fe2000fffe03f */
[----:B------:R-:W-:Y:S01]  /*5510*/  UMOV UR7, 0x40000040 ;  /* 0x4000004000077882 */ /* 0x000fe20000000000 */
[----:B-1----:R-:W-:Y:S02]  /*5520*/  SHF.R.U32.HI R5, RZ, 0x7, R8 ;  /* 0x00000007ff057819 */ /* 0x002fe40000011608 */
[----:B------:R-:W-:-:S03]  /*5530*/  ISETP.GE.U32.AND P1, PT, R8, 0x180, PT ;  /* 0x000001800800780c */ /* 0x000fc60003f26070 */
[----:B0-----:R-:W-:-:S05]  /*5540*/  VIADD R0, R5, 0x9 ;  /* 0x0000000905007836 */ /* 0x001fca0000000000 */
[----:B------:R-:W-:Y:S01]  /*5550*/  SEL R0, R0, 0x9, !P1 ;  /* 0x0000000900007807 */ /* 0x000fe20004800000 */
        /* <DEDUP_REMOVED lines=37> */
.L_x_1263:
[----:B------:R-:W-:Y:S01]  /*57b0*/  UISETP.NE.AND UP1, UPT, UR53, URZ, UPT ;  /* 0x0000003f3500728c */ /* 0x000fe2000bf25270 */
[----:B------:R-:W-:Y:S01]  /*57c0*/  VIADD R13, R17, UR39 ;  /* 0x00000027110d7c36 */ /* 0x000fe20008000000 */
[----:B------:R-:W-:Y:S01]  /*57d0*/  ULEA UR6, UR48, UR45, 0x3 ;  /* 0x0000002d30067291 */ /* 0x000fe2000f8e183f */
[----:B------:R-:W-:Y:S01]  /*57e0*/  IMAD.U32 R8, RZ, RZ, UR47 ;  /* 0x0000002fff087e24 */ /* 0x000fe2000f8e00ff */
[----:B------:R-:W-:Y:S02]  /*57f0*/  UISETP.NE.AND UP0, UPT, UR52, URZ, UPT ;  /* 0x0000003f3400728c */ /* 0x000fe4000bf05270 */
[----:B------:R-:W-:Y:S01]  /*5800*/  PLOP3.LUT P1, PT, PT, PT, UP1, 0x80, 0x0 ;  /* 0x000000000000781c */ /* 0x000fe20003f2f018 */
[----:B------:R-:W-:Y:S01]  /*5810*/  UIADD3 UR6, UR6, 0x16840, URZ ;  /* 0x0001684006067890 */ /* 0x000fe2000fffe03f */
[----:B------:R-:W-:-:S03]  /*5820*/  PLOP3.LUT P2, PT, PT, PT, UP1, 0x80, 0x0 ;  /* 0x000000000000781c */ /* 0x000fc60003f4f018 */
[----:B------:R-:W-:Y:S01]  /*5830*/  @UP1 ULDC UR7, c[0x0][0x44c] ;  /* 0x0001130000071ab9 */ /* 0x000fe20000000800 */
[----:B------:R-:W-:-:S07]  /*5840*/  UPRMT UR6, UR43, 0x654, UR6 ;  /* 0x000006542b067896 */ /* 0x000fce0008000006 */
[----:B0-----:R-:W-:Y:S01]  /*5850*/  @P1 IMAD.HI.U32 R0, R13, UR7, RZ ;  /* 0x000000070d001c27 */ /* 0x001fe2000f8e00ff */
[----:B------:R-:W-:Y:S01]  /*5860*/  @UP1 ULDC UR7, c[0x0][0x450] ;  /* 0x0001140000071ab9 */ /* 0x000fe20000000800 */
[----:B------:R-:W-:Y:S01]  /*5870*/  PLOP3.LUT P1, PT, PT, PT, UP0, 0x40, 0x0 ;  /* 0x000000000000781c */ /* 0x000fe20003f2e808 */
[----:B------:R-:W-:Y:S01]  /*5880*/  SYNCS.ARRIVE.TRANS64.RED.A1T0 RZ, [UR6], RZ ;  /* 0x000000ffffff79a7 */ /* 0x000fe20008100406 */
[----:B------:R-:W-:Y:S01]  /*5890*/  ULOP3.LUT UR6, URZ, UR23, URZ, 0x33, !UPT ;  /* 0x000000173f067292 */ /* 0x000fe2000f8e333f */
[----:B------:R-:W-:Y:S01]  /*58a0*/  @P2 SHF.R.U32.HI R13, RZ, UR7, R0 ;  /* 0x00000007ff0d2c19 */ /* 0x000fe20008011600 */
[----:B------:R-:W-:-:S04]  /*58b0*/  IMAD.SHL.U32 R0, R4, 0x80, RZ ;  /* 0x0000008004007824 */ /* 0x000fc800078e00ff */
[----:B------:R-:W0:Y:S01]  /*58c0*/  SHFL.IDX PT, R15, R13, RZ, 0x1c1f ;  /* 0x001c1fff0d0f7589 */ /* 0x000e2200000e0000 */
[----:B------:R-:W-:-:S04]  /*58d0*/  IADD3 R5, -R16, 0x1, -R0 ;  /* 0x0000000110057810 */ /* 0x000fc80007ffe900 */
[----:B------:R-:W-:-:S05]  /*58e0*/  IADD3 R5, -R8, UR40, R5 ;  /* 0x0000002808057c10 */ /* 0x000fca000fffe105 */
[C---:B------:R-:W-:Y:S02]  /*58f0*/  VIADD R12, R5.reuse, UR24 ;  /* 0x00000018050c7c36 */ /* 0x040fe40008000000 */
[----:B------:R-:W-:Y:S02]  /*5900*/  VIADD R11, R5, UR6 ;  /* 0x00000006050b7c36 */ /* 0x000fe40008000000 */
[--C-:B0-----:R-:W-:Y:S02]  /*5910*/  IMAD.IADD R10, R12, 0x1, R15.reuse ;  /* 0x000000010c0a7824 */ /* 0x101fe400078e020f */
[----:B------:R-:W-:Y:S01]  /*5920*/  IMAD.IADD R5, R11, 0x1, R15 ;  /* 0x000000010b057824 */ /* 0x000fe200078e020f */
[----:B------:R-:W-:Y:S06]  /*5930*/  @P1 BRA `(.L_x_1264) ;  /* 0x00000000005c1947 */ /* 0x000fec0003800000 */
[----:B------:R-:W-:Y:S01]  /*5940*/  IMAD.U32 R8, RZ, RZ, UR47 ;  /* 0x0000002fff087e24 */ /* 0x000fe2000f8e00ff */
[----:B------:R-:W-:Y:S04]  /*5950*/  BSSY B0, `(.L_x_1265) ;  /* 0x0000011000007945 */ /* 0x000fe80003800000 */
[----:B------:R-:W-:-:S04]  /*5960*/  IADD3 R15, -R8, UR40, R15 ;  /* 0x00000028080f7c10 */ /* 0x000fc8000fffe10f */
        /* <DEDUP_REMOVED lines=10> */
.L_x_1266:
[----:B------:R-:W-:-:S05]  /*5a10*/  IMAD.U32 R14, RZ, RZ, UR22 ;  /* 0x00000016ff0e7e24 */ /* 0x000fca000f8e00ff */
[----:B------:R-:W-:-:S13]  /*5a20*/  ISETP.NE.AND P1, PT, R14, 0x1, PT ;  /* 0x000000010e00780c */ /* 0x000fda0003f25270 */
[----:B------:R-:W0:Y:S02]  /*5a30*/  @P1 LDC.64 R8, c[0x0][0x9e8] ;  /* 0x00027a00ff081b82 */ /* 0x000e240000000a00 */
[----:B0-----:R-:W-:-:S05]  /*5a40*/  @P1 IMAD.HI.U32 R8, R15, R8, RZ ;  /* 0x000000080f081227 */ /* 0x001fca00078e00ff */
[----:B------:R-:W-:-:S07]  /*5a50*/  @P1 SHF.R.U32.HI R15, RZ, R9, R8 ;  /* 0x00000009ff0f1219 */ /* 0x000fce0000011608 */
.L_x_1267:
[----:B------:R-:W-:Y:S05]  /*5a60*/  BSYNC B0 ;  /* 0x0000000000007941 */ /* 0x000fea0003800000 */
.L_x_1265:
[----:B------:R-:W-:-:S04]  /*5a70*/  IMAD R15, R15, R14, -R0 ;  /* 0x0000000e0f0f7224 */ /* 0x000fc800078e0a00 */
[----:B------:R-:W-:-:S05]  /*5a80*/  IMAD.IADD R15, R15, 0x1, -R16 ;  /* 0x000000010f0f7824 */ /* 0x000fca00078e0a10 */
[----:B------:R-:W-:Y:S02]  /*5a90*/  VIADDMNMX R10, R15, R14, R10, PT ;  /* 0x0000000e0f0a7246 */ /* 0x000fe4000380010a */
[----:B------:R-:W-:-:S07]  /*5aa0*/  VIMNMX R5, R5, R15, !PT ;  /* 0x0000000f05057248 */ /* 0x000fce0007fe0100 */
.L_x_1264:
[----:B------:R-:W-:Y:S01]  /*5ab0*/  ISETP.GT.AND P1, PT, R4, -0x1, PT ;  /* 0xffffffff0400780c */ /* 0x000fe20003f24270 */
[----:B------:R-:W0:Y:S01]  /*5ac0*/  SHFL.IDX PT, R8, R13, 0x1, 0x1c1f ;  /* 0x003c1f000d087f89 */ /* 0x000e2200000e0000 */
[----:B------:R-:W-:Y:S02]  /*5ad0*/  UISETP.NE.AND UP0, UPT, UR52, URZ, UPT ;  /* 0x0000003f3400728c */ /* 0x000fe4000bf05270 */
[C---:B------:R-:W-:Y:S02]  /*5ae0*/  ISETP.GT.AND P3, PT, R5.reuse, 0x8, P1 ;  /* 0x000000080500780c */ /* 0x040fe40000f64270 */
[C---:B------:R-:W-:Y:S02]  /*5af0*/  ISETP.GT.AND P6, PT, R5.reuse, RZ, P1 ;  /* 0x000000ff0500720c */ /* 0x040fe40000fc4270 */
[----:B------:R-:W-:Y:S02]  /*5b00*/  ISETP.LT.OR P3, PT, R10, 0x9, P3 ;  /* 0x000000090a00780c */ /* 0x000fe40001f61670 */
[----:B------:R-:W-:-:S02]  /*5b10*/  ISETP.GT.AND P2, PT, R5, 0x1, P1 ;  /* 0x000000010500780c */ /* 0x000fc40000f44270 */
[----:B------:R-:W-:Y:S02]  /*5b20*/  FSEL R28, R28, -INF , !P3 ;  /* 0xff8000001c1c7808 */ /* 0x000fe40005800000 */
[----:B------:R-:W-:Y:S02]  /*5b30*/  ISETP.GT.AND P3, PT, R5, 0x19, P1 ;  /* 0x000000190500780c */ /* 0x000fe40000f64270 */
[C---:B------:R-:W-:Y:S02]  /*5b40*/  ISETP.LT.OR P6, PT, R10.reuse, 0x1, P6 ;  /* 0x000000010a00780c */ /* 0x040fe400037c1670 */
[C---:B------:R-:W-:Y:S02]  /*5b50*/  ISETP.LT.OR P2, PT, R10.reuse, 0x2, P2 ;  /* 0x000000020a00780c */ /* 0x040fe40001741670 */
[----:B------:R-:W-:Y:S02]  /*5b60*/  ISETP.LT.OR P3, PT, R10, 0x1a, P3 ;  /* 0x0000001a0a00780c */ /* 0x000fe40001f61670 */
[----:B------:R-:W-:-:S02]  /*5b70*/  FSEL R24, R24, -INF , !P6 ;  /* 0xff80000018187808 */ /* 0x000fc40007000000 */
[----:B------:R-:W-:Y:S01]  /*5b80*/  FSEL R25, R25, -INF , !P2 ;  /* 0xff80000019197808 */ /* 0x000fe20005000000 */
[--C-:B0-----:R-:W-:Y:S01]  /*5b90*/  IMAD.IADD R12, R12, 0x1, R8.reuse ;  /* 0x000000010c0c7824 */ /* 0x101fe200078e0208 */
[----:B------:R-:W-:Y:S01]  /*5ba0*/  ISETP.GT.AND P5, PT, R5, 0x9, P1 ;  /* 0x000000090500780c */ /* 0x000fe20000fa4270 */
        /* <DEDUP_REMOVED lines=18> */
[C---:B------:R-:W-:Y:S02]  /*5cd0*/  ISETP.GT.AND P2, PT, R5.reuse, 0x29, P1 ;  /* 0x000000290500780c */ /* 0x040fe40000f44270 */
        /* <DEDUP_REMOVED lines=81> */
.L_x_1270:
[----:B------:R-:W-:-:S05]  /*61f0*/  IMAD.U32 R10, RZ, RZ, UR22 ;  /* 0x00000016ff0a7e24 */ /* 0x000fca000f8e00ff */
[----:B------:R-:W-:-:S13]  /*6200*/  ISETP.NE.AND P2, PT, R10, 0x1, PT ;  /* 0x000000010a00780c */ /* 0x000fda0003f45270 */
[----:B------:R-:W0:Y:S02]  /*6210*/  @P2 LDC.64 R8, c[0x0][0x9e8] ;  /* 0x00027a00ff082b82 */ /* 0x000e240000000a00 */
[----:B0-----:R-:W-:-:S05]  /*6220*/  @P2 IMAD.HI.U32 R8, R5, R8, RZ ;  /* 0x0000000805082227 */ /* 0x001fca00078e00ff */
[----:B------:R-:W-:-:S07]  /*6230*/  @P2 SHF.R.U32.HI R5, RZ, R9, R8 ;  /* 0x00000009ff052219 */ /* 0x000fce0000011608 */
.L_x_1271:
[----:B------:R-:W-:Y:S05]  /*6240*/  BSYNC B0 ;  /* 0x0000000000007941 */ /* 0x000fea0003800000 */
.L_x_1269:
[----:B------:R-:W-:-:S04]  /*6250*/  IMAD R5, R5, R10, -R0 ;  /* 0x0000000a05057224 */ /* 0x000fc800078e0a00 */
[----:B------:R-:W-:-:S05]  /*6260*/  IMAD.IADD R5, R5, 0x1, -R16 ;  /* 0x0000000105057824 */ /* 0x000fca00078e0a10 */
[----:B------:R-:W-:Y:S02]  /*6270*/  VIADDMNMX R12, R5, R10, R12, PT ;  /* 0x0000000a050c7246 */ /* 0x000fe4000380010c */
[----:B------:R-:W-:-:S07]  /*6280*/  VIMNMX R11, R11, R5, !PT ;  /* 0x000000050b0b7248 */ /* 0x000fce0007fe0100 */
.L_x_1268:
        /* <DEDUP_REMOVED lines=13> */
[----:B------:R-:W-:Y:S02]  /*6360*/  ISETP.GT.AND P5, PT, R11, RZ, P1 ;  /* 0x000000ff0b00720c */ /* 0x000fe40000fa4270 */
[----:B------:R-:W-:Y:S02]  /*6370*/  FMNMX.FTZ R5, R37, R0, !PT ;  /* 0x0000000025057209 */ /* 0x000fe40007810000 */
[----:B------:R-:W-:Y:S02]  /*6380*/  ISETP.GT.AND P2, PT, R11, 0x1, P1 ;  /* 0x000000010b00780c */ /* 0x000fe40000f44270 */
[----:B------:R-:W-:Y:S02]  /*6390*/  FMNMX.FTZ R0, R40, R5, !PT ;  /* 0x0000000528007209 */ /* 0x000fe40007810000 */
[----:B------:R-:W-:-:S02]  /*63a0*/  ISETP.LT.OR P5, PT, R12, 0x1, P5 ;  /* 0x000000010c00780c */ /* 0x000fc40002fa1670 */
        /* <DEDUP_REMOVED lines=13> */
[----:B------:R-:W-:Y:S02]  /*6480*/  FMNMX.FTZ R10, R26, R7, !PT ;  /* 0x000000071a0a7209 */ /* 0x000fe40007810000 */
[----:B------:R-:W-:Y:S02]  /*6490*/  FMNMX.FTZ R0, R56, R5, !PT ;  /* 0x0000000538007209 */ /* 0x000fe40007810000 */
[----:B------:R-:W-:Y:S02]  /*64a0*/  ISETP.LT.OR P4, PT, R12, 0xa, P4 ;  /* 0x0000000a0c00780c */ /* 0x000fe40002781670 */
[----:B------:R-:W-:Y:S02]  /*64b0*/  FMNMX.FTZ R5, R57, R0, !PT ;  /* 0x0000000039057209 */ /* 0x000fe40007810000 */
[----:B------:R-:W-:-:S02]  /*64c0*/  FSEL R30, R30, -INF , !P3 ;  /* 0xff8000001e1e7808 */ /* 0x000fc40005800000 */
[----:B------:R-:W-:Y:S02]  /*64d0*/  FMNMX.FTZ R0, R60, R5, !PT ;  /* 0x000000053c007209 */ /* 0x000fe40007810000 */
[----:B------:R-:W-:Y:S02]  /*64e0*/  FMNMX.FTZ R13, R27, R10, !PT ;  /* 0x0000000a1b0d7209 */ /* 0x000fe40007810000 */
[----:B------:R-:W-:Y:S02]  /*64f0*/  FMNMX.FTZ R5, R61, R0, !PT ;  /* 0x000000003d057209 */ /* 0x000fe40007810000 */
[----:B------:R-:W-:Y:S02]  /*6500*/  ISETP.GT.AND P2, PT, R11, 0x11, P1 ;  /* 0x000000110b00780c */ /* 0x000fe40000f44270 */
[----:B------:R-:W-:Y:S02]  /*6510*/  FMNMX.FTZ R0, R64, R5, !PT ;  /* 0x0000000540007209 */ /* 0x000fe40007810000 */
[----:B------:R-:W-:-:S02]  /*6520*/  FSEL R31, R31, -INF , !P4 ;  /* 0xff8000001f1f7808 */ /* 0x000fc40006000000 */
[----:B------:R-:W-:Y:S02]  /*6530*/  FMNMX.FTZ R5, R65, R0, !PT ;  /* 0x0000000041057209 */ /* 0x000fe40007810000 */
[----:B------:R-:W-:Y:S02]  /*6540*/  FMNMX.FTZ R14, R30, R13, !PT ;  /* 0x0000000d1e0e7209 */ /* 0x000fe40007810000 */
[----:B------:R-:W-:Y:S02]  /*6550*/  FMNMX.FTZ R0, R68, R5, !PT ;  /* 0x0000000544007209 */ /* 0x000fe40007810000 */
[----:B------:R-:W-:Y:S02]  /*6560*/  ISETP.GT.AND P3, PT, R11, 0x18, P1 ;  /* 0x000000180b00780c */ /* 0x000fe40000f64270 */
[----:B------:R-:W-:Y:S02]  /*6570*/  FMNMX.FTZ R5, R69, R0, !PT ;  /* 0x0000000045057209 */ /* 0x000fe40007810000 */
[----:B------:R-:W-:-:S02]  /*6580*/  ISETP.LT.OR P2, PT, R12, 0x12, P2 ;  /* 0x000000120c00780c */ /* 0x000fc40001741670 */
[----:B------:R-:W-:Y:S02]  /*6590*/  FMNMX.FTZ R0, R72, R5, !PT ;  /* 0x0000000548007209 */ /* 0x000fe40007810000 */
[----:B------:R-:W-:Y:S02]  /*65a0*/  FMNMX.FTZ R13, R31, R14, !PT ;  /* 0x0000000e1f0d7209 */ /* 0x000fe40007810000 */
[----:B------:R-:W-:Y:S02]  /*65b0*/  FMNMX.FTZ R5, R73, R0, !PT ;  /* 0x0000000049057209 */ /* 0x000fe40007810000 */
[----:B------:R-:W-:Y:S02]  /*65c0*/  ISETP.GT.AND P4, PT, R11, 0x19, P1 ;  /* 0x000000190b00780c */ /* 0x000fe40000f84270 */
[----:B------:R-:W-:Y:S02]  /*65d0*/  FMNMX.FTZ R0, R76, R5, !PT ;  /* 0x000000054c007209 */ /* 0x000fe40007810000 */
[----:B------:R-:W-:-:S02]  /*65e0*/  ISETP.LT.OR P3, PT, R12, 0x19, P3 ;  /* 0x000000190c00780c */ /* 0x000fc40001f61670 */
[----:B------:R-:W-:Y:S02]  /*65f0*/  FMNMX.FTZ R5, R77, R0, !PT ;  /* 0x000000004d057209 */ /* 0x000fe40007810000 */
[----:B------:R-:W-:Y:S02]  /*6600*/  FSEL R35, R35, -INF , !P2 ;  /* 0xff80000023237808 */ /* 0x000fe40005000000 */
[----:B------:R-:W-:Y:S02]  /*6610*/  FMNMX.FTZ R0, R80, R5, !PT ;  /* 0x0000000550007209 */ /* 0x000fe40007810000 */
[----:B------:R-:W-:Y:S02]  /*6620*/  FMNMX.FTZ R14, R34, R13, !PT ;  /* 0x0000000d220e7209 */ /* 0x000fe40007810000 */
[----:B------:R-:W-:Y:S02]  /*6630*/  FMNMX.FTZ R5, R81, R0, !PT ;  /* 0x0000000051057209 */ /* 0x000fe40007810000 */
[----:B------:R-:W-:-:S02]  /*6640*/  ISETP.LT.OR P4, PT, R12, 0x1a, P4 ;  /* 0x0000001a0c00780c */ /* 0x000fc40002781670 */
[----:B------:R-:W-:Y:S02]  /*6650*/  FMNMX.FTZ R0, R84, R5, !PT ;  /* 0x0000000554007209 */ /* 0x000fe40007810000 */
[----:B------:R-:W-:Y:S02]  /*6660*/  FSEL R38, R38, -INF , !P3 ;  /* 0xff80000026267808 */ /* 0x000fe40005800000 */
[----:B------:R-:W-:Y:S02]  /*6670*/  FMNMX.FTZ R5, R85, R0, !PT ;  /* 0x0000000055057209 */ /* 0x000fe40007810000 */
[----:B------:R-:W-:Y:S02]  /*6680*/  FMNMX.FTZ R15, R35, R14, !PT ;  /* 0x0000000e230f7209 */ /* 0x000fe40007810000 */
[----:B------:R-:W-:Y:S01]  /*6690*/  ISETP.GT.AND P2, PT, R11, 0x21, P1 ;  /* 0x000000210b00780c */ /* 0x000fe20000f44270 */
[----:B------:R-:W0:Y:S01]  /*66a0*/  SHFL.BFLY PT, R0, R5, 0x2, 0x1f ;  /* 0x0c401f0005007f89 */ /* 0x000e2200000e0000 */
[----:B------:R-:W-:-:S02]  /*66b0*/  FSEL R39, R39, -INF , !P4 ;  /* 0xff80000027277808 */ /* 0x000fc40006000000 */
[----:B------:R-:W-:Y:S02]  /*66c0*/  FMNMX.FTZ R14, R38, R15, !PT ;  /* 0x0000000f260e7209 */ /* 0x000fe40007810000 */
[----:B------:R-:W-:Y:S02]  /*66d0*/  ISETP.GT.AND P3, PT, R11, 0x28, P1 ;  /* 0x000000280b00780c */ /* 0x000fe40000f64270 */
[C---:B------:R-:W-:Y:S02]  /*66e0*/  ISETP.LT.OR P2, PT, R12.reuse, 0x22, P2 ;  /* 0x000000220c00780c */ /* 0x040fe40001741670 */
[----:B------:R-:W-:Y:S02]  /*66f0*/  FMNMX.FTZ R15, R39, R14, !PT ;  /* 0x0000000e270f7209 */ /* 0x000fe40007810000 */
[----:B------:R-:W-:Y:S02]  /*6700*/  ISETP.GT.AND P4, PT, R11, 0x29, P1 ;  /* 0x000000290b00780c */ /* 0x000fe40000f84270 */
[----:B------:R-:W-:-:S02]  /*6710*/  ISETP.LT.OR P3, PT, R12, 0x29, P3 ;  /* 0x000000290c00780c */ /* 0x000fc40001f61670 */
[----:B------:R-:W-:Y:S02]  /*6720*/  FSEL R43, R43, -INF , !P2 ;  /* 0xff8000002b2b7808 */ /* 0x000fe40005000000 */
[----:B------:R-:W-:Y:S02]  /*6730*/  FMNMX.FTZ R14, R42, R15, !PT ;  /* 0x0000000f2a0e7209 */ /* 0x000fe40007810000 */
[----:B------:R-:W-:Y:S02]  /*6740*/  ISETP.GT.AND P2, PT, R11, 0x30, P1 ;  /* 0x000000300b00780c */ /* 0x000fe40000f44270 */
[----:B------:R-:W-:Y:S02]  /*6750*/  FSEL R46, R46, -INF , !P3 ;  /* 0xff8000002e2e7808 */ /* 0x000fe40005800000 */
[----:B------:R-:W-:Y:S02]  /*6760*/  ISETP.LT.OR P4, PT, R12, 0x2a, P4 ;  /* 0x0000002a0c00780c */ /* 0x000fe40002781670 */
[----:B0-----:R-:W-:-:S02]  /*6770*/  FMNMX.FTZ R8, R5, R0, !PT ;  /* 0x0000000005087209 */ /* 0x001fc40007810000 */
[----:B------:R-:W-:Y:S02]  /*6780*/  FMNMX.FTZ R15, R43, R14, !PT ;  /* 0x0000000e2b0f7209 */ /* 0x000fe40007810000 */
[----:B------:R-:W-:Y:S01]  /*6790*/  ISETP.GT.AND P3, PT, R11, 0x31, P1 ;  /* 0x000000310b00780c */ /* 0x000fe20000f64270 */
[----:B------:R-:W0:Y:S01]  /*67a0*/  SHFL.BFLY PT, R9, R8, 0x1, 0x1f ;  /* 0x0c201f0008097f89 */ /* 0x000e2200000e0000 */
[----:B------:R-:W-:Y:S02]  /*67b0*/  ISETP.LT.OR P2, PT, R12, 0x31, P2 ;  /* 0x000000310c00780c */ /* 0x000fe40001741670 */
[----:B------:R-:W-:Y:S02]  /*67c0*/  FSEL R47, R47, -INF , !P4 ;  /* 0xff8000002f2f7808 */ /* 0x000fe40006000000 */
[----:B------:R-:W-:Y:S02]  /*67d0*/  FMNMX.FTZ R20, R46, R15, !PT ;  /* 0x0000000f2e147209 */ /* 0x000fe40007810000 */
[----:B------:R-:W-:-:S02]  /*67e0*/  ISETP.GT.AND P5, PT, R11, 0x38, P1 ;  /* 0x000000380b00780c */ /* 0x000fc40000fa4270 */
[----:B------:R-:W-:Y:S02]  /*67f0*/  FSEL R50, R50, -INF , !P2 ;  /* 0xff80000032327808 */ /* 0x000fe40005000000 */
[C---:B------:R-:W-:Y:S02]  /*6800*/  ISETP.LT.OR P3, PT, R12.reuse, 0x32, P3 ;  /* 0x000000320c00780c */ /* 0x040fe40001f61670 */
[----:B------:R-:W-:Y:S02]  /*6810*/  FMNMX.FTZ R15, R47, R20, !PT ;  /* 0x000000142f0f7209 */ /* 0x000fe40007810000 */
[----:B------:R-:W-:Y:S02]  /*6820*/  ISETP.GT.AND P4, PT, R11, 0x39, P1 ;  /* 0x000000390b00780c */ /* 0x000fe40000f84270 */
[----:B------:R-:W-:Y:S02]  /*6830*/  ISETP.LT.OR P5, PT, R12, 0x39, P5 ;  /* 0x000000390c00780c */ /* 0x000fe40002fa1670 */
[----:B------:R-:W-:-:S02]  /*6840*/  FSEL R51, R51, -INF , !P3 ;  /* 0xff80000033337808 */ /* 0x000fc40005800000 */
[----:B------:R-:W-:Y:S02]  /*6850*/  FMNMX.FTZ R20, R50, R15, !PT ;  /* 0x0000000f32147209 */ /* 0x000fe40007810000 */
[----:B------:R-:W-:Y:S02]  /*6860*/  ISETP.GT.AND P2, PT, R11, 0x40, P1 ;  /* 0x000000400b00780c */ /* 0x000fe40000f44270 */
[----:B------:R-:W-:Y:S02]  /*6870*/  FSEL R54, R54, -INF , !P5 ;  /* 0xff80000036367808 */ /* 0x000fe40006800000 */
[----:B------:R-:W-:Y:S02]  /*6880*/  ISETP.LT.OR P4, PT, R12, 0x3a, P4 ;  /* 0x0000003a0c00780c */ /* 0x000fe40002781670 */
[----:B------:R-:W-:Y:S02]  /*6890*/  FMNMX.FTZ R21, R51, R20, !PT ;  /* 0x0000001433157209 */ /* 0x000fe40007810000 */
[----:B0-----:R-:W-:-:S02]  /*68a0*/  FMNMX.FTZ R0, R8, R9, !PT ;  /* 0x0000000908007209 */ /* 0x001fc40007810000 */
[----:B------:R-:W-:Y:S02]  /*68b0*/  ISETP.GT.AND P3, PT, R11, 0x41, P1 ;  /* 0x000000410b00780c */ /* 0x000fe40000f64270 */
[----:B------:R-:W-:Y:S01]  /*68c0*/  ISETP.LT.OR P2, PT, R12, 0x41, P2 ;  /* 0x000000410c00780c */ /* 0x000fe20001741670 */
[----:B------:R-:W-:Y:S01]  /*68d0*/  FMUL.FTZ R9, R0, UR21 ;  /* 0x0000001500097c20 */ /* 0x000fe20008410000 */
[----:B------:R-:W-:Y:S02]  /*68e0*/  FSEL R55, R55, -INF , !P4 ;  /* 0xff80000037377808 */ /* 0x000fe40006000000 */
[----:B------:R-:W-:Y:S02]  /*68f0*/  FMNMX.FTZ R20, R54, R21, !PT ;  /* 0x0000001536147209 */ /* 0x000fe40007810000 */
[----:B------:R-:W-:Y:S02]  /*6900*/  ISETP.GT.AND P5, PT, R11, 0x48, P1 ;  /* 0x000000480b00780c */ /* 0x000fe40000fa4270 */
[----:B------:R-:W-:-:S02]  /*6910*/  FSEL R58, R58, -INF , !P2 ;  /* 0xff8000003a3a7808 */ /* 0x000fc40005000000 */
[----:B------:R-:W-:Y:S02]  /*6920*/  ISETP.LT.OR P3, PT, R12, 0x42, P3 ;  /* 0x000000420c00780c */ /* 0x000fe40001f61670 */
[----:B------:R-:W-:Y:S02]  /*6930*/  FMNMX.FTZ R21, R55, R20, !PT ;  /* 0x0000001437157209 */ /* 0x000fe40007810000 */
[----:B------:R-:W-:Y:S02]  /*6940*/  FSETP.NEU.FTZ.AND P6, PT, R0, -INF , PT ;  /* 0xff8000000000780b */ /* 0x000fe40003fdd000 */
[----:B------:R-:W-:Y:S02]  /*6950*/  ISETP.GT.AND P4, PT, R11, 0x49, P1 ;  /* 0x000000490b00780c */ /* 0x000fe40000f84270 */
[----:B------:R-:W-:Y:S02]  /*6960*/  ISETP.LT.OR P5, PT, R12, 0x49, P5 ;  /* 0x000000490c00780c */ /* 0x000fe40002fa1670 */
[----:B------:R-:W-:-:S02]  /*6970*/  FSEL R59, R59, -INF , !P3 ;  /* 0xff8000003b3b7808 */ /* 0x000fc40005800000 */
[----:B------:R-:W-:Y:S02]  /*6980*/  FMNMX.FTZ R20, R58, R21, !PT ;  /* 0x000000153a147209 */ /* 0x000fe40007810000 */
[----:B------:R-:W-:Y:S02]  /*6990*/  FSEL R5, R9, RZ, P6 ;  /* 0x000000ff09057208 */ /* 0x000fe40003000000 */
[----:B------:R-:W-:Y:S02]  /*69a0*/  ISETP.GT.AND P2, PT, R11, 0x50, P1 ;  /* 0x000000500b00780c */ /* 0x000fe40000f44270 */
[----:B------:R-:W-:Y:S01]  /*69b0*/  FSEL R62, R62, -INF , !P5 ;  /* 0xff8000003e3e7808 */ /* 0x000fe20006800000 */
[--C-:B------:R-:W-:Y:S01]  /*69c0*/  FFMA.FTZ R148, R24, UR21, -R5.reuse ;  /* 0x0000001518947c23 */ /* 0x100fe20008010805 */
[----:B------:R-:W-:Y:S01]  /*69d0*/  ISETP.LT.OR P4, PT, R12, 0x4a, P4 ;  /* 0x0000004a0c00780c */ /* 0x000fe20002781670 */
[--C-:B------:R-:W-:Y:S01]  /*69e0*/  FFMA.FTZ R8, R25, UR21, -R5.reuse ;  /* 0x0000001519087c23 */ /* 0x100fe20008010805 */
[----:B------:R-:W-:Y:S01]  /*69f0*/  FMNMX.FTZ R21, R59, R20, !PT ;  /* 0x000000143b157209 */ /* 0x000fe20007810000 */
[--C-:B------:R-:W-:Y:S01]  /*6a00*/  FFMA.FTZ R33, R33, UR21, -R5.reuse ;  /* 0x0000001521217c23 */ /* 0x100fe20008010805 */
[----:B------:R-:W-:Y:S01]  /*6a10*/  ISETP.GT.AND P3, PT, R11, 0x51, P1 ;  /* 0x000000510b00780c */ /* 0x000fe20000f64270 */
[--C-:B------:R-:W-:Y:S01]  /*6a20*/  FFMA.FTZ R146, R36, UR21, -R5.reuse ;  /* 0x0000001524927c23 */ /* 0x100fe20008010805 */
[----:B------:R-:W-:Y:S01]  /*6a30*/  ISETP.LT.OR P2, PT, R12, 0x51, P2 ;  /* 0x000000510c00780c */ /* 0x000fe20001741670 */
[----:B------:R0:W-:Y:S01]  /*6a40*/  MUFU.EX2 R10, R33 ;  /* 0x00000021000a7308 */ /* 0x0001e20000000800 */
[----:B------:R-:W-:Y:S01]  /*6a50*/  FSEL R63, R63, -INF , !P4 ;  /* 0xff8000003f3f7808 */ /* 0x000fe20006000000 */
[--C-:B------:R-:W-:Y:S01]  /*6a60*/  FFMA.FTZ R150, R28, UR21, -R5.reuse ;  /* 0x000000151c967c23 */ /* 0x100fe20008010805 */
[----:B------:R-:W-:Y:S01]  /*6a70*/  FMNMX.FTZ R24, R62, R21, !PT ;  /* 0x000000153e187209 */ /* 0x000fe20007810000 */
[--C-:B------:R-:W-:Y:S01]  /*6a80*/  FFMA.FTZ R9, R29, UR21, -R5.reuse ;  /* 0x000000151d097c23 */ /* 0x100fe20008010805 */
[----:B------:R-:W-:Y:S01]  /*6a90*/  ISETP.GT.AND P5, PT, R11, 0x58, P1 ;  /* 0x000000580b00780c */ /* 0x000fe20000fa4270 */
[--C-:B------:R-:W-:Y:S01]  /*6aa0*/  FFMA.FTZ R144, R32, UR21, -R5.reuse ;  /* 0x0000001520907c23 */ /* 0x100fe20008010805 */
        /* <DEDUP_REMOVED lines=9> */
[--C-:B------:R-:W-:Y:S01]  /*6b40*/  FFMA.FTZ R15, R45, UR21, -R5.reuse ;  /* 0x000000152d0f7c23 */ /* 0x100fe20008010805 */
        /* <DEDUP_REMOVED lines=31> */
[----:B------:R-:W-:Y:S01]  /*6d40*/  FFMA.FTZ R85, R85, UR21, -R5 ;  /* 0x0000001555557c23 */ /* 0x000fe20008010805 */
[----:B------:R-:W-:Y:S01]  /*6d50*/  FSEL R75, R75, -INF , !P3 ;  /* 0xff8000004b4b7808 */ /* 0x000fe20005800000 */
[----:B------:R-:W-:Y:S01]  /*6d60*/  MUFU.EX2 R148, R148 ;  /* 0x0000009400947308 */ /* 0x000fe20000000800 */
[----:B------:R-:W-:-:S02]  /*6d70*/  FMNMX.FTZ R24, R74, R25, !PT ;  /* 0x000000194a187209 */ /* 0x000fc40007810000 */
[----:B------:R-:W-:Y:S02]  /*6d80*/  ISETP.GT.AND P2, PT, R11, 0x70, P1 ;  /* 0x000000700b00780c */ /* 0x000fe40000f44270 */
[----:B------:R-:W-:Y:S02]  /*6d90*/  FSEL R78, R78, -INF , !P5 ;  /* 0xff8000004e4e7808 */ /* 0x000fe40006800000 */
[C---:B------:R-:W-:Y:S01]  /*6da0*/  ISETP.LT.OR P4, PT, R12.reuse, 0x6a, P4 ;  /* 0x0000006a0c00780c */ /* 0x040fe20002781670 */
[----:B------:R-:W-:Y:S01]  /*6db0*/  MUFU.EX2 R8, R8 ;  /* 0x0000000800087308 */ /* 0x000fe20000000800 */
[----:B------:R-:W-:Y:S02]  /*6dc0*/  FMNMX.FTZ R25, R75, R24, !PT ;  /* 0x000000184b197209 */ /* 0x000fe40007810000 */
[----:B------:R-:W-:Y:S02]  /*6dd0*/  ISETP.GT.AND P3, PT, R11, 0x71, P1 ;  /* 0x000000710b00780c */ /* 0x000fe40000f64270 */
[----:B------:R-:W-:-:S02]  /*6de0*/  ISETP.LT.OR P2, PT, R12, 0x71, P2 ;  /* 0x000000710c00780c */ /* 0x000fc40001741670 */
[----:B------:R-:W-:Y:S01]  /*6df0*/  FSEL R79, R79, -INF , !P4 ;  /* 0xff8000004f4f7808 */ /* 0x000fe20006000000 */
[----:B------:R-:W-:Y:S01]  /*6e00*/  MUFU.EX2 R150, R150 ;  /* 0x0000009600967308 */ /* 0x000fe20000000800 */
[----:B------:R-:W-:Y:S02]  /*6e10*/  FMNMX.FTZ R24, R78, R25, !PT ;  /* 0x000000194e187209 */ /* 0x000fe40007810000 */
[----:B------:R-:W-:Y:S02]  /*6e20*/  ISETP.GT.AND P5, PT, R11, 0x78, P1 ;  /* 0x000000780b00780c */ /* 0x000fe40000fa4270 */
[----:B------:R-:W-:Y:S02]  /*6e30*/  ISETP.LT.OR P3, PT, R12, 0x72, P3 ;  /* 0x000000720c00780c */ /* 0x000fe40001f61670 */
[----:B------:R-:W-:Y:S01]  /*6e40*/  FSEL R82, R82, -INF , !P2 ;  /* 0xff80000052527808 */ /* 0x000fe20005000000 */
[----:B------:R-:W-:Y:S01]  /*6e50*/  MUFU.EX2 R9, R9 ;  /* 0x0000000900097308 */ /* 0x000fe20000000800 */
[----:B------:R-:W-:-:S02]  /*6e60*/  FMNMX.FTZ R25, R79, R24, !PT ;  /* 0x000000184f197209 */ /* 0x000fc40007810000 */
[----:B------:R-:W-:Y:S01]  /*6e70*/  ISETP.GT.AND P1, PT, R11, 0x79, P1 ;  /* 0x000000790b00780c */ /* 0x000fe20000f24270 */
[----:B------:R-:W-:Y:S01]  /*6e80*/  FFMA.FTZ R11, R57, UR21, -R5 ;  /* 0x00000015390b7c23 */ /* 0x000fe20008010805 */
[----:B------:R-:W-:Y:S02]  /*6e90*/  ISETP.LT.OR P5, PT, R12, 0x79, P5 ;  /* 0x000000790c00780c */ /* 0x000fe40002fa1670 */
[----:B------:R-:W-:Y:S01]  /*6ea0*/  FSEL R83, R83, -INF , !P3 ;  /* 0xff80000053537808 */ /* 0x000fe20005800000 */
[----:B------:R-:W-:Y:S01]  /*6eb0*/  MUFU.EX2 R144, R144 ;  /* 0x0000009000907308 */ /* 0x000fe20000000800 */
[----:B------:R-:W-:Y:S02]  /*6ec0*/  FMNMX.FTZ R24, R82, R25, !PT ;  /* 0x0000001952187209 */ /* 0x000fe40007810000 */
[----:B------:R-:W-:Y:S02]  /*6ed0*/  ISETP.LT.OR P1, PT, R12, 0x7a, P1 ;  /* 0x0000007a0c00780c */ /* 0x000fe40000f21670 */
[----:B------:R-:W-:-:S02]  /*6ee0*/  FSEL R86, R86, -INF , !P5 ;  /* 0xff80000056567808 */ /* 0x000fc40006800000 */
[----:B------:R-:W-:Y:S01]  /*6ef0*/  FMNMX.FTZ R25, R83, R24, !PT ;  /* 0x0000001853197209 */ /* 0x000fe20007810000 */
[--C-:B------:R-:W-:Y:S01]  /*6f00*/  FFMA.FTZ R24, R77, UR21, -R5.reuse ;  /* 0x000000154d187c23 */ /* 0x100fe20008010805 */
[----:B------:R-:W-:Y:S01]  /*6f10*/  FSEL R87, R87, -INF , !P1 ;  /* 0xff80000057577808 */ /* 0x000fe20004800000 */
[----:B------:R-:W-:Y:S01]  /*6f20*/  MUFU.EX2 R146, R146 ;  /* 0x0000009200927308 */ /* 0x000fe20000000800 */
[----:B------:R-:W-:Y:S01]  /*6f30*/  FMNMX.FTZ R12, R86, R25, !PT ;  /* 0x00000019560c7209 */ /* 0x000fe20007810000 */
[----:B------:R-:W-:Y:S01]  /*6f40*/  FFMA.FTZ R25, R73, UR21, -R5 ;  /* 0x0000001549197c23 */ /* 0x000fe20008010805 */
[----:B------:R-:W-:Y:S02]  /*6f50*/  FSEL R37, R0, RZ, P6 ;  /* 0x000000ff00257208 */ /* 0x000fe40003000000 */
[----:B------:R-:W-:-:S03]  /*6f60*/  FMNMX.FTZ R12, R87, R12, !PT ;  /* 0x0000000c570c7209 */ /* 0x000fc60007810000 */
[----:B------:R-:W-:Y:S01]  /*6f70*/  FADD.FTZ R37, -R37, R6 ;  /* 0x0000000625257221 */ /* 0x000fe20000010100 */
[----:B------:R-:W-:Y:S01]  /*6f80*/  MUFU.EX2 R13, R13 ;  /* 0x0000000d000d7308 */ /* 0x000fe20000000800 */
[----:B0-----:R-:W0:Y:S02]  /*6f90*/  SHFL.BFLY PT, R33, R12, 0x2, 0x1f ;  /* 0x0c401f000c217f89 */ /* 0x001e2400000e0000 */
[----:B------:R-:W-:-:S05]  /*6fa0*/  FMUL.FTZ R6, R37, UR21 ;  /* 0x0000001525067c20 */ /* 0x000fca0008410000 */
[----:B------:R-:W-:Y:S08]  /*6fb0*/  MUFU.EX2 R140, R140 ;  /* 0x0000008c008c7308 */ /* 0x000ff00000000800 */
[----:B------:R-:W1:Y:S08]  /*6fc0*/  MUFU.EX2 R6, R6 ;  /* 0x0000000600067308 */ /* 0x000e700000000800 */
[----:B------:R-:W-:Y:S01]  /*6fd0*/  MUFU.EX2 R14, R41 ;  /* 0x00000029000e7308 */ /* 0x000fe20000000800 */
[----:B0-----:R-:W-:Y:S01]  /*6fe0*/  FMNMX.FTZ R33, R12, R33, !PT ;  /* 0x000000210c217209 */ /* 0x001fe20007810000 */
[----:B------:R-:W-:-:S04]  /*6ff0*/  FFMA.FTZ R12, R81, UR21, -R5 ;  /* 0x00000015510c7c23 */ /* 0x000fc80008010805 */
[----:B------:R-:W0:Y:S02]  /*7000*/  SHFL.BFLY PT, R36, R33, 0x1, 0x1f ;  /* 0x0c201f0021247f89 */ /* 0x000e2400000e0000 */
[----:B------:R-:W-:Y:S01]  /*7010*/  MUFU.EX2 R142, R142 ;  /* 0x0000008e008e7308 */ /* 0x000fe20000000800 */
[----:B-1----:R-:W-:-:S04]  /*7020*/  FFMA.FTZ R3, R6, R3, R148 ;  /* 0x0000000306037223 */ /* 0x002fc80000010094 */
[----:B------:R-:W-:-:S03]  /*7030*/  FADD.FTZ R3, R8, R3 ;  /* 0x0000000308037221 */ /* 0x000fc60000010000 */
[----:B------:R-:W-:Y:S08]  /*7040*/  MUFU.EX2 R15, R15 ;  /* 0x0000000f000f7308 */ /* 0x000ff00000000800 */
[----:B------:R-:W-:Y:S01]  /*7050*/  MUFU.EX2 R136, R136 ;  /* 0x0000008800887308 */ /* 0x000fe20000000800 */
[----:B0-----:R-:W-:-:S07]  /*7060*/  FMNMX.FTZ R5, R33, R36, !PT ;  /* 0x0000002421057209 */ /* 0x001fce0007810000 */
[----:B------:R-:W-:Y:S01]  /*7070*/  MUFU.EX2 R20, R49 ;  /* 0x0000003100147308 */ /* 0x000fe20000000800 */
[C---:B------:R-:W-:Y:S01]  /*7080*/  FSETP.NEU.FTZ.AND P1, PT, R5.reuse, -INF , PT ;  /* 0xff8000000500780b */ /* 0x040fe20003f3d000 */
[----:B------:R-:W-:-:S05]  /*7090*/  FMUL.FTZ R36, R5, UR21 ;  /* 0x0000001505247c20 */ /* 0x000fca0008410000 */
[----:B------:R-:W-:Y:S01]  /*70a0*/  FSEL R36, R36, RZ, P1 ;  /* 0x000000ff24247208 */ /* 0x000fe20000800000 */
[----:B------:R-:W-:Y:S04]  /*70b0*/  MUFU.EX2 R138, R138 ;  /* 0x0000008a008a7308 */ /* 0x000fe80000000800 */
[--C-:B------:R-:W-:Y:S01]  /*70c0*/  FFMA.FTZ R147, R38, UR21, -R36.reuse ;  /* 0x0000001526937c23 */ /* 0x100fe20008010824 */
[----:B------:R-:W-:Y:S01]  /*70d0*/  FSEL R38, R5, RZ, P1 ;  /* 0x000000ff05267208 */ /* 0x000fe20000800000 */
[--C-:B------:R-:W-:Y:S01]  /*70e0*/  FFMA.FTZ R149, R26, UR21, -R36.reuse ;  /* 0x000000151a957c23 */ /* 0x100fe20008010824 */
[--C-:B------:R-:W-:Y:S01]  /*70f0*/  FFMA.FTZ R40, R27, UR21, -R36.reuse ;  /* 0x000000151b287c23 */ /* 0x100fe20008010824 */
[--C-:B------:R-:W-:Y:S01]  /*7100*/  FFMA.FTZ R151, R30, UR21, -R36.reuse ;  /* 0x000000151e977c23 */ /* 0x100fe20008010824 */
[--C-:B------:R-:W-:Y:S01]  /*7110*/  FFMA.FTZ R37, R31, UR21, -R36.reuse ;  /* 0x000000151f257c23 */ /* 0x100fe20008010824 */
[----:B------:R-:W-:Y:S01]  /*7120*/  FADD.FTZ R38, -R38, R7 ;  /* 0x0000000726267221 */ /* 0x000fe20000010100 */
[--C-:B------:R-:W-:Y:S01]  /*7130*/  FFMA.FTZ R145, R34, UR21, -R36.reuse ;  /* 0x0000001522917c23 */ /* 0x100fe20008010824 */
[----:B------:R-:W-:Y:S01]  /*7140*/  MUFU.EX2 R149, R149 ;  /* 0x0000009500957308 */ /* 0x000fe20000000800 */
[--C-:B------:R-:W-:Y:S01]  /*7150*/  FFMA.FTZ R34, R35, UR21, -R36.reuse ;  /* 0x0000001523227c23 */ /* 0x100fe20008010824 */
[----:B------:R-:W-:Y:S01]  /*7160*/  FMUL.FTZ R7, R38, UR21 ;  /* 0x0000001526077c20 */ /* 0x000fe20008410000 */
[--C-:B------:R-:W-:Y:S01]  /*7170*/  FFMA.FTZ R31, R39, UR21, -R36.reuse ;  /* 0x00000015271f7c23 */ /* 0x100fe20008010824 */
[----:B------:R-:W-:Y:S01]  /*7180*/  FADD.FTZ R38, R150, R3 ;  /* 0x0000000396267221 */ /* 0x000fe20000010000 */
[--C-:B------:R-:W-:Y:S01]  /*7190*/  FFMA.FTZ R141, R42, UR21, -R36.reuse ;  /* 0x000000152a8d7c23 */ /* 0x100fe20008010824 */
[--C-:B------:R-:W-:Y:S01]  /*71a0*/  FFMA.FTZ R30, R43, UR21, -R36.reuse ;  /* 0x000000152b1e7c23 */ /* 0x100fe20008010824 */
[----:B------:R-:W-:Y:S01]  /*71b0*/  FFMA.FTZ R143, R46, UR21, -R36 ;  /* 0x000000152e8f7c23 */ /* 0x000fe20008010824 */
[----:B------:R-:W0:Y:S01]  /*71c0*/  MUFU.EX2 R7, R7 ;  /* 0x0000000700077308 */ /* 0x000e220000000800 */
[----:B------:R-:W-:Y:S01]  /*71d0*/  FADD.FTZ R3, R9, R38 ;  /* 0x0000002609037221 */ /* 0x000fe20000010000 */
[--C-:B------:R-:W-:Y:S01]  /*71e0*/  FFMA.FTZ R27, R47, UR21, -R36.reuse ;  /* 0x000000152f1b7c23 */ /* 0x100fe20008010824 */
[--C-:B------:R-:W-:Y:S01]  /*71f0*/  FFMA.FTZ R137, R50, UR21, -R36.reuse ;  /* 0x0000001532897c23 */ /* 0x100fe20008010824 */
[--C-:B------:R-:W-:Y:S01]  /*7200*/  FFMA.FTZ R26, R51, UR21, -R36.reuse ;  /* 0x00000015331a7c23 */ /* 0x100fe20008010824 */
[----:B------:R-:W-:Y:S01]  /*7210*/  FADD.FTZ R3, R144, R3 ;  /* 0x0000000390037221 */ /* 0x000fe20000010000 */
[--C-:B------:R-:W-:Y:S01]  /*7220*/  FFMA.FTZ R139, R54, UR21, -R36.reuse ;  /* 0x00000015368b7c23 */ /* 0x100fe20008010824 */
[--C-:B------:R-:W-:Y:S01]  /*7230*/  FFMA.FTZ R45, R55, UR21, -R36.reuse ;  /* 0x00000015372d7c23 */ /* 0x100fe20008010824 */
[----:B------:R-:W1:Y:S01]  /*7240*/  MUFU.EX2 R40, R40 ;  /* 0x0000002800287308 */ /* 0x000e620000000800 */
        /* <DEDUP_REMOVED lines=8> */
[----:B0-----:R-:W-:Y:S01]  /*72d0*/  FFMA.FTZ R35, R7, R2, R149 ;  /* 0x0000000207237223 */ /* 0x001fe20000010095 */
[----:B------:R-:W-:Y:S01]  /*72e0*/  FADD.FTZ R3, R13, R38 ;  /* 0x000000260d037221 */ /* 0x000fe20000010000 */
[--C-:B------:R-:W-:Y:S01]  /*72f0*/  FFMA.FTZ R42, R67, UR21, -R36.reuse ;  /* 0x00000015432a7c23 */ /* 0x100fe20008010824 */
[--C-:B------:R-:W-:Y:S01]  /*7300*/  FFMA.FTZ R131, R70, UR21, -R36.reuse ;  /* 0x0000001546837c23 */ /* 0x100fe20008010824 */
[--C-:B------:R-:W-:Y:S01]  /*7310*/  FFMA.FTZ R41, R71, UR21, -R36.reuse ;  /* 0x0000001547297c23 */ /* 0x100fe20008010824 */
[----:B------:R-:W-:Y:S01]  /*7320*/  FADD.FTZ R3, R140, R3 ;  /* 0x000000038c037221 */ /* 0x000fe20000010000 */
[--C-:B------:R-:W-:Y:S01]  /*7330*/  FFMA.FTZ R125, R74, UR21, -R36.reuse ;  /* 0x000000154a7d7c23 */ /* 0x100fe20008010824 */
[----:B------:R-:W0:Y:S01]  /*7340*/  MUFU.EX2 R37, R37 ;  /* 0x0000002500257308 */ /* 0x000e220000000800 */
[----:B-1----:R-:W-:Y:S01]  /*7350*/  FADD.FTZ R2, R40, R35 ;  /* 0x0000002328027221 */ /* 0x002fe20000010000 */
[----:B------:R-:W-:Y:S01]  /*7360*/  FADD.FTZ R3, R14, R3 ;  /* 0x000000030e037221 */ /* 0x000fe20000010000 */
[--C-:B------:R-:W-:Y:S01]  /*7370*/  FFMA.FTZ R39, R75, UR21, -R36.reuse ;  /* 0x000000154b277c23 */ /* 0x100fe20008010824 */
[--C-:B------:R-:W-:Y:S01]  /*7380*/  FFMA.FTZ R127, R78, UR21, -R36.reuse ;  /* 0x000000154e7f7c23 */ /* 0x100fe20008010824 */
[--C-:B------:R-:W-:Y:S01]  /*7390*/  FFMA.FTZ R121, R82, UR21, -R36.reuse ;  /* 0x0000001552797c23 */ /* 0x100fe20008010824 */
[----:B------:R-:W-:Y:S01]  /*73a0*/  FADD.FTZ R38, R142, R3 ;  /* 0x000000038e267221 */ /* 0x000fe20000010000 */
[----:B------:R-:W-:Y:S01]  /*73b0*/  FFMA.FTZ R123, R86, UR21, -R36 ;  /* 0x00000015567b7c23 */ /* 0x000fe20008010824 */
        /* <DEDUP_REMOVED lines=39> */
[----:B-1----:R-:W-:Y:S01]  /*7630*/  FADD.FTZ R35, R11, R38 ;  /* 0x000000260b237221 */ /* 0x002fe20000010000 */
[----:B------:R-:W-:-:S06]  /*7640*/  FFMA.FTZ R38, R79, UR21, -R36 ;  /* 0x000000154f267c23 */ /* 0x000fcc0008010824 */
        /* <DEDUP_REMOVED lines=12> */
[--C-:B------:R-:W-:Y:S01]  /*7710*/  FFMA.FTZ R35, R83, UR21, -R36.reuse ;  /* 0x0000001553237c23 */ /* 0x100fe20008010824 */
[----:B------:R-:W-:-:S05]  /*7720*/  FFMA.FTZ R36, R87, UR21, -R36 ;  /* 0x0000001557247c23 */ /* 0x000fca0008010824 */
        /* <DEDUP_REMOVED lines=42> */
[----:B--2---:R-:W-:-:S03]  /*79d0*/  FADD.FTZ R3, R33, R46 ;  /* 0x0000002e21037221 */ /* 0x004fc60000010000 */
[----:B0-----:R-:W-:Y:S01]  /*79e0*/  FADD.FTZ R2, R36, R47 ;  /* 0x0000002f24027221 */ /* 0x001fe20000010000 */
[----:B------:R-:W-:Y:S06]  /*79f0*/  @!P0 BRA `(.L_x_1272) ;  /* 0x0000000000048947 */ /* 0x000fec0003800000 */
[----:B------:R-:W-:Y:S01]  /*7a00*/  BPT.TRAP 0x1 ;  /* 0x000000040000795c */ /* 0x000fe20000300000 */
.L_x_1272:
[----:B------:R-:W-:Y:S01]  /*7a10*/  ULEA UR6, UR26, UR45, 0x3 ;  /* 0x0000002d1a067291 */ /* 0x000fe2000f8e183f */
[----:B------:R-:W-:Y:S01]  /*7a20*/  ISETP.GT.AND P1, PT, R4, UR25, PT ;  /* 0x0000001904007c0c */ /* 0x000fe2000bf24270 */
[----:B------:R-:W-:Y:S01]  /*7a30*/  UMOV UR27, UR49 ;  /* 0x00000031001b7c82 */ /* 0x000fe20008000000 */
[----:B------:R-:W-:Y:S01]  /*7a40*/  UMOV UR26, UR48 ;  /* 0x00000030001a7c82 */ /* 0x000fe20008000000 */
        /* <DEDUP_REMOVED lines=71> */
.L_x_1254:
[----:B------:R-:W-:Y:S02]  /*7ec0*/  UISETP.NE.AND UP1, UPT, UR53, URZ, UPT ;  /* 0x0000003f3500728c */ /* 0x000fe4000bf25270 */
[----:B------:R-:W-:Y:S02]  /*7ed0*/  UISETP.NE.AND UP0, UPT, UR52, URZ, UPT ;  /* 0x0000003f3400728c */ /* 0x000fe4000bf05270 */
[----:B------:R-:W-:Y:S02]  /*7ee0*/  UIADD3 UR10, UR39, 0xbf, URZ ;  /* 0x000000bf270a7890 */ /* 0x000fe4000fffe03f */
[----:B------:R-:W-:Y:S02]  /*7ef0*/  UIADD3 UR11, UR40, 0x1, -UR47 ;  /* 0x00000001280b7890 */ /* 0x000fe4000fffe82f */
[----:B------:R-:W-:-:S03]  /*7f00*/  PLOP3.LUT P1, PT, PT, PT, UP0, 0x40, 0x0 ;  /* 0x000000000000781c */ /* 0x000fc60003f2e808 */
[----:B------:R-:W-:Y:S01]  /*7f10*/  @UP1 ULDC UR6, c[0x0][0x44c] ;  /* 0x0001130000061ab9 */ /* 0x000fe20000000800 */
[----:B------:R-:W-:Y:S01]  /*7f20*/  @UP1 ULDC UR14, c[0x0][0x450] ;  /* 0x00011400000e1ab9 */ /* 0x000fe20000000800 */
[----:B------:R-:W-:-:S04]  /*7f30*/  UIMAD.WIDE.U32 UR6, UR10, UR6, URZ ;  /* 0x000000060a0672a5 */ /* 0x000fc8000f8e003f */
[----:B------:R-:W-:-:S04]  /*7f40*/  @UP1 USHF.R.U32.HI UR10, URZ, UR14, UR7 ;  /* 0x0000000e3f0a1299 */ /* 0x000fc80008011607 */
[----:B------:R-:W-:-:S04]  /*7f50*/  UIADD3 UR10, UR11, UR10, URZ ;  /* 0x0000000a0b0a7290 */ /* 0x000fc8000fffe03f */
[----:B------:R-:W-:Y:S01]  /*7f60*/  UIADD3 UR23, UR10, -UR23, URZ ;  /* 0x800000170a177290 */ /* 0x000fe2000fffe03f */
[----:B------:R-:W-:Y:S11]  /*7f70*/  @P1 BRA `(.L_x_1274) ;  /* 0x0000000000501947 */ /* 0x000ff60003800000 */
[----:B------:R-:W-:Y:S02]  /*7f80*/  UMOV UR14, UR10 ;  /* 0x0000000a000e7c82 */ /* 0x000fe40008000000 */
        /* <DEDUP_REMOVED lines=11> */
.L_x_1275:
[----:B------:R-:W-:Y:S02]  /*8040*/  ULDC UR15, c[0x0][0x9e4] ;  /* 0x00027900000f7ab9 */ /* 0x000fe40000000800 */
[----:B------:R-:W-:-:S11]  /*8050*/  UISETP.NE.AND UP0, UPT, UR15, 0x1, UPT ;  /* 0x000000010f00788c */ /* 0x000fd6000bf05270 */
[----:B------:R-:W-:Y:S02]  /*8060*/  @UP0 ULDC.64 UR6, c[0x0][0x9e8] ;  /* 0x00027a0000060ab9 */ /* 0x000fe40000000a00 */
[----:B------:R-:W-:-:S04]  /*8070*/  UIMAD.WIDE.U32 UR10, UR14, UR6, URZ ;  /* 0x000000060e0a72a5 */ /* 0x000fc8000f8e003f */
[----:B------:R-:W-:-:S12]  /*8080*/  @UP0 USHF.R.U32.HI UR14, URZ, UR7, UR11 ;  /* 0x000000073f0e0299 */ /* 0x000fd8000801160b */
.L_x_1276:
[----:B------:R-:W-:-:S04]  /*8090*/  UIMAD UR14, UR14, UR15, URZ ;  /* 0x0000000f0e0e72a4 */ /* 0x000fc8000f8e023f */
[----:B------:R-:W-:-:S04]  /*80a0*/  UISETP.LT.AND UP0, UPT, UR23, UR14, UPT ;  /* 0x0000000e1700728c */ /* 0x000fc8000bf01270 */
[----:B------:R-:W-:-:S12]  /*80b0*/  USEL UR23, UR23, UR14, !UP0 ;  /* 0x0000000e17177287 */ /* 0x000fd8000c000000 */
.L_x_1274:
        /* <DEDUP_REMOVED lines=11> */
[----:B------:R-:W-:Y:S01]  /*8170*/  UMOV UR23, UR48 ;  /* 0x0000003000177c82 */ /* 0x000fe20008000000 */
[----:B------:R-:W-:-:S05]  /*8180*/  ULDC UR21, c[0x0][0x988] ;  /* 0x0002620000157ab9 */ /* 0x000fca0000000800 */
.L_x_1288:
[----:B------:R-:W-:Y:S01]  /*8190*/  ISETP.NE.AND P2, PT, RZ, UR44, PT ;  /* 0x0000002cff007c0c */ /* 0x000fe2000bf45270 */
[----:B------:R-:W-:-:S04]  /*81a0*/  UISETP.NE.AND UP0, UPT, UR23, 0x1, UPT ;  /* 0x000000011700788c */ /* 0x000fc8000bf05270 */
[----:B------:R-:W-:-:S04]  /*81b0*/  USEL UR49, URZ, 0x1, UP0 ;  /* 0x000000013f317887 */ /* 0x000fc80008000000 */
[----:B------:R-:W-:-:S04]  /*81c0*/  ULOP3.LUT UR49, UR24, UR49, URZ, 0x3c, !UPT ;  /* 0x0000003118317292 */ /* 0x000fc8000f8e3c3f */
[----:B------:R-:W-:Y:S08]  /*81d0*/  @P2 BRA `(.L_x_1278) ;  /* 0x0000000000382947 */ /* 0x000ff00003800000 */
[----:B------:R-:W-:Y:S05]  /*81e0*/  @!P0 BRA `(.L_x_1279) ;  /* 0x0000000000048947 */ /* 0x000fea0003800000 */
[----:B------:R-:W-:Y:S01]  /*81f0*/  BPT.TRAP 0x1 ;  /* 0x000000040000795c */ /* 0x000fe20000300000 */
.L_x_1279:
        /* <DEDUP_REMOVED lines=9> */
.L_x_1280:
[----:B-1----:R-:W-:Y:S05]  /*8290*/  @P1 BRA `(.L_x_1278) ;  /* 0x0000000000081947 */ /* 0x002fea0003800000 */
[----:B------:R-:W1:Y:S02]  /*82a0*/  SYNCS.PHASECHK.TRANS64.TRYWAIT P1, [UR6+0x16830], R0 ;  /* 0x01683000ff0075a7 */ /* 0x000e640008020146 */
[----:B-1----:R-:W-:Y:S05]  /*82b0*/  @!P1 BRA `(.L_x_1281) ;  /* 0x000000e000289947 */ /* 0x002fea0003800000 */
.L_x_1278:
        /* <DEDUP_REMOVED lines=30> */
.L_x_1283:
[----:B------:R-:W-:Y:S01]  /*84a0*/  ULEA UR6, UR23, UR45, 0x3 ;  /* 0x0000002d17067291 */ /* 0x000fe2000f8e183f */
[----:B------:R-:W-:-:S05]  /*84b0*/  IMAD.U32 R0, RZ, RZ, UR24 ;  /* 0x00000018ff007e24 */ /* 0x000fca000f8e00ff */
[----:B------:R-:W-:-:S04]  /*84c0*/  SHF.L.U32 R0, R0, 0x1f, RZ ;  /* 0x0000001f00007819 */ /* 0x000fc800000006ff */
[----:B------:R0:W1:Y:S01]  /*84d0*/  SYNCS.PHASECHK.TRANS64.TRYWAIT P1, [UR6+0x16850], R0 ;  /* 0x01685000ff0075a7 */ /* 0x0000620008020146 */
[----:B------:R-:W-:Y:S05]  /*84e0*/  @!P0 BRA `(.L_x_1284) ;  /* 0x0000000000048947 */ /* 0x000fea0003800000 */
[----:B------:R-:W-:Y:S01]  /*84f0*/  BPT.TRAP 0x1 ;  /* 0x000000040000795c */ /* 0x000fe20000300000 */
.L_x_1284:
[----:B-1----:R-:W-:Y:S05]  /*8500*/  @P1 BRA `(.L_x_1282) ;  /* 0x0000000000081947 */ /* 0x002fea0003800000 */
[----:B------:R-:W1:Y:S02]  /*8510*/  SYNCS.PHASECHK.TRANS64.TRYWAIT P1, [UR6+0x16850], R0 ;  /* 0x01685000ff0075a7 */ /* 0x000e640008020146 */
[----:B-1----:R-:W-:Y:S05]  /*8520*/  @!P1 BRA `(.L_x_1285) ;  /* 0x000000dc00a49947 */ /* 0x002fea0003800000 */
.L_x_1282:
        /* <DEDUP_REMOVED lines=52> */
.L_x_1286:
        /* <DEDUP_REMOVED lines=72> */
[----:B------:R-:W0:Y:S04]  /*8cf0*/  SHFL.BFLY PT, R5, R10, 0x1, 0x1f ;  /* 0x0c201f000a057f89 */ /* 0x000e2800000e0000 */
[----:B------:R-:W1:Y:S01]  /*8d00*/  SHFL.BFLY PT, R12, R11, 0x1, 0x1f ;  /* 0x0c201f000b0c7f89 */ /* 0x000e6200000e0000 */
[----:B0-----:R-:W-:Y:S02]  /*8d10*/  FMNMX.FTZ R0, R10, R5, !PT ;  /* 0x000000050a007209 */ /* 0x001fe40007810000 */
[----:B-1----:R-:W-:-:S03]  /*8d20*/  FMNMX.FTZ R5, R11, R12, !PT ;  /* 0x0000000c0b057209 */ /* 0x002fc60007810000 */
[C---:B------:R-:W-:Y:S01]  /*8d30*/  FMUL.FTZ R8, R0.reuse, UR21 ;  /* 0x0000001500087c20 */ /* 0x040fe20008410000 */
[----:B------:R-:W-:-:S03]  /*8d40*/  FADD.FTZ R6, -R0, R6 ;  /* 0x0000000600067221 */ /* 0x000fc60000010100 */
[--C-:B------:R-:W-:Y:S01]  /*8d50*/  FFMA.FTZ R144, R32, UR21, -R8.reuse ;  /* 0x0000001520907c23 */ /* 0x100fe20008010808 */
[C---:B------:R-:W-:Y:S01]  /*8d60*/  FADD.FTZ R7, -R5.reuse, R7 ;  /* 0x0000000705077221 */ /* 0x040fe20000010100 */
[----:B------:R-:W-:Y:S01]  /*8d70*/  FMUL.FTZ R32, R5, UR21 ;  /* 0x0000001505207c20 */ /* 0x000fe20008410000 */
[----:B------:R-:W-:Y:S01]  /*8d80*/  FMUL.FTZ R6, R6, UR21 ;  /* 0x0000001506067c20 */ /* 0x000fe20008410000 */
[----:B------:R-:W-:Y:S01]  /*8d90*/  FFMA.FTZ R148, R24, UR21, -R8 ;  /* 0x0000001518947c23 */ /* 0x000fe20008010808 */
[----:B------:R-:W-:Y:S01]  /*8da0*/  FMUL.FTZ R7, R7, UR21 ;  /* 0x0000001507077c20 */ /* 0x000fe20008410000 */
[----:B------:R-:W-:Y:S01]  /*8db0*/  FFMA.FTZ R149, R26, UR21, -R32 ;  /* 0x000000151a957c23 */ /* 0x000fe20008010820 */
[--C-:B------:R-:W-:Y:S01]  /*8dc0*/  FFMA.FTZ R123, R25, UR21, -R8.reuse ;  /* 0x00000015197b7c23 */ /* 0x100fe20008010808 */
[----:B------:R-:W-:Y:S01]  /*8dd0*/  FFMA.FTZ R21, R49, UR21, -R8 ;  /* 0x0000001531157c23 */ /* 0x000fe20008010808 */
[----:B------:R-:W-:Y:S01]  /*8de0*/  FFMA.FTZ R49, R27, UR21, -R32 ;  /* 0x000000151b317c23 */ /* 0x000fe20008010820 */
[----:B------:R-:W-:Y:S01]  /*8df0*/  MUFU.EX2 R6, R6 ;  /* 0x0000000600067308 */ /* 0x000fe20000000800 */
[----:B------:R-:W-:Y:S01]  /*8e00*/  FFMA.FTZ R150, R28, UR21, -R8 ;  /* 0x000000151c967c23 */ /* 0x000fe20008010808 */
[----:B------:R-:W-:Y:S01]  /*8e10*/  FFMA.FTZ R151, R30, UR21, -R32 ;  /* 0x000000151e977c23 */ /* 0x000fe20008010820 */
[--C-:B------:R-:W-:Y:S01]  /*8e20*/  FFMA.FTZ R121, R29, UR21, -R8.reuse ;  /* 0x000000151d797c23 */ /* 0x100fe20008010808 */
[----:B------:R-:W-:Y:S01]  /*8e30*/  FFMA.FTZ R136, R48, UR21, -R8 ;  /* 0x0000001530887c23 */ /* 0x000fe20008010808 */
[--C-:B------:R-:W-:Y:S01]  /*8e40*/  FFMA.FTZ R48, R31, UR21, -R32.reuse ;  /* 0x000000151f307c23 */ /* 0x100fe20008010820 */
[----:B------:R-:W-:Y:S01]  /*8e50*/  FFMA.FTZ R145, R34, UR21, -R32 ;  /* 0x0000001522917c23 */ /* 0x000fe20008010820 */
[--C-:B------:R-:W-:Y:S01]  /*8e60*/  FFMA.FTZ R29, R33, UR21, -R8.reuse ;  /* 0x00000015211d7c23 */ /* 0x100fe20008010808 */
[----:B------:R-:W0:Y:S01]  /*8e70*/  MUFU.EX2 R148, R148 ;  /* 0x0000009400947308 */ /* 0x000e220000000800 */
[----:B------:R-:W-:Y:S01]  /*8e80*/  FFMA.FTZ R24, R45, UR21, -R8 ;  /* 0x000000152d187c23 */ /* 0x000fe20008010808 */
[----:B------:R-:W-:Y:S01]  /*8e90*/  FFMA.FTZ R45, R35, UR21, -R32 ;  /* 0x00000015232d7c23 */ /* 0x000fe20008010820 */
[----:B------:R-:W-:Y:S01]  /*8ea0*/  FFMA.FTZ R146, R36, UR21, -R8 ;  /* 0x0000001524927c23 */ /* 0x000fe20008010808 */
[----:B------:R-:W-:Y:S01]  /*8eb0*/  FFMA.FTZ R147, R38, UR21, -R32 ;  /* 0x0000001526937c23 */ /* 0x000fe20008010820 */
[--C-:B------:R-:W-:Y:S01]  /*8ec0*/  FFMA.FTZ R28, R37, UR21, -R8.reuse ;  /* 0x00000015251c7c23 */ /* 0x100fe20008010808 */
[----:B------:R-:W-:Y:S01]  /*8ed0*/  FFMA.FTZ R142, R44, UR21, -R8 ;  /* 0x000000152c8e7c23 */ /* 0x000fe20008010808 */
[----:B------:R-:W-:Y:S01]  /*8ee0*/  FFMA.FTZ R44, R39, UR21, -R32 ;  /* 0x00000015272c7c23 */ /* 0x000fe20008010820 */
[----:B------:R-:W-:Y:S01]  /*8ef0*/  MUFU.EX2 R7, R7 ;  /* 0x0000000700077308 */ /* 0x000fe20000000800 */
[----:B------:R-:W-:Y:S01]  /*8f00*/  FFMA.FTZ R140, R40, UR21, -R8 ;  /* 0x00000015288c7c23 */ /* 0x000fe20008010808 */
[----:B------:R-:W-:Y:S01]  /*8f10*/  FFMA.FTZ R141, R42, UR21, -R32 ;  /* 0x000000152a8d7c23 */ /* 0x000fe20008010820 */
[----:B------:R-:W-:Y:S01]  /*8f20*/  FFMA.FTZ R25, R41, UR21, -R8 ;  /* 0x0000001529197c23 */ /* 0x000fe20008010808 */
[--C-:B------:R-:W-:Y:S01]  /*8f30*/  FFMA.FTZ R41, R43, UR21, -R32.reuse ;  /* 0x000000152b297c23 */ /* 0x100fe20008010820 */
[--C-:B------:R-:W-:Y:S01]  /*8f40*/  FFMA.FTZ R143, R46, UR21, -R32.reuse ;  /* 0x000000152e8f7c23 */ /* 0x100fe20008010820 */
[--C-:B------:R-:W-:Y:S01]  /*8f50*/  FFMA.FTZ R40, R47, UR21, -R32.reuse ;  /* 0x000000152f287c23 */ /* 0x100fe20008010820 */
[----:B------:R-:W-:Y:S01]  /*8f60*/  FFMA.FTZ R137, R50, UR21, -R32 ;  /* 0x0000001532897c23 */ /* 0x000fe20008010820 */
[----:B------:R-:W1:Y:S01]  /*8f70*/  MUFU.EX2 R149, R149 ;  /* 0x0000009500957308 */ /* 0x000e620000000800 */
[----:B0-----:R-:W-:Y:S01]  /*8f80*/  FFMA.FTZ R26, R6, R3, R148 ;  /* 0x00000003061a7223 */ /* 0x001fe20000010094 */
[----:B------:R-:W-:Y:S01]  /*8f90*/  FFMA.FTZ R39, R51, UR21, -R32 ;  /* 0x0000001533277c23 */ /* 0x000fe20008010820 */
[----:B------:R-:W-:Y:S01]  /*8fa0*/  FFMA.FTZ R138, R52, UR21, -R8 ;  /* 0x00000015348a7c23 */ /* 0x000fe20008010808 */
[----:B------:R-:W-:Y:S01]  /*8fb0*/  FFMA.FTZ R139, R54, UR21, -R32 ;  /* 0x00000015368b7c23 */ /* 0x000fe20008010820 */
[----:B------:R-:W-:Y:S01]  /*8fc0*/  FFMA.FTZ R20, R53, UR21, -R8 ;  /* 0x0000001535147c23 */ /* 0x000fe20008010808 */
[----:B------:R-:W-:Y:S01]  /*8fd0*/  FFMA.FTZ R38, R55, UR21, -R32 ;  /* 0x0000001537267c23 */ /* 0x000fe20008010820 */
[----:B------:R-:W-:Y:S01]  /*8fe0*/  FFMA.FTZ R132, R56, UR21, -R8 ;  /* 0x0000001538847c23 */ /* 0x000fe20008010808 */
[----:B------:R-:W0:Y:S01]  /*8ff0*/  MUFU.EX2 R123, R123 ;  /* 0x0000007b007b7308 */ /* 0x000e220000000800 */
[----:B------:R-:W-:Y:S01]  /*9000*/  FFMA.FTZ R133, R58, UR21, -R32 ;  /* 0x000000153a857c23 */ /* 0x000fe20008010820 */
[----:B------:R-:W-:Y:S01]  /*9010*/  FFMA.FTZ R15, R57, UR21, -R8 ;  /* 0x00000015390f7c23 */ /* 0x000fe20008010808 */
[----:B------:R-:W-:Y:S01]  /*9020*/  FFMA.FTZ R37, R59, UR21, -R32 ;  /* 0x000000153b257c23 */ /* 0x000fe20008010820 */
[----:B------:R-:W-:Y:S01]  /*9030*/  FFMA.FTZ R134, R60, UR21, -R8 ;  /* 0x000000153c867c23 */ /* 0x000fe20008010808 */
[----:B------:R-:W-:Y:S01]  /*9040*/  FFMA.FTZ R135, R62, UR21, -R32 ;  /* 0x000000153e877c23 */ /* 0x000fe20008010820 */
[----:B------:R-:W-:Y:S01]  /*9050*/  FFMA.FTZ R14, R61, UR21, -R8 ;  /* 0x000000153d0e7c23 */ /* 0x000fe20008010808 */
[----:B------:R-:W-:Y:S01]  /*9060*/  FFMA.FTZ R36, R63, UR21, -R32 ;  /* 0x000000153f247c23 */ /* 0x000fe20008010820 */
[----:B------:R-:W2:Y:S01]  /*9070*/  MUFU.EX2 R49, R49 ;  /* 0x0000003100317308 */ /* 0x000ea20000000800 */
[----:B-1----:R-:W-:Y:S01]  /*9080*/  FFMA.FTZ R2, R7, R2, R149 ;  /* 0x0000000207027223 */ /* 0x002fe20000010095 */
[----:B------:R-:W-:Y:S01]  /*9090*/  FFMA.FTZ R128, R64, UR21, -R8 ;  /* 0x0000001540807c23 */ /* 0x000fe20008010808 */
[----:B------:R-:W-:Y:S01]  /*90a0*/  FFMA.FTZ R129, R66, UR21, -R32 ;  /* 0x0000001542817c23 */ /* 0x000fe20008010820 */
[----:B------:R-:W-:Y:S01]  /*90b0*/  FFMA.FTZ R13, R65, UR21, -R8 ;  /* 0x00000015410d7c23 */ /* 0x000fe20008010808 */
[----:B------:R-:W-:Y:S01]  /*90c0*/  FFMA.FTZ R35, R67, UR21, -R32 ;  /* 0x0000001543237c23 */ /* 0x000fe20008010820 */
[----:B------:R-:W-:Y:S01]  /*90d0*/  FFMA.FTZ R130, R68, UR21, -R8 ;  /* 0x0000001544827c23 */ /* 0x000fe20008010808 */
[----:B------:R-:W-:Y:S01]  /*90e0*/  FFMA.FTZ R131, R70, UR21, -R32 ;  /* 0x0000001546837c23 */ /* 0x000fe20008010820 */
[----:B------:R-:W1:Y:S01]  /*90f0*/  MUFU.EX2 R150, R150 ;  /* 0x0000009600967308 */ /* 0x000e620000000800 */
[----:B0-----:R-:W-:Y:S01]  /*9100*/  FADD.FTZ R3, R123, R26 ;  /* 0x0000001a7b037221 */ /* 0x001fe20000010000 */
[----:B------:R-:W-:Y:S01]  /*9110*/  FFMA.FTZ R12, R69, UR21, -R8 ;  /* 0x00000015450c7c23 */ /* 0x000fe20008010808 */
[----:B------:R-:W-:Y:S01]  /*9120*/  FFMA.FTZ R34, R71, UR21, -R32 ;  /* 0x0000001547227c23 */ /* 0x000fe20008010820 */
[----:B------:R-:W-:Y:S01]  /*9130*/  FFMA.FTZ R124, R72, UR21, -R8 ;  /* 0x00000015487c7c23 */ /* 0x000fe20008010808 */
[----:B------:R-:W-:Y:S01]  /*9140*/  FFMA.FTZ R125, R74, UR21, -R32 ;  /* 0x000000154a7d7c23 */ /* 0x000fe20008010820 */
[----:B------:R-:W-:Y:S01]  /*9150*/  FFMA.FTZ R11, R73, UR21, -R8 ;  /* 0x00000015490b7c23 */ /* 0x000fe20008010808 */
[----:B------:R-:W-:Y:S01]  /*9160*/  FFMA.FTZ R33, R75, UR21, -R32 ;  /* 0x000000154b217c23 */ /* 0x000fe20008010820 */
[----:B------:R-:W0:Y:S01]  /*9170*/  MUFU.EX2 R151, R151 ;  /* 0x0000009700977308 */ /* 0x000e220000000800 */
[----:B--2---:R-:W-:Y:S01]  /*9180*/  FADD.FTZ R2, R49, R2 ;  /* 0x0000000231027221 */ /* 0x004fe20000010000 */
[----:B------:R-:W-:Y:S01]  /*9190*/  FFMA.FTZ R126, R76, UR21, -R8 ;  /* 0x000000154c7e7c23 */ /* 0x000fe20008010808 */
[----:B------:R-:W-:Y:S01]  /*91a0*/  FFMA.FTZ R127, R78, UR21, -R32 ;  /* 0x000000154e7f7c23 */ /* 0x000fe20008010820 */
[----:B------:R-:W-:Y:S01]  /*91b0*/  FFMA.FTZ R10, R77, UR21, -R8 ;  /* 0x000000154d0a7c23 */ /* 0x000fe20008010808 */
[----:B------:R-:W-:Y:S01]  /*91c0*/  FFMA.FTZ R31, R79, UR21, -R32 ;  /* 0x000000154f1f7c23 */ /* 0x000fe20008010820 */
[--C-:B------:R-:W-:Y:S01]  /*91d0*/  FFMA.FTZ R120, R80, UR21, -R8.reuse ;  /* 0x0000001550787c23 */ /* 0x100fe20008010808 */
[--C-:B------:R-:W-:Y:S01]  /*91e0*/  FFMA.FTZ R9, R81, UR21, -R8.reuse ;  /* 0x0000001551097c23 */ /* 0x100fe20008010808 */
[----:B------:R-:W2:Y:S01]  /*91f0*/  MUFU.EX2 R121, R121 ;  /* 0x0000007900797308 */ /* 0x000ea20000000800 */
[----:B-1----:R-:W-:Y:S01]  /*9200*/  FADD.FTZ R26, R150, R3 ;  /* 0x00000003961a7221 */ /* 0x002fe20000010000 */
[--C-:B------:R-:W-:Y:S01]  /*9210*/  FFMA.FTZ R122, R84, UR21, -R8.reuse ;  /* 0x00000015547a7c23 */ /* 0x100fe20008010808 */
[----:B------:R-:W-:-:S05]  /*9220*/  FFMA.FTZ R8, R85, UR21, -R8 ;  /* 0x0000001555087c23 */ /* 0x000fca0008010808 */
        /* <DEDUP_REMOVED lines=60> */
[----:B------:R-:W-:-:S06]  /*95f0*/  FFMA.FTZ R26, R82, UR21, -R32 ;  /* 0x00000015521a7c23 */ /* 0x000fcc0008010820 */
        /* <DEDUP_REMOVED lines=16> */
[----:B------:R-:W-:-:S06]  /*9700*/  FFMA.FTZ R30, R83, UR21, -R32 ;  /* 0x00000015531e7c23 */ /* 0x000fcc0008010820 */
        /* <DEDUP_REMOVED lines=10> */
[--C-:B------:R-:W-:Y:S01]  /*97b0*/  FFMA.FTZ R27, R86, UR21, -R32.reuse ;  /* 0x00000015561b7c23 */ /* 0x100fe20008010820 */
[----:B------:R-:W-:-:S05]  /*97c0*/  FFMA.FTZ R32, R87, UR21, -R32 ;  /* 0x0000001557207c23 */ /* 0x000fca0008010820 */
        /* <DEDUP_REMOVED lines=32> */
.L_x_1287:
        /* <DEDUP_REMOVED lines=73> */
[----:B------:R-:W-:Y:S01]  /*9e60*/  F2FP.BF16.F32.PACK_AB R123, R32, R27 ;  /* 0x0000001b207b723e */ /* 0x000fe200000010ff */
[----:B------:R-:W-:Y:S06]  /*9e70*/  @P1 BRA `(.L_x_1288) ;  /* 0xffffffe000c41947 */ /* 0x000fec000383ffff */
.L_x_1277:
[----:B------:R-:W-:-:S13]  /*9e80*/  ISETP.GE.AND P1, PT, R4, UR42, PT ;  /* 0x0000002a04007c0c */ /* 0x000fda000bf26270 */
[----:B------:R-:W-:Y:S05]  /*9e90*/  @!P1 BRA `(.L_x_1289) ;  /* 0x0000002c008c9947 */ /* 0x000fea0003800000 */
[----:B------:R-:W-:Y:S01]  /*9ea0*/  IMAD.MOV.U32 R6, RZ, RZ, R5 ;  /* 0x000000ffff067224 */ /* 0x000fe200078e0005 */
[----:B------:R-:W-:Y:S01]  /*9eb0*/  UMOV UR26, UR49 ;  /* 0x00000031001a7c82 */ /* 0x000fe20008000000 */
[----:B------:R-:W-:Y:S01]  /*9ec0*/  IMAD.MOV.U32 R7, RZ, RZ, R0 ;  /* 0x000000ffff077224 */ /* 0x000fe200078e0000 */
[----:B------:R-:W-:Y:S01]  /*9ed0*/  UMOV UR25, UR48 ;  /* 0x0000003000197c82 */ /* 0x000fe20008000000 */
[----:B------:R-:W-:Y:S01]  /*9ee0*/  ULDC UR22, c[0x0][0x9e4] ;  /* 0x0002790000167ab9 */ /* 0x000fe20000000800 */
[----:B------:R-:W-:Y:S01]  /*9ef0*/  ULDC UR24, c[0x0][0x9dc] ;  /* 0x0002770000187ab9 */ /* 0x000fe20000000800 */
[----:B------:R-:W-:Y:S01]  /*9f00*/  ULDC UR21, c[0x0][0x988] ;  /* 0x0002620000157ab9 */ /* 0x000fe20000000800 */
[----:B------:R-:W-:-:S05]  /*9f10*/  ULDC UR23, c[0x0][0x9e0] ;  /* 0x0002780000177ab9 */ /* 0x000fca0000000800 */
.L_x_1308:
[----:B------:R-:W-:Y:S01]  /*9f20*/  UIADD3 UR48, UR25, 0x1, URZ ;  /* 0x0000000119307890 */ /* 0x000fe2000fffe03f */
[----:B------:R-:W-:-:S03]  /*9f30*/  ISETP.NE.AND P2, PT, RZ, UR44, PT ;  /* 0x0000002cff007c0c */ /* 0x000fc6000bf45270 */
[----:B------:R-:W-:-:S04]  /*9f40*/  UISETP.NE.AND UP0, UPT, UR48, 0x2, UPT ;  /* 0x000000023000788c */ /* 0x000fc8000bf05270 */
[----:B------:R-:W-:Y:S02]  /*9f50*/  USEL UR49, URZ, 0x1, UP0 ;  /* 0x000000013f317887 */ /* 0x000fe40008000000 */
[----:B------:R-:W-:Y:S02]  /*9f60*/  USEL UR48, UR48, URZ, UP0 ;  /* 0x0000003f30307287 */ /* 0x000fe40008000000 */
[----:B------:R-:W-:Y:S02]  /*9f70*/  ULOP3.LUT UR49, UR26, UR49, URZ, 0x3c, !UPT ;  /* 0x000000311a317292 */ /* 0x000fe4000f8e3c3f */
[----:B------:R-:W-:Y:S10]  /*9f80*/  @P2 BRA `(.L_x_1290) ;  /* 0x00000000002c2947 */ /* 0x000ff40003800000 */
[----:B------:R-:W-:Y:S05]  /*9f90*/  @!P0 BRA `(.L_x_1291) ;  /* 0x0000000000048947 */ /* 0x000fea0003800000 */
[----:B------:R-:W-:Y:S01]  /*9fa0*/  BPT.TRAP 0x1 ;  /* 0x000000040000795c */ /* 0x000fe20000300000 */
.L_x_1291:
[----:B------:R-:W-:Y:S01]  /*9fb0*/  ULEA UR6, UR48, UR45, 0x3 ;  /* 0x0000002d30067291 */ /* 0x000fe2000f8e183f */
[----:B------:R-:W-:-:S05]  /*9fc0*/  IMAD.U32 R0, RZ, RZ, UR49 ;  /* 0x00000031ff007e24 */ /* 0x000fca000f8e00ff */
[----:B------:R-:W-:-:S04]  /*9fd0*/  SHF.L.U32 R0, R0, 0x1f, RZ ;  /* 0x0000001f00007819 */ /* 0x000fc800000006ff */
[----:B------:R0:W1:Y:S01]  /*9fe0*/  SYNCS.PHASECHK.TRANS64.TRYWAIT P1, [UR6+0x16830], R0 ;  /* 0x01683000ff0075a7 */ /* 0x0000620008020146 */
[----:B------:R-:W-:Y:S05]  /*9ff0*/  @!P0 BRA `(.L_x_1292) ;  /* 0x0000000000048947 */ /* 0x000fea0003800000 */
[----:B------:R-:W-:Y:S01]  /*a000*/  BPT.TRAP 0x1 ;  /* 0x000000040000795c */ /* 0x000fe20000300000 */
.L_x_1292:
[----:B-1----:R-:W-:Y:S05]  /*a010*/  @P1 BRA `(.L_x_1290) ;  /* 0x0000000000081947 */ /* 0x002fea0003800000 */
[----:B------:R-:W1:Y:S02]  /*a020*/  SYNCS.PHASECHK.TRANS64.TRYWAIT P1, [UR6+0x16830], R0 ;  /* 0x01683000ff0075a7 */ /* 0x000e640008020146 */
[----:B-1----:R-:W-:Y:S05]  /*a030*/  @!P1 BRA `(.L_x_1293) ;  /* 0x000000c000f89947 */ /* 0x002fea0003800000 */
.L_x_1290:
[----:B-1----:R-:W1:Y:S01]  /*a040*/  S2R R5, SR_TID.X ;  /* 0x0000000000057919 */ /* 0x002e620000002100 */
[----:B------:R-:W-:Y:S01]  /*a050*/  ULEA UR18, UR48, UR20, 0xa ;  /* 0x0000001430127291 */ /* 0x000fe2000f8e503f */
[----:B------:R-:W-:Y:S01]  /*a060*/  UMOV UR19, 0x40000040 ;  /* 0x4000004000137882 */ /* 0x000fe20000000000 */
[----:B------:R-:W-:Y:S02]  /*a070*/  UMOV UR7, 0x40000040 ;  /* 0x4000004000077882 */ /* 0x000fe40000000000 */
[----:B------:R-:W-:Y:S02]  /*a080*/  UIADD3 UR6, UR18, 0x2, URZ ;  /* 0x0000000212067890 */ /* 0x000fe4000fffe03f */
[----:B------:R-:W-:Y:S01]  /*a090*/  UIADD3 UR10, UR18, 0x4, URZ ;  /* 0x00000004120a7890 */ /* 0x000fe2000fffe03f */
[----:B------:R-:W-:Y:S01]  /*a0a0*/  UMOV UR11, 0x40000040 ;  /* 0x40000040000b7882 */ /* 0x000fe20000000000 */
[----:B------:R-:W-:Y:S01]  /*a0b0*/  UIADD3 UR14, UR18, 0x6, URZ ;  /* 0x00000006120e7890 */ /* 0x000fe2000fffe03f */
[----:B------:R-:W-:Y:S01]  /*a0c0*/  UMOV UR15, 0x40000040 ;  /* 0x40000040000f7882 */ /* 0x000fe20000000000 */
        /* <DEDUP_REMOVED lines=18> */
.L_x_1295:
[----:B------:R-:W-:Y:S01]  /*a1f0*/  ULEA UR6, UR25, UR45, 0x3 ;  /* 0x0000002d19067291 */ /* 0x000fe2000f8e183f */
[----:B------:R-:W-:-:S05]  /*a200*/  IMAD.U32 R0, RZ, RZ, UR26 ;  /* 0x0000001aff007e24 */ /* 0x000fca000f8e00ff */
[----:B------:R-:W-:-:S04]  /*a210*/  SHF.L.U32 R0, R0, 0x1f, RZ ;  /* 0x0000001f00007819 */ /* 0x000fc800000006ff */
[----:B------:R0:W1:Y:S01]  /*a220*/  SYNCS.PHASECHK.TRANS64.TRYWAIT P1, [UR6+0x16850], R0 ;  /* 0x01685000ff0075a7 */ /* 0x0000620008020146 */
[----:B------:R-:W-:Y:S05]  /*a230*/  @!P0 BRA `(.L_x_1296) ;  /* 0x0000000000048947 */ /* 0x000fea0003800000 */
[----:B------:R-:W-:Y:S01]  /*a240*/  BPT.TRAP 0x1 ;  /* 0x000000040000795c */ /* 0x000fe20000300000 */
.L_x_1296:
[----:B-1----:R-:W-:Y:S05]  /*a250*/  @P1 BRA `(.L_x_1294) ;  /* 0x0000000000081947 */ /* 0x002fea0003800000 */
[----:B------:R-:W1:Y:S02]  /*a260*/  SYNCS.PHASECHK.TRANS64.TRYWAIT P1, [UR6+0x16850], R0 ;  /* 0x01685000ff0075a7 */ /* 0x000e640008020146 */
[----:B-1----:R-:W-:Y:S05]  /*a270*/  @!P1 BRA `(.L_x_1297) ;  /* 0x000000c000809947 */ /* 0x002fea0003800000 */
.L_x_1294:
        /* <DEDUP_REMOVED lines=52> */
.L_x_1298:
        /* <DEDUP_REMOVED lines=38> */
.L_x_1301:
[----:B------:R-:W-:-:S05]  /*a820*/  IMAD.U32 R14, RZ, RZ, UR22 ;  /* 0x00000016ff0e7e24 */ /* 0x000fca000f8e00ff */
[----:B------:R-:W-:-:S13]  /*a830*/  ISETP.NE.AND P1, PT, R14, 0x1, PT ;  /* 0x000000010e00780c */ /* 0x000fda0003f25270 */
[----:B------:R-:W0:Y:S02]  /*a840*/  @P1 LDC.64 R8, c[0x0][0x9e8] ;  /* 0x00027a00ff081b82 */ /* 0x000e240000000a00 */
[----:B0-----:R-:W-:-:S05]  /*a850*/  @P1 IMAD.HI.U32 R8, R15, R8, RZ ;  /* 0x000000080f081227 */ /* 0x001fca00078e00ff */
[----:B------:R-:W-:-:S07]  /*a860*/  @P1 SHF.R.U32.HI R15, RZ, R9, R8 ;  /* 0x00000009ff0f1219 */ /* 0x000fce0000011608 */
.L_x_1302:
[----:B------:R-:W-:Y:S05]  /*a870*/  BSYNC B0 ;  /* 0x0000000000007941 */ /* 0x000fea0003800000 */
.L_x_1300:
[----:B------:R-:W-:-:S04]  /*a880*/  IMAD R15, R15, R14, -R0 ;  /* 0x0000000e0f0f7224 */ /* 0x000fc800078e0a00 */
[----:B------:R-:W-:-:S05]  /*a890*/  IMAD.IADD R15, R15, 0x1, -R16 ;  /* 0x000000010f0f7824 */ /* 0x000fca00078e0a10 */
[----:B------:R-:W-:Y:S02]  /*a8a0*/  VIADDMNMX R10, R15, R14, R10, PT ;  /* 0x0000000e0f0a7246 */ /* 0x000fe4000380010a */
[----:B------:R-:W-:-:S07]  /*a8b0*/  VIMNMX R5, R5, R15, !PT ;  /* 0x0000000f05057248 */ /* 0x000fce0007fe0100 */
.L_x_1299:
        /* <DEDUP_REMOVED lines=116> */
.L_x_1305:
[----:B------:R-:W-:-:S05]  /*b000*/  IMAD.U32 R10, RZ, RZ, UR22 ;  /* 0x00000016ff0a7e24 */ /* 0x000fca000f8e00ff */
[----:B------:R-:W-:-:S13]  /*b010*/  ISETP.NE.AND P2, PT, R10, 0x1, PT ;  /* 0x000000010a00780c */ /* 0x000fda0003f45270 */
[----:B------:R-:W0:Y:S02]  /*b020*/  @P2 LDC.64 R8, c[0x0][0x9e8] ;  /* 0x00027a00ff082b82 */ /* 0x000e240000000a00 */
[----:B0-----:R-:W-:-:S05]  /*b030*/  @P2 IMAD.HI.U32 R8, R5, R8, RZ ;  /* 0x0000000805082227 */ /* 0x001fca00078e00ff */
[----:B------:R-:W-:-:S07]  /*b040*/  @P2 SHF.R.U32.HI R5, RZ, R9, R8 ;  /* 0x00000009ff052219 */ /* 0x000fce0000011608 */
.L_x_1306:
[----:B------:R-:W-:Y:S05]  /*b050*/  BSYNC B0 ;  /* 0x0000000000007941 */ /* 0x000fea0003800000 */
.L_x_1304:
[----:B------:R-:W-:-:S04]  /*b060*/  IMAD R5, R5, R10, -R0 ;  /* 0x0000000a05057224 */ /* 0x000fc800078e0a00 */
[----:B------:R-:W-:-:S05]  /*b070*/  IMAD.IADD R5, R5, 0x1, -R16 ;  /* 0x0000000105057824 */ /* 0x000fca00078e0a10 */
[----:B------:R-:W-:Y:S02]  /*b080*/  VIADDMNMX R12, R5, R10, R12, PT ;  /* 0x0000000a050c7246 */ /* 0x000fe4000380010c */
[----:B------:R-:W-:-:S07]  /*b090*/  VIMNMX R11, R11, R5, !PT ;  /* 0x000000050b0b7248 */ /* 0x000fce0007fe0100 */
.L_x_1303:
        /* <DEDUP_REMOVED lines=212> */
[----:B------:R2:W-:Y:S01]  /*bde0*/  MUFU.EX2 R14, R41 ;  /* 0x00000029000e7308 */ /* 0x0005e20000000800 */
        /* <DEDUP_REMOVED lines=15> */
[--C-:B------:R-:W-:Y:S01]  /*bee0*/  FFMA.FTZ R34, R35, UR21, -R36.reuse ;  /* 0x0000001523227c23 */ /* 0x100fe20008010824 */
[----:B------:R-:W-:Y:S01]  /*bef0*/  FSEL R35, R5, RZ, P1 ;  /* 0x000000ff05237208 */ /* 0x000fe20000800000 */
[--C-:B------:R-:W-:Y:S01]  /*bf00*/  FFMA.FTZ R149, R26, UR21, -R36.reuse ;  /* 0x000000151a957c23 */ /* 0x100fe20008010824 */
[--C-:B------:R-:W-:Y:S01]  /*bf10*/  FFMA.FTZ R40, R27, UR21, -R36.reuse ;  /* 0x000000151b287c23 */ /* 0x100fe20008010824 */
[--C-:B------:R-:W-:Y:S01]  /*bf20*/  FFMA.FTZ R151, R30, UR21, -R36.reuse ;  /* 0x000000151e977c23 */ /* 0x100fe20008010824 */
[----:B------:R-:W-:Y:S01]  /*bf30*/  FFMA.FTZ R37, R31, UR21, -R36 ;  /* 0x000000151f257c23 */ /* 0x000fe20008010824 */
[----:B------:R-:W-:Y:S01]  /*bf40*/  FADD.FTZ R35, -R35, R6 ;  /* 0x0000000623237221 */ /* 0x000fe20000010100 */
[----:B------:R-:W-:Y:S01]  /*bf50*/  MUFU.EX2 R145, R145 ;  /* 0x0000009100917308 */ /* 0x000fe20000000800 */
[--C-:B------:R-:W-:Y:S01]  /*bf60*/  FFMA.FTZ R147, R38, UR21, -R36.reuse ;  /* 0x0000001526937c23 */ /* 0x100fe20008010824 */
[--C-:B------:R-:W-:Y:S01]  /*bf70*/  FFMA.FTZ R31, R39, UR21, -R36.reuse ;  /* 0x00000015271f7c23 */ /* 0x100fe20008010824 */
[----:B------:R-:W-:Y:S01]  /*bf80*/  FMUL.FTZ R6, R35, UR21 ;  /* 0x0000001523067c20 */ /* 0x000fe20008410000 */
[----:B------:R-:W-:Y:S01]  /*bf90*/  FADD.FTZ R38, R150, R3 ;  /* 0x0000000396267221 */ /* 0x000fe20000010000 */
[--C-:B------:R-:W-:Y:S01]  /*bfa0*/  FFMA.FTZ R141, R42, UR21, -R36.reuse ;  /* 0x000000152a8d7c23 */ /* 0x100fe20008010824 */
[--C-:B------:R-:W-:Y:S01]  /*bfb0*/  FFMA.FTZ R30, R43, UR21, -R36.reuse ;  /* 0x000000152b1e7c23 */ /* 0x100fe20008010824 */
[----:B------:R-:W-:Y:S01]  /*bfc0*/  FFMA.FTZ R143, R46, UR21, -R36 ;  /* 0x000000152e8f7c23 */ /* 0x000fe20008010824 */
[----:B------:R-:W-:Y:S01]  /*bfd0*/  MUFU.EX2 R149, R149 ;  /* 0x0000009500957308 */ /* 0x000fe20000000800 */
[----:B------:R-:W-:Y:S01]  /*bfe0*/  FADD.FTZ R3, R9, R38 ;  /* 0x0000002609037221 */ /* 0x000fe20000010000 */
        /* <DEDUP_REMOVED lines=14> */
[----:B------:R-:W1:Y:S01]  /*c0d0*/  MUFU.EX2 R40, R40 ;  /* 0x0000002800287308 */ /* 0x000e620000000800 */
[----:B------:R-:W-:Y:S01]  /*c0e0*/  FADD.FTZ R3, R13, R38 ;  /* 0x000000260d037221 */ /* 0x000fe20000010000 */
[--C-:B------:R-:W-:Y:S01]  /*c0f0*/  FFMA.FTZ R42, R67, UR21, -R36.reuse ;  /* 0x00000015432a7c23 */ /* 0x100fe20008010824 */
[--C-:B------:R-:W-:Y:S01]  /*c100*/  FFMA.FTZ R131, R70, UR21, -R36.reuse ;  /* 0x0000001546837c23 */ /* 0x100fe20008010824 */
[--C-:B--2---:R-:W-:Y:S01]  /*c110*/  FFMA.FTZ R41, R71, UR21, -R36.reuse ;  /* 0x0000001547297c23 */ /* 0x104fe20008010824 */
[----:B------:R-:W-:Y:S01]  /*c120*/  FADD.FTZ R3, R140, R3 ;  /* 0x000000038c037221 */ /* 0x000fe20000010000 */
[--C-:B------:R-:W-:Y:S01]  /*c130*/  FFMA.FTZ R125, R74, UR21, -R36.reuse ;  /* 0x000000154a7d7c23 */ /* 0x100fe20008010824 */
[--C-:B------:R-:W-:Y:S01]  /*c140*/  FFMA.FTZ R39, R75, UR21, -R36.reuse ;  /* 0x000000154b277c23 */ /* 0x100fe20008010824 */
[----:B------:R-:W2:Y:S01]  /*c150*/  MUFU.EX2 R151, R151 ;  /* 0x0000009700977308 */ /* 0x000ea20000000800 */
[----:B0-----:R-:W-:Y:S01]  /*c160*/  FFMA.FTZ R35, R6, R2, R149 ;  /* 0x0000000206237223 */ /* 0x001fe20000010095 */
[----:B------:R-:W-:Y:S01]  /*c170*/  FADD.FTZ R3, R14, R3 ;  /* 0x000000030e037221 */ /* 0x000fe20000010000 */
[--C-:B------:R-:W-:Y:S01]  /*c180*/  FFMA.FTZ R127, R78, UR21, -R36.reuse ;  /* 0x000000154e7f7c23 */ /* 0x100fe20008010824 */
[--C-:B------:R-:W-:Y:S01]  /*c190*/  FFMA.FTZ R121, R82, UR21, -R36.reuse ;  /* 0x0000001552797c23 */ /* 0x100fe20008010824 */
[----:B------:R-:W-:Y:S01]  /*c1a0*/  FFMA.FTZ R123, R86, UR21, -R36 ;  /* 0x00000015567b7c23 */ /* 0x000fe20008010824 */
[----:B------:R-:W-:-:S02]  /*c1b0*/  FADD.FTZ R38, R142, R3 ;  /* 0x000000038e267221 */ /* 0x000fc40000010000 */
[----:B------:R-:W0:Y:S01]  /*c1c0*/  MUFU.EX2 R37, R37 ;  /* 0x0000002500257308 */ /* 0x000e220000000800 */
[----:B-1----:R-:W-:Y:S01]  /*c1d0*/  FADD.FTZ R2, R40, R35 ;  /* 0x0000002328027221 */ /* 0x002fe20000010000 */
[----:B------:R-:W-:-:S04]  /*c1e0*/  FADD.FTZ R3, R15, R38 ;  /* 0x000000260f037221 */ /* 0x000fc80000010000 */
[----:B------:R-:W-:Y:S02]  /*c1f0*/  FADD.FTZ R3, R136, R3 ;  /* 0x0000000388037221 */ /* 0x000fe40000010000 */
[----:B------:R-:W1:Y:S01]  /*c200*/  MUFU.EX2 R34, R34 ;  /* 0x0000002200227308 */ /* 0x000e620000000800 */
[----:B--2---:R-:W-:Y:S01]  /*c210*/  FADD.FTZ R2, R151, R2 ;  /* 0x0000000297027221 */ /* 0x004fe20000010000 */
[----:B------:R-:W-:-:S04]  /*c220*/  FADD.FTZ R3, R20, R3 ;  /* 0x0000000314037221 */ /* 0x000fc80000010000 */
[----:B------:R-:W-:Y:S02]  /*c230*/  FADD.FTZ R38, R138, R3 ;  /* 0x000000038a267221 */ /* 0x000fe40000010000 */
[----:B------:R-:W2:Y:S01]  /*c240*/  MUFU.EX2 R147, R147 ;  /* 0x0000009300937308 */ /* 0x000ea20000000800 */
[----:B0-----:R-:W-:-:S04]  /*c250*/  FADD.FTZ R2, R37, R2 ;  /* 0x0000000225027221 */ /* 0x001fc80000010000 */
[----:B------:R-:W-:-:S03]  /*c260*/  FADD.FTZ R35, R145, R2 ;  /* 0x0000000291237221 */ /* 0x000fc60000010000 */
        /* <DEDUP_REMOVED lines=29> */
[----:B0-----:R-:W-:Y:S01]  /*c440*/  FADD.FTZ R35, R11, R38 ;  /* 0x000000260b237221 */ /* 0x001fe20000010000 */
[----:B------:R-:W-:-:S06]  /*c450*/  FFMA.FTZ R38, R79, UR21, -R36 ;  /* 0x000000154f267c23 */ /* 0x000fcc0008010824 */
        /* <DEDUP_REMOVED lines=12> */
[--C-:B------:R-:W-:Y:S01]  /*c520*/  FFMA.FTZ R35, R83, UR21, -R36.reuse ;  /* 0x0000001553237c23 */ /* 0x100fe20008010824 */
[----:B------:R-:W-:-:S05]  /*c530*/  FFMA.FTZ R36, R87, UR21, -R36 ;  /* 0x0000001557247c23 */ /* 0x000fca0008010824 */
        /* <DEDUP_REMOVED lines=42> */
[----:B-1----:R-:W-:-:S03]  /*c7e0*/  FADD.FTZ R3, R33, R46 ;  /* 0x0000002e21037221 */ /* 0x002fc60000010000 */
[----:B--2---:R-:W-:Y:S01]  /*c7f0*/  FADD.FTZ R2, R36, R47 ;  /* 0x0000002f24027221 */ /* 0x004fe20000010000 */
[----:B------:R-:W-:Y:S06]  /*c800*/  @!P0 BRA `(.L_x_1307) ;  /* 0x0000000000048947 */ /* 0x000fec0003800000 */
[----:B------:R-:W-:Y:S01]  /*c810*/  BPT.TRAP 0x1 ;  /* 0x000000040000795c */ /* 0x000fe20000300000 */
.L_x_1307:
        /* <DEDUP_REMOVED lines=75> */
.L_x_1289:
[----:B------:R-:W-:Y:S06]  /*ccd0*/  BAR.ARV 0x8, 0x200 ;  /* 0x0208000000007b1d */ /* 0x000fec0000002000 */
[----:B------:R-:W-:Y:S05]  /*cce0*/  @!P0 BRA `(.L_x_1309) ;  /* 0x0000000000048947 */ /* 0x000fea0003800000 */
[----:B------:R-:W-:Y:S01]  /*ccf0*/  BPT.TRAP 0x1 ;  /* 0x000000040000795c */ /* 0x000fe20000300000 */
.L_x_1309:
[----:B------:R-:W-:Y:S01]  /*cd00*/  ULEA UR5, UR48, UR45, 0x3 ;  /* 0x0000002d30057291 */ /* 0x000fe2000f8e183f */
[----:B------:R-:W-:-:S05]  /*cd10*/  IMAD.U32 R4, RZ, RZ, UR49 ;  /* 0x00000031ff047e24 */ /* 0x000fca000f8e00ff */
[----:B------:R-:W-:-:S04]  /*cd20*/  SHF.L.U32 R4, R4, 0x1f, RZ ;  /* 0x0000001f04047819 */ /* 0x000fc800000006ff */
[----:B------:R0:W1:Y:S01]  /*cd30*/  SYNCS.PHASECHK.TRANS64.TRYWAIT P1, [UR5+0x16850], R4 ;  /* 0x01685004ff0075a7 */ /* 0x0000620008020145 */
[----:B------:R-:W-:Y:S05]  /*cd40*/  @!P0 BRA `(.L_x_1310) ;  /* 0x0000000000048947 */ /* 0x000fea0003800000 */
[----:B------:R-:W-:Y:S01]  /*cd50*/  BPT.TRAP 0x1 ;  /* 0x000000040000795c */ /* 0x000fe20000300000 */
.L_x_1310:
[----:B-1----:R-:W-:Y:S05]  /*cd60*/  @P1 BRA `(.L_x_1311) ;  /* 0x0000000000081947 */ /* 0x002fea0003800000 */
[----:B------:R-:W1:Y:S02]  /*cd70*/  SYNCS.PHASECHK.TRANS64.TRYWAIT P1, [UR5+0x16850], R4 ;  /* 0x01685004ff0075a7 */ /* 0x000e640008020145 */
[----:B-1----:R-:W-:Y:S05]  /*cd80*/  @!P1 BRA `(.L_x_1312) ;  /* 0x0000009400d49947 */ /* 0x002fea0003800000 */
.L_x_1311:
[----:B------:R-:W-:Y:S01]  /*cd90*/  UIADD3 UR45, UR45, 0x400, URZ ;  /* 0x000004002d2d7890 */ /* 0x000fe2000fffe03f */
[----:B------:R-:W-:Y:S01]  /*cda0*/  WARPGROUP.ARRIVE ;  /* 0x00000000000079c5 */ /* 0x000fe20000000000 */
[----:B------:R-:W-:Y:S01]  /*cdb0*/  UMOV UR7, 0x40000040 ;  /* 0x4000004000077882 */ /* 0x000fe20000000000 */
[----:B01----:R-:W0:Y:S01]  /*cdc0*/  SHFL.BFLY PT, R4, R3, 0x2, 0x1f ;  /* 0x0c401f0003047f89 */ /* 0x003e2200000e0000 */
[----:B------:R-:W-:Y:S01]  /*cdd0*/  USHF.R.U32.HI UR45, URZ, 0x4, UR45 ;  /* 0x000000043f2d7899 */ /* 0x000fe2000801162d */
[----:B------:R-:W-:Y:S02]  /*cde0*/  IMAD.U32 R11, RZ, RZ, UR21 ;  /* 0x00000015ff0b7e24 */ /* 0x000fe4000f8e00ff */
[----:B------:R-:W1:Y:S01]  /*cdf0*/  SHFL.BFLY PT, R7, R2, 0x2, 0x1f ;  /* 0x0c401f0002077f89 */ /* 0x000e6200000e0000 */
[----:B------:R-:W-:Y:S01]  /*ce00*/  ULOP3.LUT UR4, UR45, 0x3fff, URZ, 0xc0, !UPT ;  /* 0x00003fff2d047892 */ /* 0x000fe2000f8ec03f */
[----:B------:R-:W-:Y:S02]  /*ce10*/  IMAD.MOV.U32 R21, RZ, RZ, -0x800000 ;  /* 0xff800000ff157424 */ /* 0x000fe400078e00ff */
[----:B------:R-:W-:Y:S01]  /*ce20*/  IMAD.MOV.U32 R20, RZ, RZ, -0x800000 ;  /* 0xff800000ff147424 */ /* 0x000fe200078e00ff */
[----:B------:R-:W-:-:S07]  /*ce30*/  ULEA UR4, UR48, UR4, 0xa ;  /* 0x0000000430047291 */ /* 0x000fce000f8e503f */
[----:B------:R-:W-:Y:S02]  /*ce40*/  UMOV UR6, UR4 ;  /* 0x0000000400067c82 */ /* 0x000fe40008000000 */
[----:B------:R-:W-:Y:S01]  /*ce50*/  HGMMA.64x64x16.F32.BF16 R88, R148, gdesc[UR4].tnspB, R88, gsb0 ;  /* 0x40e0000494587df0 */ /* 0x000fe20008001858 */
[----:B------:R-:W-:Y:S01]  /*ce60*/  UIADD3 UR6, UR4, 0x80, URZ ;  /* 0x0000008004067890 */ /* 0x000fe2000fffe03f */
[----:B------:R-:W-:Y:S01]  /*ce70*/  UMOV UR7, 0x40000040 ;  /* 0x4000004000077882 */ /* 0x000fe20000000000 */
[----:B0-----:R-:W-:Y:S01]  /*ce80*/  FADD.FTZ R4, R4, R3 ;  /* 0x0000000304047221 */ /* 0x001fe20000010000 */
[----:B------:R-:W-:Y:S02]  /*ce90*/  IMAD.U32 R3, RZ, RZ, UR21 ;  /* 0x00000015ff037e24 */ /* 0x000fe4000f8e00ff */
[----:B-1----:R-:W-:Y:S02]  /*cea0*/  FADD.FTZ R6, R7, R2 ;  /* 0x0000000207067221 */ /* 0x002fe40000010000 */
[----:B------:R-:W0:Y:S04]  /*ceb0*/  SHFL.BFLY PT, R7, R4, 0x1, 0x1f ;  /* 0x0c201f0004077f89 */ /* 0x000e2800000e0000 */
[----:B------:R-:W1:Y:S01]  /*cec0*/  SHFL.BFLY PT, R9, R6, 0x1, 0x1f ;  /* 0x0c201f0006097f89 */ /* 0x000e6200000e0000 */
[----:B0-----:R-:W-:Y:S01]  /*ced0*/  FADD.FTZ R10, R4, R7 ;  /* 0x00000007040a7221 */ /* 0x001fe20000010000 */
[----:B------:R-:W-:-:S02]  /*cee0*/  IMAD.MOV.U32 R7, RZ, RZ, RZ ;  /* 0x000000ffff077224 */ /* 0x000fc400078e00ff */
[----:B------:R-:W-:Y:S02]  /*cef0*/  IMAD.MOV.U32 R4, RZ, RZ, RZ ;  /* 0x000000ffff047224 */ /* 0x000fe400078e00ff */
[----:B-1----:R-:W-:Y:S01]  /*cf00*/  FADD.FTZ R9, R6, R9 ;  /* 0x0000000906097221 */ /* 0x002fe20000010000 */
[----:B------:R-:W-:-:S04]  /*cf10*/  FSETP.NE.FTZ.AND P1, PT, R10, RZ, PT ;  /* 0x000000ff0a00720b */ /* 0x000fc80003f35000 */
[----:B------:R-:W-:-:S09]  /*cf20*/  FSETP.NE.FTZ.AND P2, PT, R9, RZ, PT ;  /* 0x000000ff0900720b */ /* 0x000fd20003f55000 */
[----:B------:R-:W0:Y:S01]  /*cf30*/  @P1 MUFU.LG2 R2, R10 ;  /* 0x0000000a00021308 */ /* 0x000e220000000c00 */
[----:B------:R-:W-:-:S03]  /*cf40*/  @P1 FMUL.FTZ R3, R3, 0.69314718246459960938 ;  /* 0x3f31721803031820 */ /* 0x000fc60000410000 */
[----:B------:R-:W-:-:S04]  /*cf50*/  @P2 FMUL.FTZ R11, R11, 0.69314718246459960938 ;  /* 0x3f3172180b0b2820 */ /* 0x000fc80000410000 */
        /* <DEDUP_REMOVED lines=9> */
[----:B------:R-:W-:Y:S01]  /*cff0*/  UIADD3 UR6, UR4, 0x100, URZ ;  /* 0x0000010004067890 */ /* 0x000fe2000fffe03f */
[----:B------:R-:W-:Y:S01]  /*d000*/  @P2 FFMA.FTZ R20, R11, R5, R8 ;  /* 0x000000050b142223 */ /* 0x000fe20000010008 */
        /* <DEDUP_REMOVED lines=33> */
.L_x_1313:
        /* <DEDUP_REMOVED lines=14> */
[----:B------:R-:W-:Y:S01]  /*d300*/  USEL UR4, URZ, 0x1, UP0 ;  /* 0x000000013f047887 */ /* 0x000fe20008000000 */
[-C--:B------:R-:W-:Y:S01]  /*d310*/  FMUL.FTZ R105, R105, R7.reuse ;  /* 0x0000000769697220 */ /* 0x080fe20000410000 */
[-C--:B------:R-:W-:Y:S01]  /*d320*/  FMUL.FTZ R108, R108, R7.reuse ;  /* 0x000000076c6c7220 */ /* 0x080fe20000410000 */
        /* <DEDUP_REMOVED lines=22> */
[----:B------:R-:W-:-:S02]  /*d490*/  UIADD3 UR50, UR50, 0x1, URZ ;  /* 0x0000000132327890 */ /* 0x000fc4000fffe03f */
[----:B------:R-:W-:Y:S02]  /*d4a0*/  USEL UR48, UR48, URZ, UP0 ;  /* 0x0000003f30307287 */ /* 0x000fe40008000000 */
[----:B------:R-:W-:-:S12]  /*d4b0*/  ULOP3.LUT UR49, UR49, UR4, URZ, 0x3c, !UPT ;  /* 0x0000000431317292 */ /* 0x000fd8000f8e3c3f */
.L_x_1235:
[----:B------:R-:W0:Y:S01]  /*d4c0*/  S2R R5, SR_CgaCtaId ;  /* 0x0000000000057919 */ /* 0x000e220000008800 */
[----:B------:R-:W-:Y:S01]  /*d4d0*/  MOV R0, 0x400 ;  /* 0x0000040000007802 */ /* 0x000fe20000000f00 */
[----:B------:R-:W-:Y:S01]  /*d4e0*/  BSSY B0, `(.L_x_1314) ;  /* 0x000023f000007945 */ /* 0x000fe20003800000 */
[----:B------:R-:W-:Y:S02]  /*d4f0*/  BAR.SYNC.DEFER_BLOCKING 0x5, 0x200 ;  /* 0x0148000000007b1d */ /* 0x000fe40000010000 */
[----:B0-----:R-:W-:-:S05]  /*d500*/  LEA R0, R5, R0, 0x18 ;  /* 0x0000000005007211 */ /* 0x001fca00078ec0ff */
[----:B------:R-:W0:Y:S02]  /*d510*/  LDS.128 R4, [R0+0x168d0] ;  /* 0x0168d00000047984 */ /* 0x000e240000000c00 */
[----:B0-----:R-:W-:Y:S02]  /*d520*/  R2UR UR6, R5 ;  /* 0x00000000050672ca */ /* 0x001fe400000e0000 */
[----:B------:R-:W-:Y:S02]  /*d530*/  R2UR UR5, R6 ;  /* 0x00000000060572ca */ /* 0x000fe400000e0000 */
[----:B------:R-:W-:Y:S01]  /*d540*/  R2UR UR7, R7 ;  /* 0x00000000070772ca */ /* 0x000fe200000e0000 */
[----:B------:R-:W-:Y:S06]  /*d550*/  BAR.ARV 0x4, 0x200 ;  /* 0x0108000000007b1d */ /* 0x000fec0000002000 */
[----:B------:R-:W-:Y:S08]  /*d560*/  @P0 BRA `(.L_x_1315) ;  /* 0x00000018002c0947 */ /* 0x000ff00003800000 */
[----:B------:R-:W2:Y:S01]  /*d570*/  LDL R8, [R1+0x38] ;  /* 0x0000380001087983 */ /* 0x000ea20000100800 */
[----:B------:R-:W-:Y:S01]  /*d580*/  F2FP.BF16.F32.PACK_AB R12, R105, R104 ;  /* 0x00000068690c723e */ /* 0x000fe200000010ff */
[----:B------:R-:W-:Y:S01]  /*d590*/  ULDC.64 UR10, c[0x0][0xc00] ;  /* 0x00030000000a7ab9 */ /* 0x000fe20000000a00 */
[----:B------:R-:W-:Y:S01]  /*d5a0*/  F2FP.BF16.F32.PACK_AB R14, R109, R108 ;  /* 0x0000006c6d0e723e */ /* 0x000fe200000010ff */
[----:B------:R-:W0:Y:S01]  /*d5b0*/  S2R R5, SR_SWINHI ;  /* 0x0000000000057919 */ /* 0x000e220000002f00 */
[----:B------:R-:W-:Y:S01]  /*d5c0*/  F2FP.BF16.F32.PACK_AB R15, R111, R110 ;  /* 0x0000006e6f0f723e */ /* 0x000fe200000010ff */
[----:B------:R-:W-:Y:S01]  /*d5d0*/  ULDC.64 UR8, c[0x0][0xc00] ;  /* 0x0003000000087ab9 */ /* 0x000fe20000000a00 */
[----:B------:R-:W-:Y:S01]  /*d5e0*/  F2FP.BF16.F32.PACK_AB R24, R113, R112 ;  /* 0x000000707118723e */ /* 0x000fe200000010ff */
[----:B------:R-:W-:Y:S01]  /*d5f0*/  UIMAD.WIDE UR8, UR38, 0x4, UR8 ;  /* 0x00000004260878a5 */ /* 0x000fe2000f8e0208 */
[----:B------:R-:W-:Y:S02]  /*d600*/  F2FP.BF16.F32.PACK_AB R25, R115, R114 ;  /* 0x000000727319723e */ /* 0x000fe400000010ff */
[----:B------:R-:W-:-:S02]  /*d610*/  F2FP.BF16.F32.PACK_AB R26, R117, R116 ;  /* 0x00000074751a723e */ /* 0x000fc400000010ff */
[----:B------:R-:W-:Y:S01]  /*d620*/  F2FP.BF16.F32.PACK_AB R27, R119, R118 ;  /* 0x00000076771b723e */ /* 0x000fe200000010ff */
[----:B------:R-:W-:Y:S02]  /*d630*/  IMAD.U32 R30, RZ, RZ, UR8 ;  /* 0x00000008ff1e7e24 */ /* 0x000fe4000f8e00ff */
[----:B------:R-:W-:Y:S01]  /*d640*/  IMAD.U32 R31, RZ, RZ, UR9 ;  /* 0x00000009ff1f7e24 */ /* 0x000fe2000f8e00ff */
[----:B------:R-:W-:Y:S01]  /*d650*/  ULDC.64 UR8, c[0x0][0xc08] ;  /* 0x0003020000087ab9 */ /* 0x000fe20000000a00 */
[----:B------:R-:W-:Y:S02]  /*d660*/  MOV R28, R0 ;  /* 0x00000000001c7202 */ /* 0x000fe40000000f00 */
[----:B0-----:R-:W-:Y:S01]  /*d670*/  MOV R29, R5 ;  /* 0x00000005001d7202 */ /* 0x001fe20000000f00 */
[----:B------:R-:W-:Y:S02]  /*d680*/  BAR.SYNC.DEFER_BLOCKING 0x1, 0x180 ;  /* 0x0046000000007b1d */ /* 0x000fe40000010000 */
[----:B--2---:R-:W-:-:S03]  /*d690*/  IMAD.WIDE R4, R8, 0x2, R28 ;  /* 0x0000000208047825 */ /* 0x004fc600078e021c */
[C---:B------:R-:W-:Y:S02]  /*d6a0*/  IADD3 R9, P1, R4.reuse, 0x40, RZ ;  /* 0x0000004004097810 */ /* 0x040fe40007f3e0ff */
[C---:B------:R-:W-:Y:S02]  /*d6b0*/  IADD3 R11, P2, R4.reuse, 0x20, RZ ;  /* 0x00000020040b7810 */ /* 0x040fe40007f5e0ff */
[C---:B------:R-:W-:Y:S02]  /*d6c0*/  IADD3 R13, P0, R4.reuse, 0x60, RZ ;  /* 0x00000060040d7810 */ /* 0x040fe40007f1e0ff */
[----:B------:R-:W-:Y:S02]  /*d6d0*/  LOP3.LUT R7, R4, 0x380, RZ, 0xc0, !PT ;  /* 0x0000038004077812 */ /* 0x000fe400078ec0ff */
[----:B------:R-:W-:Y:S02]  /*d6e0*/  LOP3.LUT R8, R9, 0x380, RZ, 0xc0, !PT ;  /* 0x0000038009087812 */ /* 0x000fe400078ec0ff */
        /* <DEDUP_REMOVED lines=9> */
[--C-:B------:R-:W-:Y:S01]  /*d780*/  IMAD.X R9, RZ, RZ, R5.reuse, P1 ;  /* 0x000000ffff097224 */ /* 0x100fe200008e0605 */
[----:B------:R-:W-:Y:S01]  /*d790*/  LOP3.LUT R10, R10, R11, RZ, 0x3c, !PT ;  /* 0x0000000b0a0a7212 */ /* 0x000fe200078e3cff */
[----:B------:R-:W-:Y:S01]  /*d7a0*/  IMAD.X R11, RZ, RZ, R5, P2 ;  /* 0x000000ffff0b7224 */ /* 0x000fe200010e0605 */
[----:B------:R-:W-:-:S02]  /*d7b0*/  LOP3.LUT R6, R6, R13, RZ, 0x3c, !PT ;  /* 0x0000000d06067212 */ /* 0x000fc400078e3cff */
[----:B------:R-:W-:Y:S02]  /*d7c0*/  MOV R36, R4 ;  /* 0x0000000400247202 */ /* 0x000fe40000000f00 */
[----:B------:R-:W-:Y:S02]  /*d7d0*/  MOV R32, R6 ;  /* 0x0000000600207202 */ /* 0x000fe40000000f00 */
[----:B------:R-:W-:Y:S02]  /*d7e0*/  MOV R34, R8 ;  /* 0x0000000800227202 */ /* 0x000fe40000000f00 */
[----:B------:R-:W-:Y:S02]  /*d7f0*/  MOV R35, R10 ;  /* 0x0000000a00237202 */ /* 0x000fe40000000f00 */
[----:B------:R-:W-:Y:S02]  /*d800*/  F2FP.BF16.F32.PACK_AB R4, R3, R2 ;  /* 0x000000020304723e */ /* 0x000fe400000010ff */
[----:B------:R-:W-:-:S02]  /*d810*/  F2FP.BF16.F32.PACK_AB R5, R91, R90 ;  /* 0x0000005a5b05723e */ /* 0x000fc400000010ff */
[----:B------:R-:W-:Y:S02]  /*d820*/  F2FP.BF16.F32.PACK_AB R6, R93, R92 ;  /* 0x0000005c5d06723e */ /* 0x000fe400000010ff */
[----:B------:R-:W-:Y:S02]  /*d830*/  F2FP.BF16.F32.PACK_AB R7, R95, R94 ;  /* 0x0000005e5f07723e */ /* 0x000fe400000010ff */
[----:B------:R-:W-:Y:S02]  /*d840*/  F2FP.BF16.F32.PACK_AB R8, R97, R96 ;  /* 0x000000606108723e */ /* 0x000fe400000010ff */
[----:B------:R-:W-:Y:S01]  /*d850*/  F2FP.BF16.F32.PACK_AB R9, R99, R98 ;  /* 0x000000626309723e */ /* 0x000fe200000010ff */
[----:B------:R-:W-:Y:S01]  /*d860*/  STSM.16.M88.4 [R36], R4 ;  /* 0x0000000424007844 */ /* 0x000fe20000000200 */
[----:B------:R-:W-:Y:S02]  /*d870*/  F2FP.BF16.F32.PACK_AB R10, R101, R100 ;  /* 0x00000064650a723e */ /* 0x000fe400000010ff */
[----:B------:R-:W-:-:S02]  /*d880*/  F2FP.BF16.F32.PACK_AB R11, R103, R102 ;  /* 0x00000066670b723e */ /* 0x000fc400000010ff */
[----:B------:R-:W-:Y:S02]  /*d890*/  F2FP.BF16.F32.PACK_AB R13, R107, R106 ;  /* 0x0000006a6b0d723e */ /* 0x000fe400000010ff */
[----:B------:R-:W-:Y:S01]  /*d8a0*/  ISETP.NE.U32.AND P0, PT, RZ, UR10, PT ;  /* 0x0000000aff007c0c */ /* 0x000fe2000bf05070 */
[----:B------:R-:W-:Y:S03]  /*d8b0*/  STSM.16.M88.4 [R35], R8 ;  /* 0x0000000823007844 */ /* 0x000fe60000000200 */
[----:B------:R-:W-:Y:S01]  /*d8c0*/  ISETP.NE.AND.EX P0, PT, RZ, UR11, PT, P0 ;  /* 0x0000000bff007c0c */ /* 0x000fe2000bf05300 */
[----:B------:R-:W-:Y:S04]  /*d8d0*/  STSM.16.M88.4 [R34], R12 ;  /* 0x0000000c22007844 */ /* 0x000fe80000000200 */
[----:B------:R0:W-:Y:S01]  /*d8e0*/  STSM.16.M88.4 [R32], R24 ;  /* 0x0000001820007844 */ /* 0x0001e20000000200 */
[----:B------:R-:W-:Y:S08]  /*d8f0*/  BAR.SYNC.DEFER_BLOCKING 0x1, 0x180 ;  /* 0x0046000000007b1d */ /* 0x000ff00000010000 */
[----:B0-----:R-:W0:Y:S01]  /*d900*/  LDC R32, c[0x0][0xbe8] ;  /* 0x0002fa00ff207b82 */ /* 0x001e220000000800 */
[----:B------:R-:W2:Y:S01]  /*d910*/  @P0 LDG.E R33, desc[UR54][R30.64] ;  /* 0x000000361e210981 */ /* 0x000ea2000c1e1900 */
[----:B------:R-:W-:Y:S01]  /*d920*/  UISETP.NE.U32.AND UP0, UPT, UR8, URZ, UPT ;  /* 0x0000003f0800728c */ /* 0x000fe2000bf05070 */
[----:B------:R-:W-:-:S03]  /*d930*/  ULDC UR4, c[0x0][0xa88] ;  /* 0x0002a20000047ab9 */ /* 0x000fc60000000800 */
[----:B------:R-:W-:Y:S01]  /*d940*/  UISETP.NE.AND.EX UP0, UPT, UR9, URZ, UPT, UP0 ;  /* 0x0000003f0900728c */ /* 0x000fe2000bf05300 */
[----:B------:R-:W-:Y:S01]  /*d950*/  IMAD.U32 R9, RZ, RZ, UR4 ;  /* 0x00000004ff097e24 */ /* 0x000fe2000f8e00ff */
[----:B------:R-:W-:-:S04]  /*d960*/  ULDC UR4, c[0x0][0xad4] ;  /* 0x0002b50000047ab9 */ /* 0x000fc80000000800 */
[----:B------:R-:W-:Y:S02]  /*d970*/  PLOP3.LUT P4, PT, PT, PT, UP0, 0x80, 0x0 ;  /* 0x000000000000781c */ /* 0x000fe40003f8f008 */
[----:B0-----:R-:W-:-:S03]  /*d980*/  ISETP.NE.AND P1, PT, R32, 0x1, PT ;  /* 0x000000012000780c */ /* 0x001fc60003f25270 */
[----:B------:R-:W-:Y:S02]  /*d990*/  @UP0 ULDC.64 UR8, c[0x0][0xc08] ;  /* 0x0003020000080ab9 */ /* 0x000fe40000000a00 */
[----:B------:R-:W-:Y:S02]  /*d9a0*/  @UP0 UIMAD.WIDE UR8, UR38, 0x4, UR8 ;  /* 0x00000004260808a5 */ /* 0x000fe4000f8e0208 */
[----:B------:R-:W-:-:S06]  /*d9b0*/  UISETP.NE.AND UP0, UPT, UR46, URZ, UPT ;  /* 0x0000003f2e00728c */ /* 0x000fcc000bf05270 */
[----:B------:R-:W0:Y:S01]  /*d9c0*/  @P1 LDC R6, c[0x0][0xbec] ;  /* 0x0002fb00ff061b82 */ /* 0x000e220000000800 */
[----:B------:R-:W-:Y:S01]  /*d9d0*/  USEL UR4, UR46, UR4, UP0 ;  /* 0x000000042e047287 */ /* 0x000fe20008000000 */
[----:B------:R-:W-:Y:S01]  /*d9e0*/  IMAD.U32 R4, RZ, RZ, UR8 ;  /* 0x00000008ff047e24 */ /* 0x000fe2000f8e00ff */
[----:B------:R-:W-:Y:S01]  /*d9f0*/  UMOV UR19, 0x9b8 ;  /* 0x000009b800137882 */ /* 0x000fe20000000000 */
[----:B------:R-:W-:Y:S01]  /*da00*/  IMAD.U32 R5, RZ, RZ, UR9 ;  /* 0x00000009ff057e24 */ /* 0x000fe2000f8e00ff */
[----:B------:R-:W-:-:S03]  /*da10*/  UISETP.GT.AND UP1, UPT, UR4, 0x1, UPT ;  /* 0x000000010400788c */ /* 0x000fc6000bf24270 */
[----:B------:R-:W1:Y:S01]  /*da20*/  @P1 LDC R11, c[0x0][0xbf0] ;  /* 0x0002fc00ff0b1b82 */ /* 0x000e620000000800 */
[----:B------:R-:W-:Y:S01]  /*da30*/  USEL UR19, UR19, 0x978, UP1 ;  /* 0x0000097813137887 */ /* 0x000fe20008800000 */
[----:B------:R-:W-:Y:S01]  /*da40*/  VIADD R13, R17, UR39 ;  /* 0x00000027110d7c36 */ /* 0x000fe20008000000 */
[----:B------:R-:W-:Y:S01]  /*da50*/  UISETP.NE.U32.AND UP0, UPT, UR10, URZ, UPT ;  /* 0x0000003f0a00728c */ /* 0x000fe2000bf05070 */
[----:B------:R0:W5:Y:S01]  /*da60*/  @P4 LDG.E R9, desc[UR54][R4.64] ;  /* 0x0000003604094981 */ /* 0x000162000c1e1900 */
[----:B------:R-:W-:Y:S01]  /*da70*/  UMOV UR4, URZ ;  /* 0x0000003f00047c82 */ /* 0x000fe20008000000 */
[----:B------:R-:W-:Y:S01]  /*da80*/  USHF.R.S32.HI UR10, URZ, 0x1f, UR38 ;  /* 0x0000001f3f0a7899 */ /* 0x000fe20008011426 */
[----:B------:R-:W-:Y:S01]  /*da90*/  IMAD.MOV.U32 R7, RZ, RZ, R13 ;  /* 0x000000ffff077224 */ /* 0x000fe200078e000d */
[----:B------:R-:W-:Y:S02]  /*daa0*/  UISETP.NE.AND.EX UP0, UPT, UR11, URZ, UPT, UP0 ;  /* 0x0000003f0b00728c */ /* 0x000fe4000bf05300 */
[----:B------:R-:W-:-:S02]  /*dab0*/  USEL UR9, UR41, URZ, UP1 ;  /* 0x0000003f29097287 */ /* 0x000fc40008800000 */
[----:B------:R-:W-:Y:S02]  /*dac0*/  USEL UR8, UR38, URZ, !UP0 ;  /* 0x0000003f26087287 */ /* 0x000fe4000c000000 */
[----:B------:R-:W-:Y:S01]  /*dad0*/  USEL UR18, UR10, URZ, !UP0 ;  /* 0x0000003f0a127287 */ /* 0x000fe2000c000000 */
[----:B------:R-:W-:Y:S02]  /*dae0*/  ULDC.64 UR12, c[0x0][UR19+0x220] ;  /* 0x00008800130c7abb */ /* 0x000fe40008000a00 */
[----:B------:R-:W-:Y:S01]  /*daf0*/  ULDC.64 UR10, c[0x0][UR19+0x218] ;  /* 0x00008600130a7abb */ /* 0x000fe20008000a00 */
[----:B0-----:R-:W-:Y:S01]  /*db00*/  @P1 IMAD.HI.U32 R4, R13, R6, RZ ;  /* 0x000000060d041227 */ /* 0x001fe200078e00ff */
[----:B------:R-:W-:Y:S01]  /*db10*/  ULDC.64 UR14, c[0x0][UR19+0x228] ;  /* 0x00008a00130e7abb */ /* 0x000fe20008000a00 */
[----:B------:R-:W-:Y:S02]  /*db20*/  UIMAD UR13, UR13, UR8, URZ ;  /* 0x000000080d0d72a4 */ /* 0x000fe4000f8e023f */
[----:B------:R-:W-:-:S02]  /*db30*/  UIMAD.WIDE.U32 UR16, UR10, UR37, URZ ;  /* 0x000000250a1072a5 */ /* 0x000fc4000f8e003f */
[----:B------:R-:W-:Y:S01]  /*db40*/  UIMAD UR20, UR11, UR37, URZ ;  /* 0x000000250b1472a4 */ /* 0x000fe2000f8e023f */
[----:B-1----:R-:W-:Y:S01]  /*db50*/  @P1 SHF.R.U32.HI R7, RZ, R11, R4 ;  /* 0x0000000bff071219 */ /* 0x002fe20000011604 */
[----:B------:R-:W-:Y:S02]  /*db60*/  UIMAD.WIDE.U32 UR10, UR12, UR8, URZ ;  /* 0x000000080c0a72a5 */ /* 0x000fe4000f8e003f */
[----:B------:R-:W-:Y:S02]  /*db70*/  UIMAD.WIDE.U32 UR22, UR14, UR9, URZ ;  /* 0x000000090e1672a5 */ /* 0x000fe4000f8e003f */
[----:B------:R-:W-:Y:S01]  /*db80*/  UIMAD UR9, UR15, UR9, URZ ;  /* 0x000000090f0972a4 */ /* 0x000fe2000f8e023f */
[----:B------:R-:W-:Y:S01]  /*db90*/  IMAD.MOV R11, RZ, RZ, -R7 ;  /* 0x000000ffff0b7224 */ /* 0x000fe200078e0a07 */
[----:B------:R-:W-:Y:S02]  /*dba0*/  UIMAD UR13, UR12, UR18, UR13 ;  /* 0x000000120c0d72a4 */ /* 0x000fe4000f8e020d */
[----:B------:R-:W-:Y:S01]  /*dbb0*/  UIADD3 UR20, UR17, UR20, URZ ;  /* 0x0000001411147290 */ /* 0x000fe2000fffe03f */
[----:B------:R-:W-:-:S02]  /*dbc0*/  IMAD.U32 R4, RZ, RZ, UR22 ;  /* 0x00000016ff047e24 */ /* 0x000fc4000f8e00ff */
[----:B------:R-:W-:Y:S01]  /*dbd0*/  IMAD.U32 R5, RZ, RZ, UR23 ;  /* 0x00000017ff057e24 */ /* 0x000fe2000f8e00ff */
[----:B------:R-:W-:Y:S01]  /*dbe0*/  SHF.R.S32.HI R5, RZ, 0x1f, R7 ;  /* 0x0000001fff057819 */ /* 0x000fe20000011407 */
[----:B------:R-:W-:-:S05]  /*dbf0*/  IMAD R11, R32, R11, R13 ;  /* 0x0000000b200b7224 */ /* 0x000fca00078e020d */
[----:B------:R-:W-:Y:S02]  /*dc00*/  SHF.R.S32.HI R6, RZ, 0x1f, R11 ;  /* 0x0000001fff067819 */ /* 0x000fe4000001140b */
[----:B--2---:R-:W-:-:S13]  /*dc10*/  @P0 R2UR UR4, R33 ;  /* 0x00000000210402ca */ /* 0x004fda00000e0000 */
[----:B------:R-:W-:Y:S02]  /*dc20*/  UIADD3 UR16, UP0, UP2, UR10, UR16, UR4 ;  /* 0x000000100a107290 */ /* 0x000fe4000fa1e004 */
[----:B------:R-:W-:Y:S02]  /*dc30*/  UIADD3 UR10, UR23, UR9, URZ ;  /* 0x00000009170a7290 */ /* 0x000fe4000fffe03f */
[----:B------:R-:W-:Y:S02]  /*dc40*/  UIADD3 UR9, UR11, UR13, URZ ;  /* 0x0000000d0b097290 */ /* 0x000fe4000fffe03f */
[----:B------:R-:W-:Y:S01]  /*dc50*/  USHF.R.S32.HI UR14, URZ, 0x1f, UR4 ;  /* 0x0000001f3f0e7899 */ /* 0x000fe20008011404 */
[----:B------:R-:W-:Y:S01]  /*dc60*/  IADD3 R4, P2, P3, R7, UR16, R4 ;  /* 0x0000001007047c10 */ /* 0x000fe2000fb5e004 */
[----:B------:R-:W-:Y:S01]  /*dc70*/  IMAD.U32 R8, RZ, RZ, UR10 ;  /* 0x0000000aff087e24 */ /* 0x000fe2000f8e00ff */
[----:B------:R-:W-:Y:S01]  /*dc80*/  ULDC.64 UR10, c[0x0][UR19+0x210] ;  /* 0x00008400130a7abb */ /* 0x000fe20008000a00 */
[----:B------:R-:W-:Y:S01]  /*dc90*/  UIADD3.X UR9, UR9, UR20, UR14, UP0, UP2 ;  /* 0x0000001409097290 */ /* 0x000fe200087e440e */
[----:B------:R-:W-:Y:S01]  /*dca0*/  IMAD R7, R11, UR11, RZ ;  /* 0x0000000b0b077c24 */ /* 0x000fe2000f8e02ff */
[----:B------:R-:W-:Y:S01]  /*dcb0*/  ULDC.64 UR12, c[0x0][0xba8] ;  /* 0x0002ea00000c7ab9 */ /* 0x000fe20000000a00 */
[----:B------:R-:W-:Y:S01]  /*dcc0*/  @!UP1 ULDC UR12, c[0x0][0xb50] ;  /* 0x0002d400000c9ab9 */ /* 0x000fe20000000800 */
[----:B------:R-:W-:Y:S01]  /*dcd0*/  @!UP1 ULDC UR13, c[0x0][0xb54] ;  /* 0x0002d500000d9ab9 */ /* 0x000fe20000000800 */
[----:B------:R-:W-:Y:S01]  /*dce0*/  IMAD R7, R6, UR10, R7 ;  /* 0x0000000a06077c24 */ /* 0x000fe2000f8e0207 */
[----:B------:R-:W-:-:S03]  /*dcf0*/  IADD3.X R5, R5, UR9, R8, P2, P3 ;  /* 0x0000000905057c10 */ /* 0x000fc600097e6408 */
[----:B------:R-:W-:-:S04]  /*dd00*/  IMAD.WIDE.U32 R4, R11, UR10, R4 ;  /* 0x0000000a0b047c25 */ /* 0x000fc8000f8e0004 */
[----:B------:R-:W-:Y:S01]  /*dd10*/  IMAD.IADD R5, R5, 0x1, R7 ;  /* 0x0000000105057824 */ /* 0x000fe200078e0207 */
[----:B------:R-:W-:-:S04]  /*dd20*/  LEA R8, P2, R4, UR12, 0x2 ;  /* 0x0000000c04087c11 */ /* 0x000fc8000f8410ff */
[----:B------:R-:W-:Y:S01]  /*dd30*/  LEA.HI.X R10, R4, UR13, R5, 0x2, P2 ;  /* 0x0000000d040a7c11 */ /* 0x000fe200090f1405 */
[----:B------:R-:W-:Y:S08]  /*dd40*/  @P4 BRA `(.L_x_1316) ;  /* 0x0000000000104947 */ /* 0x000ff00003800000 */
[----:B------:R-:W-:Y:S05]  /*dd50*/  @!P0 BRA `(.L_x_1316) ;  /* 0x00000000000c8947 */ /* 0x000fea0003800000 */
[----:B------:R-:W2:Y:S04]  /*dd60*/  LDG.E R4, desc[UR54][R30.64] ;  /* 0x000000361e047981 */ /* 0x000ea8000c1e1900 */
[----:B-----5:R-:W2:Y:S02]  /*dd70*/  LDG.E R9, desc[UR54][R30.64+0x4] ;  /* 0x000004361e097981 */ /* 0x020ea4000c1e1900 */
[----:B--2---:R-:W-:-:S07]  /*dd80*/  IMAD.IADD R9, R9, 0x1, -R4 ;  /* 0x0000000109097824 */ /* 0x004fce00078e0a04 */
.L_x_1316:
[----:B------:R-:W2:Y:S01]  /*dd90*/  LDL R11, [R1+0x34] ;  /* 0x00003400010b7983 */ /* 0x000ea20000100800 */
[----:B------:R-:W0:Y:S03]  /*dda0*/  S2R R4, SR_TID.X ;  /* 0x0000000000047919 */ /* 0x000e260000002100 */
[----:B------:R-:W-:Y:S04]  /*ddb0*/  SHFL.IDX PT, R5, R10, RZ, 0x1c1f ;  /* 0x001c1fff0a057589 */ /* 0x000fe800000e0000 */
[----:B------:R-:W-:Y:S04]  /*ddc0*/  SHFL.IDX PT, R6, R8, 0x1, 0x1c1f ;  /* 0x003c1f0008067f89 */ /* 0x000fe800000e0000 */
[----:B------:R-:W-:Y:S01]  /*ddd0*/  SHFL.IDX PT, R7, R10, 0x1, 0x1c1f ;  /* 0x003c1f000a077f89 */ /* 0x000fe200000e0000 */
[----:B0-----:R-:W-:-:S05]  /*dde0*/  VIADD R14, R4, 0xffffff80 ;  /* 0xffffff80040e7836 */ /* 0x001fca0000000000 */
[----:B------:R-:W-:-:S04]  /*ddf0*/  SHF.R.S32.HI R12, RZ, 0x1f, R14 ;  /* 0x0000001fff0c7819 */ /* 0x000fc8000001140e */
[----:B------:R-:W-:Y:S01]  /*de00*/  LEA.HI R12, R12, R14, RZ, 0x7 ;  /* 0x0000000e0c0c7211 */ /* 0x000fe200078f38ff */
[----:B------:R-:W0:Y:S03]  /*de10*/  SHFL.IDX PT, R4, R8, RZ, 0x1c1f ;  /* 0x001c1fff08047589 */ /* 0x000e2600000e0000 */
[----:B------:R-:W-:Y:S01]  /*de20*/  LOP3.LUT R12, R12, 0xffffff80, RZ, 0xc0, !PT ;  /* 0xffffff800c0c7812 */ /* 0x000fe200078ec0ff */
[----:B-----5:R-:W-:-:S04]  /*de30*/  IMAD R30, R9, R32, RZ ;  /* 0x00000020091e7224 */ /* 0x020fc800078e02ff */
[----:B------:R-:W-:Y:S01]  /*de40*/  IMAD.IADD R12, R14, 0x1, -R12 ;  /* 0x000000010e0c7824 */ /* 0x000fe200078e0a0c */
[----:B------:R-:W-:-:S04]  /*de50*/  PLOP3.LUT P3, PT, PT, PT, UP1, 0x80, 0x0 ;  /* 0x000000000000781c */ /* 0x000fc80003f6f018 */
[----:B------:R-:W-:Y:S01]  /*de60*/  LOP3.LUT P0, RZ, R12, 0x3, RZ, 0xc0, !PT ;  /* 0x000000030cff7812 */ /* 0x000fe2000780c0ff */
[----:B--2---:R-:W-:-:S04]  /*de70*/  VIADD R11, R11, UR39 ;  /* 0x000000270b0b7c36 */ /* 0x004fc80008000000 */
[C---:B------:R-:W-:Y:S01]  /*de80*/  VIADD R9, R11.reuse, 0x8 ;  /* 0x000000080b097836 */ /* 0x040fe20000000000 */
[----:B------:R-:W-:-:S04]  /*de90*/  ISETP.GE.OR P2, PT, R11, R30, P0 ;  /* 0x0000001e0b00720c */ /* 0x000fc80000746670 */
[----:B------:R-:W-:-:S09]  /*dea0*/  ISETP.GE.OR P0, PT, R9, R30, P0 ;  /* 0x0000001e0900720c */ /* 0x000fd20000706670 */
[----:B0-----:R0:W-:Y:S01]  /*deb0*/  @!P2 ST.E desc[UR54][R4.64], R21 ;  /* 0x000000150400a985 */ /* 0x0011e2000c101936 */
[----:B------:R-:W-:-:S03]  /*dec0*/  ISETP.GE.AND P2, PT, R11, R30, PT ;  /* 0x0000001e0b00720c */ /* 0x000fc60003f46270 */
[----:B------:R0:W-:Y:S01]  /*ded0*/  @!P0 ST.E desc[UR54][R6.64], R20 ;  /* 0x0000001406008985 */ /* 0x0001e2000c101936 */
[----:B------:R-:W-:Y:S01]  /*dee0*/  ISETP.GE.AND P0, PT, R9, R30, PT ;  /* 0x0000001e0900720c */ /* 0x000fe20003f06270 */
[----:B------:R-:W-:-:S12]  /*def0*/  @P3 BRA `(.L_x_1317) ;  /* 0x0000000400c43947 */ /* 0x000fd80003800000 */
[----:B------:R-:W1:Y:S01]  /*df00*/  S2R R12, SR_TID.X ;  /* 0x00000000000c7919 */ /* 0x000e620000002100 */
[----:B------:R-:W-:Y:S01]  /*df10*/  ULDC.64 UR12, c[0x0][0xaa0] ;  /* 0x0002a800000c7ab9 */ /* 0x000fe20000000a00 */
[----:B-1----:R-:W-:-:S05]  /*df20*/  VIADD R12, R12, 0xffffff80 ;  /* 0xffffff800c0c7836 */ /* 0x002fca0000000000 */
[----:B------:R-:W-:-:S04]  /*df30*/  SHF.R.S32.HI R35, RZ, 0x1f, R12 ;  /* 0x0000001fff237819 */ /* 0x000fc8000001140c */
[----:B------:R-:W-:-:S04]  /*df40*/  LEA.HI R35, R35, R12, RZ, 0x3 ;  /* 0x0000000c23237211 */ /* 0x000fc800078f18ff */
[----:B------:R-:W-:-:S05]  /*df50*/  SHF.R.S32.HI R35, RZ, 0x3, R35 ;  /* 0x00000003ff237819 */ /* 0x000fca0000011423 */
[----:B------:R-:W-:-:S04]  /*df60*/  IMAD R3, R35, 0x40, R19 ;  /* 0x0000004023037824 */ /* 0x000fc800078e0213 */
[----:B------:R-:W-:-:S03]  /*df70*/  IMAD.WIDE R28, R3, 0x2, R28 ;  /* 0x00000002031c7825 */ /* 0x000fc600078e021c */
[C---:B------:R-:W-:Y:S02]  /*df80*/  IADD3 R9, P0, R28.reuse, 0x1800, RZ ;  /* 0x000018001c097810 */ /* 0x040fe40007f1e0ff */
[C---:B------:R-:W-:Y:S02]  /*df90*/  IADD3 R13, P2, R28.reuse, 0x3000, RZ ;  /* 0x000030001c0d7810 */ /* 0x040fe40007f5e0ff */
[----:B0-----:R-:W-:Y:S02]  /*dfa0*/  LOP3.LUT R5, R28, 0x380, RZ, 0xc0, !PT ;  /* 0x000003801c057812 */ /* 0x001fe400078ec0ff */
        /* <DEDUP_REMOVED lines=11> */
[----:B------:R-:W2:Y:S04]  /*e060*/  LD.E.128 R4, desc[UR54][R4.64] ;  /* 0x0000003604047980 */ /* 0x000ea8000c101d00 */
[----:B------:R-:W3:Y:S04]  /*e070*/  LD.E.128 R8, desc[UR54][R8.64] ;  /* 0x0000003608087980 */ /* 0x000ee8000c101d00 */
[----:B------:R-:W4:Y:S01]  /*e080*/  LD.E.128 R12, desc[UR54][R12.64] ;  /* 0x000000360c0c7980 */ /* 0x000f22000c101d00 */
[----:B------:R-:W-:-:S04]  /*e090*/  IADD3 R3, P0, R28, 0x4800, RZ ;  /* 0x000048001c037810 */ /* 0x000fc80007f1e0ff */
[----:B------:R-:W-:Y:S01]  /*e0a0*/  LOP3.LUT R2, R3, 0x380, RZ, 0xc0, !PT ;  /* 0x0000038003027812 */ /* 0x000fe200078ec0ff */
[----:B------:R-:W-:Y:S01]  /*e0b0*/  IMAD.X R25, RZ, RZ, R29, P0 ;  /* 0x000000ffff197224 */ /* 0x000fe200000e061d */
[----:B------:R-:W-:Y:S01]  /*e0c0*/  UIMAD UR9, UR14, UR12, URZ ;  /* 0x0000000c0e0972a4 */ /* 0x000fe2000f8e023f */
[----:B------:R-:W0:Y:S01]  /*e0d0*/  @P1 LDC R29, c[0x0][0xbf0] ;  /* 0x0002fc00ff1d1b82 */ /* 0x000e220000000800 */
[----:B------:R-:W-:-:S04]  /*e0e0*/  SHF.R.U64 R2, R2, 0x3, RZ ;  /* 0x0000000302027819 */ /* 0x000fc800000012ff */
[----:B------:R-:W-:-:S03]  /*e0f0*/  LOP3.LUT R24, R2, R3, RZ, 0x3c, !PT ;  /* 0x0000000302187212 */ /* 0x000fc600078e3cff */
[----:B------:R-:W1:Y:S01]  /*e100*/  @P1 LDC R3, c[0x0][0xbec] ;  /* 0x0002fb00ff031b82 */ /* 0x000e620000000800 */
[----:B------:R-:W-:Y:S02]  /*e110*/  UIMAD.WIDE.U32 UR10, UR4, UR12, URZ ;  /* 0x0000000c040a72a5 */ /* 0x000fe4000f8e003f */
[----:B------:R-:W-:Y:S01]  /*e120*/  UIMAD UR9, UR4, UR13, UR9 ;  /* 0x0000000d040972a4 */ /* 0x000fe2000f8e0209 */
[----:B------:R-:W-:Y:S01]  /*e130*/  IMAD R2, R18, 0x30, R35 ;  /* 0x0000003012027824 */ /* 0x000fe200078e0223 */
[----:B------:R-:W5:Y:S01]  /*e140*/  LD.E.128 R24, desc[UR54][R24.64] ;  /* 0x0000003618187980 */ /* 0x000f62000c101d00 */
[----:B------:R-:W-:Y:S01]  /*e150*/  ULDC.64 UR12, c[0x0][0xae8] ;  /* 0x0002ba00000c7ab9 */ /* 0x000fe20000000a00 */
[----:B------:R-:W-:Y:S01]  /*e160*/  UIADD3 UR11, UR11, UR9, URZ ;  /* 0x000000090b0b7290 */ /* 0x000fe2000fffe03f */
[----:B------:R-:W-:Y:S01]  /*e170*/  VIADD R28, R2, UR39 ;  /* 0x00000027021c7c36 */ /* 0x000fe20008000000 */
[----:B------:R-:W-:Y:S01]  /*e180*/  USHF.R.S32.HI UR4, URZ, 0x1f, UR8 ;  /* 0x0000001f3f047899 */ /* 0x000fe20008011408 */
[----:B------:R-:W-:Y:S01]  /*e190*/  @!PT LDS RZ, [RZ] ;  /* 0x00000000fffff984 */ /* 0x000fe20000000800 */
[----:B------:R-:W-:Y:S01]  /*e1a0*/  @!PT LDS RZ, [RZ] ;  /* 0x00000000fffff984 */ /* 0x000fe20000000800 */
[----:B------:R-:W-:Y:S01]  /*e1b0*/  @!PT LDS RZ, [RZ] ;  /* 0x00000000fffff984 */ /* 0x000fe20000000800 */
[----:B------:R-:W-:Y:S01]  /*e1c0*/  @!PT LDS RZ, [RZ] ;  /* 0x00000000fffff984 */ /* 0x000fe20000000800 */
[----:B------:R0:W-:Y:S06]  /*e1d0*/  MEMBAR.ALL.CTA ;  /* 0x0000000000007992 */ /* 0x0001ec0000008000 */
[----:B0-----:R-:W0:Y:S01]  /*e1e0*/  FENCE.VIEW.ASYNC.S ;  /* 0x00000000000073c6 */ /* 0x001e220000000000 */
[----:B------:R-:W-:Y:S01]  /*e1f0*/  UIMAD.WIDE.U32 UR10, UR37, UR12, UR10 ;  /* 0x0000000c250a72a5 */ /* 0x000fe2000f8e000a */
[----:B------:R-:W-:-:S02]  /*e200*/  IMAD.MOV.U32 R21, RZ, RZ, R28 ;  /* 0x000000ffff157224 */ /* 0x000fc400078e001c */
[----:B------:R-:W-:Y:S01]  /*e210*/  VIADD R0, R0, 0x16820 ;  /* 0x0001682000007836 */ /* 0x000fe20000000000 */
[----:B------:R-:W-:-:S03]  /*e220*/  UIMAD UR11, UR37, UR13, UR11 ;  /* 0x0000000d250b72a4 */ /* 0x000fc6000f8e020b */
[----:B------:R-:W-:Y:S01]  /*e230*/  ULDC.64 UR12, c[0x0][0xaf0] ;  /* 0x0002bc00000c7ab9 */ /* 0x000fe20000000a00 */
[----:B------:R-:W-:Y:S01]  /*e240*/  PRMT R0, RZ, 0x654, R0 ;  /* 0x00000654ff007816 */ /* 0x000fe20000000000 */
[----:B------:R-:W-:Y:S01]  /*e250*/  UIMAD UR4, UR4, UR12, URZ ;  /* 0x0000000c040472a4 */ /* 0x000fe2000f8e023f */
[----:B-1----:R-:W-:-:S03]  /*e260*/  @P1 IMAD.HI.U32 R2, R28, R3, RZ ;  /* 0x000000031c021227 */ /* 0x002fc600078e00ff */
[----:B------:R-:W-:Y:S02]  /*e270*/  UIMAD UR4, UR8, UR13, UR4 ;  /* 0x0000000d080472a4 */ /* 0x000fe4000f8e0204 */
[----:B------:R-:W-:Y:S01]  /*e280*/  UIMAD.WIDE.U32 UR8, UR8, UR12, UR10 ;  /* 0x0000000c080872a5 */ /* 0x000fe2000f8e000a */
[----:B------:R-:W-:Y:S02]  /*e290*/  @P1 SHF.R.U32.HI R21, RZ, R29, R2 ;  /* 0x0000001dff151219 */ /* 0x000fe40000011602 */
[----:B------:R-:W-:Y:S01]  /*e2a0*/  ULDC.64 UR10, c[0x0][0xae0] ;  /* 0x0002b800000a7ab9 */ /* 0x000fe20000000a00 */
[----:B------:R-:W-:Y:S01]  /*e2b0*/  UIADD3 UR4, UR9, UR4, URZ ;  /* 0x0000000409047290 */ /* 0x000fe2000fffe03f */
[--C-:B------:R-:W-:Y:S01]  /*e2c0*/  SHF.R.S32.HI R20, RZ, 0x1f, R21.reuse ;  /* 0x0000001fff147819 */ /* 0x100fe20000011415 */
[----:B------:R-:W-:Y:S01]  /*e2d0*/  IMAD.MOV R29, RZ, RZ, -R21 ;  /* 0x000000ffff1d7224 */ /* 0x000fe200078e0a15 */
[----:B0-----:R0:W-:Y:S01]  /*e2e0*/  SYNCS.ARRIVE.TRANS64.RED.A1T0 RZ, [R0+URZ], RZ ;  /* 0x000000ff00ff79a7 */ /* 0x0011e2000810043f */
[----:B------:R-:W-:-:S02]  /*e2f0*/  IMAD.U32 R3, RZ, RZ, UR9 ;  /* 0x00000009ff037e24 */ /* 0x000fc4000f8e00ff */
[----:B------:R-:W-:Y:S02]  /*e300*/  IMAD R20, R20, UR10, RZ ;  /* 0x0000000a14147c24 */ /* 0x000fe4000f8e02ff */
[----:B------:R-:W-:Y:S02]  /*e310*/  IMAD R29, R32, R29, R28 ;  /* 0x0000001d201d7224 */ /* 0x000fe400078e021c */
[----:B------:R-:W-:Y:S01]  /*e320*/  IMAD.U32 R2, RZ, RZ, UR8 ;  /* 0x00000008ff027e24 */ /* 0x000fe2000f8e00ff */
[----:B------:R-:W-:Y:S01]  /*e330*/  ULDC.64 UR8, c[0x0][0xad8] ;  /* 0x0002b60000087ab9 */ /* 0x000fe20000000a00 */
[----:B------:R-:W-:Y:S01]  /*e340*/  IMAD.U32 R3, RZ, RZ, UR4 ;  /* 0x00000004ff037e24 */ /* 0x000fe2000f8e00ff */
[----:B------:R-:W-:Y:S01]  /*e350*/  ULDC UR4, c[0x0][0xac8] ;  /* 0x0002b20000047ab9 */ /* 0x000fe20000000800 */
[C---:B------:R-:W-:Y:S01]  /*e360*/  IMAD R31, R21.reuse, UR11, R20 ;  /* 0x0000000b151f7c24 */ /* 0x040fe2000f8e0214 */
[----:B------:R-:W-:Y:S01]  /*e370*/  SHF.R.S32.HI R20, RZ, 0x1f, R29 ;  /* 0x0000001fff147819 */ /* 0x000fe2000001141d */
[----:B------:R-:W-:-:S04]  /*e380*/  IMAD.WIDE.U32 R2, R21, UR10, R2 ;  /* 0x0000000a15027c25 */ /* 0x000fc8000f8e0002 */
[----:B------:R-:W-:Y:S02]  /*e390*/  IMAD.IADD R3, R3, 0x1, R31 ;  /* 0x0000000103037824 */ /* 0x000fe400078e021f */
[----:B------:R-:W-:Y:S02]  /*e3a0*/  IMAD R20, R20, UR8, RZ ;  /* 0x0000000814147c24 */ /* 0x000fe4000f8e02ff */
[----:B------:R-:W-:-:S04]  /*e3b0*/  IMAD.WIDE.U32 R2, R29, UR8, R2 ;  /* 0x000000081d027c25 */ /* 0x000fc8000f8e0002 */
[----:B------:R-:W-:Y:S01]  /*e3c0*/  IMAD R21, R29, UR9, R20 ;  /* 0x000000091d157c24 */ /* 0x000fe2000f8e0214 */
[----:B------:R-:W-:Y:S01]  /*e3d0*/  ULDC.64 UR8, c[0x0][0xa80] ;  /* 0x0002a00000087ab9 */ /* 0x000fe20000000a00 */
[----:B------:R-:W-:Y:S01]  /*e3e0*/  VIADD R31, R35, UR39 ;  /* 0x00000027231f7c36 */ /* 0x000fe20008000000 */
[C---:B------:R-:W-:Y:S01]  /*e3f0*/  LEA R32, P0, R2.reuse, UR8, 0x1 ;  /* 0x0000000802207c11 */ /* 0x040fe2000f8008ff */
[----:B------:R-:W-:Y:S01]  /*e400*/  IMAD.IADD R3, R3, 0x1, R21 ;  /* 0x0000000103037824 */ /* 0x000fe200078e0215 */
[----:B------:R-:W-:Y:S01]  /*e410*/  SHF.R.S32.HI R35, RZ, 0x1f, R19 ;  /* 0x0000001fff237819 */ /* 0x000fe20000011413 */
[C---:B------:R-:W-:Y:S02]  /*e420*/  VIADD R21, R31.reuse, 0x60 ;  /* 0x000000601f157836 */ /* 0x040fe40000000000 */
[----:B------:R-:W1:Y:S01]  /*e430*/  SHFL.IDX PT, R20, R32, 0x1, 0x181f ;  /* 0x00381f0020147f89 */ /* 0x000e6200000e0000 */
[----:B------:R-:W-:Y:S01]  /*e440*/  LEA.HI.X R33, R2, UR9, R3, 0x1, P0 ;  /* 0x0000000902217c11 */ /* 0x000fe200080f0c03 */
[----:B------:R-:W-:Y:S01]  /*e450*/  VIADD R3, R31, 0x30 ;  /* 0x000000301f037836 */ /* 0x000fe20000000000 */
[----:B------:R-:W-:Y:S01]  /*e460*/  ISETP.GE.AND P0, PT, R19, UR4, PT ;  /* 0x0000000413007c0c */ /* 0x000fe2000bf06270 */
[----:B------:R-:W0:Y:S03]  /*e470*/  SHFL.IDX PT, R2, R32, RZ, 0x181f ;  /* 0x00181fff20027589 */ /* 0x000e2600000e0000 */
[-C--:B------:R-:W-:Y:S01]  /*e480*/  ISETP.GE.OR P1, PT, R31, R30.reuse, P0 ;  /* 0x0000001e1f00720c */ /* 0x080fe20000726670 */
[----:B------:R-:W0:Y:S01]  /*e490*/  SHFL.IDX PT, R28, R32, 0x2, 0x181f ;  /* 0x00581f00201c7f89 */ /* 0x000e2200000e0000 */
[-C--:B------:R-:W-:Y:S01]  /*e4a0*/  ISETP.GE.OR P2, PT, R3, R30.reuse, P0 ;  /* 0x0000001e0300720c */ /* 0x080fe20000746670 */
[----:B------:R-:W-:Y:S01]  /*e4b0*/  VIADD R31, R31, 0x90 ;  /* 0x000000901f1f7836 */ /* 0x000fe20000000000 */
[-C--:B------:R-:W-:Y:S01]  /*e4c0*/  ISETP.GE.OR P3, PT, R21, R30.reuse, P0 ;  /* 0x0000001e1500720c */ /* 0x080fe20000766670 */
[----:B------:R-:W0:Y:S03]  /*e4d0*/  SHFL.IDX PT, R34, R33, RZ, 0x181f ;  /* 0x00181fff21227589 */ /* 0x000e2600000e0000 */
[----:B------:R-:W-:Y:S01]  /*e4e0*/  ISETP.GE.OR P0, PT, R31, R30, P0 ;  /* 0x0000001e1f00720c */ /* 0x000fe20000706670 */
[----:B------:R-:W0:Y:S04]  /*e4f0*/  SHFL.IDX PT, R36, R33, 0x1, 0x181f ;  /* 0x00381f0021247f89 */ /* 0x000e2800000e0000 */
[----:B------:R-:W0:Y:S02]  /*e500*/  SHFL.IDX PT, R38, R33, 0x2, 0x181f ;  /* 0x00581f0021267f89 */ /* 0x000e2400000e0000 */
[----:B-1----:R-:W-:-:S02]  /*e510*/  @!P2 LEA R20, P5, R19, R20, 0x1 ;  /* 0x000000141314a211 */ /* 0x002fc400078a08ff */
[----:B------:R-:W1:Y:S01]  /*e520*/  SHFL.IDX PT, R32, R32, 0x3, 0x181f ;  /* 0x00781f0020207f89 */ /* 0x000e6200000e0000 */
[----:B0-----:R-:W-:-:S03]  /*e530*/  @!P1 LEA R2, P4, R19, R2, 0x1 ;  /* 0x0000000213029211 */ /* 0x001fc600078808ff */
[----:B------:R0:W0:Y:S01]  /*e540*/  SHFL.IDX PT, R0, R33, 0x3, 0x181f ;  /* 0x00781f0021007f89 */ /* 0x00002200000e0000 */
[C---:B------:R-:W-:Y:S02]  /*e550*/  @!P3 LEA R28, P6, R19.reuse, R28, 0x1 ;  /* 0x0000001c131cb211 */ /* 0x040fe400078c08ff */
[C-C-:B------:R-:W-:Y:S02]  /*e560*/  @!P1 LEA.HI.X R3, R19.reuse, R34, R35.reuse, 0x1, P4 ;  /* 0x0000002213039211 */ /* 0x140fe400020f0c23 */
[C-C-:B------:R-:W-:Y:S02]  /*e570*/  @!P2 LEA.HI.X R21, R19.reuse, R36, R35.reuse, 0x1, P5 ;  /* 0x000000241315a211 */ /* 0x140fe400028f0c23 */
[----:B------:R-:W-:Y:S01]  /*e580*/  @!P3 LEA.HI.X R29, R19, R38, R35, 0x1, P6 ;  /* 0x00000026131db211 */ /* 0x000fe200030f0c23 */
[----:B--2---:R2:W-:Y:S04]  /*e590*/  @!P1 ST.E.128 desc[UR54][R2.64], R4 ;  /* 0x0000000402009985 */ /* 0x0045e8000c101d36 */
[----:B---3--:R2:W-:Y:S04]  /*e5a0*/  @!P2 ST.E.128 desc[UR54][R20.64], R8 ;  /* 0x000000081400a985 */ /* 0x0085e8000c101d36 */
[----:B----4-:R2:W-:Y:S01]  /*e5b0*/  @!P3 ST.E.128 desc[UR54][R28.64], R12 ;  /* 0x0000000c1c00b985 */ /* 0x0105e2000c101d36 */
[----:B01----:R-:W-:Y:S05]  /*e5c0*/  @P0 BRA `(.L_x_1318) ;  /* 0x0000001000c00947 */ /* 0x003fea0003800000 */
[----:B--2---:R-:W-:-:S04]  /*e5d0*/  LEA R2, P0, R19, R32, 0x1 ;  /* 0x0000002013027211 */ /* 0x004fc800078008ff */
[----:B------:R-:W-:-:S05]  /*e5e0*/  LEA.HI.X R3, R19, R0, R35, 0x1, P0 ;  /* 0x0000000013037211 */ /* 0x000fca00000f0c23 */
[----:B-----5:R3:W-:Y:S01]  /*e5f0*/  ST.E.128 desc[UR54][R2.64], R24 ;  /* 0x0000001802007985 */ /* 0x0207e2000c101d36 */
[----:B------:R-:W-:Y:S05]  /*e600*/  BRA `(.L_x_1318) ;  /* 0x0000001000b07947 */ /* 0x000fea0003800000 */
.L_x_1317:
[----:B------:R-:W-:Y:S01]  /*e610*/  ULDC.64 UR12, c[0x0][0xb08] ;  /* 0x0002c200000c7ab9 */ /* 0x000fe20000000a00 */
[----:B0-----:R-:W0:Y:S01]  /*e620*/  @P1 LDC R4, c[0x0][0xbec] ;  /* 0x0002fb00ff041b82 */ /* 0x001e220000000800 */
[----:B------:R-:W-:Y:S01]  /*e630*/  UIMAD UR9, UR14, UR12, URZ ;  /* 0x0000000c0e0972a4 */ /* 0x000fe2000f8e023f */
[----:B------:R-:W-:Y:S01]  /*e640*/  IMAD.MOV.U32 R7, RZ, RZ, R13 ;  /* 0x000000ffff077224 */ /* 0x000fe200078e000d */
[----:B------:R-:W-:Y:S01]  /*e650*/  UIMAD.WIDE.U32 UR10, UR4, UR12, URZ ;  /* 0x0000000c040a72a5 */ /* 0x000fe2000f8e003f */
[----:B------:R-:W-:Y:S01]  /*e660*/  BSSY B1, `(.L_x_1319) ;  /* 0x0000055000017945 */ /* 0x000fe20003800000 */
[----:B------:R-:W-:Y:S01]  /*e670*/  UIMAD UR9, UR4, UR13, UR9 ;  /* 0x0000000d040972a4 */ /* 0x000fe2000f8e0209 */
[----:B------:R-:W-:Y:S01]  /*e680*/  SHF.R.S32.HI R20, RZ, 0x1f, R22 ;  /* 0x0000001fff147819 */ /* 0x000fe20000011416 */
[----:B------:R-:W-:Y:S01]  /*e690*/  USHF.R.S32.HI UR4, URZ, 0x1f, UR8 ;  /* 0x0000001f3f047899 */ /* 0x000fe20008011408 */
[----:B------:R-:W1:Y:S01]  /*e6a0*/  @P1 LDC R5, c[0x0][0xbf0] ;  /* 0x0002fc00ff051b82 */ /* 0x000e620000000800 */
[----:B------:R-:W-:Y:S01]  /*e6b0*/  UIADD3 UR11, UR11, UR9, URZ ;  /* 0x000000090b0b7290 */ /* 0x000fe2000fffe03f */
[----:B------:R-:W-:Y:S01]  /*e6c0*/  SHF.R.S32.HI R24, RZ, 0x1f, R152 ;  /* 0x0000001fff187819 */ /* 0x000fe20000011498 */
[----:B------:R-:W-:Y:S01]  /*e6d0*/  ULDC.64 UR12, c[0x0][0xb38] ;  /* 0x0002ce00000c7ab9 */ /* 0x000fe20000000a00 */
[----:B------:R-:W-:Y:S01]  /*e6e0*/  SHF.R.S32.HI R25, RZ, 0x1f, R153 ;  /* 0x0000001fff197819 */ /* 0x000fe20000011499 */
[----:B------:R-:W-:Y:S01]  /*e6f0*/  UIMAD.WIDE.U32 UR10, UR37, UR12, UR10 ;  /* 0x0000000c250a72a5 */ /* 0x000fe2000f8e000a */
[----:B------:R-:W-:-:S02]  /*e700*/  SHF.R.S32.HI R26, RZ, 0x1f, R154 ;  /* 0x0000001fff1a7819 */ /* 0x000fc4000001149a */
[----:B------:R-:W-:Y:S01]  /*e710*/  SHF.R.S32.HI R27, RZ, 0x1f, R155 ;  /* 0x0000001fff1b7819 */ /* 0x000fe2000001149b */
[----:B------:R-:W-:Y:S01]  /*e720*/  UIMAD UR11, UR37, UR13, UR11 ;  /* 0x0000000d250b72a4 */ /* 0x000fe2000f8e020b */
[----:B------:R-:W-:Y:S02]  /*e730*/  SHF.R.S32.HI R28, RZ, 0x1f, R156 ;  /* 0x0000001fff1c7819 */ /* 0x000fe4000001149c */
[----:B------:R-:W-:Y:S01]  /*e740*/  ULDC.64 UR12, c[0x0][0xb40] ;  /* 0x0002d000000c7ab9 */ /* 0x000fe20000000a00 */
[----:B------:R-:W-:Y:S01]  /*e750*/  SHF.R.S32.HI R29, RZ, 0x1f, R157 ;  /* 0x0000001fff1d7819 */ /* 0x000fe2000001149d */
[----:B------:R-:W-:Y:S01]  /*e760*/  UIMAD UR4, UR4, UR12, URZ ;  /* 0x0000000c040472a4 */ /* 0x000fe2000f8e023f */
[----:B------:R-:W-:Y:S01]  /*e770*/  SHF.R.S32.HI R30, RZ, 0x1f, R16 ;  /* 0x0000001fff1e7819 */ /* 0x000fe20000011410 */
[----:B0-----:R-:W-:Y:S02]  /*e780*/  @P1 IMAD.HI.U32 R4, R13, R4, RZ ;  /* 0x000000040d041227 */ /* 0x001fe400078e00ff */
[----:B------:R-:W-:-:S02]  /*e790*/  UIMAD UR4, UR8, UR13, UR4 ;  /* 0x0000000d080472a4 */ /* 0x000fc4000f8e0204 */
[----:B------:R-:W-:-:S03]  /*e7a0*/  UIMAD.WIDE.U32 UR8, UR8, UR12, UR10 ;  /* 0x0000000c080872a5 */ /* 0x000fc6000f8e000a */
[----:B------:R-:W-:Y:S01]  /*e7b0*/  ULDC.64 UR10, c[0x0][0xb48] ;  /* 0x0002d200000a7ab9 */ /* 0x000fe20000000a00 */
[----:B------:R-:W-:Y:S01]  /*e7c0*/  UIADD3 UR9, UR9, UR4, URZ ;  /* 0x0000000409097290 */ /* 0x000fe2000fffe03f */
[----:B-1----:R-:W-:-:S03]  /*e7d0*/  @P1 SHF.R.U32.HI R7, RZ, R5, R4 ;  /* 0x00000005ff071219 */ /* 0x002fc60000011604 */
[----:B------:R-:W-:Y:S01]  /*e7e0*/  UIMAD.WIDE.U32 UR8, UR41, UR10, UR8 ;  /* 0x0000000a290872a5 */ /* 0x000fe2000f8e0008 */
[--C-:B------:R-:W-:Y:S01]  /*e7f0*/  SHF.R.S32.HI R4, RZ, 0x1f, R7.reuse ;  /* 0x0000001fff047819 */ /* 0x100fe20000011407 */
[----:B------:R-:W-:Y:S02]  /*e800*/  IMAD.MOV R9, RZ, RZ, -R7 ;  /* 0x000000ffff097224 */ /* 0x000fe400078e0a07 */
[----:B------:R-:W-:Y:S02]  /*e810*/  UIMAD UR41, UR41, UR11, UR9 ;  /* 0x0000000b292972a4 */ /* 0x000fe4000f8e0209 */
[----:B------:R-:W-:Y:S01]  /*e820*/  IMAD R9, R32, R9, R13 ;  /* 0x0000000920097224 */ /* 0x000fe200078e020d */
[----:B------:R-:W-:Y:S01]  /*e830*/  ULDC.64 UR10, c[0x0][0xb30] ;  /* 0x0002cc00000a7ab9 */ /* 0x000fe20000000a00 */
[----:B------:R-:W-:Y:S02]  /*e840*/  IMAD.U32 R5, RZ, RZ, UR9 ;  /* 0x00000009ff057e24 */ /* 0x000fe4000f8e00ff */
[----:B------:R-:W-:-:S02]  /*e850*/  IMAD R6, R4, UR10, RZ ;  /* 0x0000000a04067c24 */ /* 0x000fc4000f8e02ff */
[----:B------:R-:W-:Y:S01]  /*e860*/  IMAD.U32 R4, RZ, RZ, UR8 ;  /* 0x00000008ff047e24 */ /* 0x000fe2000f8e00ff */
[----:B------:R-:W-:Y:S01]  /*e870*/  ULDC.64 UR8, c[0x0][0xb28] ;  /* 0x0002ca0000087ab9 */ /* 0x000fe20000000a00 */
[----:B------:R-:W-:Y:S02]  /*e880*/  IMAD.U32 R5, RZ, RZ, UR41 ;  /* 0x00000029ff057e24 */ /* 0x000fe4000f8e00ff */
        /* <DEDUP_REMOVED lines=11> */
[----:B------:R-:W-:Y:S01]  /*e940*/  PRMT R6, RZ, 0x654, R6 ;  /* 0x00000654ff067816 */ /* 0x000fe20000000006 */
[----:B------:R0:W1:Y:S01]  /*e950*/  SHFL.IDX PT, R21, R0, RZ, 0x1c1f ;  /* 0x001c1fff00157589 */ /* 0x00006200000e0000 */
[----:B------:R-:W-:Y:S02]  /*e960*/  LEA.HI.X R14, R4, UR9, R5, 0x2, P1 ;  /* 0x00000009040e7c11 */ /* 0x000fe400088f1405 */
[----:B------:R0:W-:Y:S03]  /*e970*/  SYNCS.ARRIVE.TRANS64.RED.A1T0 RZ, [R6+URZ], RZ ;  /* 0x000000ff06ff79a7 */ /* 0x0001e6000810043f */
[----:B------:R0:W2:Y:S01]  /*e980*/  SHFL.IDX PT, R15, R14, RZ, 0x1c1f ;  /* 0x001c1fff0e0f7589 */ /* 0x0000a200000e0000 */
[----:B------:R-:W-:Y:S05]  /*e990*/  @P2 BRA `(.L_x_1320) ;  /* 0x0000000000842947 */ /* 0x000fea0003800000 */
[----:B------:R-:W-:Y:S02]  /*e9a0*/  ULDC UR4, c[0x0][0xac8] ;  /* 0x0002b20000047ab9 */ /* 0x000fe40000000800 */
[----:B------:R-:W-:Y:S02]  /*e9b0*/  ISETP.GE.AND P2, PT, R16, UR4, PT ;  /* 0x0000000410007c0c */ /* 0x000fe4000bf46270 */
[----:B------:R-:W-:Y:S02]  /*e9c0*/  ISETP.GE.AND P3, PT, R157, UR4, PT ;  /* 0x000000049d007c0c */ /* 0x000fe4000bf66270 */
[----:B------:R-:W-:Y:S02]  /*e9d0*/  ISETP.GE.AND P6, PT, R156, UR4, PT ;  /* 0x000000049c007c0c */ /* 0x000fe4000bfc6270 */
[----:B------:R-:W-:-:S07]  /*e9e0*/  ISETP.GE.AND P1, PT, R155, UR4, PT ;  /* 0x000000049b007c0c */ /* 0x000fce000bf26270 */
[CC--:B-1----:R-:W-:Y:S02]  /*e9f0*/  @!P2 LEA R4, P4, R16.reuse, R21.reuse, 0x2 ;  /* 0x000000151004a211 */ /* 0x0c2fe400078810ff */
[C---:B0-----:R-:W-:Y:S02]  /*ea00*/  @!P3 LEA R6, P5, R157.reuse, R21, 0x2 ;  /* 0x000000159d06b211 */ /* 0x041fe400078a10ff */
[-C--:B--2---:R-:W-:Y:S02]  /*ea10*/  @!P2 LEA.HI.X R5, R16, R15.reuse, R30, 0x2, P4 ;  /* 0x0000000f1005a211 */ /* 0x084fe400020f141e */
[----:B------:R-:W-:Y:S02]  /*ea20*/  @!P3 LEA.HI.X R7, R157, R15, R29, 0x2, P5 ;  /* 0x0000000f9d07b211 */ /* 0x000fe400028f141d */
[----:B------:R-:W-:Y:S01]  /*ea30*/  @!P6 LEA R8, P4, R156, R21, 0x2 ;  /* 0x000000159c08e211 */ /* 0x000fe200078810ff */
[----:B------:R0:W-:Y:S01]  /*ea40*/  @!P2 ST.E.64 desc[UR54][R4.64], R2 ;  /* 0x000000020400a985 */ /* 0x0001e2000c101b36 */
[----:B------:R-:W-:-:S02]  /*ea50*/  ISETP.GE.AND P2, PT, R154, UR4, PT ;  /* 0x000000049a007c0c */ /* 0x000fc4000bf46270 */
[----:B------:R-:W-:Y:S01]  /*ea60*/  @!P6 LEA.HI.X R9, R156, R15, R28, 0x2, P4 ;  /* 0x0000000f9c09e211 */ /* 0x000fe200020f141c */
[----:B------:R1:W-:Y:S01]  /*ea70*/  @!P3 ST.E.64 desc[UR54][R6.64], R92 ;  /* 0x0000005c0600b985 */ /* 0x0003e2000c101b36 */
[----:B------:R-:W-:Y:S02]  /*ea80*/  ISETP.GE.AND P3, PT, R153, UR4, PT ;  /* 0x0000000499007c0c */ /* 0x000fe4000bf66270 */
[C---:B------:R-:W-:Y:S01]  /*ea90*/  @!P1 LEA R10, P5, R155.reuse, R21, 0x2 ;  /* 0x000000159b0a9211 */ /* 0x040fe200078a10ff */
[----:B------:R3:W-:Y:S01]  /*eaa0*/  @!P6 ST.E.64 desc[UR54][R8.64], R96 ;  /* 0x000000600800e985 */ /* 0x0007e2000c101b36 */
[----:B------:R-:W-:Y:S02]  /*eab0*/  ISETP.GE.AND P4, PT, R152, UR4, PT ;  /* 0x0000000498007c0c */ /* 0x000fe4000bf86270 */
[----:B------:R-:W-:Y:S02]  /*eac0*/  ISETP.GE.AND P6, PT, R22, UR4, PT ;  /* 0x0000000416007c0c */ /* 0x000fe4000bfc6270 */
[----:B------:R-:W-:-:S02]  /*ead0*/  @!P1 LEA.HI.X R11, R155, R15, R27, 0x2, P5 ;  /* 0x0000000f9b0b9211 */ /* 0x000fc400028f141b */
[----:B------:R-:W-:-:S03]  /*eae0*/  @!P2 LEA R12, P5, R154, R21, 0x2 ;  /* 0x000000159a0ca211 */ /* 0x000fc600078a10ff */
[----:B------:R3:W-:Y:S01]  /*eaf0*/  @!P1 ST.E.64 desc[UR54][R10.64], R100 ;  /* 0x000000640a009985 */ /* 0x0007e2000c101b36 */
[C---:B0-----:R-:W-:Y:S02]  /*eb00*/  @!P3 LEA R2, P1, R153.reuse, R21, 0x2 ;  /* 0x000000159902b211 */ /* 0x041fe400078210ff */
[----:B------:R-:W-:Y:S02]  /*eb10*/  @!P2 LEA.HI.X R13, R154, R15, R26, 0x2, P5 ;  /* 0x0000000f9a0da211 */ /* 0x000fe400028f141a */
[----:B------:R-:W-:Y:S02]  /*eb20*/  @!P4 LEA R4, P5, R152, R21, 0x2 ;  /* 0x000000159804c211 */ /* 0x000fe400078a10ff */
[----:B------:R-:W-:Y:S01]  /*eb30*/  @!P3 LEA.HI.X R3, R153, R15, R25, 0x2, P1 ;  /* 0x0000000f9903b211 */ /* 0x000fe200008f1419 */
[----:B------:R3:W-:Y:S01]  /*eb40*/  @!P2 ST.E.64 desc[UR54][R12.64], R104 ;  /* 0x000000680c00a985 */ /* 0x0007e2000c101b36 */
[----:B-1----:R-:W-:Y:S02]  /*eb50*/  @!P6 LEA R6, P1, R22, R21, 0x2 ;  /* 0x000000151606e211 */ /* 0x002fe400078210ff */
[-C--:B------:R-:W-:Y:S01]  /*eb60*/  @!P4 LEA.HI.X R5, R152, R15.reuse, R24, 0x2, P5 ;  /* 0x0000000f9805c211 */ /* 0x080fe200028f1418 */
[----:B------:R3:W-:Y:S01]  /*eb70*/  @!P3 ST.E.64 desc[UR54][R2.64], R108 ;  /* 0x0000006c0200b985 */ /* 0x0007e2000c101b36 */
[----:B------:R-:W-:-:S03]  /*eb80*/  @!P6 LEA.HI.X R7, R22, R15, R20, 0x2, P1 ;  /* 0x0000000f1607e211 */ /* 0x000fc600008f1414 */
[----:B------:R3:W-:Y:S04]  /*eb90*/  @!P4 ST.E.64 desc[UR54][R4.64], R112 ;  /* 0x000000700400c985 */ /* 0x0007e8000c101b36 */
[----:B------:R3:W-:Y:S02]  /*eba0*/  @!P6 ST.E.64 desc[UR54][R6.64], R116 ;  /* 0x000000740600e985 */ /* 0x0007e4000c101b36 */
.L_x_1320:
[----:B------:R-:W-:Y:S05]  /*ebb0*/  BSYNC B1 ;  /* 0x0000000000017941 */ /* 0x000fea0003800000 */
.L_x_1319:
[----:B--2---:R4:W2:Y:S04]  /*ebc0*/  SHFL.IDX PT, R15, R14, 0x1, 0x1c1f ;  /* 0x003c1f000e0f7f89 */ /* 0x0048a800000e0000 */
[----:B-1----:R4:W1:Y:S01]  /*ebd0*/  SHFL.IDX PT, R21, R0, 0x1, 0x1c1f ;  /* 0x003c1f0000157f89 */ /* 0x00286200000e0000 */
[----:B------:R-:W-:Y:S05]  /*ebe0*/  @P0 BRA `(.L_x_1318) ;  /* 0x0000000c00380947 */ /* 0x000fea0003800000 */
[----:B------:R-:W-:Y:S02]  /*ebf0*/  ULDC UR4, c[0x0][0xac8] ;  /* 0x0002b20000047ab9 */ /* 0x000fe40000000800 */
[----:B------:R-:W-:Y:S02]  /*ec00*/  ISETP.GE.AND P1, PT, R16, UR4, PT ;  /* 0x0000000410007c0c */ /* 0x000fe4000bf26270 */
[----:B------:R-:W-:Y:S02]  /*ec10*/  ISETP.GE.AND P5, PT, R157, UR4, PT ;  /* 0x000000049d007c0c */ /* 0x000fe4000bfa6270 */
[----:B------:R-:W-:Y:S02]  /*ec20*/  ISETP.GE.AND P3, PT, R156, UR4, PT ;  /* 0x000000049c007c0c */ /* 0x000fe4000bf66270 */
[----:B------:R-:W-:-:S07]  /*ec30*/  ISETP.GE.AND P2, PT, R155, UR4, PT ;  /* 0x000000049b007c0c */ /* 0x000fce000bf46270 */
[CC--:B-1-3--:R-:W-:Y:S02]  /*ec40*/  @!P1 LEA R2, P0, R16.reuse, R21.reuse, 0x2 ;  /* 0x0000001510029211 */ /* 0x0cafe400078010ff */
[----:B------:R-:W-:Y:S02]  /*ec50*/  @!P5 LEA R4, P4, R157, R21, 0x2 ;  /* 0x000000159d04d211 */ /* 0x000fe400078810ff */
[-C--:B--2---:R-:W-:Y:S02]  /*ec60*/  @!P1 LEA.HI.X R3, R16, R15.reuse, R30, 0x2, P0 ;  /* 0x0000000f10039211 */ /* 0x084fe400000f141e */
[----:B------:R-:W-:Y:S02]  /*ec70*/  ISETP.GE.AND P0, PT, R153, UR4, PT ;  /* 0x0000000499007c0c */ /* 0x000fe4000bf06270 */
[----:B------:R-:W-:Y:S01]  /*ec80*/  @!P5 LEA.HI.X R5, R157, R15, R29, 0x2, P4 ;  /* 0x0000000f9d05d211 */ /* 0x000fe200020f141d */
[----:B------:R1:W-:Y:S01]  /*ec90*/  @!P1 ST.E.64 desc[UR54][R2.64], R90 ;  /* 0x0000005a02009985 */ /* 0x0003e2000c101b36 */
[----:B------:R-:W-:-:S02]  /*eca0*/  ISETP.GE.AND P1, PT, R154, UR4, PT ;  /* 0x000000049a007c0c */ /* 0x000fc4000bf26270 */
[----:B------:R-:W-:Y:S01]  /*ecb0*/  ISETP.GE.AND P4, PT, R152, UR4, PT ;  /* 0x0000000498007c0c */ /* 0x000fe2000bf86270 */
[----:B------:R2:W-:Y:S01]  /*ecc0*/  @!P5 ST.E.64 desc[UR54][R4.64], R94 ;  /* 0x0000005e0400d985 */ /* 0x0005e2000c101b36 */
[CC--:B0-----:R-:W-:Y:S02]  /*ecd0*/  @!P3 LEA R6, P6, R156.reuse, R21.reuse, 0x2 ;  /* 0x000000159c06b211 */ /* 0x0c1fe400078c10ff */
[C---:B------:R-:W-:Y:S02]  /*ece0*/  @!P2 LEA R8, P5, R155.reuse, R21, 0x2 ;  /* 0x000000159b08a211 */ /* 0x040fe400078a10ff */
[-C--:B------:R-:W-:Y:S02]  /*ecf0*/  @!P3 LEA.HI.X R7, R156, R15.reuse, R28, 0x2, P6 ;  /* 0x0000000f9c07b211 */ /* 0x080fe400030f141c */
[----:B------:R-:W-:-:S03]  /*ed00*/  @!P2 LEA.HI.X R9, R155, R15, R27, 0x2, P5 ;  /* 0x0000000f9b09a211 */ /* 0x000fc600028f141b */
[----:B------:R2:W-:Y:S01]  /*ed10*/  @!P3 ST.E.64 desc[UR54][R6.64], R98 ;  /* 0x000000620600b985 */ /* 0x0005e2000c101b36 */
[-C--:B-1----:R-:W-:Y:S02]  /*ed20*/  @!P1 LEA R2, P6, R154, R21.reuse, 0x2 ;  /* 0x000000159a029211 */ /* 0x082fe400078c10ff */
[CC--:B------:R-:W-:Y:S01]  /*ed30*/  @!P0 LEA R10, P3, R153.reuse, R21.reuse, 0x2 ;  /* 0x00000015990a8211 */ /* 0x0c0fe200078610ff */
[----:B------:R2:W-:Y:S01]  /*ed40*/  @!P2 ST.E.64 desc[UR54][R8.64], R102 ;  /* 0x000000660800a985 */ /* 0x0005e2000c101b36 */
[----:B------:R-:W-:Y:S02]  /*ed50*/  @!P4 LEA R12, P5, R152, R21, 0x2 ;  /* 0x00000015980cc211 */ /* 0x000fe400078a10ff */
[-C--:B------:R-:W-:Y:S02]  /*ed60*/  @!P1 LEA.HI.X R3, R154, R15.reuse, R26, 0x2, P6 ;  /* 0x0000000f9a039211 */ /* 0x080fe400030f141a */
[-C--:B------:R-:W-:Y:S02]  /*ed70*/  @!P0 LEA.HI.X R11, R153, R15.reuse, R25, 0x2, P3 ;  /* 0x0000000f990b8211 */ /* 0x080fe400018f1419 */
[----:B------:R-:W-:Y:S01]  /*ed80*/  @!P4 LEA.HI.X R13, R152, R15, R24, 0x2, P5 ;  /* 0x0000000f980dc211 */ /* 0x000fe200028f1418 */
[----:B------:R2:W-:Y:S04]  /*ed90*/  @!P1 ST.E.64 desc[UR54][R2.64], R106 ;  /* 0x0000006a02009985 */ /* 0x0005e8000c101b36 */
[----:B------:R2:W-:Y:S01]  /*eda0*/  @!P0 ST.E.64 desc[UR54][R10.64], R110 ;  /* 0x0000006e0a008985 */ /* 0x0005e2000c101b36 */
[----:B------:R-:W-:-:S03]  /*edb0*/  ISETP.GE.AND P0, PT, R22, UR4, PT ;  /* 0x0000000416007c0c */ /* 0x000fc6000bf06270 */
[----:B------:R2:W-:Y:S10]  /*edc0*/  @!P4 ST.E.64 desc[UR54][R12.64], R114 ;  /* 0x000000720c00c985 */ /* 0x0005f4000c101b36 */
[----:B------:R-:W-:Y:S05]  /*edd0*/  @P0 BRA `(.L_x_1318) ;  /* 0x0000000800bc0947 */ /* 0x000fea0003800000 */
[----:B--2---:R-:W-:-:S04]  /*ede0*/  LEA R2, P0, R22, R21, 0x2 ;  /* 0x0000001516027211 */ /* 0x004fc800078010ff */
[----:B------:R-:W-:-:S05]  /*edf0*/  LEA.HI.X R3, R22, R15, R20, 0x2, P0 ;  /* 0x0000000f16037211 */ /* 0x000fca00000f1414 */
[----:B------:R0:W-:Y:S01]  /*ee00*/  ST.E.64 desc[UR54][R2.64], R118 ;  /* 0x0000007602007985 */ /* 0x0001e2000c101b36 */
[----:B------:R-:W-:Y:S05]  /*ee10*/  BRA `(.L_x_1318) ;  /* 0x0000000800ac7947 */ /* 0x000fea0003800000 */
.L_x_1315:
[----:B------:R-:W-:Y:S02]  /*ee20*/  ULDC.64 UR8, c[0x0][0xc00] ;  /* 0x0003000000087ab9 */ /* 0x000fe40000000a00 */
[----:B------:R-:W-:-:S04]  /*ee30*/  UISETP.NE.U32.AND UP0, UPT, UR8, URZ, UPT ;  /* 0x0000003f0800728c */ /* 0x000fc8000bf05070 */
[----:B------:R-:W-:-:S03]  /*ee40*/  UISETP.NE.AND.EX UP0, UPT, UR9, URZ, UPT, UP0 ;  /* 0x0000003f0900728c */ /* 0x000fc6000bf05300 */
[----:B------:R-:W-:Y:S02]  /*ee50*/  ULDC.64 UR8, c[0x0][0xc00] ;  /* 0x0003000000087ab9 */ /* 0x000fe40000000a00 */
[----:B------:R-:W-:Y:S01]  /*ee60*/  UIMAD.WIDE UR8, UR38, 0x4, UR8 ;  /* 0x00000004260878a5 */ /* 0x000fe2000f8e0208 */
[----:B------:R-:W-:-:S05]  /*ee70*/  PLOP3.LUT P1, PT, PT, PT, UP0, 0x80, 0x0 ;  /* 0x000000000000781c */ /* 0x000fca0003f2f008 */
[----:B------:R-:W-:Y:S02]  /*ee80*/  IMAD.U32 R2, RZ, RZ, UR8 ;  /* 0x00000008ff027e24 */ /* 0x000fe4000f8e00ff */
[----:B------:R-:W-:Y:S01]  /*ee90*/  IMAD.U32 R3, RZ, RZ, UR9 ;  /* 0x00000009ff037e24 */ /* 0x000fe2000f8e00ff */
[----:B------:R-:W-:Y:S02]  /*eea0*/  ULDC.64 UR8, c[0x0][0xc08] ;  /* 0x0003020000087ab9 */ /* 0x000fe40000000a00 */
[----:B------:R-:W-:Y:S01]  /*eeb0*/  UISETP.NE.U32.AND UP1, UPT, UR8, URZ, UPT ;  /* 0x0000003f0800728c */ /* 0x000fe2000bf25070 */
[----:B------:R-:W-:Y:S02]  /*eec0*/  ULDC UR4, c[0x0][0xa88] ;  /* 0x0002a20000047ab9 */ /* 0x000fe40000000800 */
[----:B------:R-:W2:Y:S01]  /*eed0*/  @P1 LDG.E R6, desc[UR54][R2.64] ;  /* 0x0000003602061981 */ /* 0x000ea2000c1e1900 */
[----:B------:R-:W-:Y:S01]  /*eee0*/  UISETP.NE.AND.EX UP1, UPT, UR9, URZ, UPT, UP1 ;  /* 0x0000003f0900728c */ /* 0x000fe2000bf25310 */
[----:B------:R-:W-:Y:S01]  /*eef0*/  IMAD.U32 R0, RZ, RZ, UR4 ;  /* 0x00000004ff007e24 */ /* 0x000fe2000f8e00ff */
[----:B------:R-:W0:Y:S04]  /*ef00*/  S2R R7, SR_TID.X ;  /* 0x0000000000077919 */ /* 0x000e280000002100 */
[----:B------:R-:W-:-:S05]  /*ef10*/  PLOP3.LUT P2, PT, PT, PT, UP1, 0x80, 0x0 ;  /* 0x000000000000781c */ /* 0x000fca0003f4f018 */
[----:B------:R-:W-:Y:S02]  /*ef20*/  @UP1 ULDC.64 UR8, c[0x0][0xc08] ;  /* 0x0003020000081ab9 */ /* 0x000fe40000000a00 */
[----:B------:R-:W-:-:S06]  /*ef30*/  @UP1 UIMAD.WIDE UR8, UR38, 0x4, UR8 ;  /* 0x00000004260818a5 */ /* 0x000fcc000f8e0208 */
[----:B------:R-:W-:Y:S02]  /*ef40*/  IMAD.U32 R4, RZ, RZ, UR8 ;  /* 0x00000008ff047e24 */ /* 0x000fe4000f8e00ff */
[----:B------:R-:W-:-:S05]  /*ef50*/  IMAD.U32 R5, RZ, RZ, UR9 ;  /* 0x00000009ff057e24 */ /* 0x000fca000f8e00ff */
[----:B------:R1:W5:Y:S01]  /*ef60*/  @P2 LDG.E R0, desc[UR54][R4.64] ;  /* 0x0000003604002981 */ /* 0x000362000c1e1900 */
[----:B------:R-:W-:Y:S01]  /*ef70*/  UISETP.NE.AND UP1, UPT, UR46, URZ, UPT ;  /* 0x0000003f2e00728c */ /* 0x000fe2000bf25270 */
[----:B------:R-:W-:Y:S01]  /*ef80*/  UMOV UR4, URZ ;  /* 0x0000003f00047c82 */ /* 0x000fe20008000000 */
[----:B0-----:R-:W-:-:S09]  /*ef90*/  VIADD R8, R7, 0xffffff80 ;  /* 0xffffff8007087836 */ /* 0x001fd20000000000 */
[----:B------:R-:W-:Y:S01]  /*efa0*/  @!UP1 ULDC UR46, c[0x0][0xad4] ;  /* 0x0002b500002e9ab9 */ /* 0x000fe20000000800 */
[----:B------:R-:W-:Y:S02]  /*efb0*/  ISETP.GT.AND P0, PT, R8, 0xbf, PT ;  /* 0x000000bf0800780c */ /* 0x000fe40003f04270 */
[----:B--2---:R-:W-:Y:S01]  /*efc0*/  @P1 R2UR UR4, R6 ;  /* 0x00000000060412ca */ /* 0x004fe200000e0000 */
[----:B-1----:R-:W-:-:S14]  /*efd0*/  @P2 BRA `(.L_x_1321) ;  /* 0x0000000000102947 */ /* 0x002fdc0003800000 */
[----:B------:R-:W-:Y:S05]  /*efe0*/  @!P1 BRA `(.L_x_1321) ;  /* 0x00000000000c9947 */ /* 0x000fea0003800000 */
[----:B------:R-:W2:Y:S04]  /*eff0*/  LDG.E R5, desc[UR54][R2.64] ;  /* 0x0000003602057981 */ /* 0x000ea8000c1e1900 */
[----:B-----5:R-:W2:Y:S02]  /*f000*/  LDG.E R0, desc[UR54][R2.64+0x4] ;  /* 0x0000043602007981 */ /* 0x020ea4000c1e1900 */
[----:B--2---:R-:W-:-:S07]  /*f010*/  IMAD.IADD R0, R0, 0x1, -R5 ;  /* 0x0000000100007824 */ /* 0x004fce00078e0a05 */
.L_x_1321:
[----:B------:R-:W-:Y:S01]  /*f020*/  USHF.R.S32.HI UR13, URZ, 0x1f, UR38 ;  /* 0x0000001f3f0d7899 */ /* 0x000fe20008011426 */
[----:B------:R-:W-:Y:S01]  /*f030*/  BSSY B1, `(.L_x_1322) ;  /* 0x0000039000017945 */ /* 0x000fe20003800000 */
[----:B------:R-:W-:Y:S02]  /*f040*/  USHF.R.S32.HI UR21, URZ, 0x1f, UR4 ;  /* 0x0000001f3f157899 */ /* 0x000fe40008011404 */
[----:B------:R-:W-:Y:S02]  /*f050*/  USEL UR12, UR38, URZ, !UP0 ;  /* 0x0000003f260c7287 */ /* 0x000fe4000c000000 */
[----:B------:R-:W-:Y:S01]  /*f060*/  USEL UR13, UR13, URZ, !UP0 ;  /* 0x0000003f0d0d7287 */ /* 0x000fe2000c000000 */
[----:B------:R-:W-:Y:S11]  /*f070*/  @P0 BRA `(.L_x_1323) ;  /* 0x0000000000d00947 */ /* 0x000ff60003800000 */
[----:B------:R-:W0:Y:S01]  /*f080*/  LDC R9, c[0x0][0xbe8] ;  /* 0x0002fa00ff097b82 */ /* 0x000e220000000800 */
[----:B------:R-:W-:-:S05]  /*f090*/  IMAD.U32 R4, RZ, RZ, UR39 ;  /* 0x00000027ff047e24 */ /* 0x000fca000f8e00ff */
[----:B------:R-:W-:Y:S01]  /*f0a0*/  IADD3 R4, R4, -0x80, R7 ;  /* 0xffffff8004047810 */ /* 0x000fe20007ffe007 */
[----:B0----5:R-:W-:-:S05]  /*f0b0*/  IMAD R2, R0, R9, RZ ;  /* 0x0000000900027224 */ /* 0x021fca00078e02ff */
[----:B------:R-:W-:-:S13]  /*f0c0*/  ISETP.GE.AND P0, PT, R4, R2, PT ;  /* 0x000000020400720c */ /* 0x000fda0003f06270 */
[----:B------:R-:W-:Y:S05]  /*f0d0*/  @P0 BRA `(.L_x_1323) ;  /* 0x0000000000b80947 */ /* 0x000fea0003800000 */
[----:B------:R-:W-:Y:S01]  /*f0e0*/  ISETP.NE.AND P0, PT, R9, 0x1, PT ;  /* 0x000000010900780c */ /* 0x000fe20003f05270 */
[----:B------:R-:W-:Y:S01]  /*f0f0*/  UISETP.GT.AND UP0, UPT, UR46, 0x1, UPT ;  /* 0x000000012e00788c */ /* 0x000fe2000bf04270 */
[----:B------:R-:W-:Y:S01]  /*f100*/  IMAD.MOV.U32 R5, RZ, RZ, R4 ;  /* 0x000000ffff057224 */ /* 0x000fe200078e0004 */
[----:B------:R-:W-:Y:S02]  /*f110*/  UMOV UR19, 0x9b8 ;  /* 0x000009b800137882 */ /* 0x000fe40000000000 */
[----:B------:R-:W-:Y:S02]  /*f120*/  USEL UR19, UR19, 0x978, UP0 ;  /* 0x0000097813137887 */ /* 0x000fe40008000000 */
[----:B------:R-:W-:-:S06]  /*f130*/  USEL UR18, UR41, URZ, UP0 ;  /* 0x0000003f29127287 */ /* 0x000fcc0008000000 */
[----:B------:R-:W0:Y:S04]  /*f140*/  @P0 LDC R3, c[0x0][0xbec] ;  /* 0x0002fb00ff030b82 */ /* 0x000e280000000800 */
[----:B------:R-:W-:Y:S01]  /*f150*/  ULDC.64 UR8, c[0x0][UR19+0x218] ;  /* 0x0000860013087abb */ /* 0x000fe20008000a00 */
[----:B------:R-:W-:Y:S01]  /*f160*/  ULDC.64 UR14, c[0x0][UR19+0x220] ;  /* 0x00008800130e7abb */ /* 0x000fe20008000a00 */
[----:B------:R-:W-:Y:S01]  /*f170*/  ULDC.64 UR16, c[0x0][UR19+0x228] ;  /* 0x00008a0013107abb */ /* 0x000fe20008000a00 */
[----:B------:R-:W-:Y:S01]  /*f180*/  UIMAD.WIDE.U32 UR10, UR8, UR37, URZ ;  /* 0x00000025080a72a5 */ /* 0x000fe2000f8e003f */
[----:B------:R-:W1:Y:S01]  /*f190*/  @P0 LDC R7, c[0x0][0xbf0] ;  /* 0x0002fc00ff070b82 */ /* 0x000e620000000800 */
[----:B------:R-:W-:Y:S02]  /*f1a0*/  UIMAD UR20, UR9, UR37, URZ ;  /* 0x00000025091472a4 */ /* 0x000fe4000f8e023f */
[----:B------:R-:W-:-:S02]  /*f1b0*/  UIMAD UR15, UR15, UR12, URZ ;  /* 0x0000000c0f0f72a4 */ /* 0x000fc4000f8e023f */
[----:B------:R-:W-:Y:S02]  /*f1c0*/  UIMAD.WIDE.U32 UR22, UR16, UR18, URZ ;  /* 0x00000012101672a5 */ /* 0x000fe4000f8e003f */
[----:B------:R-:W-:Y:S02]  /*f1d0*/  UIMAD.WIDE.U32 UR8, UR14, UR12, URZ ;  /* 0x0000000c0e0872a5 */ /* 0x000fe4000f8e003f */
[----:B------:R-:W-:Y:S02]  /*f1e0*/  UIMAD UR16, UR17, UR18, URZ ;  /* 0x00000012111072a4 */ /* 0x000fe4000f8e023f */
[----:B------:R-:W-:Y:S02]  /*f1f0*/  UIMAD UR15, UR14, UR13, UR15 ;  /* 0x0000000d0e0f72a4 */ /* 0x000fe4000f8e020f */
[----:B------:R-:W-:Y:S02]  /*f200*/  UIADD3 UR10, UP1, UP2, UR8, UR10, UR4 ;  /* 0x0000000a080a7290 */ /* 0x000fe4000fa3e004 */
[----:B------:R-:W-:Y:S01]  /*f210*/  UIADD3 UR16, UR23, UR16, URZ ;  /* 0x0000001017107290 */ /* 0x000fe2000fffe03f */
[----:B0-----:R-:W-:Y:S01]  /*f220*/  @P0 IMAD.HI.U32 R2, R4, R3, RZ ;  /* 0x0000000304020227 */ /* 0x001fe200078e00ff */
[----:B------:R-:W-:-:S02]  /*f230*/  UIADD3 UR20, UR11, UR20, URZ ;  /* 0x000000140b147290 */ /* 0x000fc4000fffe03f */
[----:B------:R-:W-:Y:S01]  /*f240*/  UIADD3 UR15, UR9, UR15, URZ ;  /* 0x0000000f090f7290 */ /* 0x000fe2000fffe03f */
[----:B------:R-:W-:Y:S02]  /*f250*/  IMAD.U32 R3, RZ, RZ, UR23 ;  /* 0x00000017ff037e24 */ /* 0x000fe4000f8e00ff */
[----:B------:R-:W-:Y:S01]  /*f260*/  IMAD.U32 R6, RZ, RZ, UR16 ;  /* 0x00000010ff067e24 */ /* 0x000fe2000f8e00ff */
[----:B------:R-:W-:Y:S01]  /*f270*/  ULDC.64 UR8, c[0x0][UR19+0x210] ;  /* 0x0000840013087abb */ /* 0x000fe20008000a00 */
[----:B-1----:R-:W-:Y:S01]  /*f280*/  @P0 SHF.R.U32.HI R5, RZ, R7, R2 ;  /* 0x00000007ff050219 */ /* 0x002fe20000011602 */
[----:B------:R-:W-:-:S04]  /*f290*/  IMAD.U32 R2, RZ, RZ, UR22 ;  /* 0x00000016ff027e24 */ /* 0x000fc8000f8e00ff */
[--C-:B------:R-:W-:Y:S01]  /*f2a0*/  IMAD.MOV R7, RZ, RZ, -R5.reuse ;  /* 0x000000ffff077224 */ /* 0x100fe200078e0a05 */
[----:B------:R-:W-:Y:S01]  /*f2b0*/  IADD3 R2, P0, P1, R5, UR10, R2 ;  /* 0x0000000a05027c10 */ /* 0x000fe2000f91e002 */
[----:B------:R-:W-:Y:S01]  /*f2c0*/  UIADD3.X UR10, UR15, UR20, UR21, UP1, UP2 ;  /* 0x000000140f0a7290 */ /* 0x000fe20008fe4415 */
[----:B------:R-:W-:Y:S01]  /*f2d0*/  SHF.R.S32.HI R5, RZ, 0x1f, R5 ;  /* 0x0000001fff057819 */ /* 0x000fe20000011405 */
[----:B------:R-:W-:-:S04]  /*f2e0*/  IMAD R7, R9, R7, R4 ;  /* 0x0000000709077224 */ /* 0x000fc800078e0204 */
[----:B------:R-:W-:Y:S01]  /*f2f0*/  IADD3.X R3, R5, UR10, R6, P0, P1 ;  /* 0x0000000a05037c10 */ /* 0x000fe200087e2406 */
[C---:B------:R-:W-:Y:S01]  /*f300*/  IMAD R9, R7.reuse, UR9, RZ ;  /* 0x0000000907097c24 */ /* 0x040fe2000f8e02ff */
[----:B------:R-:W-:Y:S01]  /*f310*/  SHF.R.S32.HI R4, RZ, 0x1f, R7 ;  /* 0x0000001fff047819 */ /* 0x000fe20000011407 */
[----:B------:R-:W-:Y:S01]  /*f320*/  ULDC.64 UR10, c[0x0][0xba8] ;  /* 0x0002ea00000a7ab9 */ /* 0x000fe20000000a00 */
[----:B------:R-:W-:Y:S01]  /*f330*/  @!UP0 ULDC UR10, c[0x0][0xb50] ;  /* 0x0002d400000a8ab9 */ /* 0x000fe20000000800 */
[----:B------:R-:W-:Y:S01]  /*f340*/  IMAD.WIDE.U32 R2, R7, UR8, R2 ;  /* 0x0000000807027c25 */ /* 0x000fe2000f8e0002 */
[----:B------:R-:W-:-:S03]  /*f350*/  @!UP0 ULDC UR11, c[0x0][0xb54] ;  /* 0x0002d500000b8ab9 */ /* 0x000fc60000000800 */
[----:B------:R-:W-:Y:S01]  /*f360*/  IMAD R9, R4, UR8, R9 ;  /* 0x0000000804097c24 */ /* 0x000fe2000f8e0209 */
[----:B------:R-:W-:-:S03]  /*f370*/  LEA R4, P0, R2, UR10, 0x2 ;  /* 0x0000000a02047c11 */ /* 0x000fc6000f8010ff */
[----:B------:R-:W-:-:S05]  /*f380*/  IMAD.IADD R3, R3, 0x1, R9 ;  /* 0x0000000103037824 */ /* 0x000fca00078e0209 */
[----:B------:R-:W-:Y:S01]  /*f390*/  LEA.HI.X R5, R2, UR11, R3, 0x2, P0 ;  /* 0x0000000b02057c11 */ /* 0x000fe200080f1403 */
[----:B------:R-:W-:-:S05]  /*f3a0*/  IMAD.MOV.U32 R3, RZ, RZ, -0x800000 ;  /* 0xff800000ff037424 */ /* 0x000fca00078e00ff */
[----:B------:R0:W-:Y:S02]  /*f3b0*/  STG.E desc[UR54][R4.64], R3 ;  /* 0x0000000304007986 */ /* 0x0001e4000c101936 */
.L_x_1323:
[----:B------:R-:W-:Y:S05]  /*f3c0*/  BSYNC B1 ;  /* 0x0000000000017941 */ /* 0x000fea0003800000 */
.L_x_1322:
[----:B------:R-:W-:-:S06]  /*f3d0*/  UISETP.GT.AND UP0, UPT, UR46, 0x1, UPT ;  /* 0x000000012e00788c */ /* 0x000fcc000bf04270 */
[----:B------:R-:W-:-:S13]  /*f3e0*/  PLOP3.LUT P0, PT, PT, PT, UP0, 0x80, 0x0 ;  /* 0x000000000000781c */ /* 0x000fda0003f0f008 */
[----:B------:R-:W-:Y:S05]  /*f3f0*/  @P0 BRA `(.L_x_1318) ;  /* 0x0000000400340947 */ /* 0x000fea0003800000 */
[----:B------:R-:W1:Y:S01]  /*f400*/  LDC R11, c[0x0][0xbe8] ;  /* 0x0002fa00ff0b7b82 */ /* 0x000e620000000800 */
[----:B------:R-:W-:Y:S01]  /*f410*/  SHF.R.S32.HI R6, RZ, 0x1f, R8 ;  /* 0x0000001fff067819 */ /* 0x000fe20000011408 */
[----:B------:R-:W-:Y:S01]  /*f420*/  ULDC.64 UR14, c[0x0][0xaa0] ;  /* 0x0002a800000e7ab9 */ /* 0x000fe20000000a00 */
[----:B------:R-:W-:Y:S01]  /*f430*/  SHF.R.S32.HI R13, RZ, 0x1f, R19 ;  /* 0x0000001fff0d7819 */ /* 0x000fe20000011413 */
[----:B------:R-:W-:Y:S01]  /*f440*/  UIMAD UR10, UR21, UR14, URZ ;  /* 0x0000000e150a72a4 */ /* 0x000fe2000f8e023f */
[----:B------:R-:W-:Y:S01]  /*f450*/  LEA.HI R6, R6, R8, RZ, 0x3 ;  /* 0x0000000806067211 */ /* 0x000fe200078f18ff */
[----:B------:R-:W-:Y:S02]  /*f460*/  UIMAD.WIDE.U32 UR8, UR4, UR14, URZ ;  /* 0x0000000e040872a5 */ /* 0x000fe4000f8e003f */
[----:B------:R-:W-:Y:S01]  /*f470*/  UIMAD UR10, UR4, UR15, UR10 ;  /* 0x0000000f040a72a4 */ /* 0x000fe2000f8e020a */
[----:B------:R-:W-:-:S03]  /*f480*/  SHF.R.S32.HI R6, RZ, 0x3, R6 ;  /* 0x00000003ff067819 */ /* 0x000fc60000011406 */
[----:B------:R-:W-:Y:S02]  /*f490*/  UIADD3 UR9, UR9, UR10, URZ ;  /* 0x0000000a09097290 */ /* 0x000fe4000fffe03f */
[----:B------:R-:W-:Y:S01]  /*f4a0*/  IMAD R2, R18, 0x30, R6 ;  /* 0x0000003012027824 */ /* 0x000fe200078e0206 */
[----:B------:R-:W-:Y:S01]  /*f4b0*/  ULDC.64 UR10, c[0x0][0xae8] ;  /* 0x0002ba00000a7ab9 */ /* 0x000fe20000000a00 */
[----:B------:R-:W-:Y:S01]  /*f4c0*/  VIADD R30, R6, UR39 ;  /* 0x00000027061e7c36 */ /* 0x000fe20008000000 */
[----:B------:R-:W-:Y:S01]  /*f4d0*/  UIMAD.WIDE.U32 UR8, UR37, UR10, UR8 ;  /* 0x0000000a250872a5 */ /* 0x000fe2000f8e0008 */
[----:B0-----:R-:W-:-:S03]  /*f4e0*/  VIADD R4, R2, UR39 ;  /* 0x0000002702047c36 */ /* 0x001fc60008000000 */
[----:B------:R-:W-:Y:S01]  /*f4f0*/  UIMAD UR9, UR37, UR11, UR9 ;  /* 0x0000000b250972a4 */ /* 0x000fe2000f8e0209 */
[----:B------:R-:W-:Y:S01]  /*f500*/  IMAD.MOV.U32 R5, RZ, RZ, R4 ;  /* 0x000000ffff057224 */ /* 0x000fe200078e0004 */
[----:B-1----:R-:W-:Y:S01]  /*f510*/  ISETP.NE.AND P0, PT, R11, 0x1, PT ;  /* 0x000000010b00780c */ /* 0x002fe20003f05270 */
[----:B------:R-:W-:Y:S02]  /*f520*/  ULDC.64 UR10, c[0x0][0xaf0] ;  /* 0x0002bc00000a7ab9 */ /* 0x000fe40000000a00 */
[----:B------:R-:W-:-:S04]  /*f530*/  UIMAD UR13, UR13, UR10, URZ ;  /* 0x0000000a0d0d72a4 */ /* 0x000fc8000f8e023f */
[----:B------:R-:W-:Y:S02]  /*f540*/  UIMAD UR4, UR12, UR11, UR13 ;  /* 0x0000000b0c0472a4 */ /* 0x000fe4000f8e020d */
[----:B------:R-:W-:-:S03]  /*f550*/  UIMAD.WIDE.U32 UR12, UR12, UR10, UR8 ;  /* 0x0000000a0c0c72a5 */ /* 0x000fc6000f8e0008 */
[----:B------:R-:W-:Y:S01]  /*f560*/  ULDC.64 UR8, c[0x0][0xae0] ;  /* 0x0002b80000087ab9 */ /* 0x000fe20000000a00 */
[----:B------:R-:W0:Y:S01]  /*f570*/  @P0 LDC R3, c[0x0][0xbec] ;  /* 0x0002fb00ff030b82 */ /* 0x000e220000000800 */
[----:B------:R-:W-:-:S07]  /*f580*/  UIADD3 UR4, UR13, UR4, URZ ;  /* 0x000000040d047290 */ /* 0x000fce000fffe03f */
[----:B------:R-:W1:Y:S01]  /*f590*/  @P0 LDC R7, c[0x0][0xbf0] ;  /* 0x0002fc00ff070b82 */ /* 0x000e620000000800 */
[----:B0-----:R-:W-:-:S04]  /*f5a0*/  @P0 IMAD.HI.U32 R2, R4, R3, RZ ;  /* 0x0000000304020227 */ /* 0x001fc800078e00ff */
[----:B------:R-:W-:Y:S02]  /*f5b0*/  IMAD.U32 R3, RZ, RZ, UR13 ;  /* 0x0000000dff037e24 */ /* 0x000fe4000f8e00ff */
[----:B------:R-:W-:Y:S01]  /*f5c0*/  IMAD.U32 R3, RZ, RZ, UR4 ;  /* 0x00000004ff037e24 */ /* 0x000fe2000f8e00ff */
[----:B------:R-:W-:Y:S01]  /*f5d0*/  ULDC UR4, c[0x0][0xac8] ;  /* 0x0002b20000047ab9 */ /* 0x000fe20000000800 */
[----:B-1----:R-:W-:-:S04]  /*f5e0*/  @P0 SHF.R.U32.HI R5, RZ, R7, R2 ;  /* 0x00000007ff050219 */ /* 0x002fc80000011602 */
[--C-:B------:R-:W-:Y:S01]  /*f5f0*/  SHF.R.S32.HI R2, RZ, 0x1f, R5.reuse ;  /* 0x0000001fff027819 */ /* 0x100fe20000011405 */
[----:B------:R-:W-:-:S04]  /*f600*/  IMAD.MOV R7, RZ, RZ, -R5 ;  /* 0x000000ffff077224 */ /* 0x000fc800078e0a05 */
[----:B------:R-:W-:Y:S02]  /*f610*/  IMAD R7, R11, R7, R4 ;  /* 0x000000070b077224 */ /* 0x000fe400078e0204 */
[----:B------:R-:W-:Y:S02]  /*f620*/  IMAD R4, R2, UR8, RZ ;  /* 0x0000000802047c24 */ /* 0x000fe4000f8e02ff */
[----:B------:R-:W-:Y:S02]  /*f630*/  IMAD.U32 R2, RZ, RZ, UR12 ;  /* 0x0000000cff027e24 */ /* 0x000fe4000f8e00ff */
[C---:B------:R-:W-:Y:S01]  /*f640*/  IMAD R9, R5.reuse, UR9, R4 ;  /* 0x0000000905097c24 */ /* 0x040fe2000f8e0204 */
[----:B------:R-:W-:Y:S01]  /*f650*/  SHF.R.S32.HI R4, RZ, 0x1f, R7 ;  /* 0x0000001fff047819 */ /* 0x000fe20000011407 */
[----:B------:R-:W-:Y:S01]  /*f660*/  IMAD.WIDE.U32 R2, R5, UR8, R2 ;  /* 0x0000000805027c25 */ /* 0x000fe2000f8e0002 */
[----:B------:R-:W-:-:S03]  /*f670*/  ULDC.64 UR8, c[0x0][0xad8] ;  /* 0x0002b60000087ab9 */ /* 0x000fc60000000a00 */
[----:B------:R-:W-:Y:S02]  /*f680*/  IMAD R4, R4, UR8, RZ ;  /* 0x0000000804047c24 */ /* 0x000fe4000f8e02ff */
[----:B------:R-:W-:Y:S02]  /*f690*/  IMAD.IADD R3, R3, 0x1, R9 ;  /* 0x0000000103037824 */ /* 0x000fe400078e0209 */
[C---:B------:R-:W-:Y:S02]  /*f6a0*/  IMAD R5, R7.reuse, UR9, R4 ;  /* 0x0000000907057c24 */ /* 0x040fe4000f8e0204 */
[----:B------:R-:W-:Y:S01]  /*f6b0*/  IMAD.WIDE.U32 R2, R7, UR8, R2 ;  /* 0x0000000807027c25 */ /* 0x000fe2000f8e0002 */
[----:B------:R-:W-:-:S03]  /*f6c0*/  ULDC.64 UR8, c[0x0][0xa80] ;  /* 0x0002a00000087ab9 */ /* 0x000fc60000000a00 */
[----:B------:R-:W-:Y:S01]  /*f6d0*/  IMAD.IADD R3, R3, 0x1, R5 ;  /* 0x0000000103037824 */ /* 0x000fe200078e0205 */
[----:B------:R-:W-:Y:S01]  /*f6e0*/  LEA R4, P0, R2, UR8, 0x1 ;  /* 0x0000000802047c11 */ /* 0x000fe2000f8008ff */
[----:B-----5:R-:W-:Y:S02]  /*f6f0*/  IMAD R11, R0, R11, RZ ;  /* 0x0000000b000b7224 */ /* 0x020fe400078e02ff */
[----:B------:R-:W-:Y:S01]  /*f700*/  VIADD R0, R30, 0x30 ;  /* 0x000000301e007836 */ /* 0x000fe20000000000 */
[----:B------:R-:W-:Y:S01]  /*f710*/  LEA.HI.X R8, R2, UR9, R3, 0x1, P0 ;  /* 0x0000000902087c11 */ /* 0x000fe200080f0c03 */
[----:B------:R-:W0:Y:S01]  /*f720*/  SHFL.IDX PT, R6, R4, RZ, 0x181f ;  /* 0x00181fff04067589 */ /* 0x000e2200000e0000 */
[----:B------:R-:W-:Y:S01]  /*f730*/  ISETP.GE.AND P0, PT, R19, UR4, PT ;  /* 0x0000000413007c0c */ /* 0x000fe2000bf06270 */
[C---:B------:R-:W-:Y:S02]  /*f740*/  VIADD R2, R30.reuse, 0x60 ;  /* 0x000000601e027836 */ /* 0x040fe40000000000 */
[----:B------:R-:W1:Y:S01]  /*f750*/  SHFL.IDX PT, R14, R4, 0x1, 0x181f ;  /* 0x00381f00040e7f89 */ /* 0x000e6200000e0000 */
[CC--:B------:R-:W-:Y:S01]  /*f760*/  ISETP.GE.OR P3, PT, R30.reuse, R11.reuse, P0 ;  /* 0x0000000b1e00720c */ /* 0x0c0fe20000766670 */
[----:B------:R-:W-:Y:S01]  /*f770*/  VIADD R3, R30, 0x90 ;  /* 0x000000901e037836 */ /* 0x000fe20000000000 */
[-C--:B------:R-:W-:Y:S01]  /*f780*/  ISETP.GE.OR P2, PT, R0, R11.reuse, P0 ;  /* 0x0000000b0000720c */ /* 0x080fe20000746670 */
[----:B------:R-:W2:Y:S01]  /*f790*/  SHFL.IDX PT, R24, R4, 0x2, 0x181f ;  /* 0x00581f0004187f89 */ /* 0x000ea200000e0000 */
[----:B------:R-:W-:-:S02]  /*f7a0*/  ISETP.GE.OR P1, PT, R2, R11, P0 ;  /* 0x0000000b0200720c */ /* 0x000fc40000726670 */
[----:B------:R-:W-:Y:S01]  /*f7b0*/  ISETP.GE.OR P0, PT, R3, R11, P0 ;  /* 0x0000000b0300720c */ /* 0x000fe20000706670 */
[----:B------:R-:W3:Y:S04]  /*f7c0*/  SHFL.IDX PT, R10, R8, RZ, 0x181f ;  /* 0x00181fff080a7589 */ /* 0x000ee800000e0000 */
[----:B------:R1:W4:Y:S04]  /*f7d0*/  SHFL.IDX PT, R28, R4, 0x3, 0x181f ;  /* 0x00781f00041c7f89 */ /* 0x00032800000e0000 */
[----:B------:R-:W4:Y:S04]  /*f7e0*/  SHFL.IDX PT, R12, R8, 0x1, 0x181f ;  /* 0x00381f00080c7f89 */ /* 0x000f2800000e0000 */
[----:B------:R-:W4:Y:S01]  /*f7f0*/  SHFL.IDX PT, R20, R8, 0x2, 0x181f ;  /* 0x00581f0008147f89 */ /* 0x000f2200000e0000 */
[----:B0-----:R-:W-:-:S03]  /*f800*/  @!P3 LEA R2, P6, R19, R6, 0x1 ;  /* 0x000000061302b211 */ /* 0x001fc600078c08ff */
[----:B------:R4:W0:Y:S01]  /*f810*/  SHFL.IDX PT, R26, R8, 0x3, 0x181f ;  /* 0x00781f00081a7f89 */ /* 0x00082200000e0000 */
[C---:B-1----:R-:W-:Y:S02]  /*f820*/  @!P2 LEA R4, P5, R19.reuse, R14, 0x1 ;  /* 0x0000000e1304a211 */ /* 0x042fe400078a08ff */
[C---:B--2---:R-:W-:Y:S02]  /*f830*/  @!P1 LEA R6, P4, R19.reuse, R24, 0x1 ;  /* 0x0000001813069211 */ /* 0x044fe400078808ff */
[C---:B---3--:R-:W-:Y:S02]  /*f840*/  @!P3 LEA.HI.X R3, R19.reuse, R10, R13, 0x1, P6 ;  /* 0x0000000a1303b211 */ /* 0x048fe400030f0c0d */
[----:B----4-:R-:W-:-:S03]  /*f850*/  @!P0 LEA R8, P6, R19, R28, 0x1 ;  /* 0x0000001c13088211 */ /* 0x010fc600078c08ff */
[----:B------:R1:W-:Y:S01]  /*f860*/  @!P3 ST.E.128 desc[UR54][R2.64], RZ ;  /* 0x000000ff0200b985 */ /* 0x0003e2000c101d36 */
[C-C-:B------:R-:W-:Y:S02]  /*f870*/  @!P2 LEA.HI.X R5, R19.reuse, R12, R13.reuse, 0x1, P5 ;  /* 0x0000000c1305a211 */ /* 0x140fe400028f0c0d */
[----:B------:R-:W-:-:S03]  /*f880*/  @!P1 LEA.HI.X R7, R19, R20, R13, 0x1, P4 ;  /* 0x0000001413079211 */ /* 0x000fc600020f0c0d */
[----:B------:R1:W-:Y:S01]  /*f890*/  @!P2 ST.E.128 desc[UR54][R4.64], RZ ;  /* 0x000000ff0400a985 */ /* 0x0003e2000c101d36 */
[----:B0-----:R-:W-:-:S03]  /*f8a0*/  @!P0 LEA.HI.X R9, R19, R26, R13, 0x1, P6 ;  /* 0x0000001a13098211 */ /* 0x001fc600030f0c0d */
[----:B------:R1:W-:Y:S04]  /*f8b0*/  @!P1 ST.E.128 desc[UR54][R6.64], RZ ;  /* 0x000000ff06009985 */ /* 0x0003e8000c101d36 */
[----:B------:R1:W-:Y:S02]  /*f8c0*/  @!P0 ST.E.128 desc[UR54][R8.64], RZ ;  /* 0x000000ff08008985 */ /* 0x0003e4000c101d36 */
.L_x_1318:
[----:B------:R-:W-:Y:S05]  /*f8d0*/  BSYNC B0 ;  /* 0x0000000000007941 */ /* 0x000fea0003800000 */
.L_x_1314:
[----:B------:R-:W-:Y:S02]  /*f8e0*/  ULDC UR4, c[0x0][0xc3c] ;  /* 0x00030f0000047ab9 */ /* 0x000fe40000000800 */
[----:B------:R-:W-:-:S06]  /*f8f0*/  UISETP.GE.AND UP0, UPT, UR7, UR4, UPT ;  /* 0x000000040700728c */ /* 0x000fcc000bf06270 */
[----:B------:R-:W-:-:S13]  /*f900*/  PLOP3.LUT P0, PT, PT, PT, UP0, 0x80, 0x0 ;  /* 0x000000000000781c */ /* 0x000fda0003f0f008 */
[----:B------:R-:W-:Y:S05]  /*f910*/  @!P0 BRA `(.L_x_1324) ;  /* 0xffffff1400488947 */ /* 0x000fea000383ffff */
[----:B------:R-:W-:Y:S05]  /*f920*/  EXIT ;  /* 0x000000000000794d */ /* 0x000fea0003800000 */
.L_x_1223:
[----:B------:R-:W-:-:S08]  /*f930*/  NOP ;  /* 0x0000000000007918 */ /* 0x000fd00000000000 */
[----:B------:R-:W0:-:S00]  /*f940*/  USETMAXREG.DEALLOC.CTAPOOL 0x20 ;  /* 0x00000020000079c8 */ /* 0x000e0000080e0500 */
[----:B0-----:R-:W-:Y:S01]  /*f950*/  LOP3.LUT R0, R0, 0x3, RZ, 0xc0, !PT ;  /* 0x0000000300007812 */ /* 0x001fe200078ec0ff */
[----:B------:R-:W-:Y:S01]  /*f960*/  IMAD.MOV.U32 R6, RZ, RZ, RZ ;  /* 0x000000ffff067224 */ /* 0x000fe200078e00ff */
[----:B------:R-:W-:-:S04]  /*f970*/  LOP3.LUT R23, R23, 0xffffffdf, RZ, 0xc0, !PT ;  /* 0xffffffdf17177812 */ /* 0x000fc800078ec0ff */
[----:B------:R-:W0:Y:S02]  /*f980*/  SHFL.IDX PT, R0, R0, RZ, 0x1f ;  /* 0x00001fff00007589 */ /* 0x000e2400000e0000 */
[----:B0-----:R-:W-:-:S13]  /*f990*/  ISETP.NE.AND P0, PT, R0, RZ, PT ;  /* 0x000000ff0000720c */ /* 0x001fda0003f05270 */
[----:B------:R-:W-:Y:S01]  /*f9a0*/  @P0 LOP3.LUT R23, R23, 0x20, RZ, 0xfc, !PT ;  /* 0x0000002017170812 */ /* 0x000fe200078efcff */
[----:B------:R-:W-:Y:S06]  /*f9b0*/  @!P0 BRA `(.L_x_1325) ;  /* 0x00000000001c8947 */ /* 0x000fec0003800000 */
[----:B------:R-:W0:Y:S08]  /*f9c0*/  S2UR UR5, SR_CgaCtaId ;  /* 0x00000000000579c3 */ /* 0x000e300000008800 */
[----:B------:R-:W-:Y:S06]  /*f9d0*/  BAR.SYNC.DEFER_BLOCKING 0x5, 0x200 ;  /* 0x0148000000007b1d */ /* 0x000fec0000010000 */
[----:B------:R-:W-:-:S02]  /*f9e0*/  UMOV UR4, 0x400 ;  /* 0x0000040000047882 */ /* 0x000fc40000000000 */
[----:B0-----:R-:W-:-:S09]  /*f9f0*/  ULEA UR4, UR5, UR4, 0x18 ;  /* 0x0000000405047291 */ /* 0x001fd2000f8ec03f */
[----:B------:R-:W1:Y:S01]  /*fa00*/  LDS.128 R16, [UR4+0x168d0] ;  /* 0x0168d004ff107984 */ /* 0x000e620008000c00 */
[----:B------:R-:W-:Y:S06]  /*fa10*/  BAR.ARV 0x4, 0x200 ;  /* 0x0108000000007b1d */ /* 0x000fec0000002000 */
[----:B------:R-:W-:Y:S05]  /*fa20*/  BRA `(.L_x_1326) ;  /* 0x0000000c00907947 */ /* 0x000fea0003800000 */
.L_x_1325:
[----:B------:R-:W0:Y:S01]  /*fa30*/  S2R R0, SR_TID.X ;  /* 0x0000000000007919 */ /* 0x000e220000002100 */
        /* <DEDUP_REMOVED lines=43> */
.L_x_1329:
[----:B------:R-:W0:Y:S01]  /*fcf0*/  LDC R2, c[0x0][0xc3c] ;  /* 0x00030f00ff027b82 */ /* 0x000e220000000800 */
[----:B------:R-:W-:-:S06]  /*fd00*/  UIADD3 UR4, UR4, 0x1f, URZ ;  /* 0x0000001f04047890 */ /* 0x000fcc000fffe03f */
[----:B0-----:R-:W-:-:S13]  /*fd10*/  ISETP.LE.AND P6, PT, R2, UR4, PT ;  /* 0x0000000402007c0c */ /* 0x001fda000bfc3270 */
[----:B------:R-:W-:Y:S05]  /*fd20*/  @P6 BRA `(.L_x_1328) ;  /* 0x0000000800a46947 */ /* 0x000fea0003800000 */
[----:B------:R-:W-:-:S05]  /*fd30*/  VIADD R7, R0, UR4 ;  /* 0x0000000400077c36 */ /* 0x000fca0008000000 */
[----:B------:R-:W-:-:S13]  /*fd40*/  ISETP.GE.OR P6, PT, R7, R2, !P0 ;  /* 0x000000020700720c */ /* 0x000fda00047c6670 */
[----:B------:R-:W0:Y:S08]  /*fd50*/  @!P6 LDC.64 R4, c[0x0][0xc80] ;  /* 0x00032000ff04eb82 */ /* 0x000e300000000a00 */
[----:B------:R-:W1:Y:S01]  /*fd60*/  @!P6 LDC.64 R2, c[0x0][0xc78] ;  /* 0x00031e00ff02eb82 */ /* 0x000e620000000a00 */
[----:B0-----:R-:W-:-:S04]  /*fd70*/  @!P6 IMAD.WIDE R4, R7, 0x4, R4 ;  /* 0x000000040704e825 */ /* 0x001fc800078e0204 */
[----:B-1----:R-:W-:Y:S01]  /*fd80*/  @!P6 IMAD.WIDE R2, R7, 0x4, R2 ;  /* 0x000000040702e825 */ /* 0x002fe200078e0202 */
[----:B------:R-:W-:-:S06]  /*fd90*/  CS2R R6, SRZ ;  /* 0x0000000000067805 */ /* 0x000fcc000001ff00 */
[----:B------:R-:W2:Y:S04]  /*fda0*/  @!P6 LDG.E R6, desc[UR54][R4.64] ;  /* 0x000000360406e981 */ /* 0x000ea8000c1e1900 */
        /* <DEDUP_REMOVED lines=22> */
.L_x_1327:
        /* <DEDUP_REMOVED lines=8> */
[----:B------:R1:W2:Y:S01]  /*ff90*/  SHFL.IDX PT, R6, R6, R19, 0x1f ;  /* 0x00001f1306067589 */ /* 0x0002a200000e0000 */
[----:B0-----:R-:W-:-:S07]  /*ffa0*/  ISETP.NE.AND P1, PT, R7, 0x1, PT ;  /* 0x000000010700780c */ /* 0x001fce0003f25270 */
[----:B-1----:R-:W-:Y:S06]  /*ffb0*/  @!P0 BRA `(.L_x_1330) ;  /* 0x0000000000088947 */ /* 0x002fec0003800000 */
[----:B------:R-:W-:-:S06]  /*ffc0*/  VIADD R16, R19, 0xffffffff ;  /* 0xffffffff13107836 */ /* 0x000fcc0000000000 */
[----:B------:R0:W1:Y:S02]  /*ffd0*/  SHFL.IDX PT, R16, R5, R16, 0x1f ;  /* 0x00001f1005107589 */ /* 0x00006400000e0000 */
.L_x_1330:
[----:B-1----:R-:W-:Y:S02]  /*ffe0*/  IMAD R16, R16, UR5, R3 ;  /* 0x0000000510107c24 */ /* 0x002fe4000f8e0203 */
[----:B------:R-:W-:-:S03]  /*fff0*/  VIADD R19, R19, UR4 ;  /* 0x0000000413137c36 */ /* 0x000fc60008000000 */
[----:B0-----:R-:W-:Y:S01]  /*10000*/  IADD3 R5, -R16, UR6, RZ ;  /* 0x0000000610057c10 */ /* 0x001fe2000fffe1ff */
[----:B------:R-:W-:Y:S06]  /*10010*/  @!P1 BRA `(.L_x_1331) ;  /* 0x0000000000e89947 */ /* 0x000fec0003800000 */
[-C--:B--2---:R-:W-:Y:S02]  /*10020*/  IABS R8, R6.reuse ;  /* 0x0000000600087213 */ /* 0x084fe40000000000 */
[----:B------:R-:W-:Y:S02]  /*10030*/  IABS R4, R7 ;  /* 0x0000000700047213 */ /* 0x000fe40000000000 */
[----:B------:R-:W0:Y:S01]  /*10040*/  I2F.RP R9, R8 ;  /* 0x0000000800097306 */ /* 0x000e220000209400 */
[----:B------:R-:W-:Y:S02]  /*10050*/  IABS R10, R5 ;  /* 0x00000005000a7213 */ /* 0x000fe40000000000 */
[----:B------:R-:W-:-:S05]  /*10060*/  IABS R12, R6 ;  /* 0x00000006000c7213 */ /* 0x000fca0000000000 */
[----:B0-----:R-:W0:Y:S02]  /*10070*/  MUFU.RCP R9, R9 ;  /* 0x0000000900097308 */ /* 0x001e240000001000 */
[----:B0-----:R-:W-:-:S06]  /*10080*/  VIADD R2, R9, 0xffffffe ;  /* 0x0ffffffe09027836 */ /* 0x001fcc0000000000 */
[----:B------:R-:W0:Y:S08]  /*10090*/  I2F.RP R9, R4 ;  /* 0x0000000400097306 */ /* 0x000e300000209400 */
[----:B------:R1:W2:Y:S08]  /*100a0*/  F2I.FTZ.U32.TRUNC.NTZ R3, R2 ;  /* 0x0000000200037305 */ /* 0x0002b0000021f000 */
[----:B0-----:R-:W0:Y:S01]  /*100b0*/  MUFU.RCP R9, R9 ;  /* 0x0000000900097308 */ /* 0x001e220000001000 */
[----:B-1----:R-:W-:-:S02]  /*100c0*/  IMAD.MOV.U32 R2, RZ, RZ, RZ ;  /* 0x000000ffff027224 */ /* 0x002fc400078e00ff */
[----:B--2---:R-:W-:-:S04]  /*100d0*/  IMAD.MOV R11, RZ, RZ, -R3 ;  /* 0x000000ffff0b7224 */ /* 0x004fc800078e0a03 */
[----:B------:R-:W-:-:S04]  /*100e0*/  IMAD R11, R11, R8, RZ ;  /* 0x000000080b0b7224 */ /* 0x000fc800078e02ff */
[----:B------:R-:W-:-:S04]  /*100f0*/  IMAD.HI.U32 R3, R3, R11, R2 ;  /* 0x0000000b03037227 */ /* 0x000fc800078e0002 */
[----:B------:R-:W-:Y:S02]  /*10100*/  IMAD.MOV R11, RZ, RZ, -R12 ;  /* 0x000000ffff0b7224 */ /* 0x000fe400078e0a0c */
[----:B------:R-:W-:-:S04]  /*10110*/  IMAD.HI.U32 R2, R3, R10, RZ ;  /* 0x0000000a03027227 */ /* 0x000fc800078e00ff */
[----:B------:R-:W-:Y:S02]  /*10120*/  IMAD R3, R2, R11, R10 ;  /* 0x0000000b02037224 */ /* 0x000fe400078e020a */
[----:B0-----:R-:W-:-:S03]  /*10130*/  VIADD R10, R9, 0xffffffe ;  /* 0x0ffffffe090a7836 */ /* 0x001fc60000000000 */
[----:B------:R-:W-:-:S13]  /*10140*/  ISETP.GT.U32.AND P1, PT, R8, R3, PT ;  /* 0x000000030800720c */ /* 0x000fda0003f24070 */
[----:B------:R-:W-:Y:S02]  /*10150*/  @!P1 IMAD.IADD R3, R3, 0x1, -R8 ;  /* 0x0000000103039824 */ /* 0x000fe400078e0a08 */
[----:B------:R-:W-:Y:S01]  /*10160*/  @!P1 VIADD R2, R2, 0x1 ;  /* 0x0000000102029836 */ /* 0x000fe20000000000 */
[----:B------:R-:W-:Y:S02]  /*10170*/  ISETP.NE.AND P1, PT, R6, RZ, PT ;  /* 0x000000ff0600720c */ /* 0x000fe40003f25270 */
[----:B------:R-:W-:Y:S02]  /*10180*/  ISETP.GE.U32.AND P0, PT, R3, R8, PT ;  /* 0x000000080300720c */ /* 0x000fe40003f06070 */
[----:B------:R-:W-:Y:S01]  /*10190*/  LOP3.LUT R8, R5, R6, RZ, 0x3c, !PT ;  /* 0x0000000605087212 */ /* 0x000fe200078e3cff */
[----:B------:R-:W0:Y:S03]  /*101a0*/  F2I.FTZ.U32.TRUNC.NTZ R3, R10 ;  /* 0x0000000a00037305 */ /* 0x000e26000021f000 */
[----:B------:R-:W-:-:S07]  /*101b0*/  ISETP.GE.AND P2, PT, R8, RZ, PT ;  /* 0x000000ff0800720c */ /* 0x000fce0003f46270 */
[----:B------:R-:W-:-:S04]  /*101c0*/  @P0 VIADD R2, R2, 0x1 ;  /* 0x0000000102020836 */ /* 0x000fc80000000000 */
[----:B------:R-:W-:Y:S01]  /*101d0*/  IMAD.MOV.U32 R12, RZ, RZ, R2 ;  /* 0x000000ffff0c7224 */ /* 0x000fe200078e0002 */
[----:B------:R-:W-:Y:S01]  /*101e0*/  IABS R2, R7 ;  /* 0x0000000700027213 */ /* 0x000fe20000000000 */
[----:B0-----:R-:W-:Y:S02]  /*101f0*/  IMAD.MOV R9, RZ, RZ, -R3 ;  /* 0x000000ffff097224 */ /* 0x001fe400078e0a03 */
[----:B------:R-:W-:Y:S01]  /*10200*/  @!P2 IMAD.MOV R12, RZ, RZ, -R12 ;  /* 0x000000ffff0ca224 */ /* 0x000fe200078e0a0c */
[----:B------:R-:W-:Y:S01]  /*10210*/  @!P1 LOP3.LUT R12, RZ, R6, RZ, 0x33, !PT ;  /* 0x00000006ff0c9212 */ /* 0x000fe200078e33ff */
[----:B------:R-:W-:Y:S02]  /*10220*/  IMAD.MOV R10, RZ, RZ, -R2 ;  /* 0x000000ffff0a7224 */ /* 0x000fe400078e0a02 */
[----:B------:R-:W-:Y:S01]  /*10230*/  IMAD R9, R9, R4, RZ ;  /* 0x0000000409097224 */ /* 0x000fe200078e02ff */
[----:B------:R-:W-:Y:S01]  /*10240*/  IABS R8, R12 ;  /* 0x0000000c00087213 */ /* 0x000fe20000000000 */
[----:B------:R-:W-:-:S04]  /*10250*/  IMAD.MOV.U32 R2, RZ, RZ, RZ ;  /* 0x000000ffff027224 */ /* 0x000fc800078e00ff */
[----:B------:R-:W-:-:S04]  /*10260*/  IMAD.HI.U32 R2, R3, R9, R2 ;  /* 0x0000000903027227 */ /* 0x000fc800078e0002 */
[----:B------:R-:W-:Y:S02]  /*10270*/  IMAD.MOV.U32 R3, RZ, RZ, R8 ;  /* 0x000000ffff037224 */ /* 0x000fe400078e0008 */
[----:B------:R-:W-:Y:S02]  /*10280*/  IMAD.MOV.U32 R8, RZ, RZ, R10 ;  /* 0x000000ffff087224 */ /* 0x000fe400078e000a */
[----:B------:R-:W-:-:S04]  /*10290*/  IMAD.HI.U32 R2, R2, R3, RZ ;  /* 0x0000000302027227 */ /* 0x000fc800078e00ff */
[----:B------:R-:W-:-:S05]  /*102a0*/  IMAD R3, R2, R8, R3 ;  /* 0x0000000802037224 */ /* 0x000fca00078e0203 */
[----:B------:R-:W-:-:S13]  /*102b0*/  ISETP.GT.U32.AND P1, PT, R4, R3, PT ;  /* 0x000000030400720c */ /* 0x000fda0003f24070 */
[----:B------:R-:W-:Y:S02]  /*102c0*/  @!P1 IMAD.IADD R3, R3, 0x1, -R4 ;  /* 0x0000000103039824 */ /* 0x000fe400078e0a04 */
[----:B------:R-:W-:Y:S01]  /*102d0*/  @!P1 VIADD R2, R2, 0x1 ;  /* 0x0000000102029836 */ /* 0x000fe20000000000 */
[----:B------:R-:W-:Y:S02]  /*102e0*/  ISETP.NE.AND P1, PT, R7, RZ, PT ;  /* 0x000000ff0700720c */ /* 0x000fe40003f25270 */
[----:B------:R-:W-:Y:S02]  /*102f0*/  ISETP.GE.U32.AND P0, PT, R3, R4, PT ;  /* 0x000000040300720c */ /* 0x000fe40003f06070 */
[----:B------:R-:W-:-:S04]  /*10300*/  LOP3.LUT R3, R12, R7, RZ, 0x3c, !PT ;  /* 0x000000070c037212 */ /* 0x000fc800078e3cff */
[----:B------:R-:W-:Y:S01]  /*10310*/  ISETP.GE.AND P2, PT, R3, RZ, PT ;  /* 0x000000ff0300720c */ /* 0x000fe20003f46270 */
[----:B------:R-:W-:-:S06]  /*10320*/  IMAD.MOV R3, RZ, RZ, -R12 ;  /* 0x000000ffff037224 */ /* 0x000fcc00078e0a0c */
[----:B------:R-:W-:-:S06]  /*10330*/  @P0 VIADD R2, R2, 0x1 ;  /* 0x0000000102020836 */ /* 0x000fcc0000000000 */
[----:B------:R-:W-:Y:S01]  /*10340*/  @!P2 IMAD.MOV R2, RZ, RZ, -R2 ;  /* 0x000000ffff02a224 */ /* 0x000fe200078e0a02 */
[----:B------:R-:W-:-:S05]  /*10350*/  @!P1 LOP3.LUT R2, RZ, R7, RZ, 0x33, !PT ;  /* 0x00000007ff029212 */ /* 0x000fca00078e33ff */
[----:B------:R-:W-:-:S04]  /*10360*/  IMAD.MOV R18, RZ, RZ, -R2 ;  /* 0x000000ffff127224 */ /* 0x000fc800078e0a02 */
[C---:B------:R-:W-:Y:S02]  /*10370*/  IMAD R18, R7.reuse, R18, R12 ;  /* 0x0000001207127224 */ /* 0x040fe400078e020c */
[----:B------:R-:W-:Y:S02]  /*10380*/  IMAD R7, R7, 0x1000000, R2 ;  /* 0x0100000007077824 */ /* 0x000fe400078e0202 */
[----:B------:R-:W-:Y:S02]  /*10390*/  IMAD R2, R6, R3, R5 ;  /* 0x0000000306027224 */ /* 0x000fe400078e0205 */
[----:B------:R-:W-:Y:S01]  /*103a0*/  IMAD R18, R18, 0x10000, R7 ;  /* 0x0001000012127824 */ /* 0x000fe200078e0207 */
[----:B------:R-:W-:Y:S06]  /*103b0*/  BRA `(.L_x_1332) ;  /* 0x0000000000f47947 */ /* 0x000fec0003800000 */
.L_x_1331:
[----:B------:R-:W0:Y:S02]  /*103c0*/  LDC.64 R2, c[0x0][0xc90] ;  /* 0x00032400ff027b82 */ /* 0x000e240000000a00 */
[----:B0-----:R-:W-:-:S05]  /*103d0*/  IMAD.WIDE R2, R19, 0x4, R2 ;  /* 0x0000000413027825 */ /* 0x001fca00078e0202 */
[----:B------:R0:W2:Y:S01]  /*103e0*/  LDG.E R7, desc[UR54][R2.64] ;  /* 0x0000003602077981 */ /* 0x0000a2000c1e1900 */
[----:B------:R-:W-:Y:S01]  /*103f0*/  IABS R13, R5 ;  /* 0x00000005000d7213 */ /* 0x000fe20000000000 */
[----:B0-----:R-:W-:Y:S02]  /*10400*/  IMAD.MOV.U32 R2, RZ, RZ, RZ ;  /* 0x000000ffff027224 */ /* 0x001fe400078e00ff */
[----:B--2---:R-:W-:-:S05]  /*10410*/  IMAD R4, R6, R7, RZ ;  /* 0x0000000706047224 */ /* 0x004fca00078e02ff */
[-C--:B------:R-:W-:Y:S02]  /*10420*/  IABS R10, R4.reuse ;  /* 0x00000004000a7213 */ /* 0x080fe40000000000 */
[----:B------:R-:W-:Y:S02]  /*10430*/  IABS R12, R4 ;  /* 0x00000004000c7213 */ /* 0x000fe40000000000 */
[----:B------:R-:W0:Y:S08]  /*10440*/  I2F.RP R8, R10 ;  /* 0x0000000a00087306 */ /* 0x000e300000209400 */
[----:B0-----:R-:W0:Y:S02]  /*10450*/  MUFU.RCP R8, R8 ;  /* 0x0000000800087308 */ /* 0x001e240000001000 */
[----:B0-----:R-:W-:-:S06]  /*10460*/  VIADD R9, R8, 0xffffffe ;  /* 0x0ffffffe08097836 */ /* 0x001fcc0000000000 */
[----:B------:R-:W0:Y:S02]  /*10470*/  F2I.FTZ.U32.TRUNC.NTZ R3, R9 ;  /* 0x0000000900037305 */ /* 0x000e24000021f000 */
[----:B0-----:R-:W-:-:S04]  /*10480*/  IMAD.MOV R11, RZ, RZ, -R3 ;  /* 0x000000ffff0b7224 */ /* 0x001fc800078e0a03 */
[----:B------:R-:W-:-:S04]  /*10490*/  IMAD R11, R11, R10, RZ ;  /* 0x0000000a0b0b7224 */ /* 0x000fc800078e02ff */
[----:B------:R-:W-:-:S04]  /*104a0*/  IMAD.HI.U32 R2, R3, R11, R2 ;  /* 0x0000000b03027227 */ /* 0x000fc800078e0002 */
[----:B------:R-:W-:Y:S02]  /*104b0*/  IMAD.MOV R3, RZ, RZ, -R12 ;  /* 0x000000ffff037224 */ /* 0x000fe400078e0a0c */
        /* <DEDUP_REMOVED lines=12> */
[----:B------:R-:W-:Y:S02]  /*10580*/  IMAD R8, R7, R2, RZ ;  /* 0x0000000207087224 */ /* 0x000fe400078e02ff */
[----:B------:R-:W-:Y:S02]  /*10590*/  IMAD.MOV R2, RZ, RZ, -R2 ;  /* 0x000000ffff027224 */ /* 0x000fe400078e0a02 */
[----:B------:R-:W-:Y:S02]  /*105a0*/  IMAD.MOV R10, RZ, RZ, -R8 ;  /* 0x000000ffff0a7224 */ /* 0x000fe400078e0a08 */
[----:B------:R-:W-:-:S03]  /*105b0*/  IMAD R12, R4, R2, R5 ;  /* 0x00000002040c7224 */ /* 0x000fc600078e0205 */
[----:B------:R-:W-:-:S04]  /*105c0*/  VIADDMNMX R7, R10, UR5, R7, PT ;  /* 0x000000050a077c46 */ /* 0x000fc8000b800107 */
[-C--:B------:R-:W-:Y:S01]  /*105d0*/  IABS R9, R7.reuse ;  /* 0x0000000700097213 */ /* 0x080fe20000000000 */
[----:B------:R-:W-:Y:S01]  /*105e0*/  IMAD.MOV R18, RZ, RZ, -R7 ;  /* 0x000000ffff127224 */ /* 0x000fe200078e0a07 */
[----:B------:R-:W-:Y:S02]  /*105f0*/  IABS R4, R7 ;  /* 0x0000000700047213 */ /* 0x000fe40000000000 */
[----:B------:R-:W0:Y:S03]  /*10600*/  I2F.RP R10, R9 ;  /* 0x00000009000a7306 */ /* 0x000e260000209400 */
[----:B------:R-:W-:-:S05]  /*10610*/  IMAD.MOV R4, RZ, RZ, -R4 ;  /* 0x000000ffff047224 */ /* 0x000fca00078e0a04 */
[----:B0-----:R-:W0:Y:S02]  /*10620*/  MUFU.RCP R10, R10 ;  /* 0x0000000a000a7308 */ /* 0x001e240000001000 */
[----:B0-----:R-:W-:-:S06]  /*10630*/  VIADD R3, R10, 0xffffffe ;  /* 0x0ffffffe0a037836 */ /* 0x001fcc0000000000 */
[----:B------:R-:W0:Y:S02]  /*10640*/  F2I.FTZ.U32.TRUNC.NTZ R3, R3 ;  /* 0x0000000300037305 */ /* 0x000e24000021f000 */
[----:B0-----:R-:W-:-:S04]  /*10650*/  IMAD.MOV R11, RZ, RZ, -R3 ;  /* 0x000000ffff0b7224 */ /* 0x001fc800078e0a03 */
[----:B------:R-:W-:Y:S01]  /*10660*/  IMAD.MOV.U32 R2, RZ, RZ, R11 ;  /* 0x000000ffff027224 */ /* 0x000fe200078e000b */
[----:B------:R-:W-:-:S03]  /*10670*/  IABS R11, R12 ;  /* 0x0000000c000b7213 */ /* 0x000fc60000000000 */
[----:B------:R-:W-:Y:S02]  /*10680*/  IMAD R5, R2, R9, RZ ;  /* 0x0000000902057224 */ /* 0x000fe400078e02ff */
[----:B------:R-:W-:-:S04]  /*10690*/  IMAD.MOV.U32 R2, RZ, RZ, RZ ;  /* 0x000000ffff027224 */ /* 0x000fc800078e00ff */
[----:B------:R-:W-:Y:S01]  /*106a0*/  IMAD.HI.U32 R2, R3, R5, R2 ;  /* 0x0000000503027227 */ /* 0x000fe200078e0002 */
[----:B------:R-:W-:-:S04]  /*106b0*/  LOP3.LUT R3, R12, R7, RZ, 0x3c, !PT ;  /* 0x000000070c037212 */ /* 0x000fc800078e3cff */
[----:B------:R-:W-:Y:S01]  /*106c0*/  ISETP.GE.AND P2, PT, R3, RZ, PT ;  /* 0x000000ff0300720c */ /* 0x000fe20003f46270 */
[----:B------:R-:W-:Y:S01]  /*106d0*/  IMAD.HI.U32 R2, R2, R11, RZ ;  /* 0x0000000b02027227 */ /* 0x000fe200078e00ff */
[----:B------:R-:W-:-:S03]  /*106e0*/  IADD3 R3, R8, 0x1000000, R12 ;  /* 0x0100000008037810 */ /* 0x000fc60007ffe00c */
        /* <DEDUP_REMOVED lines=9> */
[----:B------:R-:W-:-:S07]  /*10780*/  IMAD R18, R2, R18, R3 ;  /* 0x0000001202127224 */ /* 0x000fce00078e0203 */
.L_x_1332:
[----:B------:R-:W-:-:S05]  /*10790*/  LOP3.LUT R17, RZ, R2, RZ, 0x33, !PT ;  /* 0x00000002ff117212 */ /* 0x000fca00078e33ff */
[----:B------:R-:W-:Y:S01]  /*107a0*/  IMAD.IADD R17, R6, 0x1, R17 ;  /* 0x0000000106117824 */ /* 0x000fe200078e0211 */
[----:B------:R-:W-:Y:S06]  /*107b0*/  BRA `(.L_x_1333) ;  /* 0x0000000000147947 */ /* 0x000fec0003800000 */
.L_x_1328:
[----:B------:R-:W-:Y:S01]  /*107c0*/  ULDC UR4, c[0x0][0xc3c] ;  /* 0x00030f0000047ab9 */ /* 0x000fe20000000800 */
[----:B------:R-:W-:Y:S02]  /*107d0*/  IMAD.MOV.U32 R17, RZ, RZ, RZ ;  /* 0x000000ffff117224 */ /* 0x000fe400078e00ff */
[----:B------:R-:W-:Y:S02]  /*107e0*/  IMAD.U32 R16, RZ, RZ, UR6 ;  /* 0x00000006ff107e24 */ /* 0x000fe4000f8e00ff */
[----:B------:R-:W-:Y:S02]  /*107f0*/  IMAD.MOV.U32 R18, RZ, RZ, RZ ;  /* 0x000000ffff127224 */ /* 0x000fe400078e00ff */
[----:B------:R-:W-:-:S07]  /*10800*/  IMAD.U32 R19, RZ, RZ, UR4 ;  /* 0x00000004ff137e24 */ /* 0x000fce000f8e00ff */
.L_x_1333:
[----:B------:R-:W-:-:S13]  /*10810*/  ISETP.NE.AND P0, PT, R0, RZ, PT ;  /* 0x000000ff0000720c */ /* 0x000fda0003f05270 */
[----:B------:R-:W0:Y:S01]  /*10820*/  @!P0 S2R R3, SR_CgaCtaId ;  /* 0x0000000000038919 */ /* 0x000e220000008800 */
[----:B------:R-:W-:-:S04]  /*10830*/  @!P0 MOV R0, 0x400 ;  /* 0x0000040000008802 */ /* 0x000fc80000000f00 */
[----:B0-----:R-:W-:-:S05]  /*10840*/  @!P0 LEA R0, R3, R0, 0x18 ;  /* 0x0000000003008211 */ /* 0x001fca00078ec0ff */
[----:B------:R0:W-:Y:S01]  /*10850*/  @!P0 STS.128 [R0+0x168d0], R16 ;  /* 0x0168d01000008388 */ /* 0x0001e20000000c00 */
[----:B------:R-:W-:Y:S06]  /*10860*/  BAR.ARV 0x5, 0x200 ;  /* 0x0148000000007b1d */ /* 0x000fec0000002000 */
.L_x_1326:
        /* <DEDUP_REMOVED lines=10> */
[----:B------:R3:W-:Y:S01]  /*10910*/  STL [R1+0x30], RZ ;  /* 0x000030ff01007387 */ /* 0x0007e20000100800 */
[----:B------:R-:W-:Y:S01]  /*10920*/  IMAD.MOV.U32 R28, RZ, RZ, 0x1 ;  /* 0x00000001ff1c7424 */ /* 0x000fe200078e00ff */
[----:B------:R-:W-:Y:S01]  /*10930*/  ULOP3.LUT UR37, UR36, 0x2, URZ, 0xfc, !UPT ;  /* 0x0000000224257892 */ /* 0x000fe2000f8efc3f */
[----:B------:R-:W-:Y:S01]  /*10940*/  IMAD.MOV.U32 R25, RZ, RZ, RZ ;  /* 0x000000ffff197224 */ /* 0x000fe200078e00ff */
[----:B------:R-:W-:Y:S01]  /*10950*/  ULDC UR38, c[0x0][0xc] ;  /* 0x0000030000267ab9 */ /* 0x000fe20000000800 */
[----:B--2---:R-:W-:-:S06]  /*10960*/  ULEA UR4, UR5, UR4, 0x18 ;  /* 0x0000000405047291 */ /* 0x004fcc000f8ec03f */
[----:B------:R-:W-:Y:S01]  /*10970*/  IMAD.U32 R22, RZ, RZ, UR4 ;  /* 0x00000004ff167e24 */ /* 0x000fe2000f8e00ff */
[C---:B-1----:R-:W-:Y:S01]  /*10980*/  LOP3.LUT R3, R4.reuse, 0x7f, RZ, 0xc0, !PT ;  /* 0x0000007f04037812 */ /* 0x042fe200078ec0ff */
[C---:B------:R-:W-:Y:S02]  /*10990*/  IMAD.SHL.U32 R29, R4.reuse, 0x8, RZ ;  /* 0x00000008041d7824 */ /* 0x040fe400078e00ff */
[----:B------:R-:W-:Y:S01]  /*109a0*/  IMAD.SHL.U32 R2, R4, 0x10, RZ ;  /* 0x0000001004027824 */ /* 0x000fe200078e00ff */
[----:B------:R-:W-:Y:S02]  /*109b0*/  SHF.R.U32.HI R3, RZ, 0x3, R3 ;  /* 0x00000003ff037819 */ /* 0x000fe40000011603 */
[----:B0-----:R-:W-:Y:S02]  /*109c0*/  LOP3.LUT R0, R29, 0x1f8, RZ, 0xc0, !PT ;  /* 0x000001f81d007812 */ /* 0x001fe400078ec0ff */
[----:B------:R-:W-:Y:S02]  /*109d0*/  LOP3.LUT R2, R2, 0x70, RZ, 0xc0, !PT ;  /* 0x0000007002027812 */ /* 0x000fe400078ec0ff */
[----:B------:R-:W-:-:S02]  /*109e0*/  LOP3.LUT R0, R0, 0x38, R4, 0x78, !PT ;  /* 0x0000003800007812 */ /* 0x000fc400078e7804 */
[----:B------:R-:W-:Y:S02]  /*109f0*/  LOP3.LUT R2, R3, R2, RZ, 0xfc, !PT ;  /* 0x0000000203027212 */ /* 0x000fe400078efcff */
[----:B------:R-:W-:Y:S02]  /*10a00*/  LOP3.LUT R0, R0, 0x200, R29, 0xf8, !PT ;  /* 0x0000020000007812 */ /* 0x000fe400078ef81d */
[----:B------:R-:W-:-:S03]  /*10a10*/  LOP3.LUT R29, R29, 0x38, RZ, 0xc0, !PT ;  /* 0x000000381d1d7812 */ /* 0x000fc600078ec0ff */
[----:B------:R-:W-:-:S05]  /*10a20*/  IMAD R0, R0, 0x2, R22 ;  /* 0x0000000200007824 */ /* 0x000fca00078e0216 */
[----:B------:R3:W-:Y:S02]  /*10a30*/  STL [R1+0x1c], R0 ;  /* 0x00001c0001007387 */ /* 0x0007e40000100800 */
.L_x_1405:
[----:B------:R-:W-:Y:S05]  /*10a40*/  YIELD ;  /* 0x0000000000007946 */ /* 0x000fea0003800000 */
[----:B------:R-:W-:Y:S01]  /*10a50*/  ULDC.64 UR4, c[0x0][0xa28] ;  /* 0x00028a0000047ab9 */ /* 0x000fe20000000a00 */
[----:B------:R-:W-:Y:S01]  /*10a60*/  IMAD.MOV.U32 R24, RZ, RZ, RZ ;  /* 0x000000ffff187224 */ /* 0x000fe200078e00ff */
[----:B------:R-:W-:-:S04]  /*10a70*/  ISETP.NE.U32.AND P0, PT, RZ, UR4, PT ;  /* 0x00000004ff007c0c */ /* 0x000fc8000bf05070 */
[----:B------:R-:W-:Y:S01]  /*10a80*/  ISETP.NE.AND.EX P0, PT, RZ, UR5, PT, P0 ;  /* 0x00000005ff007c0c */ /* 0x000fe2000bf05300 */
[----:B------:R-:W-:-:S12]  /*10a90*/  ULDC.64 UR4, c[0x0][0xa18] ;  /* 0x0002860000047ab9 */ /* 0x000fd80000000a00 */
[----:B0-----:R-:W0:Y:S02]  /*10aa0*/  @P0 LDC.64 R2, c[0x0][0xa28] ;  /* 0x00028a00ff020b82 */ /* 0x001e240000000a00 */
[----:B0-----:R-:W-:-:S05]  /*10ab0*/  @P0 IMAD.WIDE R2, R19, 0x4, R2 ;  /* 0x0000000413020825 */ /* 0x001fca00078e0202 */
[----:B------:R0:W2:Y:S01]  /*10ac0*/  @P0 LDG.E R24, desc[UR54][R2.64] ;  /* 0x0000003602180981 */ /* 0x0000a2000c1e1900 */
[----:B------:R-:W-:Y:S01]  /*10ad0*/  ISETP.NE.U32.AND P0, PT, RZ, UR4, PT ;  /* 0x00000004ff007c0c */ /* 0x000fe2000bf05070 */
[----:B---3--:R-:W-:Y:S01]  /*10ae0*/  IMAD.MOV.U32 R0, RZ, RZ, RZ ;  /* 0x000000ffff007224 */ /* 0x008fe200078e00ff */
[----:B------:R-:W-:Y:S02]  /*10af0*/  LOP3.LUT R23, R23, 0xffffffef, RZ, 0xc0, !PT ;  /* 0xffffffef17177812 */ /* 0x000fe400078ec0ff */
[----:B------:R-:W-:Y:S01]  /*10b00*/  ISETP.NE.AND.EX P1, PT, RZ, UR5, PT, P0 ;  /* 0x00000005ff007c0c */ /* 0x000fe2000bf25300 */
[----:B------:R-:W-:Y:S02]  /*10b10*/  ULDC.64 UR4, c[0x0][0xa00] ;  /* 0x0002800000047ab9 */ /* 0x000fe40000000a00 */
[----:B------:R-:W-:Y:S01]  /*10b20*/  ISETP.NE.U32.AND P0, PT, RZ, UR4, PT ;  /* 0x00000004ff007c0c */ /* 0x000fe2000bf05070 */
[----:B0-----:R-:W0:Y:S03]  /*10b30*/  LDC.64 R2, c[0x0][0xa00] ;  /* 0x00028000ff027b82 */ /* 0x001e260000000a00 */
[----:B------:R-:W-:Y:S01]  /*10b40*/  ISETP.NE.AND.EX P2, PT, RZ, UR5, PT, P0 ;  /* 0x00000005ff007c0c */ /* 0x000fe2000bf45300 */
[----:B------:R-:W-:-:S05]  /*10b50*/  ULDC.64 UR4, c[0x0][0x418] ;  /* 0x0001060000047ab9 */ /* 0x000fca0000000a00 */
[----:B-1----:R-:W1:Y:S07]  /*10b60*/  @P1 LDC.64 R4, c[0x0][0xa18] ;  /* 0x00028600ff041b82 */ /* 0x002e6e0000000a00 */
[----:B------:R-:W-:Y:S01]  /*10b70*/  @P2 LOP3.LUT R23, R23, 0x10, RZ, 0xfc, !PT ;  /* 0x0000001017172812 */ /* 0x000fe200078efcff */
[----:B0-----:R-:W-:-:S05]  /*10b80*/  IMAD.WIDE R2, R19, 0x4, R2 ;  /* 0x0000000413027825 */ /* 0x001fca00078e0202 */
[----:B------:R-:W3:Y:S01]  /*10b90*/  @P2 LDG.E R0, desc[UR54][R2.64] ;  /* 0x0000003602002981 */ /* 0x000ee2000c1e1900 */
[----:B-1----:R-:W-:-:S06]  /*10ba0*/  @P1 IMAD.WIDE R4, R19, 0x4, R4 ;  /* 0x0000000413041825 */ /* 0x002fcc00078e0204 */
[----:B------:R-:W4:Y:S01]  /*10bb0*/  @P1 LDG.E R4, desc[UR54][R4.64] ;  /* 0x0000003604041981 */ /* 0x000f22000c1e1900 */
[----:B------:R-:W-:-:S03]  /*10bc0*/  UISETP.NE.U32.AND UP0, UPT, UR4, URZ, UPT ;  /* 0x0000003f0400728c */ /* 0x000fc6000bf05070 */
[----:B------:R-:W-:Y:S01]  /*10bd0*/  ULDC UR4, c[0x0][0x424] ;  /* 0x0001090000047ab9 */ /* 0x000fe20000000800 */
[----:B------:R-:W-:-:S03]  /*10be0*/  UISETP.NE.AND.EX UP0, UPT, UR5, URZ, UPT, UP0 ;  /* 0x0000003f0500728c */ /* 0x000fc6000bf05300 */
[----:B------:R-:W-:Y:S01]  /*10bf0*/  ULDC UR5, c[0x0][0x2f0] ;  /* 0x0000bc0000057ab9 */ /* 0x000fe20000000800 */
[----:B------:R-:W-:-:S04]  /*10c00*/  USEL UR4, UR4, 0x1, UP0 ;  /* 0x0000000104047887 */ /* 0x000fc80008000000 */
[----:B------:R-:W-:Y:S01]  /*10c10*/  UIMAD UR4, UR4, UR5, URZ ;  /* 0x00000005040472a4 */ /* 0x000fe2000f8e023f */
[----:B---3--:R0:W-:Y:S04]  /*10c20*/  STL [R1+0x20], R0 ;  /* 0x0000200001007387 */ /* 0x0081e80000100800 */
[----:B--2---:R1:W-:Y:S04]  /*10c30*/  STL [R1+0x14], R24 ;  /* 0x0000141801007387 */ /* 0x0043e80000100800 */
[----:B----4-:R1:W-:Y:S01]  /*10c40*/  @P1 STL [R1], R4 ;  /* 0x0000000401001387 */ /* 0x0103e20000100800 */
[----:B0-----:R-:W-:Y:S01]  /*10c50*/  IMAD.U32 R0, RZ, RZ, UR4 ;  /* 0x00000004ff007e24 */ /* 0x001fe2000f8e00ff */
[----:B------:R-:W-:Y:S06]  /*10c60*/  @P1 BRA `(.L_x_1335) ;  /* 0x0000000000201947 */ /* 0x000fec0003800000 */
[----:B------:R-:W-:Y:S02]  /*10c70*/  ULDC UR4, c[0x0][0x288] ;  /* 0x0000a20000047ab9 */ /* 0x000fe40000000800 */
[----:B-1----:R-:W-:-:S05]  /*10c80*/  IMAD.U32 R4, RZ, RZ, UR4 ;  /* 0x00000004ff047e24 */ /* 0x002fca000f8e00ff */
[----:B------:R0:W-:Y:S01]  /*10c90*/  STL [R1], R4 ;  /* 0x0000000401007387 */ /* 0x0001e20000100800 */
[----:B------:R-:W-:Y:S05]  /*10ca0*/  @!P2 BRA `(.L_x_1335) ;  /* 0x000000000010a947 */ /* 0x000fea0003800000 */
[----:B------:R-:W2:Y:S04]  /*10cb0*/  LDG.E R5, desc[UR54][R2.64] ;  /* 0x0000003602057981 */ /* 0x000ea8000c1e1900 */
[----:B0-----:R-:W2:Y:S02]  /*10cc0*/  LDG.E R4, desc[UR54][R2.64+0x4] ;  /* 0x0000043602047981 */ /* 0x001ea4000c1e1900 */
[----:B--2---:R-:W-:-:S05]  /*10cd0*/  IMAD.IADD R2, R4, 0x1, -R5 ;  /* 0x0000000104027824 */ /* 0x004fca00078e0a05 */
[----:B------:R2:W-:Y:S02]  /*10ce0*/  STL [R1], R2 ;  /* 0x0000000201007387 */ /* 0x0005e40000100800 */
.L_x_1335:
[----:B------:R-:W-:Y:S02]  /*10cf0*/  ULDC.64 UR4, c[0x0][0xa20] ;  /* 0x0002880000047ab9 */ /* 0x000fe40000000a00 */
[----:B------:R-:W-:-:S04]  /*10d00*/  ISETP.NE.U32.AND P0, PT, RZ, UR4, PT ;  /* 0x00000004ff007c0c */ /* 0x000fc8000bf05070 */
[----:B------:R-:W-:-:S13]  /*10d10*/  ISETP.NE.AND.EX P0, PT, RZ, UR5, PT, P0 ;  /* 0x00000005ff007c0c */ /* 0x000fda000bf05300 */
[----:B------:R-:W-:Y:S05]  /*10d20*/  @!P0 BRA `(.L_x_1336) ;  /* 0x0000000000108947 */ /* 0x000fea0003800000 */
[----:B--2---:R-:W2:Y:S02]  /*10d30*/  LDC.64 R2, c[0x0][0xa20] ;  /* 0x00028800ff027b82 */ /* 0x004ea40000000a00 */
[----:B--2---:R-:W-:-:S05]  /*10d40*/  IMAD.WIDE R2, R19, 0x4, R2 ;  /* 0x0000000413027825 */ /* 0x004fca00078e0202 */
[----:B------:R2:W5:Y:S01]  /*10d50*/  LDG.E R0, desc[UR54][R2.64] ;  /* 0x0000003602007981 */ /* 0x000562000c1e1900 */
[----:B------:R-:W-:Y:S05]  /*10d60*/  BRA `(.L_x_1337) ;  /* 0x0000000000247947 */ /* 0x000fea0003800000 */
.L_x_1336:
[----:B------:R-:W-:Y:S02]  /*10d70*/  ULDC.64 UR4, c[0x0][0xa08] ;  /* 0x0002820000047ab9 */ /* 0x000fe40000000a00 */
[----:B------:R-:W-:-:S04]  /*10d80*/  ISETP.NE.U32.AND P0, PT, RZ, UR4, PT ;  /* 0x00000004ff007c0c */ /* 0x000fc8000bf05070 */
[----:B------:R-:W-:-:S13]  /*10d90*/  ISETP.NE.AND.EX P0, PT, RZ, UR5, PT, P0 ;  /* 0x00000005ff007c0c */ /* 0x000fda000bf05300 */
[----:B------:R-:W-:Y:S05]  /*10da0*/  @!P0 BRA `(.L_x_1337) ;  /* 0x0000000000148947 */ /* 0x000fea0003800000 */
[----:B--2---:R-:W2:Y:S02]  /*10db0*/  LDC.64 R2, c[0x0][0xa08] ;  /* 0x00028200ff027b82 */ /* 0x004ea40000000a00 */
[----:B--2---:R-:W-:-:S05]  /*10dc0*/  IMAD.WIDE R2, R19, 0x4, R2 ;  /* 0x0000000413027825 */ /* 0x004fca00078e0202 */
[----:B------:R-:W2:Y:S04]  /*10dd0*/  LDG.E R0, desc[UR54][R2.64] ;  /* 0x0000003602007981 */ /* 0x000ea8000c1e1900 */
[----:B------:R-:W2:Y:S02]  /*10de0*/  LDG.E R5, desc[UR54][R2.64+0x4] ;  /* 0x0000043602057981 */ /* 0x000ea4000c1e1900 */
[----:B--2---:R-:W-:-:S07]  /*10df0*/  IMAD.IADD R0, R5, 0x1, -R0 ;  /* 0x0000000105007824 */ /* 0x004fce00078e0a00 */
.L_x_1337:
[----:B------:R-:W3:Y:S01]  /*10e00*/  LDL R9, [R1] ;  /* 0x0000000001097983 */ /* 0x000ee20000100800 */
[----:B--2---:R-:W2:Y:S01]  /*10e10*/  LDC R2, c[0x0][0x448] ;  /* 0x00011200ff027b82 */ /* 0x004ea20000000800 */
[----:B-----5:R-:W-:Y:S01]  /*10e20*/  IMAD.IADD R8, R0, 0x1, -R24 ;  /* 0x0000000100087824 */ /* 0x020fe200078e0a18 */
[----:B------:R-:W-:Y:S01]  /*10e30*/  LOP3.LUT R23, R23, 0xfffffff7, RZ, 0xc0, !PT ;  /* 0xfffffff717177812 */ /* 0x000fe200078ec0ff */
[----:B------:R-:W-:-:S03]  /*10e40*/  IMAD R27, R17, 0xc0, RZ ;  /* 0x000000c0111b7824 */ /* 0x000fc600078e02ff */
[----:B------:R4:W-:Y:S01]  /*10e50*/  STL [R1+0xc], R8 ;  /* 0x00000c0801007387 */ /* 0x0009e20000100800 */
[----:B------:R-:W-:Y:S01]  /*10e60*/  VIADD R7, R27, 0xbf ;  /* 0x000000bf1b077836 */ /* 0x000fe20000000000 */
[----:B--2---:R-:W-:Y:S02]  /*10e70*/  ISETP.NE.AND P2, PT, R2, 0x1, PT ;  /* 0x000000010200780c */ /* 0x004fe40003f45270 */
[----:B------:R-:W2:Y:S11]  /*10e80*/  LDC.64 R2, c[0x0][0x9e0] ;  /* 0x00027800ff027b82 */ /* 0x000eb60000000a00 */
[----:B------:R-:W4:Y:S01]  /*10e90*/  @P2 LDC R6, c[0x0][0x44c] ;  /* 0x00011300ff062b82 */ /* 0x000f220000000800 */
[----:B------:R-:W-:-:S07]  /*10ea0*/  @P2 LOP3.LUT R23, R23, 0x8, RZ, 0xfc, !PT ;  /* 0x0000000817172812 */ /* 0x000fce00078efcff */
[----:B01----:R-:W0:Y:S01]  /*10eb0*/  @P2 LDC R4, c[0x0][0x450] ;  /* 0x00011400ff042b82 */ /* 0x003e220000000800 */
[----:B--2---:R-:W-:Y:S01]  /*10ec0*/  ISETP.GE.AND P1, PT, R3, 0x1, PT ;  /* 0x000000010300780c */ /* 0x004fe20003f26270 */
[----:B----4-:R-:W-:-:S05]  /*10ed0*/  @P2 IMAD.HI.U32 R5, R7, R6, RZ ;  /* 0x0000000607052227 */ /* 0x010fca00078e00ff */
[----:B0-----:R-:W-:Y:S02]  /*10ee0*/  @P2 SHF.R.U32.HI R7, RZ, R4, R5 ;  /* 0x00000004ff072219 */ /* 0x001fe40000011605 */
[----:B---3--:R-:W-:-:S05]  /*10ef0*/  IADD3 R0, R8, 0x1, -R9 ;  /* 0x0000000108007810 */ /* 0x008fca0007ffe809 */
[----:B------:R-:W-:-:S04]  /*10f00*/  IMAD.IADD R7, R0, 0x1, R7 ;  /* 0x0000000100077824 */ /* 0x000fc800078e0207 */
[----:B------:R-:W-:Y:S01]  /*10f10*/  IMAD.IADD R2, R7, 0x1, R2 ;  /* 0x0000000107027824 */ /* 0x000fe200078e0202 */
[----:B------:R-:W-:Y:S06]  /*10f20*/  @!P1 BRA `(.L_x_1338) ;  /* 0x0000000000489947 */ /* 0x000fec0003800000 */
[C---:B------:R-:W-:Y:S01]  /*10f30*/  ISETP.GT.AND P0, PT, R7.reuse, RZ, PT ;  /* 0x000000ff0700720c */ /* 0x040fe20003f04270 */
[----:B------:R-:W-:Y:S01]  /*10f40*/  BSSY B0, `(.L_x_1339) ;  /* 0x000000e000007945 */ /* 0x000fe20003800000 */
[----:B------:R-:W-:-:S11]  /*10f50*/  VIADD R0, R7, 0xffffffff ;  /* 0xffffffff07007836 */ /* 0x000fd60000000000 */
[----:B------:R-:W-:Y:S05]  /*10f60*/  @P0 BRA `(.L_x_1340) ;  /* 0x00000000001c0947 */ /* 0x000fea0003800000 */
[----:B------:R-:W-:Y:S01]  /*10f70*/  ISETP.NE.AND P0, PT, R3, 0x1, PT ;  /* 0x000000010300780c */ /* 0x000fe20003f05270 */
[----:B------:R-:W-:-:S12]  /*10f80*/  IMAD.MOV R7, RZ, RZ, -R7 ;  /* 0x000000ffff077224 */ /* 0x000fd800078e0a07 */
[----:B------:R-:W0:Y:S02]  /*10f90*/  @P0 LDC.64 R4, c[0x0][0x9e8] ;  /* 0x00027a00ff040b82 */ /* 0x000e240000000a00 */
[----:B0-----:R-:W-:-:S05]  /*10fa0*/  @P0 IMAD.HI.U32 R4, R7, R4, RZ ;  /* 0x0000000407040227 */ /* 0x001fca00078e00ff */
[----:B------:R-:W-:-:S04]  /*10fb0*/  @P0 SHF.R.U32.HI R7, RZ, R5, R4 ;  /* 0x00000005ff070219 */ /* 0x000fc80000011604 */
[----:B------:R-:W-:Y:S01]  /*10fc0*/  LOP3.LUT R0, RZ, R7, RZ, 0x33, !PT ;  /* 0x00000007ff007212 */ /* 0x000fe200078e33ff */
[----:B------:R-:W-:Y:S06]  /*10fd0*/  BRA `(.L_x_1341) ;  /* 0x0000000000107947 */ /* 0x000fec0003800000 */
.L_x_1340:
[----:B------:R-:W-:-:S13]  /*10fe0*/  ISETP.NE.AND P0, PT, R3, 0x1, PT ;  /* 0x000000010300780c */ /* 0x000fda0003f05270 */
[----:B------:R-:W0:Y:S02]  /*10ff0*/  @P0 LDC.64 R4, c[0x0][0x9e8] ;  /* 0x00027a00ff040b82 */ /* 0x000e240000000a00 */
[----:B0-----:R-:W-:-:S05]  /*11000*/  @P0 IMAD.HI.U32 R4, R0, R4, RZ ;  /* 0x0000000400040227 */ /* 0x001fca00078e00ff */
[----:B------:R-:W-:-:S07]  /*11010*/  @P0 SHF.R.U32.HI R0, RZ, R5, R4 ;  /* 0x00000005ff000219 */ /* 0x000fce0000011604 */
.L_x_1341:
[----:B------:R-:W-:Y:S05]  /*11020*/  BSYNC B0 ;  /* 0x0000000000007941 */ /* 0x000fea0003800000 */
.L_x_1339:
[----:B------:R-:W-:-:S05]  /*11030*/  IMAD R5, R0, R3, R3 ;  /* 0x0000000300057224 */ /* 0x000fca00078e0203 */
[----:B------:R-:W-:-:S07]  /*11040*/  VIMNMX R2, R2, R5, PT ;  /* 0x0000000502027248 */ /* 0x000fce0003fe0100 */
.L_x_1338:
[----:B------:R-:W0:Y:S01]  /*11050*/  @P2 LDC R0, c[0x0][0x44c] ;  /* 0x00011300ff002b82 */ /* 0x000e220000000800 */
[----:B------:R-:W-:Y:S01]  /*11060*/  VIADD R2, R2, 0x7f ;  /* 0x0000007f02027836 */ /* 0x000fe20000000000 */
[----:B------:R-:W-:Y:S01]  /*11070*/  ULDC UR4, c[0x0][0x9dc] ;  /* 0x0002770000047ab9 */ /* 0x000fe20000000800 */
[----:B------:R-:W-:-:S05]  /*11080*/  IMAD.MOV.U32 R4, RZ, RZ, R27 ;  /* 0x000000ffff047224 */ /* 0x000fca00078e001b */
[----:B------:R-:W1:Y:S01]  /*11090*/  @P2 LDC R5, c[0x0][0x450] ;  /* 0x00011400ff052b82 */ /* 0x000e620000000800 */
[----:B0-----:R-:W-:-:S05]  /*110a0*/  @P2 IMAD.HI.U32 R0, R27, R0, RZ ;  /* 0x000000001b002227 */ /* 0x001fca00078e00ff */
[----:B-1----:R-:W-:Y:S01]  /*110b0*/  @P2 SHF.R.U32.HI R4, RZ, R5, R0 ;  /* 0x00000005ff042219 */ /* 0x002fe20000011600 */
[----:B------:R-:W-:Y:S01]  /*110c0*/  VIADD R0, R8, 0x7f ;  /* 0x0000007f08007836 */ /* 0x000fe20000000000 */
[----:B------:R-:W-:Y:S02]  /*110d0*/  SHF.R.S32.HI R5, RZ, 0x1f, R2 ;  /* 0x0000001fff057819 */ /* 0x000fe40000011402 */
[----:B------:R-:W-:Y:S02]  /*110e0*/  IADD3 R6, R4, R8, -R9 ;  /* 0x0000000804067210 */ /* 0x000fe40007ffe809 */
[----:B------:R-:W-:Y:S02]  /*110f0*/  LEA.HI R2, R5, R2, RZ, 0x7 ;  /* 0x0000000205027211 */ /* 0x000fe400078f38ff */
[----:B------:R-:W-:Y:S02]  /*11100*/  SHF.R.S32.HI R5, RZ, 0x1f, R0 ;  /* 0x0000001fff057819 */ /* 0x000fe40000011400 */
[----:B------:R-:W-:Y:S01]  /*11110*/  SHF.R.S32.HI R7, RZ, 0x7, R2 ;  /* 0x00000007ff077819 */ /* 0x000fe20000011402 */
[----:B------:R-:W-:Y:S01]  /*11120*/  VIADD R2, R6, -UR4 ;  /* 0x8000000406027c36 */ /* 0x000fe20008000000 */
[----:B------:R-:W-:-:S04]  /*11130*/  LEA.HI R5, R5, R0, RZ, 0x7 ;  /* 0x0000000005057211 */ /* 0x000fc800078f38ff */
[----:B------:R-:W-:-:S04]  /*11140*/  SHF.R.S32.HI R0, RZ, 0x7, R5 ;  /* 0x00000007ff007819 */ /* 0x000fc80000011405 */
[----:B------:R-:W-:Y:S01]  /*11150*/  VIMNMX R0, R0, R7, PT ;  /* 0x0000000700007248 */ /* 0x000fe20003fe0100 */
[----:B------:R-:W-:Y:S06]  /*11160*/  @!P1 BRA `(.L_x_1342) ;  /* 0x0000000000449947 */ /* 0x000fec0003800000 */
[----:B------:R-:W-:Y:S01]  /*11170*/  ISETP.GT.AND P0, PT, R6, -0x1, PT ;  /* 0xffffffff0600780c */ /* 0x000fe20003f04270 */
[----:B------:R-:W-:-:S12]  /*11180*/  BSSY B0, `(.L_x_1343) ;  /* 0x000000d000007945 */ /* 0x000fd80003800000 */
[----:B------:R-:W-:Y:S05]  /*11190*/  @P0 BRA `(.L_x_1344) ;  /* 0x00000000001c0947 */ /* 0x000fea0003800000 */
[----:B------:R-:W-:Y:S02]  /*111a0*/  ISETP.NE.AND P0, PT, R3, 0x1, PT ;  /* 0x000000010300780c */ /* 0x000fe40003f05270 */
[----:B------:R-:W-:-:S11]  /*111b0*/  LOP3.LUT R7, RZ, R6, RZ, 0x33, !PT ;  /* 0x00000006ff077212 */ /* 0x000fd600078e33ff */
[----:B------:R-:W0:Y:S02]  /*111c0*/  @P0 LDC.64 R4, c[0x0][0x9e8] ;  /* 0x00027a00ff040b82 */ /* 0x000e240000000a00 */
[----:B0-----:R-:W-:-:S05]  /*111d0*/  @P0 IMAD.HI.U32 R4, R7, R4, RZ ;  /* 0x0000000407040227 */ /* 0x001fca00078e00ff */
[----:B------:R-:W-:-:S04]  /*111e0*/  @P0 SHF.R.U32.HI R7, RZ, R5, R4 ;  /* 0x00000005ff070219 */ /* 0x000fc80000011604 */
[----:B------:R-:W-:Y:S01]  /*111f0*/  LOP3.LUT R6, RZ, R7, RZ, 0x33, !PT ;  /* 0x00000007ff067212 */ /* 0x000fe200078e33ff */
[----:B------:R-:W-:Y:S06]  /*11200*/  BRA `(.L_x_1345) ;  /* 0x0000000000107947 */ /* 0x000fec0003800000 */
.L_x_1344:
[----:B------:R-:W-:-:S13]  /*11210*/  ISETP.NE.AND P0, PT, R3, 0x1, PT ;  /* 0x000000010300780c */ /* 0x000fda0003f05270 */
[----:B------:R-:W0:Y:S02]  /*11220*/  @P0 LDC.64 R4, c[0x0][0x9e8] ;  /* 0x00027a00ff040b82 */ /* 0x000e240000000a00 */
[----:B0-----:R-:W-:-:S05]  /*11230*/  @P0 IMAD.HI.U32 R4, R6, R4, RZ ;  /* 0x0000000406040227 */ /* 0x001fca00078e00ff */
[----:B------:R-:W-:-:S07]  /*11240*/  @P0 SHF.R.U32.HI R6, RZ, R5, R4 ;  /* 0x00000005ff060219 */ /* 0x000fce0000011604 */
.L_x_1345:
[----:B------:R-:W-:Y:S05]  /*11250*/  BSYNC B0 ;  /* 0x0000000000007941 */ /* 0x000fea0003800000 */
.L_x_1343:
[----:B------:R-:W-:-:S05]  /*11260*/  IMAD R3, R6, R3, RZ ;  /* 0x0000000306037224 */ /* 0x000fca00078e02ff */
[----:B------:R-:W-:-:S07]  /*11270*/  VIMNMX R2, R2, R3, !PT ;  /* 0x0000000302027248 */ /* 0x000fce0007fe0100 */
.L_x_1342:
[----:B------:R-:W-:Y:S01]  /*11280*/  SHF.R.S32.HI R3, RZ, 0x1f, R2 ;  /* 0x0000001fff037819 */ /* 0x000fe20000011402 */
[----:B------:R-:W-:Y:S03]  /*11290*/  BSSY B0, `(.L_x_1346) ;  /* 0x000002a000007945 */ /* 0x000fe60003800000 */
[----:B------:R-:W-:Y:S02]  /*112a0*/  LEA.HI R3, R3, R2, RZ, 0x7 ;  /* 0x0000000203037211 */ /* 0x000fe400078f38ff */
[----:B------:R-:W-:Y:S02]  /*112b0*/  LOP3.LUT R2, R18, 0xff000000, RZ, 0xc0, !PT ;  /* 0xff00000012027812 */ /* 0x000fe400078ec0ff */
[----:B------:R-:W-:-:S04]  /*112c0*/  SHF.R.S32.HI R3, RZ, 0x7, R3 ;  /* 0x00000007ff037819 */ /* 0x000fc80000011403 */
[----:B------:R-:W-:Y:S02]  /*112d0*/  VIMNMX R4, RZ, R3, !PT ;  /* 0x00000003ff047248 */ /* 0x000fe40007fe0100 */
[----:B------:R-:W-:Y:S02]  /*112e0*/  SHF.R.U32.HI R3, RZ, 0x8, R2 ;  /* 0x00000008ff037819 */ /* 0x000fe40000011602 */
[----:B------:R-:W-:Y:S02]  /*112f0*/  ISETP.GT.AND P0, PT, R0, R4, PT ;  /* 0x000000040000720c */ /* 0x000fe40003f04270 */
[----:B------:R-:W-:-:S04]  /*11300*/  LOP3.LUT R2, R18, 0xff0000, RZ, 0xc0, !PT ;  /* 0x00ff000012027812 */ /* 0x000fc800078ec0ff */
[----:B------:R-:W-:Y:S01]  /*11310*/  LEA.HI R2, R2, R3, RZ, 0x10 ;  /* 0x0000000302027211 */ /* 0x000fe200078f80ff */
[----:B------:R-:W-:-:S03]  /*11320*/  IMAD.MOV.U32 R3, RZ, RZ, RZ ;  /* 0x000000ffff037224 */ /* 0x000fc600078e00ff */
[----:B------:R-:W-:-:S03]  /*11330*/  LOP3.LUT R5, R2, 0xff, RZ, 0xc0, !PT ;  /* 0x000000ff02057812 */ /* 0x000fc600078ec0ff */
[----:B------:R-:W-:Y:S05]  /*11340*/  @!P0 BRA `(.L_x_1347) ;  /* 0x0000000000788947 */ /* 0x000fea0003800000 */
[----:B------:R-:W-:-:S04]  /*11350*/  SHF.R.U32.HI R6, RZ, 0x10, R2 ;  /* 0x00000010ff067819 */ /* 0x000fc80000011602 */
[----:B------:R-:W-:-:S13]  /*11360*/  ISETP.NE.AND P0, PT, R6, RZ, PT ;  /* 0x000000ff0600720c */ /* 0x000fda0003f05270 */
[----:B------:R-:W0:Y:S02]  /*11370*/  @!P0 LDC R6, c[0x0][0x9f0] ;  /* 0x00027c00ff068b82 */ /* 0x000e240000000800 */
[----:B0-----:R-:W-:Y:S02]  /*11380*/  IABS R8, R6 ;  /* 0x0000000600087213 */ /* 0x001fe40000000000 */
[----:B------:R-:W-:Y:S02]  /*11390*/  IADD3 R7, R6, -0x1, R0 ;  /* 0xffffffff06077810 */ /* 0x000fe40007ffe000 */
[----:B------:R-:W0:Y:S03]  /*113a0*/  I2F.RP R10, R8 ;  /* 0x00000008000a7306 */ /* 0x000e260000209400 */
[----:B------:R-:W-:-:S05]  /*113b0*/  IMAD.IADD R7, R7, 0x1, -R4 ;  /* 0x0000000107077824 */ /* 0x000fca00078e0a04 */
[----:B------:R-:W-:-:S04]  /*113c0*/  LOP3.LUT R2, R7, R6, RZ, 0x3c, !PT ;  /* 0x0000000607027212 */ /* 0x000fc800078e3cff */
[----:B------:R-:W-:Y:S01]  /*113d0*/  ISETP.GE.AND P2, PT, R2, RZ, PT ;  /* 0x000000ff0200720c */ /* 0x000fe20003f46270 */
[----:B0-----:R-:W0:Y:S02]  /*113e0*/  MUFU.RCP R10, R10 ;  /* 0x0000000a000a7308 */ /* 0x001e240000001000 */
[----:B0-----:R-:W-:-:S06]  /*113f0*/  VIADD R3, R10, 0xffffffe ;  /* 0x0ffffffe0a037836 */ /* 0x001fcc0000000000 */
[----:B------:R-:W0:Y:S02]  /*11400*/  F2I.FTZ.U32.TRUNC.NTZ R3, R3 ;  /* 0x0000000300037305 */ /* 0x000e24000021f000 */
[----:B0-----:R-:W-:-:S04]  /*11410*/  IMAD.MOV R2, RZ, RZ, -R3 ;  /* 0x000000ffff027224 */ /* 0x001fc800078e0a03 */
[----:B------:R-:W-:Y:S02]  /*11420*/  IMAD R9, R2, R8, RZ ;  /* 0x0000000802097224 */ /* 0x000fe400078e02ff */
[----:B------:R-:W-:-:S04]  /*11430*/  IMAD.MOV.U32 R2, RZ, RZ, RZ ;  /* 0x000000ffff027224 */ /* 0x000fc800078e00ff */
[----:B------:R-:W-:Y:S01]  /*11440*/  IMAD.HI.U32 R9, R3, R9, R2 ;  /* 0x0000000903097227 */ /* 0x000fe200078e0002 */
[----:B------:R-:W-:Y:S02]  /*11450*/  IABS R2, R7 ;  /* 0x0000000700027213 */ /* 0x000fe40000000000 */
[----:B------:R-:W-:-:S03]  /*11460*/  IABS R3, R6 ;  /* 0x0000000600037213 */ /* 0x000fc60000000000 */
[----:B------:R-:W-:-:S04]  /*11470*/  IMAD.HI.U32 R9, R9, R2, RZ ;  /* 0x0000000209097227 */ /* 0x000fc800078e00ff */
[----:B------:R-:W-:-:S04]  /*11480*/  IMAD.MOV R3, RZ, RZ, -R3 ;  /* 0x000000ffff037224 */ /* 0x000fc800078e0a03 */
        /* <DEDUP_REMOVED lines=10> */
.L_x_1347:
[----:B------:R-:W-:Y:S05]  /*11530*/  BSYNC B0 ;  /* 0x0000000000007941 */ /* 0x000fea0003800000 */
.L_x_1346:
[-C--:B------:R-:W-:Y:S01]  /*11540*/  IMAD R2, R5, R3.reuse, R4 ;  /* 0x0000000305027224 */ /* 0x080fe200078e0204 */
[----:B------:R-:W-:Y:S04]  /*11550*/  BSSY B7, `(.L_x_1348) ;  /* 0x000038b000077945 */ /* 0x000fe80003800000 */
        /* <DEDUP_REMOVED lines=22> */
.L_x_1349:
        /* <DEDUP_REMOVED lines=20> */
.L_x_1352:
[----:B------:R-:W-:Y:S05]  /*11800*/  BSYNC B6 ;  /* 0x0000000000067941 */ /* 0x000fea0003800000 */
.L_x_1351:
        /* <DEDUP_REMOVED lines=9> */
[----:B------:R-:W-:Y:S02]  /*118a0*/  IMAD.U32 R4, RZ, RZ, UR6 ;  /* 0x00000006ff047e24 */ /* 0x000fe4000f8e00ff */
[----:B------:R-:W-:Y:S02]  /*118b0*/  IMAD.U32 R5, RZ, RZ, UR7 ;  /* 0x00000007ff057e24 */ /* 0x000fe4000f8e00ff */
[----:B------:R-:W-:Y:S02]  /*118c0*/  IMAD.U32 R6, RZ, RZ, UR8 ;  /* 0x00000008ff067e24 */ /* 0x000fe4000f8e00ff */
[----:B------:R-:W-:-:S02]  /*118d0*/  IMAD.U32 R7, RZ, RZ, UR9 ;  /* 0x00000009ff077e24 */ /* 0x000fc4000f8e00ff */
[----:B------:R-:W-:Y:S02]  /*118e0*/  IMAD.U32 R10, RZ, RZ, UR4 ;  /* 0x00000004ff0a7e24 */ /* 0x000fe4000f8e00ff */
[----:B------:R-:W-:Y:S02]  /*118f0*/  IMAD.U32 R11, RZ, RZ, UR5 ;  /* 0x00000005ff0b7e24 */ /* 0x000fe4000f8e00ff */
[----:B------:R-:W-:Y:S02]  /*11900*/  IMAD.MOV.U32 R8, RZ, RZ, 0x70 ;  /* 0x00000070ff087424 */ /* 0x000fe400078e00ff */
[----:B------:R-:W-:Y:S02]  /*11910*/  IMAD.MOV.U32 R12, RZ, RZ, 0x1 ;  /* 0x00000001ff0c7424 */ /* 0x000fe400078e00ff */
[----:B0-----:R-:W-:-:S07]  /*11920*/  IMAD.MOV.U32 R13, RZ, RZ, RZ ;  /* 0x000000ffff0d7224 */ /* 0x001fce00078e00ff */
[----:B------:R-:W-:-:S07]  /*11930*/  LEPC R20, `(.L_x_1355) ;  /* 0x000000001014794e */ /* 0x000fce0000000000 */
[----:B-1----:R-:W-:Y:S05]  /*11940*/  CALL.ABS.NOINC R2 ;  /* 0x0000000002007343 */ /* 0x002fea0003c00000 */
.L_x_1355:
[----:B------:R0:W1:Y:S01]  /*11950*/  LDC.64 R2, c[0x4][R17] ;  /* 0x0100000011027b82 */ /* 0x0000620000000a00 */
[----:B------:R-:W-:Y:S01]  /*11960*/  ULDC.64 UR6, c[0x4][0x88] ;  /* 0x0100220000067ab9 */ /* 0x000fe20000000a00 */
[----:B------:R-:W-:Y:S01]  /*11970*/  ULDC.64 UR8, c[0x4][0x90] ;  /* 0x0100240000087ab9 */ /* 0x000fe20000000a00 */
[----:B------:R-:W-:Y:S01]  /*11980*/  ULDC.64 UR4, c[0x4][0x18] ;  /* 0x0100060000047ab9 */ /* 0x000fe20000000a00 */
        /* <DEDUP_REMOVED lines=11> */
.L_x_1354:
[----:B------:R-:W-:Y:S05]  /*11a40*/  BSYNC B6 ;  /* 0x0000000000067941 */ /* 0x000fea0003800000 */
.L_x_1353:
[----:B------:R-:W-:Y:S01]  /*11a50*/  ULDC.64 UR4, c[0x0][0x9f8] ;  /* 0x00027e0000047ab9 */ /* 0x000fe20000000a00 */
[----:B------:R-:W2:Y:S01]  /*11a60*/  LDL R17, [R1+0xc] ;  /* 0x00000c0001117983 */ /* 0x000ea20000100800 */
[----:B------:R-:W-:Y:S01]  /*11a70*/  ISETP.NE.U32.AND P0, PT, RZ, UR4, PT ;  /* 0x00000004ff007c0c */ /* 0x000fe2000bf05070 */
[----:B------:R-:W-:Y:S01]  /*11a80*/  IMAD.MOV.U32 R7, RZ, RZ, R19 ;  /* 0x000000ffff077224 */ /* 0x000fe200078e0013 */
[----:B------:R-:W0:Y:S02]  /*11a90*/  LDC R6, c[0x0][0x430] ;  /* 0x00010c00ff067b82 */ /* 0x000e240000000800 */
[----:B------:R-:W-:-:S13]  /*11aa0*/  ISETP.NE.AND.EX P0, PT, RZ, UR5, PT, P0 ;  /* 0x00000005ff007c0c */ /* 0x000fda000bf05300 */
[----:B------:R-:W1:Y:S02]  /*11ab0*/  @P0 LDC.64 R2, c[0x0][0x9f8] ;  /* 0x00027e00ff020b82 */ /* 0x000e640000000a00 */
[----:B-1----:R-:W-:-:S05]  /*11ac0*/  @P0 IMAD.WIDE R2, R19, 0x4, R2 ;  /* 0x0000000413020825 */ /* 0x002fca00078e0202 */
[----:B------:R1:W3:Y:S01]  /*11ad0*/  @P0 LDG.E R7, desc[UR54][R2.64] ;  /* 0x0000003602070981 */ /* 0x0002e2000c1e1900 */
[----:B0-----:R-:W-:Y:S01]  /*11ae0*/  ISETP.NE.AND P1, PT, R6, 0x1, PT ;  /* 0x000000010600780c */ /* 0x001fe20003f25270 */
[----:B------:R-:W-:Y:S01]  /*11af0*/  VIADD R26, R26, 0xffffffff ;  /* 0xffffffff1a1a7836 */ /* 0x000fe20000000000 */
[----:B------:R-:W-:Y:S01]  /*11b00*/  LOP3.LUT R23, R23, 0xfffffffb, RZ, 0xc0, !PT ;  /* 0xfffffffb17177812 */ /* 0x000fe200078ec0ff */
[----:B------:R-:W0:Y:S02]  /*11b10*/  S2R R21, SR_TID.X ;  /* 0x0000000000157919 */ /* 0x000e240000002100 */
[----:B------:R-:W-:Y:S01]  /*11b20*/  IMAD.SHL.U32 R8, R26, 0x80, RZ ;  /* 0x000000801a087824 */ /* 0x000fe200078e00ff */
[----:B------:R-:W4:Y:S07]  /*11b30*/  S2R R20, SR_TID.X ;  /* 0x0000000000147919 */ /* 0x000f2e0000002100 */
[----:B-1----:R-:W1:Y:S01]  /*11b40*/  @P1 LDC R3, c[0x0][0x434] ;  /* 0x00010d00ff031b82 */ /* 0x002e620000000800 */
[----:B------:R-:W-:-:S07]  /*11b50*/  @P1 LOP3.LUT R23, R23, 0x4, RZ, 0xfc, !PT ;  /* 0x0000000417171812 */ /* 0x000fce00078efcff */
[----:B------:R-:W1:Y:S01]  /*11b60*/  @P1 LDC R2, c[0x0][0x438] ;  /* 0x00010e00ff021b82 */ /* 0x000e620000000800 */
[----:B0-----:R-:W-:Y:S01]  /*11b70*/  IMAD.SHL.U32 R21, R21, 0x10, RZ ;  /* 0x0000001015157824 */ /* 0x001fe200078e00ff */
[----:B----4-:R-:W-:-:S04]  /*11b80*/  LOP3.LUT R20, R20, 0x7f, RZ, 0xc0, !PT ;  /* 0x0000007f14147812 */ /* 0x010fc800078ec0ff */
[----:B------:R-:W-:Y:S02]  /*11b90*/  LOP3.LUT R21, R21, 0x70, RZ, 0xc0, !PT ;  /* 0x0000007015157812 */ /* 0x000fe400078ec0ff */
[----:B------:R-:W-:-:S04]  /*11ba0*/  SHF.R.U32.HI R20, RZ, 0x3, R20 ;  /* 0x00000003ff147819 */ /* 0x000fc80000011614 */
[----:B------:R-:W-:-:S04]  /*11bb0*/  LOP3.LUT R0, R8, R20, R21, 0xfe, !PT ;  /* 0x0000001408007212 */ /* 0x000fc800078efe15 */
[C---:B--2---:R-:W-:Y:S01]  /*11bc0*/  ISETP.GE.AND P0, PT, R0.reuse, R17, PT ;  /* 0x000000110000720c */ /* 0x044fe20003f06270 */
[----:B------:R-:W-:-:S04]  /*11bd0*/  IMAD.IADD R0, R0, 0x1, R24 ;  /* 0x0000000100007824 */ /* 0x000fc800078e0218 */
[----:B-1----:R-:W-:-:S04]  /*11be0*/  @P1 IMAD.HI.U32 R3, R0, R3, RZ ;  /* 0x0000000300031227 */ /* 0x002fc800078e00ff */
[----:B------:R-:W-:Y:S01]  /*11bf0*/  IMAD.MOV.U32 R4, RZ, RZ, R0 ;  /* 0x000000ffff047224 */ /* 0x000fe200078e0000 */
[----:B------:R-:W-:-:S03]  /*11c00*/  @P1 SHF.R.U32.HI R4, RZ, R2, R3 ;  /* 0x00000002ff041219 */ /* 0x000fc60000011603 */
[----:B------:R-:W0:Y:S02]  /*11c10*/  @!P0 LDC.64 R2, c[0x0][0x428] ;  /* 0x00010a00ff028b82 */ /* 0x000e240000000a00 */
[----:B------:R-:W-:-:S04]  /*11c20*/  IMAD.MOV R5, RZ, RZ, -R4 ;  /* 0x000000ffff057224 */ /* 0x000fc800078e0a04 */
[----:B------:R-:W-:Y:S01]  /*11c30*/  IMAD R0, R6, R5, R0 ;  /* 0x0000000506007224 */ /* 0x000fe200078e0200 */
[--C-:B------:R-:W-:Y:S02]  /*11c40*/  @!P0 SHF.R.S32.HI R5, RZ, 0x1f, R4.reuse ;  /* 0x0000001fff058819 */ /* 0x100fe40000011404 */
[----:B---3--:R-:W-:Y:S01]  /*11c50*/  SHF.R.S32.HI R6, RZ, 0x1f, R7 ;  /* 0x0000001fff067819 */ /* 0x008fe20000011407 */
[----:B------:R-:W-:Y:S01]  /*11c60*/  STL [R1+0x4], R7 ;  /* 0x0000040701007387 */ /* 0x000fe20000100800 */
[----:B0-----:R-:W-:-:S03]  /*11c70*/  @!P0 IMAD.WIDE.U32 R4, R7, R2, R4 ;  /* 0x0000000207048225 */ /* 0x001fc600078e0004 */
[----:B------:R0:W-:Y:S02]  /*11c80*/  STL [R1+0x18], R6 ;  /* 0x0000180601007387 */ /* 0x0001e40000100800 */
[----:B0-----:R-:W-:-:S04]  /*11c90*/  @!P0 IMAD R6, R6, R2, RZ ;  /* 0x0000000206068224 */ /* 0x001fc800078e02ff */
[----:B------:R-:W-:Y:S02]  /*11ca0*/  @!P0 IMAD R6, R7, R3, R6 ;  /* 0x0000000307068224 */ /* 0x000fe400078e0206 */
[----:B------:R-:W0:Y:S02]  /*11cb0*/  @!P0 LDC.64 R2, c[0x0][0x418] ;  /* 0x00010600ff028b82 */ /* 0x000e240000000a00 */
[----:B------:R-:W-:Y:S01]  /*11cc0*/  @!P0 IMAD.IADD R5, R5, 0x1, R6 ;  /* 0x0000000105058824 */ /* 0x000fe200078e0206 */
[----:B0-----:R-:W-:-:S04]  /*11cd0*/  @!P0 LEA R2, P1, R4, R2, 0x2 ;  /* 0x0000000204028211 */ /* 0x001fc800078210ff */
[----:B------:R-:W-:Y:S01]  /*11ce0*/  @!P0 LEA.HI.X R3, R4, R3, R5, 0x2, P1 ;  /* 0x0000000304038211 */ /* 0x000fe200008f1405 */
[----:B------:R-:W-:-:S06]  /*11cf0*/  IMAD.MOV.U32 R4, RZ, RZ, RZ ;  /* 0x000000ffff047224 */ /* 0x000fcc00078e00ff */
[----:B------:R0:W5:Y:S01]  /*11d00*/  @!P0 LDG.E R4, desc[UR54][R2.64] ;  /* 0x0000003602048981 */ /* 0x000162000c1e1900 */
[----:B------:R-:W-:Y:S01]  /*11d10*/  IMAD.U32 R7, RZ, RZ, UR37 ;  /* 0x00000025ff077e24 */ /* 0x000fe2000f8e00ff */
[----:B------:R-:W-:Y:S01]  /*11d20*/  UMOV UR4, 0xffffffff ;  /* 0xffffffff00047882 */ /* 0x000fe20000000000 */
[----:B------:R-:W-:-:S03]  /*11d30*/  LOP3.LUT R23, R23, 0xfffffffd, RZ, 0xc0, !PT ;  /* 0xfffffffd17177812 */ /* 0x000fc600078ec0ff */
[----:B------:R-:W-:-:S13]  /*11d40*/  ISETP.NE.AND P2, PT, R7, 0x3, PT ;  /* 0x000000030700780c */ /* 0x000fda0003f45270 */
[----:B------:R-:W-:Y:S01]  /*11d50*/  @P2 LOP3.LUT R23, R23, 0x2, RZ, 0xfc, !PT ;  /* 0x0000000217172812 */ /* 0x000fe200078efcff */
[----:B0-----:R-:W-:Y:S06]  /*11d60*/  BRA.DIV UR4, `(.L_x_1356) ;  /* 0x0000004604f47947 */ /* 0x001fec000b800000 */
.L_x_1422:
[----:B------:R-:W-:Y:S01]  /*11d70*/  LOP3.LUT R24, R18, 0xffff, RZ, 0xc0, !PT ;  /* 0x0000ffff12187812 */ /* 0x000fe200078ec0ff */
[----:B------:R-:W-:Y:S06]  /*11d80*/  @!P2 BRA `(.L_x_1357) ;  /* 0x000000000004a947 */ /* 0x000fec0003800000 */
[----:B------:R-:W-:Y:S01]  /*11d90*/  BPT.TRAP 0x1 ;  /* 0x000000040000795c */ /* 0x000fe20000300000 */
.L_x_1357:
[----:B------:R-:W-:Y:S01]  /*11da0*/  SHF.R.S32.HI R6, RZ, 0x1f, R0 ;  /* 0x0000001fff067819 */ /* 0x000fe20000011400 */
        /* <DEDUP_REMOVED lines=22> */
.L_x_1423:
[----:B------:R-:W-:Y:S05]  /*11f10*/  BSYNC B0 ;  /* 0x0000000000007941 */ /* 0x000fea0003800000 */
.L_x_1358:
[----:B------:R-:W2:Y:S01]  /*11f20*/  LDL R10, [R1+0xc] ;  /* 0x00000c00010a7983 */ /* 0x000ea20000100800 */
[----:B------:R-:W-:Y:S01]  /*11f30*/  ULDC.64 UR4, c[0x0][0x300] ;  /* 0x0000c00000047ab9 */ /* 0x000fe20000000a00 */
[----:B------:R-:W-:Y:S01]  /*11f40*/  ULDC.64 UR6, c[0x0][0x2e8] ;  /* 0x0000ba0000067ab9 */ /* 0x000fe20000000a00 */
[----:B------:R-:W-:Y:S01]  /*11f50*/  IMAD R6, R6, UR4, RZ ;  /* 0x0000000406067c24 */ /* 0x000fe2000f8e02ff */
[----:B------:R-:W1:Y:S01]  /*11f60*/  S2R R9, SR_TID.X ;  /* 0x0000000000097919 */ /* 0x000e620000002100 */
[C---:B0-----:R-:W-:Y:S01]  /*11f70*/  IMAD.WIDE.U32 R2, R0.reuse, UR4, RZ ;  /* 0x0000000400027c25 */ /* 0x041fe2000f8e00ff */
[----:B------:R-:W-:Y:S01]  /*11f80*/  LOP3.LUT R23, R23, 0xfffffffe, RZ, 0xc0, !PT ;  /* 0xfffffffe17177812 */ /* 0x000fe200078ec0ff */
[----:B------:R-:W0:Y:S02]  /*11f90*/  S2R R11, SR_TID.X ;  /* 0x00000000000b7919 */ /* 0x000e240000002100 */
[----:B------:R-:W-:Y:S01]  /*11fa0*/  IMAD R6, R0, UR5, R6 ;  /* 0x0000000500067c24 */ /* 0x000fe2000f8e0206 */
[----:B------:R-:W-:-:S02]  /*11fb0*/  ULDC.64 UR4, c[0x0][0x310] ;  /* 0x0000c40000047ab9 */ /* 0x000fc40000000a00 */
[----:B------:R-:W-:Y:S02]  /*11fc0*/  IMAD R7, R7, UR4, RZ ;  /* 0x0000000407077c24 */ /* 0x000fe4000f8e02ff */
[----:B------:R-:W-:Y:S02]  /*11fd0*/  IMAD.IADD R3, R3, 0x1, R6 ;  /* 0x0000000103037824 */ /* 0x000fe400078e0206 */
[C---:B------:R-:W-:Y:S02]  /*11fe0*/  IMAD R7, R4.reuse, UR5, R7 ;  /* 0x0000000504077c24 */ /* 0x040fe4000f8e0207 */
[----:B------:R-:W-:Y:S01]  /*11ff0*/  IMAD.WIDE.U32 R2, R4, UR4, R2 ;  /* 0x0000000404027c25 */ /* 0x000fe2000f8e0002 */
[----:B------:R-:W-:-:S03]  /*12000*/  ULDC.64 UR4, c[0x0][0x308] ;  /* 0x0000c20000047ab9 */ /* 0x000fc60000000a00 */
[----:B------:R-:W-:Y:S02]  /*12010*/  IMAD.IADD R3, R3, 0x1, R7 ;  /* 0x0000000103037824 */ /* 0x000fe400078e0207 */
[C---:B------:R-:W-:Y:S01]  /*12020*/  IMAD.WIDE.U32 R2, R24.reuse, UR4, R2 ;  /* 0x0000000418027c25 */ /* 0x040fe2000f8e0002 */
[----:B------:R-:W-:Y:S02]  /*12030*/  ULDC UR4, c[0x0][0x2f4] ;  /* 0x0000bd0000047ab9 */ /* 0x000fe40000000800 */
[----:B------:R-:W-:Y:S01]  /*12040*/  ISETP.GE.AND P2, PT, R29, UR4, PT ;  /* 0x000000041d007c0c */ /* 0x000fe2000bf46270 */
[----:B------:R-:W-:Y:S01]  /*12050*/  IMAD R3, R24, UR5, R3 ;  /* 0x0000000518037c24 */ /* 0x000fe2000f8e0203 */
[----:B------:R-:W-:Y:S01]  /*12060*/  LEA R0, P0, R2, UR6, 0x1 ;  /* 0x0000000602007c11 */ /* 0x000fe2000f8008ff */
[----:B------:R-:W-:-:S03]  /*12070*/  UMOV UR4, 0xffffffff ;  /* 0xffffffff00047882 */ /* 0x000fc60000000000 */
[----:B------:R-:W-:Y:S02]  /*12080*/  LEA.HI.X R2, R2, UR7, R3, 0x1, P0 ;  /* 0x0000000702027c11 */ /* 0x000fe400080f0c03 */
[----:B-1----:R-:W-:-:S04]  /*12090*/  LOP3.LUT R9, R9, 0x7f, RZ, 0xc0, !PT ;  /* 0x0000007f09097812 */ /* 0x002fc800078ec0ff */
[----:B------:R-:W-:Y:S02]  /*120a0*/  SHF.R.U32.HI R9, RZ, 0x3, R9 ;  /* 0x00000003ff097819 */ /* 0x000fe40000011609 */
[----:B------:R-:W-:Y:S02]  /*120b0*/  @P2 LOP3.LUT R23, R23, 0x1, RZ, 0xfc, !PT ;  /* 0x0000000117172812 */ /* 0x000fe400078efcff */
[----:B--2---:R-:W-:Y:S01]  /*120c0*/  IADD3 R4, -R9, R10, -R8 ;  /* 0x0000000a09047210 */ /* 0x004fe20007ffe908 */
[C---:B0-----:R-:W-:Y:S02]  /*120d0*/  IMAD.SHL.U32 R9, R11.reuse, 0x8, RZ ;  /* 0x000000080b097824 */ /* 0x041fe400078e00ff */
[----:B------:R-:W-:Y:S01]  /*120e0*/  IMAD.SHL.U32 R10, R11, 0x8, RZ ;  /* 0x000000080b0a7824 */ /* 0x000fe200078e00ff */
[----:B------:R-:W-:Y:S02]  /*120f0*/  ISETP.GE.AND P0, PT, R4, 0x1, PT ;  /* 0x000000010400780c */ /* 0x000fe40003f06270 */
[----:B------:R-:W-:-:S04]  /*12100*/  LOP3.LUT R9, R9, 0x1f8, RZ, 0xc0, !PT ;  /* 0x000001f809097812 */ /* 0x000fc800078ec0ff */
[----:B------:R-:W-:-:S04]  /*12110*/  LOP3.LUT R9, R9, 0x38, R11, 0x78, !PT ;  /* 0x0000003809097812 */ /* 0x000fc800078e780b */
[----:B------:R-:W-:-:S05]  /*12120*/  LOP3.LUT R9, R9, 0x200, R10, 0xf8, !PT ;  /* 0x0000020009097812 */ /* 0x000fca00078ef80a */
[----:B------:R-:W-:Y:S01]  /*12130*/  IMAD R3, R25, 0x2000, R9 ;  /* 0x0000200019037824 */ /* 0x000fe200078e0209 */
[----:B------:R-:W-:Y:S06]  /*12140*/  BRA.DIV UR4, `(.L_x_1360) ;  /* 0x0000004604447947 */ /* 0x000fec000b800000 */
[----:B------:R-:W0:Y:S01]  /*12150*/  SHFL.IDX PT, R7, R0, RZ, 0x181f ;  /* 0x00181fff00077589 */ /* 0x000e2200000e0000 */
[----:B------:R-:W-:-:S03]  /*12160*/  @P0 IMAD R8, R3, 0x2, R22 ;  /* 0x0000000203080824 */ /* 0x000fc600078e0216 */
[----:B------:R-:W1:Y:S01]  /*12170*/  SHFL.IDX PT, R6, R2, RZ, 0x181f ;  /* 0x00181fff02067589 */ /* 0x000e6200000e0000 */
[----:B0-----:R-:W-:-:S05]  /*12180*/  @P0 LEA R7, P1, R29, R7, 0x1 ;  /* 0x000000071d070211 */ /* 0x001fca00078208ff */
[----:B-1----:R-:W-:Y:S01]  /*12190*/  @P0 IMAD.X R6, RZ, RZ, R6, P1 ;  /* 0x000000ffff060224 */ /* 0x002fe200008e0606 */
[----:B------:R-:W-:-:S04]  /*121a0*/  ISETP.GE.AND P1, PT, R4, 0x11, PT ;  /* 0x000000110400780c */ /* 0x000fc80003f26270 */
[----:B------:R-:W-:-:S04]  /*121b0*/  @P0 LOP3.LUT R7, R7, R6, RZ, 0x3c, !PT ;  /* 0x0000000607070212 */ /* 0x000fc800078e3cff */
[----:B------:R-:W-:-:S04]  /*121c0*/  @P0 LOP3.LUT R6, R7, R6, RZ, 0x3c, !PT ;  /* 0x0000000607060212 */ /* 0x000fc800078e3cff */
[----:B------:R-:W-:-:S05]  /*121d0*/  @P0 LOP3.LUT R7, R7, R6, RZ, 0x3c, !PT ;  /* 0x0000000607070212 */ /* 0x000fca00078e3cff */
[----:B------:R-:W-:Y:S01]  /*121e0*/  @!PT LDS RZ, [RZ] ;  /* 0x00000000fffff984 */ /* 0x000fe20000000800 */
[----:B------:R0:W-:Y:S04]  /*121f0*/  @P0 LDGSTS.E.BYPASS.LTC128B.128 [R8+0xe400], desc[UR54][R6.64], !P2 ;  /* 0x0e40000006080fae */ /* 0x0001e8000d101d76 */
[----:B0-----:R-:W0:Y:S01]  /*12200*/  SHFL.IDX PT, R7, R0, 0x1, 0x181f ;  /* 0x00381f0000077f89 */ /* 0x001e2200000e0000 */
[----:B------:R-:W-:-:S03]  /*12210*/  @P1 IMAD R8, R3, 0x2, R22 ;  /* 0x0000000203081824 */ /* 0x000fc600078e0216 */
[----:B------:R-:W1:Y:S01]  /*12220*/  SHFL.IDX PT, R6, R2, 0x1, 0x181f ;  /* 0x00381f0002067f89 */ /* 0x000e6200000e0000 */
[----:B0-----:R-:W-:-:S05]  /*12230*/  @P1 LEA R7, P0, R29, R7, 0x1 ;  /* 0x000000071d071211 */ /* 0x001fca00078008ff */
[----:B-1----:R-:W-:-:S05]  /*12240*/  @P1 IMAD.X R6, RZ, RZ, R6, P0 ;  /* 0x000000ffff061224 */ /* 0x002fca00000e0606 */
[----:B------:R-:W-:-:S04]  /*12250*/  @P1 LOP3.LUT R7, R7, R6, RZ, 0x3c, !PT ;  /* 0x0000000607071212 */ /* 0x000fc800078e3cff */
[----:B------:R-:W-:-:S04]  /*12260*/  @P1 LOP3.LUT R6, R7, R6, RZ, 0x3c, !PT ;  /* 0x0000000607061212 */ /* 0x000fc800078e3cff */
[----:B------:R-:W-:-:S05]  /*12270*/  @P1 LOP3.LUT R7, R7, R6, RZ, 0x3c, !PT ;  /* 0x0000000607071212 */ /* 0x000fca00078e3cff */
[----:B------:R0:W-:Y:S01]  /*12280*/  @P1 LDGSTS.E.BYPASS.LTC128B.128 [R8+0xec00], desc[UR54][R6.64], !P2 ;  /* 0x0ec0000006081fae */ /* 0x0001e2000d101d76 */
[----:B------:R-:W-:-:S03]  /*12290*/  ISETP.GE.AND P1, PT, R4, 0x21, PT ;  /* 0x000000210400780c */ /* 0x000fc60003f26270 */
[----:B0-----:R-:W0:Y:S10]  /*122a0*/  SHFL.IDX PT, R7, R0, 0x2, 0x181f ;  /* 0x00581f0000077f89 */ /* 0x001e3400000e0000 */
[----:B------:R-:W-:Y:S01]  /*122b0*/  @P1 IMAD R8, R3, 0x2, R22 ;  /* 0x0000000203081824 */ /* 0x000fe200078e0216 */
        /* <DEDUP_REMOVED lines=40> */
[----:B------:R-:W1:Y:S04]  /*12540*/  SHFL.IDX PT, R6, R2, 0x6, 0x181f ;  /* 0x00d81f0002067f89 */ /* 0x000e6800000e0000 */
[----:B------:R-:W2:Y:S04]  /*12550*/  SHFL.IDX PT, R2, R2, 0x7, 0x181f ;  /* 0x00f81f0002027f89 */ /* 0x000ea800000e0000 */
[----:B------:R-:W3:Y:S01]  /*12560*/  SHFL.IDX PT, R0, R0, 0x7, 0x181f ;  /* 0x00f81f0000007f89 */ /* 0x000ee200000e0000 */
[----:B0-----:R-:W-:-:S05]  /*12570*/  @P1 LEA R7, P0, R29, R7, 0x1 ;  /* 0x000000071d071211 */ /* 0x001fca00078008ff */
[----:B-1----:R-:W-:-:S05]  /*12580*/  @P1 IMAD.X R6, RZ, RZ, R6, P0 ;  /* 0x000000ffff061224 */ /* 0x002fca00000e0606 */
[----:B------:R-:W-:-:S04]  /*12590*/  @P1 LOP3.LUT R7, R7, R6, RZ, 0x3c, !PT ;  /* 0x0000000607071212 */ /* 0x000fc800078e3cff */
[----:B------:R-:W-:-:S04]  /*125a0*/  @P1 LOP3.LUT R6, R7, R6, RZ, 0x3c, !PT ;  /* 0x0000000607061212 */ /* 0x000fc800078e3cff */
[----:B------:R-:W-:-:S05]  /*125b0*/  @P1 LOP3.LUT R7, R7, R6, RZ, 0x3c, !PT ;  /* 0x0000000607071212 */ /* 0x000fca00078e3cff */
[----:B--23--:R1:W-:Y:S02]  /*125c0*/  @P1 LDGSTS.E.BYPASS.LTC128B.128 [R8+0x11400], desc[UR54][R6.64], !P2 ;  /* 0x1140000006081fae */ /* 0x00c3e4000d101d76 */
.L_x_1441:
        /* <DEDUP_REMOVED lines=10> */
.L_x_1361:
        /* <DEDUP_REMOVED lines=11> */
.L_x_1362:
[----:B0-----:R0:W5:Y:S01]  /*12720*/  LDL.LU R3, [R1+0x20] ;  /* 0x0000200001037983 */ /* 0x0011620000300800 */
[----:B------:R0:W-:Y:S02]  /*12730*/  SYNCS.ARRIVE.TRANS64.A1T0 RZ, [R5+URZ+0x16830], RZ ;  /* 0x016830ff05ff79a7 */ /* 0x0001e4000810003f */
[----:B------:R-:W-:Y:S05]  /*12740*/  WARPSYNC.ALL ;  /* 0x0000000000007948 */ /* 0x000fea0003800000 */
[----:B------:R-:W-:Y:S01]  /*12750*/  ULDC.64 UR4, c[0x0][0x298] ;  /* 0x0000a60000047ab9 */ /* 0x000fe20000000a00 */
[----:B------:R-:W-:Y:S01]  /*12760*/  VIADD R2, R22, 0x8400 ;  /* 0x0000840016027836 */ /* 0x000fe20000000000 */
[----:B------:R-:W-:Y:S01]  /*12770*/  BSSY B6, `(.L_x_1363) ;  /* 0x000001b000067945 */ /* 0x000fe20003800000 */
[----:B------:R-:W-:Y:S03]  /*12780*/  BAR.SYNC.DEFER_BLOCKING 0x8, 0x200 ;  /* 0x0208000000007b1d */ /* 0x000fe60000010000 */
[----:B------:R-:W-:-:S02]  /*12790*/  LOP3.LUT P0, RZ, R2, 0x3ff, RZ, 0xc0, !PT ;  /* 0x000003ff02ff7812 */ /* 0x000fc4000780c0ff */
[----:B-----5:R-:W-:-:S05]  /*127a0*/  SHF.R.S32.HI R0, RZ, 0x1f, R3 ;  /* 0x0000001fff007819 */ /* 0x020fca0000011403 */
[----:B------:R-:W-:-:S04]  /*127b0*/  IMAD R0, R0, UR4, RZ ;  /* 0x0000000400007c24 */ /* 0x000fc8000f8e02ff */
[C---:B------:R-:W-:Y:S02]  /*127c0*/  IMAD R0, R3.reuse, UR5, R0 ;  /* 0x0000000503007c24 */ /* 0x040fe4000f8e0200 */
[----:B------:R-:W-:-:S04]  /*127d0*/  IMAD.WIDE.U32 R2, R3, UR4, RZ ;  /* 0x0000000403027c25 */ /* 0x000fc8000f8e00ff */
[----:B------:R-:W-:Y:S01]  /*127e0*/  IMAD.IADD R0, R3, 0x1, R0 ;  /* 0x0000000103007824 */ /* 0x000fe200078e0200 */
[----:B------:R1:W-:Y:S04]  /*127f0*/  STL.64 [R1+0x20], R2 ;  /* 0x0000200201007387 */ /* 0x0003e80000100a00 */
[----:B------:R1:W-:Y:S01]  /*12800*/  STL [R1+0x2c], R0 ;  /* 0x00002c0001007387 */ /* 0x0003e20000100800 */
[----:B------:R-:W-:Y:S05]  /*12810*/  @!P0 BRA `(.L_x_1364) ;  /* 0x0000000000408947 */ /* 0x000fea0003800000 */
[----:B-1----:R-:W-:Y:S01]  /*12820*/  MOV R2, 0x0 ;  /* 0x0000000000027802 */ /* 0x002fe20000000f00 */
[----:B------:R-:W-:Y:S01]  /*12830*/  ULDC.64 UR6, c[0x4][0x88] ;  /* 0x0100220000067ab9 */ /* 0x000fe20000000a00 */
[----:B------:R-:W-:Y:S01]  /*12840*/  ULDC.64 UR8, c[0x4][0x90] ;  /* 0x0100240000087ab9 */ /* 0x000fe20000000a00 */
[----:B------:R-:W-:Y:S01]  /*12850*/  ULDC.64 UR4, c[0x4][0x20] ;  /* 0x0100080000047ab9 */ /* 0x000fe20000000a00 */
[----:B------:R-:W-:Y:S02]  /*12860*/  IMAD.U32 R4, RZ, RZ, UR6 ;  /* 0x00000006ff047e24 */ /* 0x000fe4000f8e00ff */
[----:B------:R-:W1:Y:S01]  /*12870*/  LDC.64 R2, c[0x4][R2] ;  /* 0x0100000002027b82 */ /* 0x000e620000000a00 */
[----:B0-----:R-:W-:Y:S02]  /*12880*/  IMAD.U32 R5, RZ, RZ, UR7 ;  /* 0x00000007ff057e24 */ /* 0x001fe4000f8e00ff */
        /* <DEDUP_REMOVED lines=8> */
[----:B-1----:R-:W-:Y:S05]  /*12910*/  CALL.ABS.NOINC R2 ;  /* 0x0000000002007343 */ /* 0x002fea0003c00000 */
.L_x_1364:
[----:B------:R-:W-:Y:S05]  /*12920*/  BSYNC B6 ;  /* 0x0000000000067941 */ /* 0x000fea0003800000 */
.L_x_1363:
[----:B-1----:R-:W2:Y:S01]  /*12930*/  LDL.LU R2, [R1+0x2c] ;  /* 0x00002c0001027983 */ /* 0x002ea20000300800 */
[----:B------:R-:W1:Y:S01]  /*12940*/  LDC R4, c[0x0][0x448] ;  /* 0x00011200ff047b82 */ /* 0x000e620000000800 */
[----:B------:R-:W-:Y:S01]  /*12950*/  LOP3.LUT P6, RZ, R23, 0x10, RZ, 0xc0, !PT ;  /* 0x0000001017ff7812 */ /* 0x000fe200078cc0ff */
[----:B------:R-:W-:Y:S01]  /*12960*/  ULDC.64 UR4, c[0x0][0x2d8] ;  /* 0x0000b60000047ab9 */ /* 0x000fe20000000a00 */
[----:B------:R-:W3:Y:S01]  /*12970*/  LDL.LU.64 R20, [R1+0x20] ;  /* 0x0000200001147983 */ /* 0x000ee20000300a00 */
[----:B0-----:R-:W-:Y:S01]  /*12980*/  SHF.R.S32.HI R5, RZ, 0x1f, R19 ;  /* 0x0000001fff057819 */ /* 0x001fe20000011413 */
[----:B------:R-:W-:Y:S01]  /*12990*/  ULDC.64 UR6, c[0x0][0x2e0] ;  /* 0x0000b80000067ab9 */ /* 0x000fe20000000a00 */
[----:B------:R-:W-:Y:S01]  /*129a0*/  SEL R0, R19, RZ, !P6 ;  /* 0x000000ff13007207 */ /* 0x000fe20007000000 */
[----:B------:R0:W5:Y:S01]  /*129b0*/  LDL R10, [R1+0x1c] ;  /* 0x00001c00010a7983 */ /* 0x0001620000100800 */
[----:B------:R-:W-:Y:S01]  /*129c0*/  SEL R5, R5, RZ, !P6 ;  /* 0x000000ff05057207 */ /* 0x000fe20007000000 */
[----:B------:R-:W4:Y:S01]  /*129d0*/  LDC R9, c[0x0][0x448] ;  /* 0x00011200ff097b82 */ /* 0x000f220000000800 */
[----:B------:R-:W-:-:S03]  /*129e0*/  ULDC.64 UR8, c[0x0][0x280] ;  /* 0x0000a00000087ab9 */ /* 0x000fc60000000a00 */
[----:B------:R-:W-:-:S04]  /*129f0*/  IMAD R5, R5, UR6, RZ ;  /* 0x0000000605057c24 */ /* 0x000fc8000f8e02ff */
[----:B------:R-:W-:Y:S01]  /*12a00*/  IMAD R5, R0, UR7, R5 ;  /* 0x0000000700057c24 */ /* 0x000fe2000f8e0205 */
[----:B-1----:R-:W-:-:S13]  /*12a10*/  ISETP.NE.AND P6, PT, R4, 0x1, PT ;  /* 0x000000010400780c */ /* 0x002fda0003fc5270 */
[----:B------:R-:W1:Y:S08]  /*12a20*/  @P6 LDC R4, c[0x0][0x450] ;  /* 0x00011400ff046b82 */ /* 0x000e700000000800 */
[----:B------:R-:W0:Y:S01]  /*12a30*/  @P6 LDC R8, c[0x0][0x44c] ;  /* 0x00011300ff086b82 */ /* 0x000e220000000800 */
[----:B--2---:R-:W-:Y:S01]  /*12a40*/  IMAD.MOV.U32 R3, RZ, RZ, R2 ;  /* 0x000000ffff037224 */ /* 0x004fe200078e0002 */
[----:B---3--:R-:W2:Y:S01]  /*12a50*/  S2R R21, SR_TID.X ;  /* 0x0000000000157919 */ /* 0x008ea20000002100 */
[----:B------:R-:W-:-:S02]  /*12a60*/  IMAD.MOV.U32 R2, RZ, RZ, R20 ;  /* 0x000000ffff027224 */ /* 0x000fc400078e0014 */
[----:B------:R-:W3:Y:S02]  /*12a70*/  S2R R20, SR_TID.X ;  /* 0x0000000000147919 */ /* 0x000ee40000002100 */
[----:B------:R-:W-:-:S04]  /*12a80*/  IMAD.WIDE.U32 R2, R24, UR4, R2 ;  /* 0x0000000418027c25 */ /* 0x000fc8000f8e0002 */
[----:B------:R-:W-:Y:S01]  /*12a90*/  IMAD R3, R24, UR5, R3 ;  /* 0x0000000518037c24 */ /* 0x000fe2000f8e0203 */
[----:B------:R-:W-:Y:S01]  /*12aa0*/  ULDC.64 UR4, c[0x0][0x2d0] ;  /* 0x0000b40000047ab9 */ /* 0x000fe20000000a00 */
[----:B------:R-:W-:Y:S01]  /*12ab0*/  IMAD.WIDE.U32 R2, R0, UR6, R2 ;  /* 0x0000000600027c25 */ /* 0x000fe2000f8e0002 */
[----:B------:R-:W-:Y:S01]  /*12ac0*/  ULDC.64 UR6, c[0x0][0x2c8] ;  /* 0x0000b20000067ab9 */ /* 0x000fe20000000a00 */
[----:B------:R-:W4:Y:S02]  /*12ad0*/  @P6 LDC R0, c[0x0][0x44c] ;  /* 0x00011300ff006b82 */ /* 0x000f240000000800 */
[----:B------:R-:W-:Y:S02]  /*12ae0*/  IMAD.IADD R3, R3, 0x1, R5 ;  /* 0x0000000103037824 */ /* 0x000fe400078e0205 */
[----:B--2---:R-:W-:Y:S01]  /*12af0*/  IMAD.SHL.U32 R21, R21, 0x10, RZ ;  /* 0x0000001015157824 */ /* 0x004fe200078e00ff */
[----:B---3--:R-:W-:-:S04]  /*12b00*/  LOP3.LUT R20, R20, 0x7f, RZ, 0xc0, !PT ;  /* 0x0000007f14147812 */ /* 0x008fc800078ec0ff */
[----:B------:R-:W-:Y:S02]  /*12b10*/  LOP3.LUT R21, R21, 0x70, RZ, 0xc0, !PT ;  /* 0x0000007015157812 */ /* 0x000fe400078ec0ff */
[----:B------:R-:W-:-:S04]  /*12b20*/  SHF.R.U32.HI R20, RZ, 0x3, R20 ;  /* 0x00000003ff147819 */ /* 0x000fc80000011614 */
[----:B------:R-:W-:Y:S02]  /*12b30*/  LOP3.LUT R20, R20, R21, RZ, 0xfc, !PT ;  /* 0x0000001514147212 */ /* 0x000fe400078efcff */
[----:B------:R2:W5:Y:S03]  /*12b40*/  LDL R21, [R1] ;  /* 0x0000000001157983 */ /* 0x0005660000100800 */
[----:B------:R-:W-:-:S04]  /*12b50*/  IMAD.IADD R6, R20, 0x1, R27 ;  /* 0x0000000114067824 */ /* 0x000fc800078e021b */
[----:B----4-:R-:W-:-:S04]  /*12b60*/  @P6 IMAD.HI.U32 R0, R6, R0, RZ ;  /* 0x0000000006006227 */ /* 0x010fc800078e00ff */
        /* <DEDUP_REMOVED lines=13> */
[----:B------:R-:W-:-:S03]  /*12c40*/  LEA R0, P0, R4, UR8, 0x1 ;  /* 0x0000000804007c11 */ /* 0x000fc6000f8008ff */
[----:B------:R-:W-:-:S05]  /*12c50*/  IMAD.IADD R5, R5, 0x1, R7 ;  /* 0x0000000105057824 */ /* 0x000fca00078e0207 */
[----:B------:R-:W-:Y:S02]  /*12c60*/  LEA.HI.X R4, R4, UR9, R5, 0x1, P0 ;  /* 0x0000000904047c11 */ /* 0x000fe400080f0c05 */
[----:B------:R-:W1:Y:S01]  /*12c70*/  @P6 LDC R5, c[0x0][0x450] ;  /* 0x00011400ff056b82 */ /* 0x000e620000000800 */
[----:B------:R-:W-:-:S04]  /*12c80*/  VIADD R7, R6, 0x80 ;  /* 0x0000008006077836 */ /* 0x000fc80000000000 */
[----:B0-----:R-:W-:-:S04]  /*12c90*/  @P6 IMAD.HI.U32 R8, R7, R8, RZ ;  /* 0x0000000807086227 */ /* 0x001fc800078e00ff */
[----:B------:R-:W-:Y:S01]  /*12ca0*/  IMAD.MOV.U32 R6, RZ, RZ, R7 ;  /* 0x000000ffff067224 */ /* 0x000fe200078e0007 */
[----:B------:R-:W0:Y:S01]  /*12cb0*/  S2R R20, SR_TID.X ;  /* 0x0000000000147919 */ /* 0x000e220000002100 */
[----:B-1----:R-:W-:-:S05]  /*12cc0*/  @P6 SHF.R.U32.HI R6, RZ, R5, R8 ;  /* 0x00000005ff066219 */ /* 0x002fca0000011608 */
[----:B------:R-:W-:-:S04]  /*12cd0*/  IMAD.MOV R5, RZ, RZ, -R6 ;  /* 0x000000ffff057224 */ /* 0x000fc800078e0a06 */
        /* <DEDUP_REMOVED lines=15> */
[----:B0-----:R-:W-:Y:S02]  /*12dd0*/  LOP3.LUT R20, R20, 0x7f, RZ, 0xc0, !PT ;  /* 0x0000007f14147812 */ /* 0x001fe400078ec0ff */
[----:B------:R-:W-:Y:S02]  /*12de0*/  LEA.HI.X R2, R2, UR9, R6, 0x1, P1 ;  /* 0x0000000902027c11 */ /* 0x000fe400088f0c06 */
[----:B------:R-:W-:Y:S01]  /*12df0*/  SHF.R.U32.HI R20, RZ, 0x3, R20 ;  /* 0x00000003ff147819 */ /* 0x000fe20000011614 */
[----:B--2---:R-:W-:Y:S06]  /*12e00*/  BRA.DIV UR4, `(.L_x_1365) ;  /* 0x0000004204c47947 */ /* 0x004fec000b800000 */
[----:B------:R-:W0:Y:S01]  /*12e10*/  SHFL.IDX PT, R7, R0, RZ, 0x181f ;  /* 0x00181fff00077589 */ /* 0x000e2200000e0000 */
[----:B-----5:R-:W-:Y:S02]  /*12e20*/  IMAD R3, R21, R9, RZ ;  /* 0x0000000915037224 */ /* 0x020fe400078e02ff */
[----:B------:R-:W-:Y:S01]  /*12e30*/  IMAD.IADD R27, R20, 0x1, R27 ;  /* 0x00000001141b7824 */ /* 0x000fe200078e021b */
        /* <DEDUP_REMOVED lines=103> */
.L_x_1466:
        /* <DEDUP_REMOVED lines=10> */
.L_x_1366:
        /* <DEDUP_REMOVED lines=14> */
[----:B------:R-:W2:Y:S01]  /*13630*/  LDL.LU R4, [R1+0x28] ;  /* 0x0000280001047983 */ /* 0x000ea20000300800 */
[----:B------:R1:W-:Y:S03]  /*13640*/  SYNCS.ARRIVE.TRANS64.A1T0 RZ, [R22+URZ+0x16800], RZ ;  /* 0x016800ff16ff79a7 */ /* 0x0003e6000810003f */
[----:B0-----:R-:W3:Y:S01]  /*13650*/  LDL R2, [R1+0x10] ;  /* 0x0000100001027983 */ /* 0x001ee20000100800 */
[----:B------:R-:W-:Y:S01]  /*13660*/  BSSY B0, `(.L_x_1367) ;  /* 0x0000005000007945 */ /* 0x000fe20003800000 */
[----:B------:R-:W0:Y:S01]  /*13670*/  SYNCS.PHASECHK.TRANS64.TRYWAIT P0, [R22+URZ+0x16820], R3 ;  /* 0x01682003160075a7 */ /* 0x000e22000800017f */
[----:B--2---:R-:W-:-:S05]  /*13680*/  VIADD R7, R4, 0xfffffffe ;  /* 0xfffffffe04077836 */ /* 0x004fca0000000000 */
[----:B---3--:R-:W-:Y:S01]  /*13690*/  ISETP.GE.AND P1, PT, R7, R2, PT ;  /* 0x000000020700720c */ /* 0x008fe20003f26270 */
[----:B01----:R-:W-:-:S12]  /*136a0*/  @!P0 BRA `(.L_x_1368) ;  /* 0x0000004800808947 */ /* 0x003fd80003800000 */
.L_x_1467:
[----:B------:R-:W-:Y:S05]  /*136b0*/  BSYNC B0 ;  /* 0x0000000000007941 */ /* 0x000fea0003800000 */
.L_x_1367:
[----:B------:R-:W-:Y:S04]  /*136c0*/  BSSY B0, `(.L_x_1369) ;  /* 0x00000ff000007945 */ /* 0x000fe80003800000 */
[----:B------:R-:W-:Y:S05]  /*136d0*/  @!P1 BRA `(.L_x_1370) ;  /* 0x0000000c00f49947 */ /* 0x000fea0003800000 */
[----:B------:R1:W-:Y:S01]  /*136e0*/  STL [R1], R26 ;  /* 0x0000001a01007387 */ /* 0x0003e20000100800 */
[----:B------:R-:W-:Y:S01]  /*136f0*/  ULDC UR4, c[0x0][0x2f4] ;  /* 0x0000bd0000047ab9 */ /* 0x000fe20000000800 */
[----:B------:R-:W-:Y:S01]  /*13700*/  IMAD.MOV.U32 R6, RZ, RZ, R25 ;  /* 0x000000ffff067224 */ /* 0x000fe200078e0019 */
[----:B------:R-:W-:Y:S01]  /*13710*/  ISETP.GE.AND P1, PT, R29, UR4, PT ;  /* 0x000000041d007c0c */ /* 0x000fe2000bf26270 */
[----:B------:R-:W-:-:S12]  /*13720*/  IMAD.MOV.U32 R20, RZ, RZ, R28 ;  /* 0x000000ffff147224 */ /* 0x000fd800078e001c */
.L_x_1383:
[----:B------:R-:W2:Y:S01]  /*13730*/  LDL R9, [R1+0x14] ;  /* 0x0000140001097983 */ /* 0x000ea20000100800 */
[----:B0-----:R-:W0:Y:S03]  /*13740*/  LDC R3, c[0x0][0x430] ;  /* 0x00010c00ff037b82 */ /* 0x001e260000000800 */
[----:B------:R-:W3:Y:S04]  /*13750*/  LDL R8, [R1+0x18] ;  /* 0x0000180001087983 */ /* 0x000ee80000100800 */
[----:B------:R-:W4:Y:S01]  /*13760*/  LDL R5, [R1+0x4] ;  /* 0x0000040001057983 */ /* 0x000f220000100800 */
[----:B------:R-:W5:Y:S01]  /*13770*/  S2R R2, SR_TID.X ;  /* 0x0000000000027919 */ /* 0x000f620000002100 */
[----:B0-----:R-:W-:-:S13]  /*13780*/  ISETP.NE.AND P0, PT, R3, 0x1, PT ;  /* 0x000000010300780c */ /* 0x001fda0003f05270 */
[----:B------:R-:W0:Y:S01]  /*13790*/  @P0 LDC R4, c[0x0][0x434] ;  /* 0x00010d00ff040b82 */ /* 0x000e220000000800 */
[----:B-----5:R-:W-:-:S04]  /*137a0*/  LOP3.LUT R0, R2, 0x7f, RZ, 0xc0, !PT ;  /* 0x0000007f02007812 */ /* 0x020fc800078ec0ff */
[----:B------:R-:W-:-:S03]  /*137b0*/  SHF.R.U32.HI R3, RZ, 0x3, R0 ;  /* 0x00000003ff037819 */ /* 0x000fc60000011600 */
[----:B------:R-:W5:Y:S01]  /*137c0*/  @P0 LDC R0, c[0x0][0x438] ;  /* 0x00010e00ff000b82 */ /* 0x000f620000000800 */
[----:B------:R-:W-:Y:S02]  /*137d0*/  IMAD.SHL.U32 R2, R2, 0x10, RZ ;  /* 0x0000001002027824 */ /* 0x000fe400078e00ff */
[----:B------:R-:W-:-:S03]  /*137e0*/  IMAD R3, R7, 0x80, R3 ;  /* 0x0000008007037824 */ /* 0x000fc600078e0203 */
[----:B------:R-:W-:Y:S01]  /*137f0*/  LOP3.LUT R2, R2, 0x70, RZ, 0xc0, !PT ;  /* 0x0000007002027812 */ /* 0x000fe200078ec0ff */
[----:B------:R-:W-:Y:S05]  /*13800*/  YIELD ;  /* 0x0000000000007946 */ /* 0x000fea0003800000 */
[----:B------:R-:W-:Y:S01]  /*13810*/  ULDC UR4, c[0x0][0x430] ;  /* 0x00010c0000047ab9 */ /* 0x000fe20000000800 */
[----:B--2---:R-:W-:-:S05]  /*13820*/  IADD3 R3, R2, R3, R9 ;  /* 0x0000000302037210 */ /* 0x004fca0007ffe009 */
[----:B0-----:R-:W-:-:S04]  /*13830*/  @P0 IMAD.HI.U32 R4, R3, R4, RZ ;  /* 0x0000000403040227 */ /* 0x001fc800078e00ff */
[----:B------:R-:W-:Y:S01]  /*13840*/  IMAD.MOV.U32 R2, RZ, RZ, R3 ;  /* 0x000000ffff027224 */ /* 0x000fe200078e0003 */
[----:B-----5:R-:W-:-:S05]  /*13850*/  @P0 SHF.R.U32.HI R2, RZ, R0, R4 ;  /* 0x00000000ff020219 */ /* 0x020fca0000011604 */
        /* <DEDUP_REMOVED lines=17> */
[----:B-1----:R-:W-:Y:S01]  /*13970*/  IMAD.MOV.U32 R26, RZ, RZ, R7 ;  /* 0x000000ffff1a7224 */ /* 0x002fe200078e0007 */
[----:B------:R-:W-:Y:S02]  /*13980*/  SEL R25, R25, RZ, P0 ;  /* 0x000000ff19197207 */ /* 0x000fe40000000000 */
[----:B------:R-:W-:Y:S02]  /*13990*/  LOP3.LUT R28, R20, R28, RZ, 0x3c, !PT ;  /* 0x0000001c141c7212 */ /* 0x000fe400078e3cff */
[----:B--2---:R-:W-:Y:S01]  /*139a0*/  SHF.R.S32.HI R27, RZ, 0x1f, R4 ;  /* 0x0000001fff1b7819 */ /* 0x004fe20000011404 */
[----:B------:R-:W-:Y:S06]  /*139b0*/  @!P2 BRA `(.L_x_1371) ;  /* 0x000000000004a947 */ /* 0x000fec0003800000 */
[----:B------:R-:W-:Y:S01]  /*139c0*/  BPT.TRAP 0x1 ;  /* 0x000000040000795c */ /* 0x000fe20000300000 */
.L_x_1371:
[----:B------:R-:W-:Y:S01]  /*139d0*/  IMAD R5, R25, 0x8, R22 ;  /* 0x0000000819057824 */ /* 0x000fe200078e0216 */
[----:B------:R-:W-:Y:S01]  /*139e0*/  SHF.L.U32 R2, R28, 0x1f, RZ ;  /* 0x0000001f1c027819 */ /* 0x000fe200000006ff */
[----:B------:R-:W-:Y:S03]  /*139f0*/  BSSY B1, `(.L_x_1372) ;  /* 0x0000003000017945 */ /* 0x000fe60003800000 */
[----:B------:R-:W0:Y:S02]  /*13a00*/  SYNCS.PHASECHK.TRANS64.TRYWAIT P0, [R5+URZ+0x16840], R2 ;  /* 0x01684002050075a7 */ /* 0x000e24000800017f */
[----:B0-----:R-:W-:Y:S05]  /*13a10*/  @!P0 BRA `(.L_x_1373) ;  /* 0x0000004400b88947 */ /* 0x001fea0003800000 */
.L_x_1468:
[----:B------:R-:W-:Y:S05]  /*13a20*/  BSYNC B1 ;  /* 0x0000000000017941 */ /* 0x000fea0003800000 */
.L_x_1372:
[----:B------:R-:W1:Y:S01]  /*13a30*/  S2R R8, SR_TID.X ;  /* 0x0000000000087919 */ /* 0x000e620000002100 */
[----:B------:R-:W-:Y:S01]  /*13a40*/  SHF.R.S32.HI R21, RZ, 0x1f, R0 ;  /* 0x0000001fff157819 */ /* 0x000fe20000011400 */
[----:B------:R-:W-:Y:S01]  /*13a50*/  ULDC.64 UR4, c[0x0][0x300] ;  /* 0x0000c00000047ab9 */ /* 0x000fe20000000a00 */
[----:B------:R-:W-:Y:S01]  /*13a60*/  ULDC.64 UR6, c[0x0][0x2e8] ;  /* 0x0000ba0000067ab9 */ /* 0x000fe20000000a00 */
[----:B0-----:R-:W-:Y:S01]  /*13a70*/  IMAD.WIDE.U32 R2, R0, UR4, RZ ;  /* 0x0000000400027c25 */ /* 0x001fe2000f8e00ff */
[----:B------:R-:W-:-:S03]  /*13a80*/  LOP3.LUT P2, RZ, R23, 0x1, RZ, 0xc0, !PT ;  /* 0x0000000117ff7812 */ /* 0x000fc6000784c0ff */
        /* <DEDUP_REMOVED lines=9> */
[----:B-1----:R-:W-:Y:S02]  /*13b20*/  IMAD.SHL.U32 R9, R8, 0x8, RZ ;  /* 0x0000000808097824 */ /* 0x002fe400078e00ff */
[----:B------:R-:W-:Y:S01]  /*13b30*/  IMAD.WIDE.U32 R2, R24, UR4, R2 ;  /* 0x0000000418027c25 */ /* 0x000fe2000f8e0002 */
[----:B------:R-:W-:Y:S02]  /*13b40*/  UMOV UR4, 0xffffffff ;  /* 0xffffffff00047882 */ /* 0x000fe40000000000 */
[----:B------:R-:W-:Y:S01]  /*13b50*/  LOP3.LUT R9, R9, 0x1f8, RZ, 0xc0, !PT ;  /* 0x000001f809097812 */ /* 0x000fe200078ec0ff */
[----:B------:R-:W-:Y:S02]  /*13b60*/  IMAD.SHL.U32 R11, R8, 0x8, RZ ;  /* 0x00000008080b7824 */ /* 0x000fe400078e00ff */
[----:B------:R-:W-:Y:S01]  /*13b70*/  IMAD R10, R24, UR5, R3 ;  /* 0x00000005180a7c24 */ /* 0x000fe2000f8e0203 */
[----:B------:R-:W-:-:S02]  /*13b80*/  LOP3.LUT R9, R9, 0x38, R8, 0x78, !PT ;  /* 0x0000003809097812 */ /* 0x000fc400078e7808 */
[C---:B------:R-:W-:Y:S02]  /*13b90*/  LEA R8, P0, R2.reuse, UR6, 0x1 ;  /* 0x0000000602087c11 */ /* 0x040fe4000f8008ff */
[----:B------:R-:W-:Y:S02]  /*13ba0*/  LOP3.LUT R9, R9, 0x200, R11, 0xf8, !PT ;  /* 0x0000020009097812 */ /* 0x000fe400078ef80b */
[----:B------:R-:W-:-:S03]  /*13bb0*/  LEA.HI.X R10, R2, UR7, R10, 0x1, P0 ;  /* 0x00000007020a7c11 */ /* 0x000fc600080f0c0a */
[----:B------:R-:W-:Y:S01]  /*13bc0*/  IMAD R9, R25, 0x2000, R9 ;  /* 0x0000200019097824 */ /* 0x000fe200078e0209 */
[----:B------:R-:W-:Y:S06]  /*13bd0*/  BRA.DIV UR4, `(.L_x_1374) ;  /* 0x00000046045c7947 */ /* 0x000fec000b800000 */
        /* <DEDUP_REMOVED lines=40> */
.L_x_1486:
        /* <DEDUP_REMOVED lines=8> */
.L_x_1375:
        /* <DEDUP_REMOVED lines=11> */
.L_x_1376:
[----:B------:R1:W-:Y:S01]  /*13f90*/  SYNCS.ARRIVE.TRANS64.A1T0 RZ, [R5+URZ+0x16830], RZ ;  /* 0x016830ff05ff79a7 */ /* 0x0003e2000810003f */
[----:B------:R-:W-:Y:S05]  /*13fa0*/  @!P3 BRA `(.L_x_1377) ;  /* 0x000000000004b947 */ /* 0x000fea0003800000 */
[----:B------:R-:W-:Y:S01]  /*13fb0*/  BPT.TRAP 0x1 ;  /* 0x000000040000795c */ /* 0x000fe20000300000 */
.L_x_1377:
[----:B------:R-:W-:Y:S01]  /*13fc0*/  SHF.L.U32 R2, R20, 0x1f, RZ ;  /* 0x0000001f14027819 */ /* 0x000fe200000006ff */
[----:B-1----:R-:W-:Y:S01]  /*13fd0*/  IMAD R5, R6, 0x8, R22 ;  /* 0x0000000806057824 */ /* 0x002fe200078e0216 */
[----:B------:R-:W-:Y:S03]  /*13fe0*/  BSSY B1, `(.L_x_1378) ;  /* 0x0000003000017945 */ /* 0x000fe60003800000 */
[----:B------:R-:W1:Y:S02]  /*13ff0*/  SYNCS.PHASECHK.TRANS64.TRYWAIT P0, [R5+URZ+0x16860], R2 ;  /* 0x01686002050075a7 */ /* 0x000e64000800017f */
[----:B-1----:R-:W-:Y:S05]  /*14000*/  @!P0 BRA `(.L_x_1379) ;  /* 0x0000004800808947 */ /* 0x002fea0003800000 */
.L_x_1487:
[----:B------:R-:W-:Y:S05]  /*14010*/  BSYNC B1 ;  /* 0x0000000000017941 */ /* 0x000fea0003800000 */
.L_x_1378:
[----:B------:R-:W2:Y:S04]  /*14020*/  LDL R11, [R1+0xc] ;  /* 0x00000c00010b7983 */ /* 0x000ea80000100800 */
[----:B0-----:R-:W2:Y:S01]  /*14030*/  LDL.LU R8, [R1] ;  /* 0x0000000001087983 */ /* 0x001ea20000300800 */
        /* <DEDUP_REMOVED lines=59> */
.L_x_1505:
        /* <DEDUP_REMOVED lines=25> */
.L_x_1381:
        /* <DEDUP_REMOVED lines=11> */
.L_x_1382:
[----:B------:R-:W2:Y:S01]  /*14630*/  LDL R0, [R1+0x10] ;  /* 0x0000100001007983 */ /* 0x000ea20000100800 */
[----:B------:R3:W-:Y:S01]  /*14640*/  SYNCS.ARRIVE.TRANS64.A1T0 RZ, [R5+URZ+0x16850], RZ ;  /* 0x016850ff05ff79a7 */ /* 0x0007e2000810003f */
[C---:B------:R-:W-:Y:S02]  /*14650*/  VIADD R7, R26.reuse, 0xffffffff ;  /* 0xffffffff1a077836 */ /* 0x040fe40000000000 */
[----:B------:R3:W-:Y:S01]  /*14660*/  STL [R1], R26 ;  /* 0x0000001a01007387 */ /* 0x0007e20000100800 */
[----:B------:R-:W-:Y:S02]  /*14670*/  IMAD.MOV.U32 R6, RZ, RZ, R25 ;  /* 0x000000ffff067224 */ /* 0x000fe400078e0019 */
[----:B------:R-:W-:Y:S01]  /*14680*/  IMAD.MOV.U32 R20, RZ, RZ, R28 ;  /* 0x000000ffff147224 */ /* 0x000fe200078e001c */
[----:B--2---:R-:W-:-:S13]  /*14690*/  ISETP.GT.AND P0, PT, R26, R0, PT ;  /* 0x000000001a00720c */ /* 0x004fda0003f04270 */
[----:B---3--:R-:W-:Y:S05]  /*146a0*/  @P0 BRA `(.L_x_1383) ;  /* 0xfffffff000200947 */ /* 0x008fea000383ffff */
.L_x_1370:
[----:B------:R-:W-:Y:S05]  /*146b0*/  BSYNC B0 ;  /* 0x0000000000007941 */ /* 0x000fea0003800000 */
.L_x_1369:
[----:B------:R-:W1:Y:S01]  /*146c0*/  S2R R0, SR_TID.X ;  /* 0x0000000000007919 */ /* 0x000e620000002100 */
[----:B------:R-:W-:Y:S01]  /*146d0*/  BSSY B0, `(.L_x_1384) ;  /* 0x0000010000007945 */ /* 0x000fe20003800000 */
[----:B-1----:R-:W-:-:S04]  /*146e0*/  LOP3.LUT R0, R0, 0x7f, RZ, 0xc0, !PT ;  /* 0x0000007f00007812 */ /* 0x002fc800078ec0ff */
[----:B------:R-:W-:-:S13]  /*146f0*/  ISETP.NE.AND P0, PT, R0, RZ, PT ;  /* 0x000000ff0000720c */ /* 0x000fda0003f05270 */
[----:B------:R-:W-:Y:S05]  /*14700*/  @P0 BRA `(.L_x_1385) ;  /* 0x0000000000300947 */ /* 0x000fea0003800000 */
[----:B------:R-:W1:Y:S01]  /*14710*/  S2R R5, SR_LANEID ;  /* 0x0000000000057919 */ /* 0x000e620000000000 */
[----:B------:R-:W-:Y:S01]  /*14720*/  VOTEU.ANY UR4, UPT, PT ;  /* 0x0000000000047886 */ /* 0x000fe200038e0100 */
[----:B0-----:R-:W0:Y:S01]  /*14730*/  LDC.64 R2, c[0x0][0xc60] ;  /* 0x00031800ff027b82 */ /* 0x001e220000000a00 */
[----:B------:R-:W1:Y:S02]  /*14740*/  FLO.U32 R0, UR4 ;  /* 0x0000000400007d00 */ /* 0x000e6400080e0000 */
[----:B-1----:R-:W-:-:S06]  /*14750*/  ISETP.EQ.U32.AND P0, PT, R0, R5, PT ;  /* 0x000000050000720c */ /* 0x002fcc0003f02070 */
[----:B------:R-:W0:Y:S07]  /*14760*/  POPC R5, UR4 ;  /* 0x0000000400057d09 */ /* 0x000e2e0008000000 */
[----:B0-----:R-:W2:Y:S01]  /*14770*/  @P0 ATOMG.E.ADD.STRONG.GPU PT, R3, desc[UR54][R2.64], R5 ;  /* 0x00000005020309a8 */ /* 0x001ea200081ee1f6 */
[----:B------:R-:W0:Y:S02]  /*14780*/  S2R R4, SR_LTMASK ;  /* 0x0000000000047919 */ /* 0x000e240000003900 */
[----:B0-----:R-:W-:-:S04]  /*14790*/  LOP3.LUT R4, R4, UR4, RZ, 0xc0, !PT ;  /* 0x0000000404047c12 */ /* 0x001fc8000f8ec0ff */
[----:B------:R-:W0:Y:S01]  /*147a0*/  POPC R7, R4 ;  /* 0x0000000400077309 */ /* 0x000e220000000000 */
[----:B--2---:R-:W0:Y:S02]  /*147b0*/  SHFL.IDX PT, R0, R3, R0, 0x1f ;  /* 0x00001f0003007589 */ /* 0x004e2400000e0000 */
[----:B0-----:R-:W-:-:S07]  /*147c0*/  IADD3 R16, R0, UR38, R7 ;  /* 0x0000002600107c10 */ /* 0x001fce000fffe007 */
.L_x_1385:
[----:B------:R-:W-:Y:S05]  /*147d0*/  BSYNC B0 ;  /* 0x0000000000007941 */ /* 0x000fea0003800000 */
.L_x_1384:
[----:B------:R-:W-:-:S05]  /*147e0*/  IMAD.U32 R0, RZ, RZ, UR37 ;  /* 0x00000025ff007e24 */ /* 0x000fca000f8e00ff */
[----:B------:R-:W-:-:S13]  /*147f0*/  ISETP.NE.AND P0, PT, R0, 0x3, PT ;  /* 0x000000030000780c */ /* 0x000fda0003f05270 */
[----:B------:R-:W-:Y:S05]  /*14800*/  @!P0 BRA `(.L_x_1386) ;  /* 0x0000000000048947 */ /* 0x000fea0003800000 */
[----:B------:R-:W-:Y:S01]  /*14810*/  BPT.TRAP 0x1 ;  /* 0x000000040000795c */ /* 0x000fe20000300000 */
.L_x_1386:
[----:B------:R-:W2:Y:S01]  /*14820*/  LDL.LU R2, [R1+0xc] ;  /* 0x00000c0001027983 */ /* 0x000ea20000300800 */
[----:B------:R-:W-:Y:S01]  /*14830*/  IMAD R0, R25, 0x8, R22 ;  /* 0x0000000819007824 */ /* 0x000fe200078e0216 */
[----:B0-----:R-:W-:Y:S01]  /*14840*/  SHF.L.U32 R3, R28, 0x1f, RZ ;  /* 0x0000001f1c037819 */ /* 0x001fe200000006ff */
[----:B------:R-:W-:Y:S03]  /*14850*/  BSSY B0, `(.L_x_1387) ;  /* 0x0000004000007945 */ /* 0x000fe60003800000 */
[----:B------:R-:W0:Y:S01]  /*14860*/  SYNCS.PHASECHK.TRANS64.TRYWAIT P0, [R0+URZ+0x16860], R3 ;  /* 0x01686003000075a7 */ /* 0x000e22000800017f */
[----:B--2---:R-:W-:Y:S01]  /*14870*/  IMAD R6, R26, -0x80, R2 ;  /* 0xffffff801a067824 */ /* 0x004fe200078e0202 */
[----:B0-----:R-:W-:Y:S06]  /*14880*/  @!P0 BRA `(.L_x_1388) ;  /* 0x0000004800bc8947 */ /* 0x001fec0003800000 */
.L_x_1506:
[----:B------:R-:W-:Y:S05]  /*14890*/  BSYNC B0 ;  /* 0x0000000000007941 */ /* 0x000fea0003800000 */
.L_x_1387:
        /* <DEDUP_REMOVED lines=18> */
[----:B0-----:R-:W0:Y:S04]  /*149c0*/  SHFL.IDX PT, R3, R18, RZ, 0x181f ;  /* 0x00181fff12037589 */ /* 0x001e2800000e0000 */
[----:B------:R-:W2:Y:S04]  /*149d0*/  SHFL.IDX PT, R9, R17, 0x1, 0x181f ;  /* 0x00381f0011097f89 */ /* 0x000ea800000e0000 */
[----:B------:R-:W3:Y:S04]  /*149e0*/  SHFL.IDX PT, R7, R18, 0x1, 0x181f ;  /* 0x00381f0012077f89 */ /* 0x000ee800000e0000 */
[----:B------:R-:W4:Y:S04]  /*149f0*/  SHFL.IDX PT, R10, R17, 0x2, 0x181f ;  /* 0x00581f00110a7f89 */ /* 0x000f2800000e0000 */
[----:B------:R-:W5:Y:S01]  /*14a00*/  SHFL.IDX PT, R8, R18, 0x2, 0x181f ;  /* 0x00581f0012087f89 */ /* 0x000f6200000e0000 */
[----:B-1----:R-:W-:-:S03]  /*14a10*/  IADD3 R2, P2, R14, R5, RZ ;  /* 0x000000050e027210 */ /* 0x002fc60007f5e0ff */
[----:B------:R-:W-:Y:S02]  /*14a20*/  SHFL.IDX PT, R14, R17, 0x6, 0x181f ;  /* 0x00d81f00110e7f89 */ /* 0x000fe400000e0000 */
[----:B0-----:R-:W-:-:S05]  /*14a30*/  IMAD.X R3, RZ, RZ, R3, P2 ;  /* 0x000000ffff037224 */ /* 0x001fca00010e0603 */
        /* <DEDUP_REMOVED lines=20> */
[----:B--2---:R-:W-:-:S05]  /*14b80*/  IADD3 R2, P2, R10, R5, RZ ;  /* 0x000000050a027210 */ /* 0x004fca0007f5e0ff */
[----:B---3--:R-:W-:Y:S02]  /*14b90*/  IMAD.X R3, RZ, RZ, R8, P2 ;  /* 0x000000ffff037224 */ /* 0x008fe400010e0608 */
[----:B------:R-:W2:Y:S04]  /*14ba0*/  SHFL.IDX PT, R8, R18, 0x6, 0x181f ;  /* 0x00d81f0012087f89 */ /* 0x000ea800000e0000 */
[----:B------:R0:W-:Y:S01]  /*14bb0*/  LDGSTS.E.BYPASS.LTC128B.128 [R4+0x2400], desc[UR54][R2.64], !P1 ;  /* 0x0240000002047fae */ /* 0x0001e2000c901d76 */
[----:B------:R-:W-:-:S03]  /*14bc0*/  ISETP.LT.OR P1, PT, R6, 0x51, P0 ;  /* 0x000000510600780c */ /* 0x000fc60000721670 */
[----:B------:R-:W3:Y:S01]  /*14bd0*/  SHFL.IDX PT, R18, R18, 0x7, 0x181f ;  /* 0x00f81f0012127f89 */ /* 0x000ee200000e0000 */
[----:B0-----:R-:W-:-:S05]  /*14be0*/  IADD3 R2, P2, R9, R5, RZ ;  /* 0x0000000509027210 */ /* 0x001fca0007f5e0ff */
[----:B-1----:R-:W-:-:S05]  /*14bf0*/  IMAD.X R3, RZ, RZ, R7, P2 ;  /* 0x000000ffff037224 */ /* 0x002fca00010e0607 */
[----:B------:R0:W-:Y:S01]  /*14c00*/  LDGSTS.E.BYPASS.LTC128B.128 [R4+0x2c00], desc[UR54][R2.64], !P1 ;  /* 0x02c0000002047fae */ /* 0x0001e2000c901d76 */
[----:B------:R-:W-:Y:S02]  /*14c10*/  ISETP.LT.OR P1, PT, R6, 0x61, P0 ;  /* 0x000000610600780c */ /* 0x000fe40000721670 */
[----:B0-----:R-:W-:Y:S02]  /*14c20*/  IADD3 R2, P2, R14, R5, RZ ;  /* 0x000000050e027210 */ /* 0x001fe40007f5e0ff */
[----:B------:R0:W1:Y:S03]  /*14c30*/  SHFL.IDX PT, R14, R17, 0x7, 0x181f ;  /* 0x00f81f00110e7f89 */ /* 0x00006600000e0000 */
[----:B--2---:R-:W-:-:S06]  /*14c40*/  IMAD.X R3, RZ, RZ, R8, P2 ;  /* 0x000000ffff037224 */ /* 0x004fcc00010e0608 */
[----:B---3--:R0:W-:Y:S02]  /*14c50*/  LDGSTS.E.BYPASS.LTC128B.128 [R4+0x3400], desc[UR54][R2.64], !P1 ;  /* 0x0340000002047fae */ /* 0x0081e4000c901d76 */
.L_x_1524:
[----:B------:R-:W-:Y:S02]  /*14c60*/  ISETP.LT.OR P0, PT, R6, 0x71, P0 ;  /* 0x000000710600780c */ /* 0x000fe40000701670 */
[----:B01----:R-:W-:-:S05]  /*14c70*/  IADD3 R2, P1, R14, R5, RZ ;  /* 0x000000050e027210 */ /* 0x003fca0007f3e0ff */
[----:B------:R-:W-:-:S06]  /*14c80*/  IMAD.X R3, RZ, RZ, R18, P1 ;  /* 0x000000ffff037224 */ /* 0x000fcc00008e0612 */
[----:B------:R-:W-:Y:S01]  /*14c90*/  @!PT LDS RZ, [RZ] ;  /* 0x00000000fffff984 */ /* 0x000fe20000000800 */
[----:B------:R-:W-:Y:S01]  /*14ca0*/  @!PT LDS RZ, [RZ] ;  /* 0x00000000fffff984 */ /* 0x000fe20000000800 */
[----:B------:R-:W-:Y:S01]  /*14cb0*/  @!PT LDS RZ, [RZ] ;  /* 0x00000000fffff984 */ /* 0x000fe20000000800 */
[----:B------:R0:W-:Y:S01]  /*14cc0*/  LDGSTS.E.BYPASS.LTC128B.128 [R4+0x3c00], desc[UR54][R2.64], !P0 ;  /* 0x03c0000002047fae */ /* 0x0001e2000c101d76 */
[----:B------:R-:W-:Y:S01]  /*14cd0*/  PLOP3.LUT P0, PT, PT, PT, PT, 0x80, 0x0 ;  /* 0x000000000000781c */ /* 0x000fe20003f0f070 */
[----:B------:R-:W-:-:S12]  /*14ce0*/  NOP ;  /* 0x0000000000007918 */ /* 0x000fd80000000000 */
.L_x_1390:
        /* <DEDUP_REMOVED lines=11> */
.L_x_1391:
[----:B------:R0:W-:Y:S01]  /*14da0*/  SYNCS.ARRIVE.TRANS64.A1T0 RZ, [R0+URZ+0x16850], RZ ;  /* 0x016850ff00ff79a7 */ /* 0x0001e2000810003f */
[----:B------:R-:W-:-:S05]  /*14db0*/  VIADD R25, R25, 0x1 ;  /* 0x0000000119197836 */ /* 0x000fca0000000000 */
[----:B------:R-:W-:-:S04]  /*14dc0*/  ISETP.NE.AND P0, PT, R25, 0x2, PT ;  /* 0x000000021900780c */ /* 0x000fc80003f05270 */
[----:B------:R-:W-:Y:S02]  /*14dd0*/  SEL R3, RZ, 0x1, P0 ;  /* 0x00000001ff037807 */ /* 0x000fe40000000000 */
[----:B------:R-:W-:Y:S02]  /*14de0*/  SEL R25, R25, RZ, P0 ;  /* 0x000000ff19197207 */ /* 0x000fe40000000000 */
[----:B0-----:R-:W-:-:S07]  /*14df0*/  LOP3.LUT R28, R28, R3, RZ, 0x3c, !PT ;  /* 0x000000031c1c7212 */ /* 0x001fce00078e3cff */
.L_x_1350:
[----:B------:R-:W-:Y:S05]  /*14e00*/  BSYNC B7 ;  /* 0x0000000000077941 */ /* 0x000fea0003800000 */
.L_x_1348:
[----:B------:R-:W-:-:S13]  /*14e10*/  LOP3.LUT P0, RZ, R23, 0x20, RZ, 0xc0, !PT ;  /* 0x0000002017ff7812 */ /* 0x000fda000780c0ff */
[----:B------:R-:W-:Y:S05]  /*14e20*/  @!P0 BRA `(.L_x_1392) ;  /* 0x0000000000248947 */ /* 0x000fea0003800000 */
[----:B------:R-:W-:Y:S05]  /*14e30*/  WARPSYNC.ALL ;  /* 0x0000000000007948 */ /* 0x000fea0003800000 */
[----:B------:R-:W0:Y:S08]  /*14e40*/  S2UR UR5, SR_CgaCtaId ;  /* 0x00000000000579c3 */ /* 0x000e300000008800 */
[----:B------:R-:W-:Y:S06]  /*14e50*/  BAR.SYNC.DEFER_BLOCKING 0x5, 0x200 ;  /* 0x0148000000007b1d */ /* 0x000fec0000010000 */
[----:B------:R-:W-:-:S02]  /*14e60*/  UMOV UR4, 0x400 ;  /* 0x0000040000047882 */ /* 0x000fc40000000000 */
[----:B0-----:R-:W-:-:S06]  /*14e70*/  ULEA UR4, UR5, UR4, 0x18 ;  /* 0x0000000405047291 */ /* 0x001fcc000f8ec03f */
[----:B------:R-:W-:-:S05]  /*14e80*/  IMAD.U32 R22, RZ, RZ, UR4 ;  /* 0x00000004ff167e24 */ /* 0x000fca000f8e00ff */
[----:B------:R1:W2:Y:S01]  /*14e90*/  LDS.128 R16, [R22+0x168d0] ;  /* 0x0168d00016107984 */ /* 0x0002a20000000c00 */
[----:B------:R-:W-:Y:S06]  /*14ea0*/  BAR.ARV 0x4, 0x200 ;  /* 0x0108000000007b1d */ /* 0x000fec0000002000 */
[----:B------:R-:W-:Y:S05]  /*14eb0*/  BRA `(.L_x_1393) ;  /* 0x0000000c00d47947 */ /* 0x000fea0003800000 */
.L_x_1392:
        /* <DEDUP_REMOVED lines=20> */
[----:B------:R-:W-:Y:S01]  /*15000*/  ISETP.GE.U32.AND P5, PT, R8, 0x10, PT ;  /* 0x000000100800780c */ /* 0x000fe20003fa6070 */
[----:B------:R0:W-:Y:S02]  /*15010*/  SHFL.IDX PT, R6, R16, 0x1, 0x1f ;  /* 0x00201f0010067f89 */ /* 0x0001e400000e0000 */
        /* <DEDUP_REMOVED lines=21> */
.L_x_1534:
[----:B------:R-:W-:Y:S02]  /*15170*/  ULDC UR4, c[0x0][0xc38] ;  /* 0x00030e0000047ab9 */ /* 0x000fe40000000800 */
[----:B------:R-:W-:-:S04]  /*15180*/  IMAD.U32 R4, RZ, RZ, UR4 ;  /* 0x00000004ff047e24 */ /* 0x000fc8000f8e00ff */
[----:B-1----:R-:W-:-:S04]  /*15190*/  IMAD R3, R14, R4, RZ ;  /* 0x000000040e037224 */ /* 0x002fc800078e02ff */
[----:B------:R-:W-:-:S05]  /*151a0*/  IMAD.IADD R6, R6, 0x1, R3 ;  /* 0x0000000106067824 */ /* 0x000fca00078e0203 */
[----:B------:R-:W-:-:S13]  /*151b0*/  ISETP.GT.AND P6, PT, R6, R0, PT ;  /* 0x000000000600720c */ /* 0x000fda0003fc4270 */
[----:B------:R-:W-:Y:S05]  /*151c0*/  @P6 BRA `(.L_x_1395) ;  /* 0x0000000000a46947 */ /* 0x000fea0003800000 */
.L_x_1398:
[----:B0-----:R-:W0:Y:S01]  /*151d0*/  LDC R2, c[0x0][0xc3c] ;  /* 0x00030f00ff027b82 */ /* 0x001e220000000800 */
[----:B------:R-:W-:-:S05]  /*151e0*/  VIADD R19, R19, 0x1f ;  /* 0x0000001f13137836 */ /* 0x000fca0000000000 */
[----:B0-----:R-:W-:-:S13]  /*151f0*/  ISETP.GE.AND P6, PT, R19, R2, PT ;  /* 0x000000021300720c */ /* 0x001fda0003fc6270 */
[----:B------:R-:W-:Y:S05]  /*15200*/  @P6 BRA `(.L_x_1396) ;  /* 0x0000000800bc6947 */ /* 0x000fea0003800000 */
[----:B------:R-:W0:Y:S01]  /*15210*/  S2R R3, SR_TID.X ;  /* 0x0000000000037919 */ /* 0x000e220000002100 */
        /* <DEDUP_REMOVED lines=30> */
.L_x_1542:
[----:B------:R-:W-:Y:S02]  /*15400*/  ULDC UR4, c[0x0][0xc38] ;  /* 0x00030e0000047ab9 */ /* 0x000fe40000000800 */
[----:B------:R-:W-:-:S04]  /*15410*/  IMAD.U32 R4, RZ, RZ, UR4 ;  /* 0x00000004ff047e24 */ /* 0x000fc8000f8e00ff */
[----:B-1----:R-:W-:-:S04]  /*15420*/  IMAD R3, R14, R4, RZ ;  /* 0x000000040e037224 */ /* 0x002fc800078e02ff */
[----:B------:R-:W-:-:S05]  /*15430*/  IMAD.IADD R6, R3, 0x1, R6 ;  /* 0x0000000103067824 */ /* 0x000fca00078e0206 */
[----:B------:R-:W-:-:S13]  /*15440*/  ISETP.GT.AND P6, PT, R6, R0, PT ;  /* 0x000000000600720c */ /* 0x000fda0003fc4270 */
[----:B------:R-:W-:Y:S05]  /*15450*/  @!P6 BRA `(.L_x_1398) ;  /* 0xfffffffc005ce947 */ /* 0x000fea000383ffff */
.L_x_1395:
[----:B------:R-:W-:Y:S01]  /*15460*/  IMAD.IADD R6, R6, 0x1, -R3 ;  /* 0x0000000106067824 */ /* 0x000fe200078e0a03 */
[----:B------:R-:W-:-:S03]  /*15470*/  UMOV UR4, 0xffffffff ;  /* 0xffffffff00047882 */ /* 0x000fc60000000000 */
[----:B------:R-:W-:-:S05]  /*15480*/  IMAD R3, R2, R4, R6 ;  /* 0x0000000402037224 */ /* 0x000fca00078e0206 */
[----:B------:R-:W-:Y:S01]  /*15490*/  ISETP.GT.AND P6, PT, R3, R0, PT ;  /* 0x000000000300720c */ /* 0x000fe20003fc4270 */
[----:B------:R-:W-:-:S12]  /*154a0*/  BRA.DIV UR4, `(.L_x_1399) ;  /* 0x0000004e04f87947 */ /* 0x000fd8000b800000 */
[----:B------:R-:W-:-:S04]  /*154b0*/  VOTE.ANY R3, PT, !P6 ;  /* 0x0000000000037806 */ /* 0x000fc800070e0100 */
[----:B------:R-:W1:Y:S02]  /*154c0*/  POPC R7, R3 ;  /* 0x0000000300077309 */ /* 0x000e640000000000 */
[----:B-1----:R1:W2:Y:S01]  /*154d0*/  SHFL.IDX PT, R17, R17, R7, 0x1f ;  /* 0x00001f0711117589 */ /* 0x0022a200000e0000 */
[----:B------:R-:W-:-:S03]  /*154e0*/  IMAD.IADD R19, R7, 0x1, R19 ;  /* 0x0000000107137824 */ /* 0x000fc600078e0213 */
[----:B------:R1:W3:Y:S04]  /*154f0*/  SHFL.IDX PT, R5, R5, R7, 0x1f ;  /* 0x00001f0705057589 */ /* 0x0002e800000e0000 */
.L_x_1547:
[----:B------:R-:W-:-:S13]  /*15500*/  ISETP.NE.AND P0, PT, R3, RZ, PT ;  /* 0x000000ff0300720c */ /* 0x000fda0003f05270 */
[----:B------:R-:W-:Y:S05]  /*15510*/  @!P0 BRA `(.L_x_1400) ;  /* 0x0000000000108947 */ /* 0x000fea0003800000 */
[----:B------:R-:W-:Y:S01]  /*15520*/  UMOV UR4, 0xffffffff ;  /* 0xffffffff00047882 */ /* 0x000fe20000000000 */
[----:B------:R-:W-:Y:S02]  /*15530*/  VIADD R12, R7, 0xffffffff ;  /* 0xffffffff070c7836 */ /* 0x000fe40000000000 */
[----:B------:R-:W-:Y:S05]  /*15540*/  BRA.DIV UR4, `(.L_x_1401) ;  /* 0x0000005204307947 */ /* 0x000fea000b800000 */
[----:B------:R4:W0:Y:S02]  /*15550*/  SHFL.IDX PT, R16, R2, R12, 0x1f ;  /* 0x00001f0c02107589 */ /* 0x00082400000e0000 */
.L_x_1400:
[----:B---3--:R-:W-:Y:S01]  /*15560*/  ISETP.NE.AND P0, PT, R5, 0x1, PT ;  /* 0x000000010500780c */ /* 0x008fe20003f05270 */
[----:B0-----:R-:W-:-:S04]  /*15570*/  IMAD R16, R16, R4, R6 ;  /* 0x0000000410107224 */ /* 0x001fc800078e0206 */
[----:B------:R-:W-:-:S08]  /*15580*/  IMAD.IADD R0, R0, 0x1, -R16 ;  /* 0x0000000100007824 */ /* 0x000fd000078e0a10 */
[----:B------:R-:W-:Y:S05]  /*15590*/  @!P0 BRA `(.L_x_1402) ;  /* 0x0000000000dc8947 */ /* 0x000fea0003800000 */
[----:B--2---:R-:W-:Y:S01]  /*155a0*/  IABS R4, R17 ;  /* 0x0000001100047213 */ /* 0x004fe20000000000 */
[----:B----4-:R-:W-:Y:S01]  /*155b0*/  IMAD.MOV.U32 R2, RZ, RZ, RZ ;  /* 0x000000ffff027224 */ /* 0x010fe200078e00ff */
[----:B------:R-:W-:Y:S02]  /*155c0*/  IABS R6, R5 ;  /* 0x0000000500067213 */ /* 0x000fe40000000000 */
[----:B-1----:R-:W0:Y:S08]  /*155d0*/  I2F.RP R7, R4 ;  /* 0x0000000400077306 */ /* 0x002e300000209400 */
[----:B------:R-:W-:Y:S08]  /*155e0*/  I2F.RP R10, R6 ;  /* 0x00000006000a7306 */ /* 0x000ff00000209400 */
[----:B0-----:R-:W0:Y:S02]  /*155f0*/  MUFU.RCP R7, R7 ;  /* 0x0000000700077308 */ /* 0x001e240000001000 */
[----:B0-----:R-:W-:-:S06]  /*15600*/  VIADD R3, R7, 0xffffffe ;  /* 0x0ffffffe07037836 */ /* 0x001fcc0000000000 */
[----:B------:R-:W0:Y:S02]  /*15610*/  F2I.FTZ.U32.TRUNC.NTZ R3, R3 ;  /* 0x0000000300037305 */ /* 0x000e24000021f000 */
[----:B0-----:R-:W-:-:S04]  /*15620*/  IMAD.MOV R9, RZ, RZ, -R3 ;  /* 0x000000ffff097224 */ /* 0x001fc800078e0a03 */
[----:B------:R-:W-:-:S04]  /*15630*/  IMAD R9, R9, R4, RZ ;  /* 0x0000000409097224 */ /* 0x000fc800078e02ff */
[----:B------:R-:W-:Y:S01]  /*15640*/  IMAD.HI.U32 R8, R3, R9, R2 ;  /* 0x0000000903087227 */ /* 0x000fe200078e0002 */
[----:B------:R-:W-:Y:S01]  /*15650*/  IABS R9, R0 ;  /* 0x0000000000097213 */ /* 0x000fe20000000000 */
[----:B------:R-:W0:Y:S01]  /*15660*/  MUFU.RCP R2, R10 ;  /* 0x0000000a00027308 */ /* 0x000e220000001000 */
[----:B------:R-:W-:-:S03]  /*15670*/  IABS R3, R17 ;  /* 0x0000001100037213 */ /* 0x000fc60000000000 */
[----:B------:R-:W-:-:S04]  /*15680*/  IMAD.HI.U32 R7, R8, R9, RZ ;  /* 0x0000000908077227 */ /* 0x000fc800078e00ff */
[----:B------:R-:W-:-:S04]  /*15690*/  IMAD.MOV R12, RZ, RZ, -R3 ;  /* 0x000000ffff0c7224 */ /* 0x000fc800078e0a03 */
[----:B------:R-:W-:Y:S02]  /*156a0*/  IMAD R9, R7, R12, R9 ;  /* 0x0000000c07097224 */ /* 0x000fe400078e0209 */
[----:B0-----:R-:W-:-:S03]  /*156b0*/  VIADD R3, R2, 0xffffffe ;  /* 0x0ffffffe02037836 */ /* 0x001fc60000000000 */
[----:B------:R-:W-:Y:S01]  /*156c0*/  ISETP.GT.U32.AND P1, PT, R4, R9, PT ;  /* 0x000000090400720c */ /* 0x000fe20003f24070 */
[----:B------:R-:W-:Y:S02]  /*156d0*/  IMAD.MOV.U32 R2, RZ, RZ, RZ ;  /* 0x000000ffff027224 */ /* 0x000fe400078e00ff */
[----:B------:R-:W0:Y:S10]  /*156e0*/  F2I.FTZ.U32.TRUNC.NTZ R3, R3 ;  /* 0x0000000300037305 */ /* 0x000e34000021f000 */
[----:B------:R-:W-:-:S02]  /*156f0*/  @!P1 IMAD.IADD R9, R9, 0x1, -R4 ;  /* 0x0000000109099824 */ /* 0x000fc400078e0a04 */
[----:B------:R-:W-:Y:S01]  /*15700*/  @!P1 VIADD R7, R7, 0x1 ;  /* 0x0000000107079836 */ /* 0x000fe20000000000 */
[----:B------:R-:W-:Y:S02]  /*15710*/  ISETP.NE.AND P1, PT, R17, RZ, PT ;  /* 0x000000ff1100720c */ /* 0x000fe40003f25270 */
[----:B------:R-:W-:Y:S01]  /*15720*/  ISETP.GE.U32.AND P0, PT, R9, R4, PT ;  /* 0x000000040900720c */ /* 0x000fe20003f06070 */
[----:B0-----:R-:W-:-:S04]  /*15730*/  IMAD.MOV R9, RZ, RZ, -R3 ;  /* 0x000000ffff097224 */ /* 0x001fc800078e0a03 */
[----:B------:R-:W-:-:S04]  /*15740*/  IMAD R9, R9, R6, RZ ;  /* 0x0000000609097224 */ /* 0x000fc800078e02ff */
[----:B------:R-:W-:Y:S01]  /*15750*/  IMAD.HI.U32 R4, R3, R9, R2 ;  /* 0x0000000903047227 */ /* 0x000fe200078e0002 */
[----:B------:R-:W-:-:S03]  /*15760*/  LOP3.LUT R2, R0, R17, RZ, 0x3c, !PT ;  /* 0x0000001100027212 */ /* 0x000fc600078e3cff */
[----:B------:R-:W-:Y:S01]  /*15770*/  @P0 VIADD R7, R7, 0x1 ;  /* 0x0000000107070836 */ /* 0x000fe20000000000 */
[----:B------:R-:W-:Y:S02]  /*15780*/  ISETP.GE.AND P2, PT, R2, RZ, PT ;  /* 0x000000ff0200720c */ /* 0x000fe40003f46270 */
[----:B------:R-:W-:-:S05]  /*15790*/  IABS R2, R5 ;  /* 0x0000000500027213 */ /* 0x000fca0000000000 */
[----:B------:R-:W-:-:S06]  /*157a0*/  IMAD.MOV R2, RZ, RZ, -R2 ;  /* 0x000000ffff027224 */ /* 0x000fcc00078e0a02 */
[----:B------:R-:W-:Y:S01]  /*157b0*/  @!P2 IMAD.MOV R7, RZ, RZ, -R7 ;  /* 0x000000ffff07a224 */ /* 0x000fe200078e0a07 */
[----:B------:R-:W-:-:S04]  /*157c0*/  @!P1 LOP3.LUT R7, RZ, R17, RZ, 0x33, !PT ;  /* 0x00000011ff079212 */ /* 0x000fc800078e33ff */
[----:B------:R-:W-:-:S05]  /*157d0*/  IABS R3, R7 ;  /* 0x0000000700037213 */ /* 0x000fca0000000000 */
[----:B------:R-:W-:-:S04]  /*157e0*/  IMAD.HI.U32 R4, R4, R3, RZ ;  /* 0x0000000304047227 */ /* 0x000fc800078e00ff */
[----:B------:R-:W-:Y:S01]  /*157f0*/  IMAD R3, R4, R2, R3 ;  /* 0x0000000204037224 */ /* 0x000fe200078e0203 */
[----:B------:R-:W-:-:S04]  /*15800*/  LOP3.LUT R2, R7, R5, RZ, 0x3c, !PT ;  /* 0x0000000507027212 */ /* 0x000fc800078e3cff */
[----:B------:R-:W-:Y:S02]  /*15810*/  ISETP.GT.U32.AND P1, PT, R6, R3, PT ;  /* 0x000000030600720c */ /* 0x000fe40003f24070 */
[----:B------:R-:W-:-:S11]  /*15820*/  ISETP.GE.AND P2, PT, R2, RZ, PT ;  /* 0x000000ff0200720c */ /* 0x000fd60003f46270 */
[----:B------:R-:W-:Y:S02]  /*15830*/  @!P1 IMAD.IADD R3, R3, 0x1, -R6 ;  /* 0x0000000103039824 */ /* 0x000fe400078e0a06 */
[----:B------:R-:W-:Y:S01]  /*15840*/  @!P1 VIADD R4, R4, 0x1 ;  /* 0x0000000104049836 */ /* 0x000fe20000000000 */
[----:B------:R-:W-:Y:S02]  /*15850*/  ISETP.NE.AND P1, PT, R5, RZ, PT ;  /* 0x000000ff0500720c */ /* 0x000fe40003f25270 */
[----:B------:R-:W-:Y:S01]  /*15860*/  ISETP.GE.U32.AND P0, PT, R3, R6, PT ;  /* 0x000000060300720c */ /* 0x000fe20003f06070 */
[----:B------:R-:W-:-:S04]  /*15870*/  IMAD.MOV R3, RZ, RZ, -R7 ;  /* 0x000000ffff037224 */ /* 0x000fc800078e0a07 */
[----:B------:R-:W-:-:S08]  /*15880*/  IMAD R3, R17, R3, R0 ;  /* 0x0000000311037224 */ /* 0x000fd000078e0200 */
[----:B------:R-:W-:-:S04]  /*15890*/  @P0 VIADD R4, R4, 0x1 ;  /* 0x0000000104040836 */ /* 0x000fc80000000000 */
[----:B------:R-:W-:Y:S01]  /*158a0*/  @!P2 IMAD.MOV R4, RZ, RZ, -R4 ;  /* 0x000000ffff04a224 */ /* 0x000fe200078e0a04 */
[----:B------:R-:W-:-:S05]  /*158b0*/  @!P1 LOP3.LUT R4, RZ, R5, RZ, 0x33, !PT ;  /* 0x00000005ff049212 */ /* 0x000fca00078e33ff */
[--C-:B------:R-:W-:Y:S02]  /*158c0*/  IMAD.MOV R2, RZ, RZ, -R4.reuse ;  /* 0x000000ffff027224 */ /* 0x100fe400078e0a04 */
[C---:B------:R-:W-:Y:S02]  /*158d0*/  IMAD R4, R5.reuse, 0x1000000, R4 ;  /* 0x0100000005047824 */ /* 0x040fe400078e0204 */
[----:B------:R-:W-:-:S04]  /*158e0*/  IMAD R5, R5, R2, R7 ;  /* 0x0000000205057224 */ /* 0x000fc800078e0207 */
[----:B------:R-:W-:Y:S01]  /*158f0*/  IMAD R18, R5, 0x10000, R4 ;  /* 0x0001000005127824 */ /* 0x000fe200078e0204 */
[----:B------:R-:W-:Y:S06]  /*15900*/  BRA `(.L_x_1403) ;  /* 0x0000000000f07947 */ /* 0x000fec0003800000 */
.L_x_1402:
[----:B----4-:R-:W0:Y:S02]  /*15910*/  LDC.64 R2, c[0x0][0xc90] ;  /* 0x00032400ff027b82 */ /* 0x010e240000000a00 */
[----:B0-----:R-:W-:-:S05]  /*15920*/  IMAD.WIDE R2, R19, 0x4, R2 ;  /* 0x0000000413027825 */ /* 0x001fca00078e0202 */
[----:B------:R0:W2:Y:S02]  /*15930*/  LDG.E R6, desc[UR54][R2.64] ;  /* 0x0000003602067981 */ /* 0x0000a4000c1e1900 */
[----:B0-----:R-:W-:Y:S02]  /*15940*/  IMAD.MOV.U32 R2, RZ, RZ, RZ ;  /* 0x000000ffff027224 */ /* 0x001fe400078e00ff */
[----:B--2---:R-:W-:-:S05]  /*15950*/  IMAD R5, R17, R6, RZ ;  /* 0x0000000611057224 */ /* 0x004fca00078e02ff */
[----:B-1----:R-:W-:-:S04]  /*15960*/  IABS R7, R5 ;  /* 0x0000000500077213 */ /* 0x002fc80000000000 */
[----:B------:R-:W0:Y:S08]  /*15970*/  I2F.RP R8, R7 ;  /* 0x0000000700087306 */ /* 0x000e300000209400 */
[----:B0-----:R-:W0:Y:S02]  /*15980*/  MUFU.RCP R8, R8 ;  /* 0x0000000800087308 */ /* 0x001e240000001000 */
[----:B0-----:R-:W-:-:S06]  /*15990*/  VIADD R9, R8, 0xffffffe ;  /* 0x0ffffffe08097836 */ /* 0x001fcc0000000000 */
[----:B------:R-:W0:Y:S02]  /*159a0*/  F2I.FTZ.U32.TRUNC.NTZ R3, R9 ;  /* 0x0000000900037305 */ /* 0x000e24000021f000 */
[----:B0-----:R-:W-:-:S04]  /*159b0*/  IMAD.MOV R10, RZ, RZ, -R3 ;  /* 0x000000ffff0a7224 */ /* 0x001fc800078e0a03 */
[----:B------:R-:W-:Y:S01]  /*159c0*/  IMAD R11, R10, R7, RZ ;  /* 0x000000070a0b7224 */ /* 0x000fe200078e02ff */
[----:B------:R-:W-:-:S03]  /*159d0*/  IABS R10, R5 ;  /* 0x00000005000a7213 */ /* 0x000fc60000000000 */
[----:B------:R-:W-:Y:S01]  /*159e0*/  IMAD.HI.U32 R2, R3, R11, R2 ;  /* 0x0000000b03027227 */ /* 0x000fe200078e0002 */
[----:B------:R-:W-:-:S03]  /*159f0*/  IABS R3, R0 ;  /* 0x0000000000037213 */ /* 0x000fc60000000000 */
        /* <DEDUP_REMOVED lines=17> */
[----:B------:R-:W-:-:S04]  /*15b10*/  VIADDMNMX R4, R3, R4, R6, PT ;  /* 0x0000000403047246 */ /* 0x000fc80003800106 */
[----:B------:R-:W-:-:S04]  /*15b20*/  IABS R6, R4 ;  /* 0x0000000400067213 */ /* 0x000fc80000000000 */
[----:B------:R-:W0:Y:S08]  /*15b30*/  I2F.RP R8, R6 ;  /* 0x0000000600087306 */ /* 0x000e300000209400 */
[----:B0-----:R-:W0:Y:S02]  /*15b40*/  MUFU.RCP R8, R8 ;  /* 0x0000000800087308 */ /* 0x001e240000001000 */
[----:B0-----:R-:W-:Y:S01]  /*15b50*/  VIADD R2, R8, 0xffffffe ;  /* 0x0ffffffe08027836 */ /* 0x001fe20000000000 */
[----:B------:R-:W-:-:S05]  /*15b60*/  IABS R8, R0 ;  /* 0x0000000000087213 */ /* 0x000fca0000000000 */
[----:B------:R0:W1:Y:S02]  /*15b70*/  F2I.FTZ.U32.TRUNC.NTZ R3, R2 ;  /* 0x0000000200037305 */ /* 0x000064000021f000 */
[----:B0-----:R-:W-:Y:S02]  /*15b80*/  IMAD.MOV.U32 R2, RZ, RZ, RZ ;  /* 0x000000ffff027224 */ /* 0x001fe400078e00ff */
[----:B-1----:R-:W-:-:S04]  /*15b90*/  IMAD.MOV R5, RZ, RZ, -R3 ;  /* 0x000000ffff057224 */ /* 0x002fc800078e0a03 */
[----:B------:R-:W-:-:S04]  /*15ba0*/  IMAD R5, R5, R6, RZ ;  /* 0x0000000605057224 */ /* 0x000fc800078e02ff */
[----:B------:R-:W-:Y:S01]  /*15bb0*/  IMAD.HI.U32 R3, R3, R5, R2 ;  /* 0x0000000503037227 */ /* 0x000fe200078e0002 */
[-C--:B------:R-:W-:Y:S02]  /*15bc0*/  IABS R5, R4.reuse ;  /* 0x0000000400057213 */ /* 0x080fe40000000000 */
[----:B------:R-:W-:Y:S02]  /*15bd0*/  LOP3.LUT R2, R0, R4, RZ, 0x3c, !PT ;  /* 0x0000000400027212 */ /* 0x000fe400078e3cff */
[----:B------:R-:W-:Y:S01]  /*15be0*/  IADD3 R0, R7, 0x1000000, R0 ;  /* 0x0100000007007810 */ /* 0x000fe20007ffe000 */
[----:B------:R-:W-:Y:S01]  /*15bf0*/  IMAD.MOV R5, RZ, RZ, -R5 ;  /* 0x000000ffff057224 */ /* 0x000fe200078e0a05 */
[----:B------:R-:W-:Y:S01]  /*15c00*/  ISETP.GE.AND P2, PT, R2, RZ, PT ;  /* 0x000000ff0200720c */ /* 0x000fe20003f46270 */
        /* <DEDUP_REMOVED lines=9> */
[----:B------:R-:W-:Y:S01]  /*15ca0*/  @!P1 LOP3.LUT R3, RZ, R4, RZ, 0x33, !PT ;  /* 0x00000004ff039212 */ /* 0x000fe200078e33ff */
[----:B------:R-:W-:-:S04]  /*15cb0*/  IMAD.MOV R4, RZ, RZ, -R4 ;  /* 0x000000ffff047224 */ /* 0x000fc800078e0a04 */
[----:B------:R-:W-:-:S07]  /*15cc0*/  IMAD R18, R3, R4, R0 ;  /* 0x0000000403127224 */ /* 0x000fce00078e0200 */
.L_x_1403:
[----:B------:R-:W-:-:S05]  /*15cd0*/  LOP3.LUT R0, RZ, R3, RZ, 0x33, !PT ;  /* 0x00000003ff007212 */ /* 0x000fca00078e33ff */
[----:B------:R-:W-:Y:S01]  /*15ce0*/  IMAD.IADD R17, R17, 0x1, R0 ;  /* 0x0000000111117824 */ /* 0x000fe200078e0200 */
[----:B------:R-:W-:Y:S06]  /*15cf0*/  BRA `(.L_x_1404) ;  /* 0x00000000001c7947 */ /* 0x000fec0003800000 */
.L_x_1396:
[----:B------:R-:W-:Y:S01]  /*15d00*/  UMOV UR4, URZ ;  /* 0x0000003f00047c82 */ /* 0x000fe20008000000 */
[----:B------:R-:W-:Y:S01]  /*15d10*/  UMOV UR5, URZ ;  /* 0x0000003f00057c82 */ /* 0x000fe20008000000 */
[----:B------:R-:W-:Y:S01]  /*15d20*/  ULDC UR6, c[0x0][0xc3c] ;  /* 0x00030f0000067ab9 */ /* 0x000fe20000000800 */
[----:B------:R-:W-:Y:S02]  /*15d30*/  IMAD.MOV.U32 R16, RZ, RZ, R0 ;  /* 0x000000ffff107224 */ /* 0x000fe400078e0000 */
[----:B------:R-:W-:Y:S02]  /*15d40*/  IMAD.U32 R17, RZ, RZ, UR4 ;  /* 0x00000004ff117e24 */ /* 0x000fe4000f8e00ff */
[----:B------:R-:W-:Y:S02]  /*15d50*/  IMAD.U32 R18, RZ, RZ, UR5 ;  /* 0x00000005ff127e24 */ /* 0x000fe4000f8e00ff */
[----:B------:R-:W-:-:S07]  /*15d60*/  IMAD.U32 R19, RZ, RZ, UR6 ;  /* 0x00000006ff137e24 */ /* 0x000fce000f8e00ff */
.L_x_1404:
[----:B------:R-:W0:Y:S01]  /*15d70*/  S2R R0, SR_TID.X ;  /* 0x0000000000007919 */ /* 0x000e220000002100 */
[----:B------:R-:W-:Y:S05]  /*15d80*/  WARPSYNC.ALL ;  /* 0x0000000000007948 */ /* 0x000fea0003800000 */
[----:B------:R-:W-:Y:S01]  /*15d90*/  BAR.SYNC.DEFER_BLOCKING 0x4, 0x200 ;  /* 0x0108000000007b1d */ /* 0x000fe20000010000 */
[----:B0-----:R-:W-:-:S04]  /*15da0*/  LOP3.LUT R0, R0, 0x1f, RZ, 0xc0, !PT ;  /* 0x0000001f00007812 */ /* 0x001fc800078ec0ff */
[----:B------:R-:W-:-:S13]  /*15db0*/  ISETP.NE.AND P0, PT, R0, RZ, PT ;  /* 0x000000ff0000720c */ /* 0x000fda0003f05270 */
[----:B------:R-:W0:Y:S01]  /*15dc0*/  @!P0 S2R R3, SR_CgaCtaId ;  /* 0x0000000000038919 */ /* 0x000e220000008800 */
[----:B------:R-:W-:-:S04]  /*15dd0*/  @!P0 MOV R0, 0x400 ;  /* 0x0000040000008802 */ /* 0x000fc80000000f00 */
[----:B0-----:R-:W-:-:S05]  /*15de0*/  @!P0 LEA R22, R3, R0, 0x18 ;  /* 0x0000000003168211 */ /* 0x001fca00078ec0ff */
[----:B------:R0:W-:Y:S01]  /*15df0*/  @!P0 STS.128 [R22+0x168d0], R16 ;  /* 0x0168d01016008388 */ /* 0x0001e20000000c00 */
[----:B------:R-:W-:Y:S06]  /*15e00*/  BAR.ARV 0x5, 0x200 ;  /* 0x0148000000007b1d */ /* 0x000fec0000002000 */
.L_x_1393:
[----:B------:R-:W-:Y:S02]  /*15e10*/  ULDC UR4, c[0x0][0xc3c] ;  /* 0x00030f0000047ab9 */ /* 0x000fe40000000800 */
[----:B--2---:R-:W-:-:S13]  /*15e20*/  ISETP.GE.AND P0, PT, R19, UR4, PT ;  /* 0x0000000413007c0c */ /* 0x004fda000bf06270 */
[----:B------:R-:W-:Y:S05]  /*15e30*/  @!P0 BRA `(.L_x_1405) ;  /* 0xffffffac00008947 */ /* 0x000fea000383ffff */
[----:B------:R-:W-:Y:S05]  /*15e40*/  BSYNC B8 ;  /* 0x0000000000087941 */ /* 0x000fea0003800000 */
.L_x_1334:
[----:B0-----:R-:W2:Y:S01]  /*15e50*/  LDL.LU R0, [R1+0x30] ;  /* 0x0000300001007983 */ /* 0x001ea20000300800 */
[----:B------:R-:W-:Y:S01]  /*15e60*/  BSSY B0, `(.L_x_1406) ;  /* 0x000000b000007945 */ /* 0x000fe20003800000 */
[----:B------:R-:W0:Y:S01]  /*15e70*/  S2R R5, SR_CgaCtaId ;  /* 0x0000000000057919 */ /* 0x000e220000008800 */
[----:B--2---:R-:W-:-:S05]  /*15e80*/  VIADD R0, R0, 0x1 ;  /* 0x0000000100007836 */ /* 0x004fca0000000000 */
        /* <DEDUP_REMOVED lines=8> */
.L_x_1550:
[----:B------:R-:W-:Y:S05]  /*15f10*/  BSYNC B0 ;  /* 0x0000000000007941 */ /* 0x000fea0003800000 */
.L_x_1406:
[----:B------:R-:W-:-:S03]  /*15f20*/  UMOV UR4, 0xffffffff ;  /* 0xffffffff00047882 */ /* 0x000fc60000000000 */
[----:B------:R-:W-:Y:S05]  /*15f30*/  BRA.DIV UR4, `(.L_x_1408) ;  /* 0x0000004604f07947 */ /* 0x000fea000b800000 */
[----:B0-----:R-:W0:Y:S02]  /*15f40*/  S2R R0, SR_TID.X ;  /* 0x0000000000007919 */ /* 0x001e240000002100 */
[----:B0-----:R-:W-:-:S04]  /*15f50*/  SHF.R.U32.HI R0, RZ, 0x5, R0 ;  /* 0x00000005ff007819 */ /* 0x001fc80000011600 */
[----:B------:R-:W-:-:S05]  /*15f60*/  LOP3.LUT R0, R0, 0x3, RZ, 0xc0, !PT ;  /* 0x0000000300007812 */ /* 0x000fca00078ec0ff */
[----:B------:R0:W2:Y:S02]  /*15f70*/  SHFL.IDX PT, R14, R0, RZ, 0x1f ;  /* 0x00001fff000e7589 */ /* 0x0000a400000e0000 */
.L_x_1553:
[----:B--2---:R-:W-:Y:S01]  /*15f80*/  ISETP.NE.AND P0, PT, R14, RZ, PT ;  /* 0x000000ff0e00720c */ /* 0x004fe20003f05270 */
[----:B------:R-:W-:-:S12]  /*15f90*/  BSSY B0, `(.L_x_1409) ;  /* 0x0000024000007945 */ /* 0x000fd80003800000 */
[----:B------:R-:W-:Y:S05]  /*15fa0*/  @P0 BRA `(.L_x_1410) ;  /* 0x0000000000880947 */ /* 0x000fea0003800000 */
[----:B------:R-:W-:-:S03]  /*15fb0*/  UMOV UR4, 0xffffffff ;  /* 0xffffffff00047882 */ /* 0x000fc60000000000 */
[----:B------:R-:W-:Y:S05]  /*15fc0*/  BRA.DIV UR4, `(.L_x_1411) ;  /* 0x0000004a04007947 */ /* 0x000fea000b800000 */
[----:B------:R-:W-:-:S13]  /*15fd0*/  ELECT P6, URZ, PT ;  /* 0x00000000003f782f */ /* 0x000fda00038c0000 */
.L_x_1556:
[----:B------:R-:W-:Y:S05]  /*15fe0*/  @!P6 BRA `(.L_x_1410) ;  /* 0x000000000078e947 */ /* 0x000fea0003800000 */
[----:B------:R-:W-:-:S06]  /*15ff0*/  ULOP3.LUT UR4, UR36, 0x2, URZ, 0xfc, !UPT ;  /* 0x0000000224047892 */ /* 0x000fcc000f8efc3f */
[----:B0-----:R-:W-:-:S05]  /*16000*/  IMAD.U32 R0, RZ, RZ, UR4 ;  /* 0x00000004ff007e24 */ /* 0x001fca000f8e00ff */
[----:B------:R-:W-:-:S13]  /*16010*/  ISETP.NE.AND P0, PT, R0, 0x3, PT ;  /* 0x000000030000780c */ /* 0x000fda0003f05270 */
[----:B------:R-:W-:Y:S05]  /*16020*/  @!P0 BRA `(.L_x_1412) ;  /* 0x0000000000048947 */ /* 0x000fea0003800000 */
[----:B------:R-:W-:Y:S01]  /*16030*/  BPT.TRAP 0x1 ;  /* 0x000000040000795c */ /* 0x000fe20000300000 */
.L_x_1412:
[C---:B------:R-:W-:Y:S01]  /*16040*/  IMAD R5, R25.reuse, 0x8, R4 ;  /* 0x0000000819057824 */ /* 0x040fe200078e0204 */
[----:B------:R-:W-:Y:S01]  /*16050*/  SHF.L.U32 R0, R28, 0x1f, RZ ;  /* 0x0000001f1c007819 */ /* 0x000fe200000006ff */
[----:B------:R-:W-:-:S03]  /*16060*/  VIADD R25, R25, 0x1 ;  /* 0x0000000119197836 */ /* 0x000fc60000000000 */
[----:B------:R-:W0:Y:S02]  /*16070*/  SYNCS.PHASECHK.TRANS64.TRYWAIT P1, [R5+URZ+0x16840], R0 ;  /* 0x01684000050075a7 */ /* 0x000e24000802017f */
[----:B------:R-:W-:-:S04]  /*16080*/  ISETP.NE.AND P2, PT, R25, 0x2, PT ;  /* 0x000000021900780c */ /* 0x000fc80003f45270 */
[----:B------:R-:W-:Y:S01]  /*16090*/  SEL R3, RZ, 0x1, P2 ;  /* 0x00000001ff037807 */ /* 0x000fe20001000000 */
[----:B0-----:R-:W-:Y:S08]  /*160a0*/  @!P1 BRA `(.L_x_1413) ;  /* 0x0000004400e89947 */ /* 0x001ff00003800000 */
.L_x_1557:
[----:B------:R-:W-:Y:S02]  /*160b0*/  SEL R25, R25, RZ, P2 ;  /* 0x000000ff19197207 */ /* 0x000fe40001000000 */
[----:B------:R-:W-:Y:S01]  /*160c0*/  LOP3.LUT R2, R28, R3, RZ, 0x3c, !PT ;  /* 0x000000031c027212 */ /* 0x000fe200078e3cff */
[----:B------:R-:W-:Y:S06]  /*160d0*/  @!P0 BRA `(.L_x_1414) ;  /* 0x0000000000048947 */ /* 0x000fec0003800000 */
[----:B------:R-:W-:Y:S01]  /*160e0*/  BPT.TRAP 0x1 ;  /* 0x000000040000795c */ /* 0x000fe20000300000 */
.L_x_1414:
[----:B------:R-:W-:Y:S01]  /*160f0*/  IMAD R25, R25, 0x8, R4 ;  /* 0x0000000819197824 */ /* 0x000fe200078e0204 */
[----:B------:R-:W-:-:S04]  /*16100*/  SHF.L.U32 R2, R2, 0x1f, RZ ;  /* 0x0000001f02027819 */ /* 0x000fc800000006ff */
[----:B------:R-:W2:Y:S02]  /*16110*/  SYNCS.PHASECHK.TRANS64.TRYWAIT P1, [R25+URZ+0x16840], R2 ;  /* 0x01684002190075a7 */ /* 0x000ea4000802017f */
[----:B--2---:R-:W-:Y:S05]  /*16120*/  @!P1 BRA `(.L_x_1415) ;  /* 0x0000004400dc9947 */ /* 0x004fea0003800000 */
.L_x_1558:
[----:B------:R-:W-:Y:S05]  /*16130*/  @!P0 BRA `(.L_x_1416) ;  /* 0x0000000000048947 */ /* 0x000fea0003800000 */
[----:B------:R-:W-:Y:S01]  /*16140*/  BPT.TRAP 0x1 ;  /* 0x000000040000795c */ /* 0x000fe20000300000 */
.L_x_1416:
[----:B------:R-:W3:Y:S02]  /*16150*/  SYNCS.PHASECHK.TRANS64.TRYWAIT P1, [R5+URZ+0x16860], R0 ;  /* 0x01686000050075a7 */ /* 0x000ee4000802017f */
[----:B---3--:R-:W-:Y:S05]  /*16160*/  @!P1 BRA `(.L_x_1417) ;  /* 0x0000004400e09947 */ /* 0x008fea0003800000 */
.L_x_1559:
[----:B------:R-:W-:Y:S05]  /*16170*/  @!P0 BRA `(.L_x_1418) ;  /* 0x0000000000048947 */ /* 0x000fea0003800000 */
[----:B------:R-:W-:Y:S01]  /*16180*/  BPT.TRAP 0x1 ;  /* 0x000000040000795c */ /* 0x000fe20000300000 */
.L_x_1418:
[----:B----4-:R4:W0:Y:S02]  /*16190*/  SYNCS.PHASECHK.TRANS64.TRYWAIT P0, [R25+URZ+0x16860], R2 ;  /* 0x01686002190075a7 */ /* 0x010824000800017f */
[----:B0-----:R-:W-:Y:S05]  /*161a0*/  @!P0 NANOSLEEP.SYNCS 0x989680 ;  /* 0x009896800000895d */ /* 0x001fea0003900000 */
[----:B------:R-:W0:Y:S02]  /*161b0*/  @!P0 SYNCS.PHASECHK.TRANS64 P0, [R25+URZ+0x16860], R2 ;  /* 0x01686002190085a7 */ /* 0x000e24000800007f */
[----:B0-----:R-:W-:Y:S05]  /*161c0*/  @!P0 BRA `(.L_x_1418) ;  /* 0xfffffffc00f08947 */ /* 0x001fea000383ffff */
.L_x_1410:
[----:B------:R-:W-:Y:S05]  /*161d0*/  BSYNC B0 ;  /* 0x0000000000007941 */ /* 0x000fea0003800000 */
.L_x_1409:
[----:B------:R-:W-:Y:S05]  /*161e0*/  EXIT ;  /* 0x000000000000794d */ /* 0x000fea0003800000 */
.L_x_1237:
[----:B0-----:R-:W-:-:S04]  /*161f0*/  IMAD.U32 R3, RZ, RZ, UR45 ;  /* 0x0000002dff037e24 */ /* 0x001fc8000f8e00ff */
[----:B------:R0:W1:Y:S03]  /*16200*/  SYNCS.PHASECHK.TRANS64.TRYWAIT P1, [R3+URZ+0x16800], R0 ;  /* 0x01680000030075a7 */ /* 0x000066000802017f */
[----:B-1----:R-:W-:Y:S05]  /*16210*/  @!P1 NANOSLEEP.SYNCS 0x989680 ;  /* 0x009896800000995d */ /* 0x002fea0003900000 */
[----:B------:R-:W1:Y:S02]  /*16220*/  @!P1 SYNCS.PHASECHK.TRANS64 P1, [R3+URZ+0x16800], R0 ;  /* 0x01680000030095a7 */ /* 0x000e64000802007f */
[----:B-1----:R-:W-:Y:S05]  /*16230*/  @!P1 BRA `(.L_x_1237) ;  /* 0xfffffffc00ec9947 */ /* 0x002fea000383ffff */
[----:B------:R-:W-:Y:S05]  /*16240*/  BRA `(.L_x_1419) ;  /* 0xfffffebc00207947 */ /* 0x000fea000383ffff */
.L_x_1241:
[----:B-1----:R1:W2:Y:S02]  /*16250*/  SYNCS.PHASECHK.TRANS64.TRYWAIT P1, [R3+URZ+0x16830], R0 ;  /* 0x01683000030075a7 */ /* 0x0022a4000802017f */
[----:B--2---:R-:W-:Y:S05]  /*16260*/  @!P1 NANOSLEEP.SYNCS 0x989680 ;  /* 0x009896800000995d */ /* 0x004fea0003900000 */
[----:B------:R-:W2:Y:S02]  /*16270*/  @!P1 SYNCS.PHASECHK.TRANS64 P1, [R3+URZ+0x16830], R0 ;  /* 0x01683000030095a7 */ /* 0x000ea4000802007f */
[----:B--2---:R-:W-:Y:S05]  /*16280*/  @!P1 BRA `(.L_x_1241) ;  /* 0xfffffffc00f09947 */ /* 0x004fea000383ffff */
[----:B------:R-:W-:Y:S05]  /*16290*/  BRA `(.L_x_1240) ;  /* 0xfffffebc003c7947 */ /* 0x000fea000383ffff */
.L_x_1258:
[----:B-1----:R-:W-:-:S04]  /*162a0*/  IMAD.U32 R5, RZ, RZ, UR6 ;  /* 0x00000006ff057e24 */ /* 0x002fc8000f8e00ff */
[----:B------:R1:W2:Y:S03]  /*162b0*/  SYNCS.PHASECHK.TRANS64.TRYWAIT P1, [R5+URZ+0x16830], R0 ;  /* 0x01683000050075a7 */ /* 0x0002a6000802017f */
[----:B--2---:R-:W-:Y:S05]  /*162c0*/  @!P1 NANOSLEEP.SYNCS 0x989680 ;  /* 0x009896800000995d */ /* 0x004fea0003900000 */
[----:B------:R-:W2:Y:S02]  /*162d0*/  @!P1 SYNCS.PHASECHK.TRANS64 P1, [R5+URZ+0x16830], R0 ;  /* 0x01683000050095a7 */ /* 0x000ea4000802007f */
[----:B--2---:R-:W-:Y:S05]  /*162e0*/  @!P1 BRA `(.L_x_1258) ;  /* 0xfffffffc00ec9947 */ /* 0x004fea000383ffff */
[----:B------:R-:W-:Y:S05]  /*162f0*/  BRA `(.L_x_1255) ;  /* 0xfffffeec00c07947 */ /* 0x000fea000383ffff */
.L_x_1262:
[----:B-1----:R-:W-:-:S04]  /*16300*/  IMAD.U32 R5, RZ, RZ, UR6 ;  /* 0x00000006ff057e24 */ /* 0x002fc8000f8e00ff */
[----:B------:R1:W2:Y:S03]  /*16310*/  SYNCS.PHASECHK.TRANS64.TRYWAIT P1, [R5+URZ+0x16850], R0 ;  /* 0x01685000050075a7 */ /* 0x0002a6000802017f */
[----:B--2---:R-:W-:Y:S05]  /*16320*/  @!P1 NANOSLEEP.SYNCS 0x989680 ;  /* 0x009896800000995d */ /* 0x004fea0003900000 */
[----:B------:R-:W2:Y:S02]  /*16330*/  @!P1 SYNCS.PHASECHK.TRANS64 P1, [R5+URZ+0x16850], R0 ;  /* 0x01685000050095a7 */ /* 0x000ea4000802007f */
[----:B--2---:R-:W-:Y:S05]  /*16340*/  @!P1 BRA `(.L_x_1262) ;  /* 0xfffffffc00ec9947 */ /* 0x004fea000383ffff */
[----:B------:R-:W-:Y:S05]  /*16350*/  BRA `(.L_x_1259) ;  /* 0xfffffef000447947 */ /* 0x000fea000383ffff */
.L_x_1281:
[----:B-1----:R-:W-:-:S04]  /*16360*/  IMAD.U32 R5, RZ, RZ, UR6 ;  /* 0x00000006ff057e24 */ /* 0x002fc8000f8e00ff */
[----:B------:R1:W2:Y:S03]  /*16370*/  SYNCS.PHASECHK.TRANS64.TRYWAIT P1, [R5+URZ+0x16830], R0 ;  /* 0x01683000050075a7 */ /* 0x0002a6000802017f */
[----:B--2---:R-:W-:Y:S05]  /*16380*/  @!P1 NANOSLEEP.SYNCS 0x989680 ;  /* 0x009896800000995d */ /* 0x004fea0003900000 */
[----:B------:R-:W2:Y:S02]  /*16390*/  @!P1 SYNCS.PHASECHK.TRANS64 P1, [R5+URZ+0x16830], R0 ;  /* 0x01683000050095a7 */ /* 0x000ea4000802007f */
[----:B--2---:R-:W-:Y:S05]  /*163a0*/  @!P1 BRA `(.L_x_1281) ;  /* 0xfffffffc00ec9947 */ /* 0x004fea000383ffff */
[----:B------:R-:W-:Y:S05]  /*163b0*/  BRA `(.L_x_1278) ;  /* 0xffffff1c00c07947 */ /* 0x000fea000383ffff */
.L_x_1285:
[----:B-1----:R-:W-:-:S04]  /*163c0*/  IMAD.U32 R5, RZ, RZ, UR6 ;  /* 0x00000006ff057e24 */ /* 0x002fc8000f8e00ff */
[----:B------:R1:W2:Y:S03]  /*163d0*/  SYNCS.PHASECHK.TRANS64.TRYWAIT P1, [R5+URZ+0x16850], R0 ;  /* 0x01685000050075a7 */ /* 0x0002a6000802017f */
[----:B--2---:R-:W-:Y:S05]  /*163e0*/  @!P1 NANOSLEEP.SYNCS 0x989680 ;  /* 0x009896800000995d */ /* 0x004fea0003900000 */
[----:B------:R-:W2:Y:S02]  /*163f0*/  @!P1 SYNCS.PHASECHK.TRANS64 P1, [R5+URZ+0x16850], R0 ;  /* 0x01685000050095a7 */ /* 0x000ea4000802007f */
[----:B--2---:R-:W-:Y:S05]  /*16400*/  @!P1 BRA `(.L_x_1285) ;  /* 0xfffffffc00ec9947 */ /* 0x004fea000383ffff */
[----:B------:R-:W-:Y:S05]  /*16410*/  BRA `(.L_x_1282) ;  /* 0xffffff2000447947 */ /* 0x000fea000383ffff */
.L_x_1293:
[----:B-1----:R-:W-:-:S04]  /*16420*/  IMAD.U32 R5, RZ, RZ, UR6 ;  /* 0x00000006ff057e24 */ /* 0x002fc8000f8e00ff */
[----:B------:R1:W2:Y:S03]  /*16430*/  SYNCS.PHASECHK.TRANS64.TRYWAIT P1, [R5+URZ+0x16830], R0 ;  /* 0x01683000050075a7 */ /* 0x0002a6000802017f */
[----:B--2---:R-:W-:Y:S05]  /*16440*/  @!P1 NANOSLEEP.SYNCS 0x989680 ;  /* 0x009896800000995d */ /* 0x004fea0003900000 */
[----:B------:R-:W2:Y:S02]  /*16450*/  @!P1 SYNCS.PHASECHK.TRANS64 P1, [R5+URZ+0x16830], R0 ;  /* 0x01683000050095a7 */ /* 0x000ea4000802007f */
[----:B--2---:R-:W-:Y:S05]  /*16460*/  @!P1 BRA `(.L_x_1293) ;  /* 0xfffffffc00ec9947 */ /* 0x004fea000383ffff */
[----:B------:R-:W-:Y:S05]  /*16470*/  BRA `(.L_x_1290) ;  /* 0xffffff3800f07947 */ /* 0x000fea000383ffff */
.L_x_1297:
[----:B-1----:R-:W-:-:S04]  /*16480*/  IMAD.U32 R5, RZ, RZ, UR6 ;  /* 0x00000006ff057e24 */ /* 0x002fc8000f8e00ff */
[----:B------:R1:W2:Y:S03]  /*16490*/  SYNCS.PHASECHK.TRANS64.TRYWAIT P1, [R5+URZ+0x16850], R0 ;  /* 0x01685000050075a7 */ /* 0x0002a6000802017f */
[----:B--2---:R-:W-:Y:S05]  /*164a0*/  @!P1 NANOSLEEP.SYNCS 0x989680 ;  /* 0x009896800000995d */ /* 0x004fea0003900000 */
[----:B------:R-:W2:Y:S02]  /*164b0*/  @!P1 SYNCS.PHASECHK.TRANS64 P1, [R5+URZ+0x16850], R0 ;  /* 0x01685000050095a7 */ /* 0x000ea4000802007f */
[----:B--2---:R-:W-:Y:S05]  /*164c0*/  @!P1 BRA `(.L_x_1297) ;  /* 0xfffffffc00ec9947 */ /* 0x004fea000383ffff */
[----:B------:R-:W-:Y:S05]  /*164d0*/  BRA `(.L_x_1294) ;  /* 0xffffff3c00687947 */ /* 0x000fea000383ffff */
.L_x_1312:
[----:B-1----:R-:W-:-:S04]  /*164e0*/  IMAD.U32 R7, RZ, RZ, UR5 ;  /* 0x00000005ff077e24 */ /* 0x002fc8000f8e00ff */
[----:B------:R1:W2:Y:S03]  /*164f0*/  SYNCS.PHASECHK.TRANS64.TRYWAIT P1, [R7+URZ+0x16850], R4 ;  /* 0x01685004070075a7 */ /* 0x0002a6000802017f */
[----:B--2---:R-:W-:Y:S05]  /*16500*/  @!P1 NANOSLEEP.SYNCS 0x989680 ;  /* 0x009896800000995d */ /* 0x004fea0003900000 */
[----:B------:R-:W2:Y:S02]  /*16510*/  @!P1 SYNCS.PHASECHK.TRANS64 P1, [R7+URZ+0x16850], R4 ;  /* 0x01685004070095a7 */ /* 0x000ea4000802007f */
[----:B--2---:R-:W-:Y:S05]  /*16520*/  @!P1 BRA `(.L_x_1312) ;  /* 0xfffffffc00ec9947 */ /* 0x004fea000383ffff */
[----:B------:R-:W-:Y:S05]  /*16530*/  BRA `(.L_x_1311) ;  /* 0xffffff6800147947 */ /* 0x000fea000383ffff */
.L_x_1356:
        /* <DEDUP_REMOVED lines=11> */
.L_x_1421:
[----:B------:R-:W-:Y:S05]  /*165f0*/  BSYNC B0 ;  /* 0x0000000000007941 */ /* 0x000fea0003800000 */
.L_x_1420:
[----:B------:R-:W-:Y:S05]  /*16600*/  BRA `(.L_x_1422) ;  /* 0xffffffb400d87947 */ /* 0x000fea000383ffff */
.L_x_1359:
[----:B0-----:R0:W1:Y:S02]  /*16610*/  SYNCS.PHASECHK.TRANS64.TRYWAIT P0, [R5+URZ+0x16840], R2 ;  /* 0x01684002050075a7 */ /* 0x001064000800017f */
[----:B-1----:R-:W-:Y:S05]  /*16620*/  @!P0 NANOSLEEP.SYNCS 0x989680 ;  /* 0x009896800000895d */ /* 0x002fea0003900000 */
[----:B------:R-:W1:Y:S02]  /*16630*/  @!P0 SYNCS.PHASECHK.TRANS64 P0, [R5+URZ+0x16840], R2 ;  /* 0x01684002050085a7 */ /* 0x000e64000800007f */
[----:B-1----:R-:W-:Y:S05]  /*16640*/  @!P0 BRA `(.L_x_1359) ;  /* 0xfffffffc00f08947 */ /* 0x002fea000383ffff */
[----:B------:R-:W-:Y:S05]  /*16650*/  BRA `(.L_x_1423) ;  /* 0xffffffb8002c7947 */ /* 0x000fea000383ffff */
.L_x_1360:
        /* <DEDUP_REMOVED lines=8> */
.L_x_1425:
[----:B------:R-:W-:Y:S05]  /*166e0*/  BSYNC B0 ;  /* 0x0000000000007941 */ /* 0x000fea0003800000 */
.L_x_1424:
        /* <DEDUP_REMOVED lines=9> */
.L_x_1426:
[----:B------:R-:W-:Y:S02]  /*16780*/  IMAD.MOV.U32 R13, RZ, RZ, R2 ;  /* 0x000000ffff0d7224 */ /* 0x000fe400078e0002 */
[----:B------:R-:W-:Y:S02]  /*16790*/  IMAD.MOV.U32 R12, RZ, RZ, 0x1 ;  /* 0x00000001ff0c7424 */ /* 0x000fe400078e00ff */
[----:B------:R-:W-:-:S07]  /*167a0*/  IMAD.MOV.U32 R7, RZ, RZ, R14 ;  /* 0x000000ffff077224 */ /* 0x000fce00078e000e */
[----:B------:R-:W-:Y:S05]  /*167b0*/  WARPSYNC.COLLECTIVE R15, `(.L_x_1427) ;  /* 0x000000000f087348 */ /* 0x000fea0003c00000 */
[----:B------:R0:W1:Y:S02]  /*167c0*/  SHFL.IDX P6, R14, R13, R12, R11 ;  /* 0x0000000c0d0e7389 */ /* 0x00006400000c000b */
[----:B01----:R-:W-:Y:S01]  /*167d0*/  ENDCOLLECTIVE ;  /* 0x000000000000791b */ /* 0x003fe20003800000 */
.L_x_1427:
        /* <DEDUP_REMOVED lines=15> */
.L_x_1428:
[----:B------:R-:W-:Y:S02]  /*168d0*/  @P1 IMAD R8, R3, 0x2, R22 ;  /* 0x0000000203081824 */ /* 0x000fe400078e0216 */
[----:B------:R-:W-:Y:S02]  /*168e0*/  IMAD.MOV.U32 R13, RZ, RZ, R2 ;  /* 0x000000ffff0d7224 */ /* 0x000fe400078e0002 */
[----:B------:R-:W-:Y:S02]  /*168f0*/  IMAD.MOV.U32 R12, RZ, RZ, 0x2 ;  /* 0x00000002ff0c7424 */ /* 0x000fe400078e00ff */
[----:B------:R-:W-:-:S07]  /*16900*/  IMAD.MOV.U32 R7, RZ, RZ, R14 ;  /* 0x000000ffff077224 */ /* 0x000fce00078e000e */
[----:B------:R-:W-:Y:S05]  /*16910*/  WARPSYNC.COLLECTIVE R15, `(.L_x_1429) ;  /* 0x000000000f087348 */ /* 0x000fea0003c00000 */
[----:B------:R0:W1:Y:S02]  /*16920*/  SHFL.IDX P6, R14, R13, R12, R11 ;  /* 0x0000000c0d0e7389 */ /* 0x00006400000c000b */
[----:B01----:R-:W-:Y:S01]  /*16930*/  ENDCOLLECTIVE ;  /* 0x000000000000791b */ /* 0x003fe20003800000 */
.L_x_1429:
        /* <DEDUP_REMOVED lines=15> */
.L_x_1430:
[----:B------:R-:W-:Y:S02]  /*16a30*/  @P1 IMAD R8, R3, 0x2, R22 ;  /* 0x0000000203081824 */ /* 0x000fe400078e0216 */
[----:B------:R-:W-:Y:S02]  /*16a40*/  IMAD.MOV.U32 R13, RZ, RZ, R2 ;  /* 0x000000ffff0d7224 */ /* 0x000fe400078e0002 */
[----:B------:R-:W-:Y:S02]  /*16a50*/  IMAD.MOV.U32 R12, RZ, RZ, 0x3 ;  /* 0x00000003ff0c7424 */ /* 0x000fe400078e00ff */
[----:B------:R-:W-:-:S07]  /*16a60*/  IMAD.MOV.U32 R7, RZ, RZ, R14 ;  /* 0x000000ffff077224 */ /* 0x000fce00078e000e */
[----:B------:R-:W-:Y:S05]  /*16a70*/  WARPSYNC.COLLECTIVE R15, `(.L_x_1431) ;  /* 0x000000000f087348 */ /* 0x000fea0003c00000 */
[----:B------:R0:W1:Y:S02]  /*16a80*/  SHFL.IDX P6, R14, R13, R12, R11 ;  /* 0x0000000c0d0e7389 */ /* 0x00006400000c000b */
[----:B01----:R-:W-:Y:S01]  /*16a90*/  ENDCOLLECTIVE ;  /* 0x000000000000791b */ /* 0x003fe20003800000 */
.L_x_1431:
        /* <DEDUP_REMOVED lines=15> */
.L_x_1432:
[----:B------:R-:W-:Y:S02]  /*16b90*/  @P1 IMAD R8, R3, 0x2, R22 ;  /* 0x0000000203081824 */ /* 0x000fe400078e0216 */
[----:B------:R-:W-:Y:S02]  /*16ba0*/  IMAD.MOV.U32 R13, RZ, RZ, R2 ;  /* 0x000000ffff0d7224 */ /* 0x000fe400078e0002 */
[----:B------:R-:W-:Y:S02]  /*16bb0*/  IMAD.MOV.U32 R12, RZ, RZ, 0x4 ;  /* 0x00000004ff0c7424 */ /* 0x000fe400078e00ff */
[----:B------:R-:W-:-:S07]  /*16bc0*/  IMAD.MOV.U32 R7, RZ, RZ, R14 ;  /* 0x000000ffff077224 */ /* 0x000fce00078e000e */
[----:B------:R-:W-:Y:S05]  /*16bd0*/  WARPSYNC.COLLECTIVE R15, `(.L_x_1433) ;  /* 0x000000000f087348 */ /* 0x000fea0003c00000 */
[----:B------:R0:W1:Y:S02]  /*16be0*/  SHFL.IDX P6, R14, R13, R12, R11 ;  /* 0x0000000c0d0e7389 */ /* 0x00006400000c000b */
[----:B01----:R-:W-:Y:S01]  /*16bf0*/  ENDCOLLECTIVE ;  /* 0x000000000000791b */ /* 0x003fe20003800000 */
.L_x_1433:
        /* <DEDUP_REMOVED lines=15> */
.L_x_1434:
[----:B------:R-:W-:Y:S02]  /*16cf0*/  @P1 IMAD R8, R3, 0x2, R22 ;  /* 0x0000000203081824 */ /* 0x000fe400078e0216 */
[----:B------:R-:W-:Y:S02]  /*16d00*/  IMAD.MOV.U32 R13, RZ, RZ, R2 ;  /* 0x000000ffff0d7224 */ /* 0x000fe400078e0002 */
[----:B------:R-:W-:Y:S02]  /*16d10*/  IMAD.MOV.U32 R12, RZ, RZ, 0x5 ;  /* 0x00000005ff0c7424 */ /* 0x000fe400078e00ff */
[----:B------:R-:W-:-:S07]  /*16d20*/  IMAD.MOV.U32 R7, RZ, RZ, R14 ;  /* 0x000000ffff077224 */ /* 0x000fce00078e000e */
[----:B------:R-:W-:Y:S05]  /*16d30*/  WARPSYNC.COLLECTIVE R15, `(.L_x_1435) ;  /* 0x000000000f087348 */ /* 0x000fea0003c00000 */
[----:B------:R0:W1:Y:S02]  /*16d40*/  SHFL.IDX P6, R14, R13, R12, R11 ;  /* 0x0000000c0d0e7389 */ /* 0x00006400000c000b */
[----:B01----:R-:W-:Y:S01]  /*16d50*/  ENDCOLLECTIVE ;  /* 0x000000000000791b */ /* 0x003fe20003800000 */
.L_x_1435:
        /* <DEDUP_REMOVED lines=15> */
.L_x_1436:
[----:B------:R-:W-:Y:S02]  /*16e50*/  @P1 IMAD R8, R3, 0x2, R22 ;  /* 0x0000000203081824 */ /* 0x000fe400078e0216 */
[----:B------:R-:W-:Y:S02]  /*16e60*/  IMAD.MOV.U32 R13, RZ, RZ, R2 ;  /* 0x000000ffff0d7224 */ /* 0x000fe400078e0002 */
[----:B------:R-:W-:Y:S02]  /*16e70*/  IMAD.MOV.U32 R12, RZ, RZ, 0x6 ;  /* 0x00000006ff0c7424 */ /* 0x000fe400078e00ff */
[----:B------:R-:W-:-:S07]  /*16e80*/  IMAD.MOV.U32 R7, RZ, RZ, R14 ;  /* 0x000000ffff077224 */ /* 0x000fce00078e000e */
[----:B------:R-:W-:Y:S05]  /*16e90*/  WARPSYNC.COLLECTIVE R15, `(.L_x_1437) ;  /* 0x000000000f087348 */ /* 0x000fea0003c00000 */
[----:B------:R0:W1:Y:S02]  /*16ea0*/  SHFL.IDX P6, R14, R13, R12, R11 ;  /* 0x0000000c0d0e7389 */ /* 0x00006400000c000b */
[----:B01----:R-:W-:Y:S01]  /*16eb0*/  ENDCOLLECTIVE ;  /* 0x000000000000791b */ /* 0x003fe20003800000 */
.L_x_1437:
        /* <DEDUP_REMOVED lines=15> */
.L_x_1438:
[----:B------:R-:W-:Y:S02]  /*16fb0*/  @P1 IMAD R8, R3, 0x2, R22 ;  /* 0x0000000203081824 */ /* 0x000fe400078e0216 */
[----:B------:R-:W-:Y:S02]  /*16fc0*/  IMAD.MOV.U32 R13, RZ, RZ, R2 ;  /* 0x000000ffff0d7224 */ /* 0x000fe400078e0002 */
[----:B------:R-:W-:Y:S02]  /*16fd0*/  IMAD.MOV.U32 R12, RZ, RZ, 0x7 ;  /* 0x00000007ff0c7424 */ /* 0x000fe400078e00ff */
[----:B------:R-:W-:-:S07]  /*16fe0*/  IMAD.MOV.U32 R7, RZ, RZ, R14 ;  /* 0x000000ffff077224 */ /* 0x000fce00078e000e */
[----:B------:R-:W-:Y:S05]  /*16ff0*/  WARPSYNC.COLLECTIVE R15, `(.L_x_1439) ;  /* 0x000000000f087348 */ /* 0x000fea0003c00000 */
[----:B------:R0:W1:Y:S02]  /*17000*/  SHFL.IDX P6, R14, R13, R12, R11 ;  /* 0x0000000c0d0e7389 */ /* 0x00006400000c000b */
[----:B01----:R-:W-:Y:S01]  /*17010*/  ENDCOLLECTIVE ;  /* 0x000000000000791b */ /* 0x003fe20003800000 */
.L_x_1439:
[----:B------:R-:W-:-:S05]  /*17020*/  @P1 LEA R7, P0, R29, R7, 0x1 ;  /* 0x000000071d071211 */ /* 0x000fca00078008ff */
[----:B------:R-:W-:-:S05]  /*17030*/  @P1 IMAD.X R6, RZ, RZ, R6, P0 ;  /* 0x000000ffff061224 */ /* 0x000fca00000e0606 */
[----:B------:R-:W-:Y:S01]  /*17040*/  @P1 LOP3.LUT R7, R7, R6, RZ, 0x3c, !PT ;  /* 0x0000000607071212 */ /* 0x000fe200078e3cff */
[----:B------:R-:W-:-:S03]  /*17050*/  IMAD.MOV.U32 R13, RZ, RZ, R0 ;  /* 0x000000ffff0d7224 */ /* 0x000fc600078e0000 */
[----:B------:R-:W-:-:S04]  /*17060*/  @P1 LOP3.LUT R6, R7, R6, RZ, 0x3c, !PT ;  /* 0x0000000607061212 */ /* 0x000fc800078e3cff */
[----:B------:R-:W-:Y:S01]  /*17070*/  @P1 LOP3.LUT R7, R7, R6, RZ, 0x3c, !PT ;  /* 0x0000000607071212 */ /* 0x000fe200078e3cff */
[----:B------:R-:W-:-:S07]  /*17080*/  IMAD.MOV.U32 R2, RZ, RZ, R14 ;  /* 0x000000ffff027224 */ /* 0x000fce00078e000e */
[----:B------:R-:W-:Y:S05]  /*17090*/  WARPSYNC.COLLECTIVE R15, `(.L_x_1440) ;  /* 0x000000000f087348 */ /* 0x000fea0003c00000 */
[----:B------:R0:W1:Y:S02]  /*170a0*/  SHFL.IDX P6, R14, R13, R12, R11 ;  /* 0x0000000c0d0e7389 */ /* 0x00006400000c000b */
[----:B01----:R-:W-:Y:S01]  /*170b0*/  ENDCOLLECTIVE ;  /* 0x000000000000791b */ /* 0x003fe20003800000 */
.L_x_1440:
[----:B------:R-:W-:Y:S01]  /*170c0*/  @!PT LDS RZ, [RZ] ;  /* 0x00000000fffff984 */ /* 0x000fe20000000800 */
[----:B------:R-:W-:Y:S01]  /*170d0*/  @!PT LDS RZ, [RZ] ;  /* 0x00000000fffff984 */ /* 0x000fe20000000800 */
[----:B------:R-:W-:Y:S01]  /*170e0*/  @!PT LDS RZ, [RZ] ;  /* 0x00000000fffff984 */ /* 0x000fe20000000800 */
[----:B------:R0:W-:Y:S01]  /*170f0*/  @P1 LDGSTS.E.BYPASS.LTC128B.128 [R8+0x11400], desc[UR54][R6.64], !P2 ;  /* 0x1140000006081fae */ /* 0x0001e2000d101d76 */
[----:B------:R-:W-:Y:S01]  /*17100*/  IMAD.MOV.U32 R0, RZ, RZ, R14 ;  /* 0x000000ffff007224 */ /* 0x000fe200078e000e */
[----:B------:R-:W-:Y:S06]  /*17110*/  BRA `(.L_x_1441) ;  /* 0xffffffb4002c7947 */ /* 0x000fec000383ffff */
.L_x_1365:
[----:B------:R-:W-:Y:S02]  /*17120*/  IMAD.MOV.U32 R13, RZ, RZ, R4 ;  /* 0x000000ffff0d7224 */ /* 0x000fe400078e0004 */
[----:B------:R-:W-:Y:S02]  /*17130*/  IMAD.MOV.U32 R12, RZ, RZ, RZ ;  /* 0x000000ffff0c7224 */ /* 0x000fe400078e00ff */
[----:B------:R-:W-:Y:S02]  /*17140*/  IMAD.MOV.U32 R11, RZ, RZ, 0x181f ;  /* 0x0000181fff0b7424 */ /* 0x000fe400078e00ff */
[----:B------:R-:W-:Y:S02]  /*17150*/  IMAD.MOV.U32 R15, RZ, RZ, -0x1 ;  /* 0xffffffffff0f7424 */ /* 0x000fe400078e00ff */
[----:B-----5:R-:W-:Y:S02]  /*17160*/  IMAD R3, R21, R9, RZ ;  /* 0x0000000915037224 */ /* 0x020fe400078e02ff */
[----:B------:R-:W-:-:S07]  /*17170*/  IMAD.IADD R27, R20, 0x1, R27 ;  /* 0x00000001141b7824 */ /* 0x000fce00078e021b */
[----:B------:R-:W-:Y:S05]  /*17180*/  WARPSYNC.COLLECTIVE R15, `(.L_x_1442) ;  /* 0x000000000f087348 */ /* 0x000fea0003c00000 */
[----:B------:R0:W1:Y:S02]  /*17190*/  SHFL.IDX P6, R14, R13, R12, R11 ;  /* 0x0000000c0d0e7389 */ /* 0x00006400000c000b */
[----:B01----:R-:W-:Y:S01]  /*171a0*/  ENDCOLLECTIVE ;  /* 0x000000000000791b */ /* 0x003fe20003800000 */
.L_x_1442:
[C---:B------:R-:W-:Y:S01]  /*171b0*/  VIADD R8, R27.reuse, 0x10 ;  /* 0x000000101b087836 */ /* 0x040fe20000000000 */
[----:B------:R-:W-:Y:S01]  /*171c0*/  ISETP.GE.AND P2, PT, R27, R3, PT ;  /* 0x000000031b00720c */ /* 0x000fe20003f46270 */
[----:B------:R-:W-:Y:S02]  /*171d0*/  IMAD.MOV.U32 R13, RZ, RZ, R0 ;  /* 0x000000ffff0d7224 */ /* 0x000fe400078e0000 */
[----:B------:R-:W-:-:S10]  /*171e0*/  IMAD.MOV.U32 R6, RZ, RZ, R14 ;  /* 0x000000ffff067224 */ /* 0x000fd400078e000e */
[----:B------:R-:W-:Y:S05]  /*171f0*/  WARPSYNC.COLLECTIVE R15, `(.L_x_1443) ;  /* 0x000000000f087348 */ /* 0x000fea0003c00000 */
[----:B------:R0:W1:Y:S02]  /*17200*/  SHFL.IDX P6, R14, R13, R12, R11 ;  /* 0x0000000c0d0e7389 */ /* 0x00006400000c000b */
[----:B01----:R-:W-:Y:S01]  /*17210*/  ENDCOLLECTIVE ;  /* 0x000000000000791b */ /* 0x003fe20003800000 */
.L_x_1443:
[----:B------:R-:W-:Y:S02]  /*17220*/  IMAD.MOV.U32 R13, RZ, RZ, R4 ;  /* 0x000000ffff0d7224 */ /* 0x000fe400078e0004 */
[----:B------:R-:W-:Y:S02]  /*17230*/  IMAD.MOV.U32 R12, RZ, RZ, 0x1 ;  /* 0x00000001ff0c7424 */ /* 0x000fe400078e00ff */
[----:B------:R-:W-:-:S07]  /*17240*/  IMAD.MOV.U32 R7, RZ, RZ, R14 ;  /* 0x000000ffff077224 */ /* 0x000fce00078e000e */
[----:B------:R-:W-:Y:S05]  /*17250*/  WARPSYNC.COLLECTIVE R15, `(.L_x_1444) ;  /* 0x000000000f087348 */ /* 0x000fea0003c00000 */
[----:B------:R0:W1:Y:S02]  /*17260*/  SHFL.IDX P6, R14, R13, R12, R11 ;  /* 0x0000000c0d0e7389 */ /* 0x00006400000c000b */
[----:B01----:R-:W-:Y:S01]  /*17270*/  ENDCOLLECTIVE ;  /* 0x000000000000791b */ /* 0x003fe20003800000 */
.L_x_1444:
[----:B------:R-:W-:-:S05]  /*17280*/  @!P2 LEA R7, P1, R29, R7, 0x1 ;  /* 0x000000071d07a211 */ /* 0x000fca00078208ff */
[----:B------:R-:W-:Y:S01]  /*17290*/  @!P2 IMAD.X R6, RZ, RZ, R6, P1 ;  /* 0x000000ffff06a224 */ /* 0x000fe200008e0606 */
[----:B------:R-:W-:-:S04]  /*172a0*/  ISETP.GE.AND P1, PT, R8, R3, PT ;  /* 0x000000030800720c */ /* 0x000fc80003f26270 */
        /* <DEDUP_REMOVED lines=12> */
.L_x_1445:
[----:B------:R-:W-:Y:S02]  /*17370*/  IMAD.MOV.U32 R13, RZ, RZ, R4 ;  /* 0x000000ffff0d7224 */ /* 0x000fe400078e0004 */
[----:B------:R-:W-:Y:S02]  /*17380*/  IMAD.MOV.U32 R12, RZ, RZ, 0x2 ;  /* 0x00000002ff0c7424 */ /* 0x000fe400078e00ff */
[----:B------:R-:W-:-:S07]  /*17390*/  IMAD.MOV.U32 R7, RZ, RZ, R14 ;  /* 0x000000ffff077224 */ /* 0x000fce00078e000e */
[----:B------:R-:W-:Y:S05]  /*173a0*/  WARPSYNC.COLLECTIVE R15, `(.L_x_1446) ;  /* 0x000000000f087348 */ /* 0x000fea0003c00000 */
[----:B------:R0:W1:Y:S02]  /*173b0*/  SHFL.IDX P6, R14, R13, R12, R11 ;  /* 0x0000000c0d0e7389 */ /* 0x00006400000c000b */
[----:B01----:R-:W-:Y:S01]  /*173c0*/  ENDCOLLECTIVE ;  /* 0x000000000000791b */ /* 0x003fe20003800000 */
.L_x_1446:
        /* <DEDUP_REMOVED lines=16> */
.L_x_1447:
[----:B------:R-:W-:Y:S02]  /*174d0*/  IMAD.MOV.U32 R13, RZ, RZ, R4 ;  /* 0x000000ffff0d7224 */ /* 0x000fe400078e0004 */
[----:B------:R-:W-:Y:S02]  /*174e0*/  IMAD.MOV.U32 R12, RZ, RZ, 0x3 ;  /* 0x00000003ff0c7424 */ /* 0x000fe400078e00ff */
[----:B------:R-:W-:-:S07]  /*174f0*/  IMAD.MOV.U32 R7, RZ, RZ, R14 ;  /* 0x000000ffff077224 */ /* 0x000fce00078e000e */
[----:B------:R-:W-:Y:S05]  /*17500*/  WARPSYNC.COLLECTIVE R15, `(.L_x_1448) ;  /* 0x000000000f087348 */ /* 0x000fea0003c00000 */
[----:B------:R0:W1:Y:S02]  /*17510*/  SHFL.IDX P6, R14, R13, R12, R11 ;  /* 0x0000000c0d0e7389 */ /* 0x00006400000c000b */
[----:B01----:R-:W-:Y:S01]  /*17520*/  ENDCOLLECTIVE ;  /* 0x000000000000791b */ /* 0x003fe20003800000 */
.L_x_1448:
        /* <DEDUP_REMOVED lines=16> */
.L_x_1449:
[----:B------:R-:W-:Y:S02]  /*17630*/  IMAD.MOV.U32 R13, RZ, RZ, R4 ;  /* 0x000000ffff0d7224 */ /* 0x000fe400078e0004 */
[----:B------:R-:W-:Y:S02]  /*17640*/  IMAD.MOV.U32 R12, RZ, RZ, 0x4 ;  /* 0x00000004ff0c7424 */ /* 0x000fe400078e00ff */
[----:B------:R-:W-:-:S07]  /*17650*/  IMAD.MOV.U32 R7, RZ, RZ, R14 ;  /* 0x000000ffff077224 */ /* 0x000fce00078e000e */
[----:B------:R-:W-:Y:S05]  /*17660*/  WARPSYNC.COLLECTIVE R15, `(.L_x_1450) ;  /* 0x000000000f087348 */ /* 0x000fea0003c00000 */
[----:B------:R0:W1:Y:S02]  /*17670*/  SHFL.IDX P6, R14, R13, R12, R11 ;  /* 0x0000000c0d0e7389 */ /* 0x00006400000c000b */
[----:B01----:R-:W-:Y:S01]  /*17680*/  ENDCOLLECTIVE ;  /* 0x000000000000791b */ /* 0x003fe20003800000 */
.L_x_1450:
        /* <DEDUP_REMOVED lines=16> */
.L_x_1451:
[----:B------:R-:W-:Y:S02]  /*17790*/  IMAD.MOV.U32 R13, RZ, RZ, R4 ;  /* 0x000000ffff0d7224 */ /* 0x000fe400078e0004 */
[----:B------:R-:W-:Y:S02]  /*177a0*/  IMAD.MOV.U32 R12, RZ, RZ, 0x5 ;  /* 0x00000005ff0c7424 */ /* 0x000fe400078e00ff */
[----:B------:R-:W-:-:S07]  /*177b0*/  IMAD.MOV.U32 R7, RZ, RZ, R14 ;  /* 0x000000ffff077224 */ /* 0x000fce00078e000e */
[----:B------:R-:W-:Y:S05]  /*177c0*/  WARPSYNC.COLLECTIVE R15, `(.L_x_1452) ;  /* 0x000000000f087348 */ /* 0x000fea0003c00000 */
[----:B------:R0:W1:Y:S02]  /*177d0*/  SHFL.IDX P6, R14, R13, R12, R11 ;  /* 0x0000000c0d0e7389 */ /* 0x00006400000c000b */
[----:B01----:R-:W-:Y:S01]  /*177e0*/  ENDCOLLECTIVE ;  /* 0x000000000000791b */ /* 0x003fe20003800000 */
.L_x_1452:
        /* <DEDUP_REMOVED lines=16> */
.L_x_1453:
[----:B------:R-:W-:Y:S02]  /*178f0*/  IMAD.MOV.U32 R13, RZ, RZ, R4 ;  /* 0x000000ffff0d7224 */ /* 0x000fe400078e0004 */
[----:B------:R-:W-:Y:S02]  /*17900*/  IMAD.MOV.U32 R12, RZ, RZ, 0x6 ;  /* 0x00000006ff0c7424 */ /* 0x000fe400078e00ff */
[----:B------:R-:W-:-:S07]  /*17910*/  IMAD.MOV.U32 R7, RZ, RZ, R14 ;  /* 0x000000ffff077224 */ /* 0x000fce00078e000e */
[----:B------:R-:W-:Y:S05]  /*17920*/  WARPSYNC.COLLECTIVE R15, `(.L_x_1454) ;  /* 0x000000000f087348 */ /* 0x000fea0003c00000 */
[----:B------:R0:W1:Y:S02]  /*17930*/  SHFL.IDX P6, R14, R13, R12, R11 ;  /* 0x0000000c0d0e7389 */ /* 0x00006400000c000b */
[----:B01----:R-:W-:Y:S01]  /*17940*/  ENDCOLLECTIVE ;  /* 0x000000000000791b */ /* 0x003fe20003800000 */
.L_x_1454:
        /* <DEDUP_REMOVED lines=16> */
.L_x_1455:
[----:B------:R-:W-:Y:S02]  /*17a50*/  IMAD.MOV.U32 R13, RZ, RZ, R4 ;  /* 0x000000ffff0d7224 */ /* 0x000fe400078e0004 */
[----:B------:R-:W-:Y:S02]  /*17a60*/  IMAD.MOV.U32 R12, RZ, RZ, 0x7 ;  /* 0x00000007ff0c7424 */ /* 0x000fe400078e00ff */
[----:B------:R-:W-:-:S07]  /*17a70*/  IMAD.MOV.U32 R7, RZ, RZ, R14 ;  /* 0x000000ffff077224 */ /* 0x000fce00078e000e */
[----:B------:R-:W-:Y:S05]  /*17a80*/  WARPSYNC.COLLECTIVE R15, `(.L_x_1456) ;  /* 0x000000000f087348 */ /* 0x000fea0003c00000 */
[----:B------:R0:W1:Y:S02]  /*17a90*/  SHFL.IDX P6, R14, R13, R12, R11 ;  /* 0x0000000c0d0e7389 */ /* 0x00006400000c000b */
[----:B01----:R-:W-:Y:S01]  /*17aa0*/  ENDCOLLECTIVE ;  /* 0x000000000000791b */ /* 0x003fe20003800000 */
.L_x_1456:
[----:B------:R-:W-:-:S05]  /*17ab0*/  @!P1 LEA R7, P2, R29, R7, 0x1 ;  /* 0x000000071d079211 */ /* 0x000fca00078408ff */
[----:B------:R-:W-:-:S05]  /*17ac0*/  @!P1 IMAD.X R6, RZ, RZ, R6, P2 ;  /* 0x000000ffff069224 */ /* 0x000fca00010e0606 */
[-C--:B------:R-:W-:Y:S01]  /*17ad0*/  @!P1 LOP3.LUT R7, R7, R6.reuse, RZ, 0x3c, !PT ;  /* 0x0000000607079212 */ /* 0x080fe200078e3cff */
[----:B------:R-:W-:Y:S02]  /*17ae0*/  IMAD.MOV.U32 R13, RZ, RZ, R0 ;  /* 0x000000ffff0d7224 */ /* 0x000fe400078e0000 */
[----:B------:R-:W-:Y:S01]  /*17af0*/  VIADD R0, R27, 0x70 ;  /* 0x000000701b007836 */ /* 0x000fe20000000000 */
[----:B------:R-:W-:-:S04]  /*17b00*/  @!P1 LOP3.LUT R6, R7, R6, RZ, 0x3c, !PT ;  /* 0x0000000607069212 */ /* 0x000fc800078e3cff */
[----:B------:R-:W-:Y:S01]  /*17b10*/  @!P1 LOP3.LUT R7, R7, R6, RZ, 0x3c, !PT ;  /* 0x0000000607079212 */ /* 0x000fe200078e3cff */
[----:B------:R-:W-:-:S07]  /*17b20*/  IMAD.MOV.U32 R4, RZ, RZ, R14 ;  /* 0x000000ffff047224 */ /* 0x000fce00078e000e */
[----:B------:R-:W-:Y:S05]  /*17b30*/  WARPSYNC.COLLECTIVE R15, `(.L_x_1457) ;  /* 0x000000000f087348 */ /* 0x000fea0003c00000 */
[----:B------:R0:W1:Y:S02]  /*17b40*/  SHFL.IDX P6, R14, R13, R12, R11 ;  /* 0x0000000c0d0e7389 */ /* 0x00006400000c000b */
[----:B01----:R-:W-:Y:S01]  /*17b50*/  ENDCOLLECTIVE ;  /* 0x000000000000791b */ /* 0x003fe20003800000 */
.L_x_1457:
        /* <DEDUP_REMOVED lines=12> */
.L_x_1458:
        /* <DEDUP_REMOVED lines=12> */
.L_x_1459:
[----:B------:R-:W-:Y:S02]  /*17ce0*/  IMAD.MOV.U32 R13, RZ, RZ, R2 ;  /* 0x000000ffff0d7224 */ /* 0x000fe400078e0002 */
[----:B------:R-:W-:Y:S02]  /*17cf0*/  IMAD.MOV.U32 R12, RZ, RZ, 0x1 ;  /* 0x00000001ff0c7424 */ /* 0x000fe400078e00ff */
[----:B------:R-:W-:-:S07]  /*17d00*/  IMAD.MOV.U32 R4, RZ, RZ, R14 ;  /* 0x000000ffff047224 */ /* 0x000fce00078e000e */
[----:B------:R-:W-:Y:S05]  /*17d10*/  WARPSYNC.COLLECTIVE R15, `(.L_x_1460) ;  /* 0x000000000f087348 */ /* 0x000fea0003c00000 */
[----:B------:R0:W1:Y:S02]  /*17d20*/  SHFL.IDX P6, R14, R13, R12, R11 ;  /* 0x0000000c0d0e7389 */ /* 0x00006400000c000b */
[----:B01----:R-:W-:Y:S01]  /*17d30*/  ENDCOLLECTIVE ;  /* 0x000000000000791b */ /* 0x003fe20003800000 */
.L_x_1460:
        /* <DEDUP_REMOVED lines=16> */
.L_x_1461:
[----:B------:R-:W-:Y:S02]  /*17e40*/  IMAD.MOV.U32 R13, RZ, RZ, R2 ;  /* 0x000000ffff0d7224 */ /* 0x000fe400078e0002 */
[----:B------:R-:W-:Y:S02]  /*17e50*/  IMAD.MOV.U32 R12, RZ, RZ, 0x2 ;  /* 0x00000002ff0c7424 */ /* 0x000fe400078e00ff */
[----:B------:R-:W-:-:S07]  /*17e60*/  IMAD.MOV.U32 R6, RZ, RZ, R14 ;  /* 0x000000ffff067224 */ /* 0x000fce00078e000e */
[----:B------:R-:W-:Y:S05]  /*17e70*/  WARPSYNC.COLLECTIVE R15, `(.L_x_1462) ;  /* 0x000000000f087348 */ /* 0x000fea0003c00000 */
[----:B------:R0:W1:Y:S02]  /*17e80*/  SHFL.IDX P6, R14, R13, R12, R11 ;  /* 0x0000000c0d0e7389 */ /* 0x00006400000c000b */
[----:B01----:R-:W-:Y:S01]  /*17e90*/  ENDCOLLECTIVE ;  /* 0x000000000000791b */ /* 0x003fe20003800000 */
.L_x_1462:
[----:B------:R-:W-:-:S05]  /*17ea0*/  @!P1 LEA R6, P2, R29, R6, 0x1 ;  /* 0x000000061d069211 */ /* 0x000fca00078408ff */
[----:B------:R-:W-:Y:S01]  /*17eb0*/  @!P1 IMAD.X R0, RZ, RZ, R0, P2 ;  /* 0x000000ffff009224 */ /* 0x000fe200010e0600 */
        /* <DEDUP_REMOVED lines=11> */
.L_x_1463:
[----:B------:R-:W-:Y:S02]  /*17f70*/  IMAD.MOV.U32 R13, RZ, RZ, R2 ;  /* 0x000000ffff0d7224 */ /* 0x000fe400078e0002 */
[----:B------:R-:W-:Y:S02]  /*17f80*/  IMAD.MOV.U32 R12, RZ, RZ, 0x3 ;  /* 0x00000003ff0c7424 */ /* 0x000fe400078e00ff */
[----:B------:R-:W-:-:S07]  /*17f90*/  IMAD.MOV.U32 R6, RZ, RZ, R14 ;  /* 0x000000ffff067224 */ /* 0x000fce00078e000e */
[----:B------:R-:W-:Y:S05]  /*17fa0*/  WARPSYNC.COLLECTIVE R15, `(.L_x_1464) ;  /* 0x000000000f087348 */ /* 0x000fea0003c00000 */
[----:B------:R0:W1:Y:S02]  /*17fb0*/  SHFL.IDX P6, R14, R13, R12, R11 ;  /* 0x0000000c0d0e7389 */ /* 0x00006400000c000b */
[----:B01----:R-:W-:Y:S01]  /*17fc0*/  ENDCOLLECTIVE ;  /* 0x000000000000791b */ /* 0x003fe20003800000 */
.L_x_1464:
        /* <DEDUP_REMOVED lines=12> */
.L_x_1465:
[----:B------:R-:W-:Y:S01]  /*18090*/  IMAD.MOV.U32 R2, RZ, RZ, R14 ;  /* 0x000000ffff027224 */ /* 0x000fe200078e000e */
[----:B------:R-:W-:Y:S06]  /*180a0*/  BRA `(.L_x_1466) ;  /* 0xffffffb400007947 */ /* 0x000fec000383ffff */
.L_x_1368:
[----:B0-----:R0:W1:Y:S02]  /*180b0*/  SYNCS.PHASECHK.TRANS64.TRYWAIT P0, [R22+URZ+0x16820], R3 ;  /* 0x01682003160075a7 */ /* 0x001064000800017f */
[----:B-1----:R-:W-:Y:S05]  /*180c0*/  @!P0 NANOSLEEP.SYNCS 0x989680 ;  /* 0x009896800000895d */ /* 0x002fea0003900000 */
[----:B------:R-:W1:Y:S02]  /*180d0*/  @!P0 SYNCS.PHASECHK.TRANS64 P0, [R22+URZ+0x16820], R3 ;  /* 0x01682003160085a7 */ /* 0x000e64000800007f */
[----:B-1----:R-:W-:Y:S05]  /*180e0*/  @!P0 BRA `(.L_x_1368) ;  /* 0xfffffffc00f08947 */ /* 0x002fea000383ffff */
[----:B------:R-:W-:Y:S05]  /*180f0*/  BRA `(.L_x_1467) ;  /* 0xffffffb4006c7947 */ /* 0x000fea000383ffff */
.L_x_1373:
[----:B0-----:R0:W1:Y:S02]  /*18100*/  SYNCS.PHASECHK.TRANS64.TRYWAIT P0, [R5+URZ+0x16840], R2 ;  /* 0x01684002050075a7 */ /* 0x001064000800017f */
[----:B-1----:R-:W-:Y:S05]  /*18110*/  @!P0 NANOSLEEP.SYNCS 0x989680 ;  /* 0x009896800000895d */ /* 0x002fea0003900000 */
[----:B------:R-:W1:Y:S02]  /*18120*/  @!P0 SYNCS.PHASECHK.TRANS64 P0, [R5+URZ+0x16840], R2 ;  /* 0x01684002050085a7 */ /* 0x000e64000800007f */
[----:B-1----:R-:W-:Y:S05]  /*18130*/  @!P0 BRA `(.L_x_1373) ;  /* 0xfffffffc00f08947 */ /* 0x002fea000383ffff */
[----:B------:R-:W-:Y:S05]  /*18140*/  BRA `(.L_x_1468) ;  /* 0xffffffb800347947 */ /* 0x000fea000383ffff */
.L_x_1374:
        /* <DEDUP_REMOVED lines=8> */
.L_x_1470:
[----:B------:R-:W-:Y:S05]  /*181d0*/  BSYNC B1 ;  /* 0x0000000000017941 */ /* 0x000fea0003800000 */
.L_x_1469:
[----:B------:R-:W-:Y:S02]  /*181e0*/  IMAD.MOV.U32 R13, RZ, RZ, R8 ;  /* 0x000000ffff0d7224 */ /* 0x000fe400078e0008 */
        /* <DEDUP_REMOVED lines=8> */
.L_x_1471:
[----:B------:R-:W-:Y:S02]  /*18270*/  IMAD R9, R9, 0x2, R22 ;  /* 0x0000000209097824 */ /* 0x000fe400078e0216 */
[----:B------:R-:W-:Y:S02]  /*18280*/  IMAD.MOV.U32 R13, RZ, RZ, R10 ;  /* 0x000000ffff0d7224 */ /* 0x000fe400078e000a */
[----:B------:R-:W-:Y:S02]  /*18290*/  IMAD.MOV.U32 R12, RZ, RZ, 0x1 ;  /* 0x00000001ff0c7424 */ /* 0x000fe400078e00ff */
[----:B------:R-:W-:-:S07]  /*182a0*/  IMAD.MOV.U32 R2, RZ, RZ, R14 ;  /* 0x000000ffff027224 */ /* 0x000fce00078e000e */
[----:B------:R-:W-:Y:S05]  /*182b0*/  WARPSYNC.COLLECTIVE R15, `(.L_x_1472) ;  /* 0x000000000f087348 */ /* 0x000fea0003c00000 */
[----:B------:R0:W1:Y:S02]  /*182c0*/  SHFL.IDX P6, R14, R13, R12, R11 ;  /* 0x0000000c0d0e7389 */ /* 0x00006400000c000b */
[----:B01----:R-:W-:Y:S01]  /*182d0*/  ENDCOLLECTIVE ;  /* 0x000000000000791b */ /* 0x003fe20003800000 */
.L_x_1472:
        /* <DEDUP_REMOVED lines=11> */
.L_x_1473:
[----:B------:R-:W-:Y:S02]  /*18390*/  IMAD.MOV.U32 R13, RZ, RZ, R10 ;  /* 0x000000ffff0d7224 */ /* 0x000fe400078e000a */
[----:B------:R-:W-:Y:S02]  /*183a0*/  IMAD.MOV.U32 R12, RZ, RZ, 0x2 ;  /* 0x00000002ff0c7424 */ /* 0x000fe400078e00ff */
[----:B------:R-:W-:-:S07]  /*183b0*/  IMAD.MOV.U32 R2, RZ, RZ, R14 ;  /* 0x000000ffff027224 */ /* 0x000fce00078e000e */
[----:B------:R-:W-:Y:S05]  /*183c0*/  WARPSYNC.COLLECTIVE R15, `(.L_x_1474) ;  /* 0x000000000f087348 */ /* 0x000fea0003c00000 */
[----:B------:R0:W1:Y:S02]  /*183d0*/  SHFL.IDX P6, R14, R13, R12, R11 ;  /* 0x0000000c0d0e7389 */ /* 0x00006400000c000b */
[----:B01----:R-:W-:Y:S01]  /*183e0*/  ENDCOLLECTIVE ;  /* 0x000000000000791b */ /* 0x003fe20003800000 */
.L_x_1474:
        /* <DEDUP_REMOVED lines=11> */
.L_x_1475:
[----:B------:R-:W-:Y:S02]  /*184a0*/  IMAD.MOV.U32 R13, RZ, RZ, R10 ;  /* 0x000000ffff0d7224 */ /* 0x000fe400078e000a */
[----:B------:R-:W-:Y:S02]  /*184b0*/  IMAD.MOV.U32 R12, RZ, RZ, 0x3 ;  /* 0x00000003ff0c7424 */ /* 0x000fe400078e00ff */
[----:B------:R-:W-:-:S07]  /*184c0*/  IMAD.MOV.U32 R2, RZ, RZ, R14 ;  /* 0x000000ffff027224 */ /* 0x000fce00078e000e */
[----:B------:R-:W-:Y:S05]  /*184d0*/  WARPSYNC.COLLECTIVE R15, `(.L_x_1476) ;  /* 0x000000000f087348 */ /* 0x000fea0003c00000 */
[----:B------:R0:W1:Y:S02]  /*184e0*/  SHFL.IDX P6, R14, R13, R12, R11 ;  /* 0x0000000c0d0e7389 */ /* 0x00006400000c000b */
[----:B01----:R-:W-:Y:S01]  /*184f0*/  ENDCOLLECTIVE ;  /* 0x000000000000791b */ /* 0x003fe20003800000 */
.L_x_1476:
        /* <DEDUP_REMOVED lines=11> */
.L_x_1477:
[----:B------:R-:W-:Y:S02]  /*185b0*/  IMAD.MOV.U32 R13, RZ, RZ, R10 ;  /* 0x000000ffff0d7224 */ /* 0x000fe400078e000a */
[----:B------:R-:W-:Y:S02]  /*185c0*/  IMAD.MOV.U32 R12, RZ, RZ, 0x4 ;  /* 0x00000004ff0c7424 */ /* 0x000fe400078e00ff */
[----:B------:R-:W-:-:S07]  /*185d0*/  IMAD.MOV.U32 R2, RZ, RZ, R14 ;  /* 0x000000ffff027224 */ /* 0x000fce00078e000e */
[----:B------:R-:W-:Y:S05]  /*185e0*/  WARPSYNC.COLLECTIVE R15, `(.L_x_1478) ;  /* 0x000000000f087348 */ /* 0x000fea0003c00000 */
[----:B------:R0:W1:Y:S02]  /*185f0*/  SHFL.IDX P6, R14, R13, R12, R11 ;  /* 0x0000000c0d0e7389 */ /* 0x00006400000c000b */
[----:B01----:R-:W-:Y:S01]  /*18600*/  ENDCOLLECTIVE ;  /* 0x000000000000791b */ /* 0x003fe20003800000 */
.L_x_1478:
        /* <DEDUP_REMOVED lines=11> */
.L_x_1479:
[----:B------:R-:W-:Y:S02]  /*186c0*/  IMAD.MOV.U32 R13, RZ, RZ, R10 ;  /* 0x000000ffff0d7224 */ /* 0x000fe400078e000a */
[----:B------:R-:W-:Y:S02]  /*186d0*/  IMAD.MOV.U32 R12, RZ, RZ, 0x5 ;  /* 0x00000005ff0c7424 */ /* 0x000fe400078e00ff */
[----:B------:R-:W-:-:S07]  /*186e0*/  IMAD.MOV.U32 R2, RZ, RZ, R14 ;  /* 0x000000ffff027224 */ /* 0x000fce00078e000e */
[----:B------:R-:W-:Y:S05]  /*186f0*/  WARPSYNC.COLLECTIVE R15, `(.L_x_1480) ;  /* 0x000000000f087348 */ /* 0x000fea0003c00000 */
[----:B------:R0:W1:Y:S02]  /*18700*/  SHFL.IDX P6, R14, R13, R12, R11 ;  /* 0x0000000c0d0e7389 */ /* 0x00006400000c000b */
[----:B01----:R-:W-:Y:S01]  /*18710*/  ENDCOLLECTIVE ;  /* 0x000000000000791b */ /* 0x003fe20003800000 */
.L_x_1480:
        /* <DEDUP_REMOVED lines=11> */
.L_x_1481:
[----:B------:R-:W-:Y:S02]  /*187d0*/  IMAD.MOV.U32 R13, RZ, RZ, R10 ;  /* 0x000000ffff0d7224 */ /* 0x000fe400078e000a */
[----:B------:R-:W-:Y:S02]  /*187e0*/  IMAD.MOV.U32 R12, RZ, RZ, 0x6 ;  /* 0x00000006ff0c7424 */ /* 0x000fe400078e00ff */
[----:B------:R-:W-:-:S07]  /*187f0*/  IMAD.MOV.U32 R2, RZ, RZ, R14 ;  /* 0x000000ffff027224 */ /* 0x000fce00078e000e */
[----:B------:R-:W-:Y:S05]  /*18800*/  WARPSYNC.COLLECTIVE R15, `(.L_x_1482) ;  /* 0x000000000f087348 */ /* 0x000fea0003c00000 */
[----:B------:R0:W1:Y:S02]  /*18810*/  SHFL.IDX P6, R14, R13, R12, R11 ;  /* 0x0000000c0d0e7389 */ /* 0x00006400000c000b */
[----:B01----:R-:W-:Y:S01]  /*18820*/  ENDCOLLECTIVE ;  /* 0x000000000000791b */ /* 0x003fe20003800000 */
.L_x_1482:
        /* <DEDUP_REMOVED lines=11> */
.L_x_1483:
[----:B------:R-:W-:Y:S02]  /*188e0*/  IMAD.MOV.U32 R13, RZ, RZ, R10 ;  /* 0x000000ffff0d7224 */ /* 0x000fe400078e000a */
[----:B------:R-:W-:Y:S02]  /*188f0*/  IMAD.MOV.U32 R12, RZ, RZ, 0x7 ;  /* 0x00000007ff0c7424 */ /* 0x000fe400078e00ff */
[----:B------:R-:W-:-:S07]  /*18900*/  IMAD.MOV.U32 R2, RZ, RZ, R14 ;  /* 0x000000ffff027224 */ /* 0x000fce00078e000e */
[----:B------:R-:W-:Y:S05]  /*18910*/  WARPSYNC.COLLECTIVE R15, `(.L_x_1484) ;  /* 0x000000000f087348 */ /* 0x000fea0003c00000 */
[----:B------:R0:W1:Y:S02]  /*18920*/  SHFL.IDX P6, R14, R13, R12, R11 ;  /* 0x0000000c0d0e7389 */ /* 0x00006400000c000b */
[----:B01----:R-:W-:Y:S01]  /*18930*/  ENDCOLLECTIVE ;  /* 0x000000000000791b */ /* 0x003fe20003800000 */
.L_x_1484:
        /* <DEDUP_REMOVED lines=11> */
.L_x_1485:
[----:B------:R-:W-:Y:S01]  /*189f0*/  IMAD.MOV.U32 R2, RZ, RZ, R14 ;  /* 0x000000ffff027224 */ /* 0x000fe200078e000e */
[----:B------:R-:W-:Y:S06]  /*18a00*/  BRA `(.L_x_1486) ;  /* 0xffffffb400147947 */ /* 0x000fec000383ffff */
.L_x_1379:
[----:B-1----:R1:W2:Y:S02]  /*18a10*/  SYNCS.PHASECHK.TRANS64.TRYWAIT P0, [R5+URZ+0x16860], R2 ;  /* 0x01686002050075a7 */ /* 0x0022a4000800017f */
[----:B--2---:R-:W-:Y:S05]  /*18a20*/  @!P0 NANOSLEEP.SYNCS 0x989680 ;  /* 0x009896800000895d */ /* 0x004fea0003900000 */
[----:B------:R-:W2:Y:S02]  /*18a30*/  @!P0 SYNCS.PHASECHK.TRANS64 P0, [R5+URZ+0x16860], R2 ;  /* 0x01686002050085a7 */ /* 0x000ea4000800007f */
[----:B--2---:R-:W-:Y:S05]  /*18a40*/  @!P0 BRA `(.L_x_1379) ;  /* 0xfffffffc00f08947 */ /* 0x004fea000383ffff */
[----:B------:R-:W-:Y:S05]  /*18a50*/  BRA `(.L_x_1487) ;  /* 0xffffffb4006c7947 */ /* 0x000fea000383ffff */
.L_x_1380:
        /* <DEDUP_REMOVED lines=8> */
.L_x_1489:
[----:B------:R-:W-:Y:S05]  /*18ae0*/  BSYNC B1 ;  /* 0x0000000000017941 */ /* 0x000fea0003800000 */
.L_x_1488:
        /* <DEDUP_REMOVED lines=10> */
.L_x_1490:
[----:B------:R-:W-:Y:S02]  /*18b90*/  IMAD.MOV.U32 R13, RZ, RZ, R18 ;  /* 0x000000ffff0d7224 */ /* 0x000fe400078e0012 */
[----:B------:R-:W-:Y:S02]  /*18ba0*/  IMAD.MOV.U32 R12, RZ, RZ, 0x1 ;  /* 0x00000001ff0c7424 */ /* 0x000fe400078e00ff */
[----:B------:R-:W-:-:S07]  /*18bb0*/  IMAD.MOV.U32 R2, RZ, RZ, R14 ;  /* 0x000000ffff027224 */ /* 0x000fce00078e000e */
[----:B------:R-:W-:Y:S05]  /*18bc0*/  WARPSYNC.COLLECTIVE R15, `(.L_x_1491) ;  /* 0x000000000f087348 */ /* 0x000fea0003c00000 */
[----:B------:R0:W1:Y:S02]  /*18bd0*/  SHFL.IDX P6, R14, R13, R12, R11 ;  /* 0x0000000c0d0e7389 */ /* 0x00006400000c000b */
[----:B01----:R-:W-:Y:S01]  /*18be0*/  ENDCOLLECTIVE ;  /* 0x000000000000791b */ /* 0x003fe20003800000 */
.L_x_1491:
        /* <DEDUP_REMOVED lines=12> */
.L_x_1492:
[----:B------:R-:W-:Y:S02]  /*18cb0*/  IMAD.MOV.U32 R13, RZ, RZ, R18 ;  /* 0x000000ffff0d7224 */ /* 0x000fe400078e0012 */
[----:B------:R-:W-:Y:S02]  /*18cc0*/  IMAD.MOV.U32 R12, RZ, RZ, 0x2 ;  /* 0x00000002ff0c7424 */ /* 0x000fe400078e00ff */
[----:B------:R-:W-:-:S07]  /*18cd0*/  IMAD.MOV.U32 R2, RZ, RZ, R14 ;  /* 0x000000ffff027224 */ /* 0x000fce00078e000e */
[----:B------:R-:W-:Y:S05]  /*18ce0*/  WARPSYNC.COLLECTIVE R15, `(.L_x_1493) ;  /* 0x000000000f087348 */ /* 0x000fea0003c00000 */
[----:B------:R0:W1:Y:S02]  /*18cf0*/  SHFL.IDX P6, R14, R13, R12, R11 ;  /* 0x0000000c0d0e7389 */ /* 0x00006400000c000b */
[----:B01----:R-:W-:Y:S01]  /*18d00*/  ENDCOLLECTIVE ;  /* 0x000000000000791b */ /* 0x003fe20003800000 */
.L_x_1493:
        /* <DEDUP_REMOVED lines=12> */
.L_x_1494:
[----:B------:R-:W-:Y:S02]  /*18dd0*/  IMAD.MOV.U32 R13, RZ, RZ, R18 ;  /* 0x000000ffff0d7224 */ /* 0x000fe400078e0012 */
[----:B------:R-:W-:Y:S02]  /*18de0*/  IMAD.MOV.U32 R12, RZ, RZ, 0x3 ;  /* 0x00000003ff0c7424 */ /* 0x000fe400078e00ff */
[----:B------:R-:W-:-:S07]  /*18df0*/  IMAD.MOV.U32 R2, RZ, RZ, R14 ;  /* 0x000000ffff027224 */ /* 0x000fce00078e000e */
[----:B------:R-:W-:Y:S05]  /*18e00*/  WARPSYNC.COLLECTIVE R15, `(.L_x_1495) ;  /* 0x000000000f087348 */ /* 0x000fea0003c00000 */
[----:B------:R0:W1:Y:S02]  /*18e10*/  SHFL.IDX P6, R14, R13, R12, R11 ;  /* 0x0000000c0d0e7389 */ /* 0x00006400000c000b */
[----:B01----:R-:W-:Y:S01]  /*18e20*/  ENDCOLLECTIVE ;  /* 0x000000000000791b */ /* 0x003fe20003800000 */
.L_x_1495:
        /* <DEDUP_REMOVED lines=12> */
.L_x_1496:
[----:B------:R-:W-:Y:S02]  /*18ef0*/  IMAD.MOV.U32 R13, RZ, RZ, R18 ;  /* 0x000000ffff0d7224 */ /* 0x000fe400078e0012 */
[----:B------:R-:W-:Y:S02]  /*18f00*/  IMAD.MOV.U32 R12, RZ, RZ, 0x4 ;  /* 0x00000004ff0c7424 */ /* 0x000fe400078e00ff */
[----:B------:R-:W-:-:S07]  /*18f10*/  IMAD.MOV.U32 R2, RZ, RZ, R14 ;  /* 0x000000ffff027224 */ /* 0x000fce00078e000e */
[----:B------:R-:W-:Y:S05]  /*18f20*/  WARPSYNC.COLLECTIVE R15, `(.L_x_1497) ;  /* 0x000000000f087348 */ /* 0x000fea0003c00000 */
[----:B------:R0:W1:Y:S02]  /*18f30*/  SHFL.IDX P6, R14, R13, R12, R11 ;  /* 0x0000000c0d0e7389 */ /* 0x00006400000c000b */
[----:B01----:R-:W-:Y:S01]  /*18f40*/  ENDCOLLECTIVE ;  /* 0x000000000000791b */ /* 0x003fe20003800000 */
.L_x_1497:
        /* <DEDUP_REMOVED lines=12> */
.L_x_1498:
[----:B------:R-:W-:Y:S02]  /*19010*/  IMAD.MOV.U32 R13, RZ, RZ, R18 ;  /* 0x000000ffff0d7224 */ /* 0x000fe400078e0012 */
[----:B------:R-:W-:Y:S02]  /*19020*/  IMAD.MOV.U32 R12, RZ, RZ, 0x5 ;  /* 0x00000005ff0c7424 */ /* 0x000fe400078e00ff */
[----:B------:R-:W-:-:S07]  /*19030*/  IMAD.MOV.U32 R2, RZ, RZ, R14 ;  /* 0x000000ffff027224 */ /* 0x000fce00078e000e */
[----:B------:R-:W-:Y:S05]  /*19040*/  WARPSYNC.COLLECTIVE R15, `(.L_x_1499) ;  /* 0x000000000f087348 */ /* 0x000fea0003c00000 */
[----:B------:R0:W1:Y:S02]  /*19050*/  SHFL.IDX P6, R14, R13, R12, R11 ;  /* 0x0000000c0d0e7389 */ /* 0x00006400000c000b */
[----:B01----:R-:W-:Y:S01]  /*19060*/  ENDCOLLECTIVE ;  /* 0x000000000000791b */ /* 0x003fe20003800000 */
.L_x_1499:
        /* <DEDUP_REMOVED lines=12> */
.L_x_1500:
[----:B------:R-:W-:Y:S02]  /*19130*/  IMAD.MOV.U32 R13, RZ, RZ, R18 ;  /* 0x000000ffff0d7224 */ /* 0x000fe400078e0012 */
[----:B------:R-:W-:Y:S02]  /*19140*/  IMAD.MOV.U32 R12, RZ, RZ, 0x6 ;  /* 0x00000006ff0c7424 */ /* 0x000fe400078e00ff */
[----:B------:R-:W-:-:S07]  /*19150*/  IMAD.MOV.U32 R2, RZ, RZ, R14 ;  /* 0x000000ffff027224 */ /* 0x000fce00078e000e */
[----:B------:R-:W-:Y:S05]  /*19160*/  WARPSYNC.COLLECTIVE R15, `(.L_x_1501) ;  /* 0x000000000f087348 */ /* 0x000fea0003c00000 */
[----:B------:R0:W1:Y:S02]  /*19170*/  SHFL.IDX P6, R14, R13, R12, R11 ;  /* 0x0000000c0d0e7389 */ /* 0x00006400000c000b */
[----:B01----:R-:W-:Y:S01]  /*19180*/  ENDCOLLECTIVE ;  /* 0x000000000000791b */ /* 0x003fe20003800000 */
.L_x_1501:
        /* <DEDUP_REMOVED lines=12> */
.L_x_1502:
[----:B------:R-:W-:Y:S02]  /*19250*/  IMAD.MOV.U32 R13, RZ, RZ, R18 ;  /* 0x000000ffff0d7224 */ /* 0x000fe400078e0012 */
[----:B------:R-:W-:Y:S02]  /*19260*/  IMAD.MOV.U32 R12, RZ, RZ, 0x7 ;  /* 0x00000007ff0c7424 */ /* 0x000fe400078e00ff */
[----:B------:R-:W-:-:S07]  /*19270*/  IMAD.MOV.U32 R2, RZ, RZ, R14 ;  /* 0x000000ffff027224 */ /* 0x000fce00078e000e */
[----:B------:R-:W-:Y:S05]  /*19280*/  WARPSYNC.COLLECTIVE R15, `(.L_x_1503) ;  /* 0x000000000f087348 */ /* 0x000fea0003c00000 */
[----:B------:R0:W1:Y:S02]  /*19290*/  SHFL.IDX P6, R14, R13, R12, R11 ;  /* 0x0000000c0d0e7389 */ /* 0x00006400000c000b */
[----:B01----:R-:W-:Y:S01]  /*192a0*/  ENDCOLLECTIVE ;  /* 0x000000000000791b */ /* 0x003fe20003800000 */
.L_x_1503:
        /* <DEDUP_REMOVED lines=11> */
.L_x_1504:
[----:B------:R-:W-:Y:S01]  /*19360*/  IMAD.MOV.U32 R2, RZ, RZ, R14 ;  /* 0x000000ffff027224 */ /* 0x000fe200078e000e */
[----:B------:R-:W-:Y:S06]  /*19370*/  BRA `(.L_x_1505) ;  /* 0xffffffb0001c7947 */ /* 0x000fec000383ffff */
.L_x_1388:
[----:B0-----:R0:W1:Y:S02]  /*19380*/  SYNCS.PHASECHK.TRANS64.TRYWAIT P0, [R0+URZ+0x16860], R3 ;  /* 0x01686003000075a7 */ /* 0x001064000800017f */
[----:B-1----:R-:W-:Y:S05]  /*19390*/  @!P0 NANOSLEEP.SYNCS 0x989680 ;  /* 0x009896800000895d */ /* 0x002fea0003900000 */
[----:B------:R-:W1:Y:S02]  /*193a0*/  @!P0 SYNCS.PHASECHK.TRANS64 P0, [R0+URZ+0x16860], R3 ;  /* 0x01686003000085a7 */ /* 0x000e64000800007f */
[----:B-1----:R-:W-:Y:S05]  /*193b0*/  @!P0 BRA `(.L_x_1388) ;  /* 0xfffffffc00f08947 */ /* 0x002fea000383ffff */
[----:B------:R-:W-:Y:S05]  /*193c0*/  BRA `(.L_x_1506) ;  /* 0xffffffb400307947 */ /* 0x000fea000383ffff */
.L_x_1389:
        /* <DEDUP_REMOVED lines=8> */
.L_x_1508:
[----:B------:R-:W-:Y:S05]  /*19450*/  BSYNC B0 ;  /* 0x0000000000007941 */ /* 0x000fea0003800000 */
.L_x_1507:
        /* <DEDUP_REMOVED lines=10> */
.L_x_1509:
[----:B------:R-:W-:Y:S02]  /*19500*/  IMAD R4, R4, 0x2, R22 ;  /* 0x0000000204047824 */ /* 0x000fe400078e0216 */
[----:B------:R-:W-:Y:S02]  /*19510*/  IMAD.MOV.U32 R13, RZ, RZ, R18 ;  /* 0x000000ffff0d7224 */ /* 0x000fe400078e0012 */
[----:B------:R-:W-:Y:S01]  /*19520*/  IMAD.MOV.U32 R12, RZ, RZ, 0x1 ;  /* 0x00000001ff0c7424 */ /* 0x000fe200078e00ff */
[----:B------:R-:W-:-:S13]  /*19530*/  IADD3 R2, P1, R14, R5, RZ ;  /* 0x000000050e027210 */ /* 0x000fda0007f3e0ff */
[----:B------:R-:W-:Y:S05]  /*19540*/  WARPSYNC.COLLECTIVE R15, `(.L_x_1510) ;  /* 0x000000000f087348 */ /* 0x000fea0003c00000 */
[----:B------:R0:W1:Y:S02]  /*19550*/  SHFL.IDX P6, R14, R13, R12, R11 ;  /* 0x0000000c0d0e7389 */ /* 0x00006400000c000b */
[----:B01----:R-:W-:Y:S01]  /*19560*/  ENDCOLLECTIVE ;  /* 0x000000000000791b */ /* 0x003fe20003800000 */
.L_x_1510:
        /* <DEDUP_REMOVED lines=11> */
.L_x_1511:
[----:B------:R-:W-:Y:S02]  /*19620*/  IMAD.MOV.U32 R13, RZ, RZ, R18 ;  /* 0x000000ffff0d7224 */ /* 0x000fe400078e0012 */
[----:B------:R-:W-:Y:S02]  /*19630*/  IMAD.MOV.U32 R12, RZ, RZ, 0x2 ;  /* 0x00000002ff0c7424 */ /* 0x000fe400078e00ff */
[----:B------:R-:W-:-:S07]  /*19640*/  IMAD.MOV.U32 R9, RZ, RZ, R14 ;  /* 0x000000ffff097224 */ /* 0x000fce00078e000e */
[----:B------:R-:W-:Y:S05]  /*19650*/  WARPSYNC.COLLECTIVE R15, `(.L_x_1512) ;  /* 0x000000000f087348 */ /* 0x000fea0003c00000 */
[----:B------:R0:W1:Y:S02]  /*19660*/  SHFL.IDX P6, R14, R13, R12, R11 ;  /* 0x0000000c0d0e7389 */ /* 0x00006400000c000b */
[----:B01----:R-:W-:Y:S01]  /*19670*/  ENDCOLLECTIVE ;  /* 0x000000000000791b */ /* 0x003fe20003800000 */
.L_x_1512:
        /* <DEDUP_REMOVED lines=12> */
.L_x_1513:
[----:B------:R-:W-:Y:S02]  /*19740*/  IMAD.MOV.U32 R13, RZ, RZ, R18 ;  /* 0x000000ffff0d7224 */ /* 0x000fe400078e0012 */
[----:B------:R-:W-:Y:S02]  /*19750*/  IMAD.MOV.U32 R12, RZ, RZ, 0x3 ;  /* 0x00000003ff0c7424 */ /* 0x000fe400078e00ff */
[----:B------:R-:W-:-:S07]  /*19760*/  IMAD.MOV.U32 R10, RZ, RZ, R14 ;  /* 0x000000ffff0a7224 */ /* 0x000fce00078e000e */
[----:B------:R-:W-:Y:S05]  /*19770*/  WARPSYNC.COLLECTIVE R15, `(.L_x_1514) ;  /* 0x000000000f087348 */ /* 0x000fea0003c00000 */
[----:B------:R0:W1:Y:S02]  /*19780*/  SHFL.IDX P6, R14, R13, R12, R11 ;  /* 0x0000000c0d0e7389 */ /* 0x00006400000c000b */
[----:B01----:R-:W-:Y:S01]  /*19790*/  ENDCOLLECTIVE ;  /* 0x000000000000791b */ /* 0x003fe20003800000 */
.L_x_1514:
        /* <DEDUP_REMOVED lines=12> */
.L_x_1515:
[----:B------:R-:W-:Y:S02]  /*19860*/  IMAD.MOV.U32 R13, RZ, RZ, R18 ;  /* 0x000000ffff0d7224 */ /* 0x000fe400078e0012 */
[----:B------:R-:W-:Y:S02]  /*19870*/  IMAD.MOV.U32 R12, RZ, RZ, 0x4 ;  /* 0x00000004ff0c7424 */ /* 0x000fe400078e00ff */
[----:B------:R-:W-:-:S07]  /*19880*/  IMAD.MOV.U32 R9, RZ, RZ, R14 ;  /* 0x000000ffff097224 */ /* 0x000fce00078e000e */
[----:B------:R-:W-:Y:S05]  /*19890*/  WARPSYNC.COLLECTIVE R15, `(.L_x_1516) ;  /* 0x000000000f087348 */ /* 0x000fea0003c00000 */
[----:B------:R0:W1:Y:S02]  /*198a0*/  SHFL.IDX P6, R14, R13, R12, R11 ;  /* 0x0000000c0d0e7389 */ /* 0x00006400000c000b */
[----:B01----:R-:W-:Y:S01]  /*198b0*/  ENDCOLLECTIVE ;  /* 0x000000000000791b */ /* 0x003fe20003800000 */
.L_x_1516:
        /* <DEDUP_REMOVED lines=12> */
.L_x_1517:
[----:B------:R-:W-:Y:S02]  /*19980*/  IMAD.MOV.U32 R13, RZ, RZ, R18 ;  /* 0x000000ffff0d7224 */ /* 0x000fe400078e0012 */
[----:B------:R-:W-:Y:S02]  /*19990*/  IMAD.MOV.U32 R12, RZ, RZ, 0x5 ;  /* 0x00000005ff0c7424 */ /* 0x000fe400078e00ff */
[----:B------:R-:W-:-:S07]  /*199a0*/  IMAD.MOV.U32 R10, RZ, RZ, R14 ;  /* 0x000000ffff0a7224 */ /* 0x000fce00078e000e */
[----:B------:R-:W-:Y:S05]  /*199b0*/  WARPSYNC.COLLECTIVE R15, `(.L_x_1518) ;  /* 0x000000000f087348 */ /* 0x000fea0003c00000 */
[----:B------:R0:W1:Y:S02]  /*199c0*/  SHFL.IDX P6, R14, R13, R12, R11 ;  /* 0x0000000c0d0e7389 */ /* 0x00006400000c000b */
[----:B01----:R-:W-:Y:S01]  /*199d0*/  ENDCOLLECTIVE ;  /* 0x000000000000791b */ /* 0x003fe20003800000 */
.L_x_1518:
        /* <DEDUP_REMOVED lines=12> */
.L_x_1519:
[----:B------:R-:W-:Y:S02]  /*19aa0*/  IMAD.MOV.U32 R13, RZ, RZ, R18 ;  /* 0x000000ffff0d7224 */ /* 0x000fe400078e0012 */
[----:B------:R-:W-:Y:S02]  /*19ab0*/  IMAD.MOV.U32 R12, RZ, RZ, 0x6 ;  /* 0x00000006ff0c7424 */ /* 0x000fe400078e00ff */
[----:B------:R-:W-:-:S07]  /*19ac0*/  IMAD.MOV.U32 R9, RZ, RZ, R14 ;  /* 0x000000ffff097224 */ /* 0x000fce00078e000e */
[----:B------:R-:W-:Y:S05]  /*19ad0*/  WARPSYNC.COLLECTIVE R15, `(.L_x_1520) ;  /* 0x000000000f087348 */ /* 0x000fea0003c00000 */
[----:B------:R0:W1:Y:S02]  /*19ae0*/  SHFL.IDX P6, R14, R13, R12, R11 ;  /* 0x0000000c0d0e7389 */ /* 0x00006400000c000b */
[----:B01----:R-:W-:Y:S01]  /*19af0*/  ENDCOLLECTIVE ;  /* 0x000000000000791b */ /* 0x003fe20003800000 */
.L_x_1520:
        /* <DEDUP_REMOVED lines=12> */
.L_x_1521:
[----:B------:R-:W-:Y:S02]  /*19bc0*/  IMAD.MOV.U32 R13, RZ, RZ, R18 ;  /* 0x000000ffff0d7224 */ /* 0x000fe400078e0012 */
[----:B------:R-:W-:Y:S01]  /*19bd0*/  IMAD.MOV.U32 R12, RZ, RZ, 0x7 ;  /* 0x00000007ff0c7424 */ /* 0x000fe200078e00ff */
[----:B------:R-:W-:-:S13]  /*19be0*/  IADD3 R2, P1, R14, R5, RZ ;  /* 0x000000050e027210 */ /* 0x000fda0007f3e0ff */
[----:B------:R-:W-:Y:S05]  /*19bf0*/  WARPSYNC.COLLECTIVE R15, `(.L_x_1522) ;  /* 0x000000000f087348 */ /* 0x000fea0003c00000 */
[----:B------:R0:W1:Y:S02]  /*19c00*/  SHFL.IDX P6, R14, R13, R12, R11 ;  /* 0x0000000c0d0e7389 */ /* 0x00006400000c000b */
[----:B01----:R-:W-:Y:S01]  /*19c10*/  ENDCOLLECTIVE ;  /* 0x000000000000791b */ /* 0x003fe20003800000 */
.L_x_1522:
        /* <DEDUP_REMOVED lines=10> */
.L_x_1523:
[----:B------:R-:W-:Y:S05]  /*19cc0*/  BRA `(.L_x_1524) ;  /* 0xffffffac00e47947 */ /* 0x000fea000383ffff */
.L_x_1394:
        /* <DEDUP_REMOVED lines=8> */
.L_x_1526:
[----:B------:R-:W-:Y:S05]  /*19d50*/  BSYNC B0 ;  /* 0x0000000000007941 */ /* 0x000fea0003800000 */
.L_x_1525:
        /* <DEDUP_REMOVED lines=9> */
.L_x_1527:
[----:B------:R-:W-:Y:S02]  /*19df0*/  ULDC UR4, c[0x0][0xc3c] ;  /* 0x00030f0000047ab9 */ /* 0x000fe40000000800 */
[----:B------:R-:W-:-:S13]  /*19e00*/  ISETP.GE.OR P1, PT, R9, UR4, !P0 ;  /* 0x0000000409007c0c */ /* 0x000fda000c726670 */
[----:B------:R-:W0:Y:S08]  /*19e10*/  @!P1 LDC.64 R2, c[0x0][0xc80] ;  /* 0x00032000ff029b82 */ /* 0x000e300000000a00 */
[----:B------:R-:W1:Y:S01]  /*19e20*/  @!P1 LDC.64 R4, c[0x0][0xc78] ;  /* 0x00031e00ff049b82 */ /* 0x000e620000000a00 */
[----:B------:R-:W-:Y:S01]  /*19e30*/  CS2R R16, SRZ ;  /* 0x0000000000107805 */ /* 0x000fe2000001ff00 */
[----:B------:R-:W-:-:S02]  /*19e40*/  IMAD.MOV.U32 R11, RZ, RZ, RZ ;  /* 0x000000ffff0b7224 */ /* 0x000fc400078e00ff */
[----:B------:R-:W-:Y:S02]  /*19e50*/  IMAD.MOV.U32 R6, RZ, RZ, R14 ;  /* 0x000000ffff067224 */ /* 0x000fe400078e000e */
[----:B0-----:R-:W-:-:S05]  /*19e60*/  @!P1 IMAD.WIDE R2, R9, 0x4, R2 ;  /* 0x0000000409029825 */ /* 0x001fca00078e0202 */
[----:B------:R1:W2:Y:S02]  /*19e70*/  @!P1 LDG.E R7, desc[UR54][R2.64] ;  /* 0x0000003602079981 */ /* 0x0002a4000c1e1900 */
[----:B-1----:R-:W-:-:S05]  /*19e80*/  @!P1 IMAD.WIDE R2, R9, 0x4, R4 ;  /* 0x0000000409029825 */ /* 0x002fca00078e0204 */
[----:B------:R-:W3:Y:S01]  /*19e90*/  @!P1 LDG.E R4, desc[UR54][R2.64] ;  /* 0x0000003602049981 */ /* 0x000ee2000c1e1900 */
[----:B------:R-:W-:Y:S01]  /*19ea0*/  IMAD.MOV.U32 R5, RZ, RZ, RZ ;  /* 0x000000ffff057224 */ /* 0x000fe200078e00ff */
[C---:B------:R-:W-:Y:S02]  /*19eb0*/  ISETP.GE.U32.AND P2, PT, R8.reuse, 0x2, PT ;  /* 0x000000020800780c */ /* 0x040fe40003f46070 */
[C---:B------:R-:W-:Y:S02]  /*19ec0*/  ISETP.GE.U32.AND P3, PT, R8.reuse, 0x4, PT ;  /* 0x000000040800780c */ /* 0x040fe40003f66070 */
        /* <DEDUP_REMOVED lines=9> */
.L_x_1528:
[----:B------:R-:W-:Y:S01]  /*19f60*/  IMAD.MOV.U32 R12, RZ, RZ, 0x2 ;  /* 0x00000002ff0c7424 */ /* 0x000fe200078e00ff */
[----:B------:R-:W-:-:S05]  /*19f70*/  SEL R4, R14, RZ, P1 ;  /* 0x000000ff0e047207 */ /* 0x000fca0000800000 */
[----:B------:R-:W-:-:S04]  /*19f80*/  IMAD.IADD R4, R13, 0x1, R4 ;  /* 0x000000010d047824 */ /* 0x000fc800078e0204 */
[----:B------:R-:W-:-:S07]  /*19f90*/  IMAD.MOV.U32 R13, RZ, RZ, R4 ;  /* 0x000000ffff0d7224 */ /* 0x000fce00078e0004 */
[----:B------:R-:W-:Y:S05]  /*19fa0*/  WARPSYNC.COLLECTIVE R15, `(.L_x_1529) ;  /* 0x000000000f087348 */ /* 0x000fea0003c00000 */
[----:B------:R0:W1:Y:S02]  /*19fb0*/  SHFL.UP P6, R14, R13, R12, R11 ;  /* 0x0400000c0d0e7389 */ /* 0x00006400000c000b */
[----:B01----:R-:W-:Y:S01]  /*19fc0*/  ENDCOLLECTIVE ;  /* 0x000000000000791b */ /* 0x003fe20003800000 */
.L_x_1529:
[----:B------:R-:W-:Y:S01]  /*19fd0*/  IMAD.MOV.U32 R12, RZ, RZ, 0x4 ;  /* 0x00000004ff0c7424 */ /* 0x000fe200078e00ff */
[----:B------:R-:W-:-:S05]  /*19fe0*/  SEL R3, R14, RZ, P2 ;  /* 0x000000ff0e037207 */ /* 0x000fca0001000000 */
[----:B------:R-:W-:-:S04]  /*19ff0*/  IMAD.IADD R2, R4, 0x1, R3 ;  /* 0x0000000104027824 */ /* 0x000fc800078e0203 */
[----:B------:R-:W-:-:S07]  /*1a000*/  IMAD.MOV.U32 R13, RZ, RZ, R2 ;  /* 0x000000ffff0d7224 */ /* 0x000fce00078e0002 */
[----:B------:R-:W-:Y:S05]  /*1a010*/  WARPSYNC.COLLECTIVE R15, `(.L_x_1530) ;  /* 0x000000000f087348 */ /* 0x000fea0003c00000 */
[----:B------:R0:W1:Y:S02]  /*1a020*/  SHFL.UP P6, R14, R13, R12, R11 ;  /* 0x0400000c0d0e7389 */ /* 0x00006400000c000b */
[----:B01----:R-:W-:Y:S01]  /*1a030*/  ENDCOLLECTIVE ;  /* 0x000000000000791b */ /* 0x003fe20003800000 */
.L_x_1530:
[----:B------:R-:W-:Y:S01]  /*1a040*/  IMAD.MOV.U32 R12, RZ, RZ, 0x8 ;  /* 0x00000008ff0c7424 */ /* 0x000fe200078e00ff */
[----:B------:R-:W-:-:S05]  /*1a050*/  SEL R3, R14, RZ, P3 ;  /* 0x000000ff0e037207 */ /* 0x000fca0001800000 */
[----:B------:R-:W-:-:S04]  /*1a060*/  IMAD.IADD R3, R2, 0x1, R3 ;  /* 0x0000000102037824 */ /* 0x000fc800078e0203 */
[----:B------:R-:W-:-:S07]  /*1a070*/  IMAD.MOV.U32 R13, RZ, RZ, R3 ;  /* 0x000000ffff0d7224 */ /* 0x000fce00078e0003 */
[----:B------:R-:W-:Y:S05]  /*1a080*/  WARPSYNC.COLLECTIVE R15, `(.L_x_1531) ;  /* 0x000000000f087348 */ /* 0x000fea0003c00000 */
[----:B------:R0:W1:Y:S02]  /*1a090*/  SHFL.UP P6, R14, R13, R12, R11 ;  /* 0x0400000c0d0e7389 */ /* 0x00006400000c000b */
[----:B01----:R-:W-:Y:S01]  /*1a0a0*/  ENDCOLLECTIVE ;  /* 0x000000000000791b */ /* 0x003fe20003800000 */
.L_x_1531:
[----:B------:R-:W-:Y:S01]  /*1a0b0*/  IMAD.MOV.U32 R12, RZ, RZ, 0x10 ;  /* 0x00000010ff0c7424 */ /* 0x000fe200078e00ff */
[----:B------:R-:W-:-:S05]  /*1a0c0*/  SEL R4, R14, RZ, P4 ;  /* 0x000000ff0e047207 */ /* 0x000fca0002000000 */
[----:B------:R-:W-:-:S04]  /*1a0d0*/  IMAD.IADD R4, R3, 0x1, R4 ;  /* 0x0000000103047824 */ /* 0x000fc800078e0204 */
[----:B------:R-:W-:-:S07]  /*1a0e0*/  IMAD.MOV.U32 R13, RZ, RZ, R4 ;  /* 0x000000ffff0d7224 */ /* 0x000fce00078e0004 */
[----:B------:R-:W-:Y:S05]  /*1a0f0*/  WARPSYNC.COLLECTIVE R15, `(.L_x_1532) ;  /* 0x000000000f087348 */ /* 0x000fea0003c00000 */
[----:B------:R0:W1:Y:S02]  /*1a100*/  SHFL.UP P6, R14, R13, R12, R11 ;  /* 0x0400000c0d0e7389 */ /* 0x00006400000c000b */
[----:B01----:R-:W-:Y:S01]  /*1a110*/  ENDCOLLECTIVE ;  /* 0x000000000000791b */ /* 0x003fe20003800000 */
.L_x_1532:
        /* <DEDUP_REMOVED lines=8> */
.L_x_1533:
[----:B------:R-:W-:Y:S05]  /*1a1a0*/  BRA `(.L_x_1534) ;  /* 0xffffffac00f07947 */ /* 0x000fea000383ffff */
.L_x_1397:
[----:B------:R-:W-:Y:S01]  /*1a1b0*/  BSSY B0, `(.L_x_1535) ;  /* 0x0000007000007945 */ /* 0x000fe20003800000 */
[----:B------:R-:W-:Y:S02]  /*1a1c0*/  IMAD.MOV.U32 R12, RZ, RZ, 0x1 ;  /* 0x00000001ff0c7424 */ /* 0x000fe400078e00ff */
[----:B------:R-:W-:Y:S02]  /*1a1d0*/  IMAD.MOV.U32 R11, RZ, RZ, RZ ;  /* 0x000000ffff0b7224 */ /* 0x000fe400078e00ff */
[----:B------:R-:W-:-:S07]  /*1a1e0*/  IMAD.MOV.U32 R15, RZ, RZ, -0x1 ;  /* 0xffffffffff0f7424 */ /* 0x000fce00078e00ff */
[----:B------:R-:W-:Y:S05]  /*1a1f0*/  WARPSYNC.COLLECTIVE R15, `(.L_x_1536) ;  /* 0x000000000f087348 */ /* 0x000fea0003c00000 */
[----:B------:R0:W1:Y:S02]  /*1a200*/  SHFL.UP P6, R14, R13, R12, R11 ;  /* 0x0400000c0d0e7389 */ /* 0x00006400000c000b */
[----:B01----:R-:W-:Y:S01]  /*1a210*/  ENDCOLLECTIVE ;  /* 0x000000000000791b */ /* 0x003fe20003800000 */
.L_x_1536:
[----:B------:R-:W-:Y:S05]  /*1a220*/  BSYNC B0 ;  /* 0x0000000000007941 */ /* 0x000fea0003800000 */
.L_x_1535:
        /* <DEDUP_REMOVED lines=8> */
.L_x_1537:
[----:B------:R-:W-:Y:S01]  /*1a2b0*/  IMAD.MOV.U32 R12, RZ, RZ, 0x4 ;  /* 0x00000004ff0c7424 */ /* 0x000fe200078e00ff */
[----:B------:R-:W-:-:S05]  /*1a2c0*/  SEL R2, R14, RZ, P2 ;  /* 0x000000ff0e027207 */ /* 0x000fca0001000000 */
[----:B------:R-:W-:-:S04]  /*1a2d0*/  IMAD.IADD R2, R13, 0x1, R2 ;  /* 0x000000010d027824 */ /* 0x000fc800078e0202 */
[----:B------:R-:W-:-:S07]  /*1a2e0*/  IMAD.MOV.U32 R13, RZ, RZ, R2 ;  /* 0x000000ffff0d7224 */ /* 0x000fce00078e0002 */
[----:B------:R-:W-:Y:S05]  /*1a2f0*/  WARPSYNC.COLLECTIVE R15, `(.L_x_1538) ;  /* 0x000000000f087348 */ /* 0x000fea0003c00000 */
[----:B------:R0:W1:Y:S02]  /*1a300*/  SHFL.UP P6, R14, R13, R12, R11 ;  /* 0x0400000c0d0e7389 */ /* 0x00006400000c000b */
[----:B01----:R-:W-:Y:S01]  /*1a310*/  ENDCOLLECTIVE ;  /* 0x000000000000791b */ /* 0x003fe20003800000 */
.L_x_1538:
[----:B------:R-:W-:Y:S01]  /*1a320*/  IMAD.MOV.U32 R12, RZ, RZ, 0x8 ;  /* 0x00000008ff0c7424 */ /* 0x000fe200078e00ff */
[----:B------:R-:W-:-:S05]  /*1a330*/  SEL R3, R14, RZ, P3 ;  /* 0x000000ff0e037207 */ /* 0x000fca0001800000 */
[----:B------:R-:W-:-:S04]  /*1a340*/  IMAD.IADD R3, R2, 0x1, R3 ;  /* 0x0000000102037824 */ /* 0x000fc800078e0203 */
[----:B------:R-:W-:-:S07]  /*1a350*/  IMAD.MOV.U32 R13, RZ, RZ, R3 ;  /* 0x000000ffff0d7224 */ /* 0x000fce00078e0003 */
[----:B------:R-:W-:Y:S05]  /*1a360*/  WARPSYNC.COLLECTIVE R15, `(.L_x_1539) ;  /* 0x000000000f087348 */ /* 0x000fea0003c00000 */
[----:B------:R0:W1:Y:S02]  /*1a370*/  SHFL.UP P6, R14, R13, R12, R11 ;  /* 0x0400000c0d0e7389 */ /* 0x00006400000c000b */
[----:B01----:R-:W-:Y:S01]  /*1a380*/  ENDCOLLECTIVE ;  /* 0x000000000000791b */ /* 0x003fe20003800000 */
.L_x_1539:
[----:B------:R-:W-:Y:S01]  /*1a390*/  IMAD.MOV.U32 R12, RZ, RZ, 0x10 ;  /* 0x00000010ff0c7424 */ /* 0x000fe200078e00ff */
[----:B------:R-:W-:-:S05]  /*1a3a0*/  SEL R4, R14, RZ, P4 ;  /* 0x000000ff0e047207 */ /* 0x000fca0002000000 */
[----:B------:R-:W-:-:S04]  /*1a3b0*/  IMAD.IADD R4, R3, 0x1, R4 ;  /* 0x0000000103047824 */ /* 0x000fc800078e0204 */
[----:B------:R-:W-:-:S07]  /*1a3c0*/  IMAD.MOV.U32 R13, RZ, RZ, R4 ;  /* 0x000000ffff0d7224 */ /* 0x000fce00078e0004 */
[----:B------:R-:W-:Y:S05]  /*1a3d0*/  WARPSYNC.COLLECTIVE R15, `(.L_x_1540) ;  /* 0x000000000f087348 */ /* 0x000fea0003c00000 */
[----:B------:R0:W1:Y:S02]  /*1a3e0*/  SHFL.UP P6, R14, R13, R12, R11 ;  /* 0x0400000c0d0e7389 */ /* 0x00006400000c000b */
[----:B01----:R-:W-:Y:S01]  /*1a3f0*/  ENDCOLLECTIVE ;  /* 0x000000000000791b */ /* 0x003fe20003800000 */
.L_x_1540:
        /* <DEDUP_REMOVED lines=8> */
.L_x_1541:
[----:B------:R-:W-:Y:S05]  /*1a480*/  BRA `(.L_x_1542) ;  /* 0xffffffac00dc7947 */ /* 0x000fea000383ffff */
.L_x_1399:
[----:B------:R-:W-:Y:S01]  /*1a490*/  BSSY B0, `(.L_x_1543) ;  /* 0x0000006000007945 */ /* 0x000fe20003800000 */
[----:B------:R-:W-:Y:S01]  /*1a4a0*/  PLOP3.LUT P6, PT, P6, PT, PT, 0x8, 0x0 ;  /* 0x000000000000781c */ /* 0x000fe200037ce170 */
[----:B------:R-:W-:-:S12]  /*1a4b0*/  IMAD.MOV.U32 R15, RZ, RZ, -0x1 ;  /* 0xffffffffff0f7424 */ /* 0x000fd800078e00ff */
[----:B0-----:R-:W-:Y:S05]  /*1a4c0*/  WARPSYNC.COLLECTIVE R15, `(.L_x_1544) ;  /* 0x000000000f087348 */ /* 0x001fea0003c00000 */
[----:B------:R-:W-:Y:S01]  /*1a4d0*/  VOTE.ANY R14, PT, P6 ;  /* 0x00000000000e7806 */ /* 0x000fe200030e0100 */
[----:B0-----:R-:W-:Y:S06]  /*1a4e0*/  ENDCOLLECTIVE ;  /* 0x000000000000791b */ /* 0x001fec0003800000 */
.L_x_1544:
[----:B------:R-:W-:Y:S05]  /*1a4f0*/  BSYNC B0 ;  /* 0x0000000000007941 */ /* 0x000fea0003800000 */
.L_x_1543:
[----:B------:R-:W-:Y:S02]  /*1a500*/  IMAD.MOV.U32 R3, RZ, RZ, R14 ;  /* 0x000000ffff037224 */ /* 0x000fe400078e000e */
[----:B------:R-:W-:Y:S02]  /*1a510*/  IMAD.MOV.U32 R13, RZ, RZ, R17 ;  /* 0x000000ffff0d7224 */ /* 0x000fe400078e0011 */
[----:B------:R-:W0:Y:S01]  /*1a520*/  POPC R7, R3 ;  /* 0x0000000300077309 */ /* 0x000e220000000000 */
[----:B------:R-:W-:Y:S02]  /*1a530*/  IMAD.MOV.U32 R11, RZ, RZ, 0x1f ;  /* 0x0000001fff0b7424 */ /* 0x000fe400078e00ff */
[----:B------:R-:W-:Y:S02]  /*1a540*/  IMAD.MOV.U32 R15, RZ, RZ, -0x1 ;  /* 0xffffffffff0f7424 */ /* 0x000fe400078e00ff */
[----:B0-----:R-:W-:Y:S02]  /*1a550*/  IMAD.MOV.U32 R12, RZ, RZ, R7 ;  /* 0x000000ffff0c7224 */ /* 0x001fe400078e0007 */
[----:B------:R-:W-:-:S07]  /*1a560*/  IMAD.IADD R19, R7, 0x1, R19 ;  /* 0x0000000107137824 */ /* 0x000fce00078e0213 */
[----:B------:R-:W-:Y:S05]  /*1a570*/  WARPSYNC.COLLECTIVE R15, `(.L_x_1545) ;  /* 0x000000000f087348 */ /* 0x000fea0003c00000 */
[----:B------:R0:W1:Y:S02]  /*1a580*/  SHFL.IDX P6, R14, R13, R12, R11 ;  /* 0x0000000c0d0e7389 */ /* 0x00006400000c000b */
[----:B01----:R-:W-:Y:S01]  /*1a590*/  ENDCOLLECTIVE ;  /* 0x000000000000791b */ /* 0x003fe20003800000 */
.L_x_1545:
[----:B------:R-:W-:Y:S02]  /*1a5a0*/  IMAD.MOV.U32 R13, RZ, RZ, R5 ;  /* 0x000000ffff0d7224 */ /* 0x000fe400078e0005 */
[----:B------:R-:W-:-:S07]  /*1a5b0*/  IMAD.MOV.U32 R17, RZ, RZ, R14 ;  /* 0x000000ffff117224 */ /* 0x000fce00078e000e */
[----:B------:R-:W-:Y:S05]  /*1a5c0*/  WARPSYNC.COLLECTIVE R15, `(.L_x_1546) ;  /* 0x000000000f087348 */ /* 0x000fea0003c00000 */
[----:B------:R0:W1:Y:S02]  /*1a5d0*/  SHFL.IDX P6, R14, R13, R12, R11 ;  /* 0x0000000c0d0e7389 */ /* 0x00006400000c000b */
[----:B01----:R-:W-:Y:S01]  /*1a5e0*/  ENDCOLLECTIVE ;  /* 0x000000000000791b */ /* 0x003fe20003800000 */
.L_x_1546:
[----:B------:R-:W-:Y:S01]  /*1a5f0*/  IMAD.MOV.U32 R5, RZ, RZ, R14 ;  /* 0x000000ffff057224 */ /* 0x000fe200078e000e */
[----:B------:R-:W-:Y:S06]  /*1a600*/  BRA `(.L_x_1547) ;  /* 0xffffffac00bc7947 */ /* 0x000fec000383ffff */
.L_x_1401:
[----:B------:R-:W-:Y:S01]  /*1a610*/  BSSY B0, `(.L_x_1548) ;  /* 0x0000007000007945 */ /* 0x000fe20003800000 */
[----:B------:R-:W-:Y:S02]  /*1a620*/  IMAD.MOV.U32 R13, RZ, RZ, R2 ;  /* 0x000000ffff0d7224 */ /* 0x000fe400078e0002 */
[----:B------:R-:W-:Y:S02]  /*1a630*/  IMAD.MOV.U32 R11, RZ, RZ, 0x1f ;  /* 0x0000001fff0b7424 */ /* 0x000fe400078e00ff */
[----:B------:R-:W-:-:S07]  /*1a640*/  IMAD.MOV.U32 R15, RZ, RZ, -0x1 ;  /* 0xffffffffff0f7424 */ /* 0x000fce00078e00ff */
[----:B0123--:R-:W-:Y:S05]  /*1a650*/  WARPSYNC.COLLECTIVE R15, `(.L_x_1549) ;  /* 0x000000000f087348 */ /* 0x00ffea0003c00000 */
[----:B------:R4:W0:Y:S02]  /*1a660*/  SHFL.IDX P6, R14, R13, R12, R11 ;  /* 0x0000000c0d0e7389 */ /* 0x00082400000c000b */
[----:B01234-:R-:W-:Y:S01]  /*1a670*/  ENDCOLLECTIVE ;  /* 0x000000000000791b */ /* 0x01ffe20003800000 */
.L_x_1549:
[----:B------:R-:W-:Y:S05]  /*1a680*/  BSYNC B0 ;  /* 0x0000000000007941 */ /* 0x000fea0003800000 */
.L_x_1548:
[----:B------:R-:W-:Y:S01]  /*1a690*/  IMAD.MOV.U32 R16, RZ, RZ, R14 ;  /* 0x000000ffff107224 */ /* 0x000fe200078e000e */
[----:B------:R-:W-:Y:S06]  /*1a6a0*/  BRA `(.L_x_1400) ;  /* 0xffffffac00ac7947 */ /* 0x000fec000383ffff */
.L_x_1407:
[----:B0-----:R0:W2:Y:S02]  /*1a6b0*/  SYNCS.PHASECHK.TRANS64.TRYWAIT P0, [R4+URZ+0x16820], R0 ;  /* 0x01682000040075a7 */ /* 0x0010a4000800017f */
[----:B--2---:R-:W-:Y:S05]  /*1a6c0*/  @!P0 NANOSLEEP.SYNCS 0x989680 ;  /* 0x009896800000895d */ /* 0x004fea0003900000 */
[----:B------:R-:W2:Y:S02]  /*1a6d0*/  @!P0 SYNCS.PHASECHK.TRANS64 P0, [R4+URZ+0x16820], R0 ;  /* 0x01682000040085a7 */ /* 0x000ea4000800007f */
[----:B--2---:R-:W-:Y:S05]  /*1a6e0*/  @!P0 BRA `(.L_x_1407) ;  /* 0xfffffffc00f08947 */ /* 0x004fea000383ffff */
[----:B------:R-:W-:Y:S05]  /*1a6f0*/  BRA `(.L_x_1550) ;  /* 0xffffffb800047947 */ /* 0x000fea000383ffff */
.L_x_1408:
[----:B------:R-:W2:Y:S01]  /*1a700*/  S2R R2, SR_TID.X ;  /* 0x0000000000027919 */ /* 0x000ea20000002100 */
[----:B------:R-:W-:Y:S01]  /*1a710*/  BSSY B0, `(.L_x_1551) ;  /* 0x000000a000007945 */ /* 0x000fe20003800000 */
[----:B------:R-:W-:Y:S02]  /*1a720*/  IMAD.MOV.U32 R12, RZ, RZ, RZ ;  /* 0x000000ffff0c7224 */ /* 0x000fe400078e00ff */
[----:B------:R-:W-:Y:S02]  /*1a730*/  IMAD.MOV.U32 R11, RZ, RZ, 0x1f ;  /* 0x0000001fff0b7424 */ /* 0x000fe400078e00ff */
[----:B------:R-:W-:Y:S01]  /*1a740*/  IMAD.MOV.U32 R15, RZ, RZ, -0x1 ;  /* 0xffffffffff0f7424 */ /* 0x000fe200078e00ff */
[----:B--2---:R-:W-:-:S04]  /*1a750*/  SHF.R.U32.HI R2, RZ, 0x5, R2 ;  /* 0x00000005ff027819 */ /* 0x004fc80000011602 */
[----:B------:R-:W-:-:S05]  /*1a760*/  LOP3.LUT R2, R2, 0x3, RZ, 0xc0, !PT ;  /* 0x0000000302027812 */ /* 0x000fca00078ec0ff */
[----:B------:R-:W-:-:S07]  /*1a770*/  IMAD.MOV.U32 R13, RZ, RZ, R2 ;  /* 0x000000ffff0d7224 */ /* 0x000fce00078e0002 */
[----:B01----:R-:W-:Y:S05]  /*1a780*/  WARPSYNC.COLLECTIVE R15, `(.L_x_1552) ;  /* 0x000000000f087348 */ /* 0x003fea0003c00000 */
[----:B------:R2:W3:Y:S02]  /*1a790*/  SHFL.IDX P6, R14, R13, R12, R11 ;  /* 0x0000000c0d0e7389 */ /* 0x0004e400000c000b */
[----:B0123--:R-:W-:Y:S01]  /*1a7a0*/  ENDCOLLECTIVE ;  /* 0x000000000000791b */ /* 0x00ffe20003800000 */
.L_x_1552:
[----:B------:R-:W-:Y:S05]  /*1a7b0*/  BSYNC B0 ;  /* 0x0000000000007941 */ /* 0x000fea0003800000 */
.L_x_1551:
[----:B------:R-:W-:Y:S05]  /*1a7c0*/  BRA `(.L_x_1553) ;  /* 0xffffffb400ec7947 */ /* 0x000fea000383ffff */
.L_x_1411:
[----:B------:R-:W-:Y:S01]  /*1a7d0*/  BSSY B1, `(.L_x_1554) ;  /* 0x0000006000017945 */ /* 0x000fe20003800000 */
[----:B------:R-:W-:-:S07]  /*1a7e0*/  IMAD.MOV.U32 R15, RZ, RZ, -0x1 ;  /* 0xffffffffff0f7424 */ /* 0x000fce00078e00ff */
[----:B01----:R-:W-:Y:S05]  /*1a7f0*/  WARPSYNC.COLLECTIVE R15, `(.L_x_1555) ;  /* 0x000000000f0c7348 */ /* 0x003fea0003c00000 */
[----:B------:R-:W-:Y:S02]  /*1a800*/  ELECT P6, UR62, PT ;  /* 0x00000000003e782f */ /* 0x000fe400038c0000 */
[----:B------:R-:W-:Y:S01]  /*1a810*/  MOV R14, UR62 ;  /* 0x0000003e000e7c02 */ /* 0x000fe20008000f00 */
[----:B01----:R-:W-:Y:S10]  /*1a820*/  ENDCOLLECTIVE ;  /* 0x000000000000791b */ /* 0x003ff40003800000 */
.L_x_1555:
[----:B------:R-:W-:Y:S05]  /*1a830*/  BSYNC B1 ;  /* 0x0000000000017941 */ /* 0x000fea0003800000 */
.L_x_1554:
[----:B------:R-:W-:Y:S05]  /*1a840*/  BRA `(.L_x_1556) ;  /* 0xffffffb400e47947 */ /* 0x000fea000383ffff */
.L_x_1413:
[----:B0-----:R0:W2:Y:S02]  /*1a850*/  SYNCS.PHASECHK.TRANS64.TRYWAIT P1, [R5+URZ+0x16840], R0 ;  /* 0x01684000050075a7 */ /* 0x0010a4000802017f */
[----:B--2---:R-:W-:Y:S05]  /*1a860*/  @!P1 NANOSLEEP.SYNCS 0x989680 ;  /* 0x009896800000995d */ /* 0x004fea0003900000 */
[----:B------:R-:W2:Y:S02]  /*1a870*/  @!P1 SYNCS.PHASECHK.TRANS64 P1, [R5+URZ+0x16840], R0 ;  /* 0x01684000050095a7 */ /* 0x000ea4000802007f */
[----:B--2---:R-:W-:Y:S05]  /*1a880*/  @!P1 BRA `(.L_x_1413) ;  /* 0xfffffffc00f09947 */ /* 0x004fea000383ffff */
[----:B------:R-:W-:Y:S05]  /*1a890*/  BRA `(.L_x_1557) ;  /* 0xffffffb800047947 */ /* 0x000fea000383ffff */
.L_x_1415:
[----:B--2---:R2:W3:Y:S02]  /*1a8a0*/  SYNCS.PHASECHK.TRANS64.TRYWAIT P1, [R25+URZ+0x16840], R2 ;  /* 0x01684002190075a7 */ /* 0x0044e4000802017f */
[----:B---3--:R-:W-:Y:S05]  /*1a8b0*/  @!P1 NANOSLEEP.SYNCS 0x989680 ;  /* 0x009896800000995d */ /* 0x008fea0003900000 */
[----:B------:R-:W3:Y:S02]  /*1a8c0*/  @!P1 SYNCS.PHASECHK.TRANS64 P1, [R25+URZ+0x16840], R2 ;  /* 0x01684002190095a7 */ /* 0x000ee4000802007f */
[----:B---3--:R-:W-:Y:S05]  /*1a8d0*/  @!P1 BRA `(.L_x_1415) ;  /* 0xfffffffc00f09947 */ /* 0x008fea000383ffff */
[----:B------:R-:W-:Y:S05]  /*1a8e0*/  BRA `(.L_x_1558) ;  /* 0xffffffb800107947 */ /* 0x000fea000383ffff */
.L_x_1417:
[----:B---3--:R3:W4:Y:S02]  /*1a8f0*/  SYNCS.PHASECHK.TRANS64.TRYWAIT P1, [R5+URZ+0x16860], R0 ;  /* 0x01686000050075a7 */ /* 0x008724000802017f */
[----:B----4-:R-:W-:Y:S05]  /*1a900*/  @!P1 NANOSLEEP.SYNCS 0x989680 ;  /* 0x009896800000995d */ /* 0x010fea0003900000 */
[----:B------:R-:W4:Y:S02]  /*1a910*/  @!P1 SYNCS.PHASECHK.TRANS64 P1, [R5+URZ+0x16860], R0 ;  /* 0x01686000050095a7 */ /* 0x000f24000802007f */
[----:B----4-:R-:W-:Y:S05]  /*1a920*/  @!P1 BRA `(.L_x_1417) ;  /* 0xfffffffc00f09947 */ /* 0x010fea000383ffff */
[----:B------:R-:W-:Y:S05]  /*1a930*/  BRA `(.L_x_1559) ;  /* 0xffffffb8000c7947 */ /* 0x000fea000383ffff */
.L_x_1560:
        /* <DEDUP_REMOVED lines=12> */
.L_x_3170:


//--------------------- .text._ZN7cutlass13device_kernelIN5flash11enable_sm90INS1_16FlashAttnFwdSm90INS1_25CollectiveMainloopFwdSm90ILi2EN4cute5tupleIJNS5_1CILi1EEES8_S8_EEENS6_IJNS7_ILi192EEENS7_ILi128EEENS7_ILi64EEEEEELi64ENS_10bfloat16_tEfNS_4arch4Sm90ELb0ELb1ELb0ELb1ELb1ELb1ELb0ELb1ELb1ELb1ELb1ELb0EEENS1_21CollectiveEpilogueFwdINS6_IJSA_SC_SB_EEES9_SE_SG_Li384ELb1ELb1ELb1ELb0EEENS1_36VarlenDynamicPersistentTileSchedulerILi192ELi128ELi384ELi128ELb1ELb1ELb1ELb1ELb0ELb1EEEEEEEEEvNT_6ParamsE --------------------------
	.section	.text._ZN7cutlass13device_kernelIN5flash11enable_sm90INS1_16FlashAttnFwdSm90INS1_25CollectiveMainloopFwdSm90ILi2EN4cute5tupleIJNS5_1CILi1EEES8_S8_EEENS6_IJNS7_ILi192EEENS7_ILi128EEENS7_ILi64EEEEEELi64ENS_10bfloat16_tEfNS_4arch4Sm90ELb0ELb1ELb0ELb1ELb1ELb1ELb0ELb1ELb1ELb1ELb1ELb0EEENS1_21CollectiveEpilogueFwdINS6_IJSA_SC_SB_EEES9_SE_SG_Li384ELb1ELb1ELb1ELb0EEENS1_36VarlenDynamicPersistentTileSchedulerILi192ELi128ELi384ELi128ELb1ELb1ELb1ELb1ELb0ELb1EEEEEEEEEvNT_6ParamsE,"ax",@progbits
	.align	128
.text._ZN7cutlass13device_kernelIN5flash11enable_sm90INS1_16FlashAttnFwdSm90INS1_25CollectiveMainloopFwdSm90ILi2EN4cute5tupleIJNS5_1CILi1EEES8_S8_EEENS6_IJNS7_ILi192EEENS7_ILi128EEENS7_ILi64EEEEEELi64ENS_10bfloat16_tEfNS_4arch4Sm90ELb0ELb1ELb0ELb1ELb1ELb1ELb0ELb1ELb1ELb1ELb1ELb0EEENS1_21CollectiveEpilogueFwdINS6_IJSA_SC_SB_EEES9_SE_SG_Li384ELb1ELb1ELb1ELb0EEENS1_36VarlenDynamicPersistentTileSchedulerILi192ELi128ELi384ELi128ELb1ELb1ELb1ELb1ELb0ELb1EEEEEEEEEvNT_6ParamsE:
        .type           _ZN7cutlass13device_kernelIN5flash11enable_sm90INS1_16FlashAttnFwdSm90INS1_25CollectiveMainloopFwdSm90ILi2EN4cute5tupleIJNS5_1CILi1EEES8_S8_EEENS6_IJNS7_ILi192EEENS7_ILi128EEENS7_ILi64EEEEEELi64ENS_10bfloat16_tEfNS_4arch4Sm90ELb0ELb1ELb0ELb1ELb1ELb1ELb0ELb1ELb1ELb1ELb1ELb0EEENS1_21CollectiveEpilogueFwdINS6_IJSA_SC_SB_EEES9_SE_SG_Li384ELb1ELb1ELb1ELb0EEENS1_36VarlenDynamicPersistentTileSchedulerILi192ELi128ELi384ELi128ELb1ELb1ELb1ELb1ELb0ELb1EEEEEEEEEvNT_6ParamsE,@function
        .size           _ZN7cutlass13device_kernelIN5flash11enable_sm90INS1_16FlashAttnFwdSm90INS1_25CollectiveMainloopFwdSm90ILi2EN4cute5tupleIJNS5_1CILi1EEES8_S8_EEENS6_IJNS7_ILi192EEENS7_ILi128EEENS7_ILi64EEEEEELi64ENS_10bfloat16_tEfNS_4arch4Sm90ELb0ELb1ELb0ELb1ELb1ELb1ELb0ELb1ELb1ELb1ELb1ELb0EEENS1_21CollectiveEpilogueFwdINS6_IJSA_SC_SB_EEES9_SE_SG_Li384ELb1ELb1ELb1ELb0EEENS1_36VarlenDynamicPersistentTileSchedulerILi192ELi128ELi384ELi128ELb1ELb1ELb1ELb1ELb0ELb1EEEEEEEEEvNT_6ParamsE,(.L_x_3171 - _ZN7cutlass13device_kernelIN5flash11enable_sm90INS1_16FlashAttnFwdSm90INS1_25CollectiveMainloopFwdSm90ILi2EN4cute5tupleIJNS5_1CILi1EEES8_S8_EEENS6_IJNS7_ILi192EEENS7_ILi128EEENS7_ILi64EEEEEELi64ENS_10bfloat16_tEfNS_4arch4Sm90ELb0ELb1ELb0ELb1ELb1ELb1ELb0ELb1ELb1ELb1ELb1ELb0EEENS1_21CollectiveEpilogueFwdINS6_IJSA_SC_SB_EEES9_SE_SG_Li384ELb1ELb1ELb1ELb0EEENS1_36VarlenDynamicPersistentTileSchedulerILi192ELi128ELi384ELi128ELb1ELb1ELb1ELb1ELb0ELb1EEEEEEEEEvNT_6ParamsE)
        .other          _ZN7cutlass13device_kernelIN5flash11enable_sm90INS1_16FlashAttnFwdSm90INS1_25CollectiveMainloopFwdSm90ILi2EN4cute5tupleIJNS5_1CILi1EEES8_S8_EEENS6_IJNS7_ILi192EEENS7_ILi128EEENS7_ILi64EEEEEELi64ENS_10bfloat16_tEfNS_4arch4Sm90ELb0ELb1ELb0ELb1ELb1ELb1ELb0ELb1ELb1ELb1ELb1ELb0EEENS1_21CollectiveEpilogueFwdINS6_IJSA_SC_SB_EEES9_SE_SG_Li384ELb1ELb1ELb1ELb0EEENS1_36VarlenDynamicPersistentTileSchedulerILi192ELi128ELi384ELi128ELb1ELb1ELb1ELb1ELb0ELb1EEEEEEEEEvNT_6ParamsE,@"STO_CUDA_ENTRY STV_DEFAULT"
_ZN7cutlass13device_kernelIN5flash11enable_sm90INS1_16FlashAttnFwdSm90INS1_25CollectiveMainloopFwdSm90ILi2EN4cute5tupleIJNS5_1CILi1EEES8_S8_EEENS6_IJNS7_ILi192EEENS7_ILi128EEENS7_ILi64EEEEEELi64ENS_10bfloat16_tEfNS_4arch4Sm90ELb0ELb1ELb0ELb1ELb1ELb1ELb0ELb1ELb1ELb1ELb1ELb0EEENS1_21CollectiveEpilogueFwdINS6_IJSA_SC_SB_EEES9_SE_SG_Li384ELb1ELb1ELb1ELb0EEENS1_36VarlenDynamicPersistentTileSchedulerILi192ELi128ELi384ELi128ELb1ELb1ELb1ELb1ELb0ELb1EEEEEEEEEvNT_6ParamsE:
        /* <DEDUP_REMOVED lines=18> */
.L_x_1562:
[----:B------:R-:W-:Y:S05]  /*0120*/  BSYNC B0 ;  /* 0x0000000000007941 */ /* 0x000fea0003800000 */
.L_x_1561:
        /* <DEDUP_REMOVED lines=41> */
.L_x_1563:
        /* <DEDUP_REMOVED lines=22> */
.L_x_1564:
        /* <DEDUP_REMOVED lines=18> */
.L_x_1565:
        /* <DEDUP_REMOVED lines=22> */
.L_x_1566:
        /* <DEDUP_REMOVED lines=22> */
.L_x_1567:
        /* <DEDUP_REMOVED lines=8> */
.L_x_1570:
[----:B------:R-:W-:-:S08]  /*0980*/  NOP ;  /* 0x0000000000007918 */ /* 0x000fd00000000000 */
[----:B------:R-:W0:Y:S02]  /*0990*/  USETMAXREG.TRY_ALLOC.CTAPOOL UP0, 0xa0 ;  /* 0x000000a0000079c8 */ /* 0x000e240008000600 */
[----:B0-----:R-:W-:-:S13]  /*09a0*/  PLOP3.LUT P0, PT, PT, PT, UP0, 0x80, 0x0 ;  /* 0x000000000000781c */ /* 0x001fda0003f0f008 */
[----:B------:R-:W-:Y:S05]  /*09b0*/  @!P0 BRA `(.L_x_1570) ;  /* 0xfffffffc00f08947 */ /* 0x000fea000383ffff */
[----:B------:R-:W0:Y:S01]  /*09c0*/  S2R R0, SR_TID.X ;  /* 0x0000000000007919 */ /* 0x000e220000002100 */
[----:B------:R-:W1:Y:S01]  /*09d0*/  S2UR UR38, SR_CgaCtaId ;  /* 0x00000000002679c3 */ /* 0x000e620000008800 */
[----:B------:R-:W-:Y:S01]  /*09e0*/  UMOV UR4, 0x400 ;  /* 0x0000040000047882 */ /* 0x000fe20000000000 */
[----:B------:R-:W-:-:S06]  /*09f0*/  LOP3.LUT R18, R18, 0xdfffffff, RZ, 0xc0, !PT ;  /* 0xdfffffff12127812 */ /* 0x000fcc00078ec0ff */
[----:B------:R-:W-:Y:S06]  /*0a00*/  BAR.ARV 0x8, 0x200 ;  /* 0x0208000000007b1d */ /* 0x000fec0000002000 */
[----:B-1----:R-:W-:-:S06]  /*0a10*/  ULEA UR4, UR38, UR4, 0x18 ;  /* 0x0000000426047291 */ /* 0x002fcc000f8ec03f */
[----:B------:R-:W-:Y:S01]  /*0a20*/  IMAD.U32 R2, RZ, RZ, UR4 ;  /* 0x00000004ff027e24 */ /* 0x000fe2000f8e00ff */
[----:B0-----:R-:W-:Y:S01]  /*0a30*/  SHF.R.U32.HI R0, RZ, 0x7, R0 ;  /* 0x00000007ff007819 */ /* 0x001fe20000011600 */
[----:B------:R-:W-:-:S03]  /*0a40*/  ULDC UR4, c[0x0][0xc3c] ;  /* 0x00030f0000047ab9 */ /* 0x000fc60000000800 */
[----:B------:R-:W-:-:S13]  /*0a50*/  ISETP.NE.AND P0, PT, R0, 0x1, PT ;  /* 0x000000010000780c */ /* 0x000fda0003f05270 */
[----:B------:R-:W-:Y:S01]  /*0a60*/  @P0 LOP3.LUT R18, R18, 0x20000000, RZ, 0xfc, !PT ;  /* 0x2000000012120812 */ /* 0x000fe200078efcff */
[----:B------:R-:W-:Y:S08]  /*0a70*/  @!P0 BAR.ARV 0x9, 0x100 ;  /* 0x0244000000008b1d */ /* 0x000ff00000002000 */
[----:B------:R-:W-:Y:S06]  /*0a80*/  BAR.SYNC.DEFER_BLOCKING 0x5, 0x200 ;  /* 0x0148000000007b1d */ /* 0x000fec0000010000 */
[----:B------:R-:W0:Y:S02]  /*0a90*/  LDS.128 R32, [R2+0x168d0] ;  /* 0x0168d00002207984 */ /* 0x000e240000000c00 */
[----:B------:R-:W-:Y:S06]  /*0aa0*/  BAR.ARV 0x4, 0x200 ;  /* 0x0108000000007b1d */ /* 0x000fec0000002000 */
[----:B0-----:R-:W-:-:S13]  /*0ab0*/  ISETP.GE.AND P0, PT, R35, UR4, PT ;  /* 0x0000000423007c0c */ /* 0x001fda000bf06270 */
[----:B------:R-:W-:Y:S05]  /*0ac0*/  @P0 BRA `(.L_x_1571) ;  /* 0x000001f800100947 */ /* 0x000fea0003800000 */
[----:B------:R-:W0:Y:S01]  /*0ad0*/  S2R R0, SR_TID.X ;  /* 0x0000000000007919 */ /* 0x000e220000002100 */
[----:B------:R-:W-:Y:S01]  /*0ae0*/  CS2R R22, SRZ ;  /* 0x0000000000167805 */ /* 0x000fe2000001ff00 */
[----:B------:R-:W-:Y:S01]  /*0af0*/  IMAD.MOV.U32 R154, RZ, RZ, RZ ;  /* 0x000000ffff9a7224 */ /* 0x000fe200078e00ff */
[----:B------:R-:W-:Y:S01]  /*0b00*/  ULOP3.LUT UR39, UR37, 0x1, URZ, 0xfc, !UPT ;  /* 0x0000000125277892 */ /* 0x000fe2000f8efc3f */
[----:B------:R-:W-:Y:S01]  /*0b10*/  UMOV UR36, URZ ;  /* 0x0000003f00247c82 */ /* 0x000fe20008000000 */
[----:B0-----:R-:W-:-:S05]  /*0b20*/  VIADD R13, R0, 0xffffff80 ;  /* 0xffffff80000d7836 */ /* 0x001fca0000000000 */
[----:B------:R-:W-:-:S04]  /*0b30*/  SHF.R.S32.HI R0, RZ, 0x1f, R13 ;  /* 0x0000001fff007819 */ /* 0x000fc8000001140d */
[CC--:B------:R-:W-:Y:S02]  /*0b40*/  LEA.HI R3, R0.reuse, R13.reuse, RZ, 0x7 ;  /* 0x0000000d00037211 */ /* 0x0c0fe400078f38ff */
[CC--:B------:R-:W-:Y:S02]  /*0b50*/  LEA.HI R5, R0.reuse, R13.reuse, RZ, 0x4 ;  /* 0x0000000d00057211 */ /* 0x0c0fe400078f20ff */
[----:B------:R-:W-:Y:S02]  /*0b60*/  LOP3.LUT R4, R3, 0xffffff80, RZ, 0xc0, !PT ;  /* 0xffffff8003047812 */ /* 0x000fe400078ec0ff */
[----:B------:R-:W-:Y:S02]  /*0b70*/  SHF.R.S32.HI R12, RZ, 0x7, R3 ;  /* 0x00000007ff0c7819 */ /* 0x000fe40000011403 */
[----:B------:R-:W-:Y:S01]  /*0b80*/  SHF.R.S32.HI R6, RZ, 0x4, R5 ;  /* 0x00000004ff067819 */ /* 0x000fe20000011405 */
[----:B------:R-:W-:Y:S01]  /*0b90*/  IMAD.IADD R11, R13, 0x1, -R4 ;  /* 0x000000010d0b7824 */ /* 0x000fe200078e0a04 */
[----:B------:R-:W-:-:S02]  /*0ba0*/  LEA.HI R4, R0, R13, RZ, 0x5 ;  /* 0x0000000d00047211 */ /* 0x000fc400078f28ff */
[----:B------:R-:W-:Y:S02]  /*0bb0*/  LOP3.LUT R3, R5, 0x3fffff0, RZ, 0xc0, !PT ;  /* 0x03fffff005037812 */ /* 0x000fe400078ec0ff */
[----:B------:R-:W-:Y:S02]  /*0bc0*/  SHF.R.S32.HI R7, RZ, 0x1f, R11 ;  /* 0x0000001fff077819 */ /* 0x000fe4000001140b */
[----:B------:R-:W-:Y:S01]  /*0bd0*/  SHF.R.S32.HI R14, RZ, 0x5, R4 ;  /* 0x00000005ff0e7819 */ /* 0x000fe20000011404 */
[----:B------:R-:W-:Y:S01]  /*0be0*/  IMAD.HI R4, R12, 0x55555556, RZ ;  /* 0x555555560c047827 */ /* 0x000fe200078e02ff */
[----:B------:R-:W-:Y:S02]  /*0bf0*/  LEA.HI R8, R7, R11, RZ, 0x2 ;  /* 0x0000000b07087211 */ /* 0x000fe400078f10ff */
[----:B------:R-:W-:Y:S01]  /*0c00*/  LEA.HI R5, R5, R6, RZ, 0x1 ;  /* 0x0000000605057211 */ /* 0x000fe200078f08ff */
[----:B------:R-:W-:Y:S01]  /*0c10*/  IMAD.IADD R3, R13, 0x1, -R3 ;  /* 0x000000010d037824 */ /* 0x000fe200078e0a03 */
[----:B------:R-:W-:-:S02]  /*0c20*/  SHF.R.S32.HI R9, RZ, 0x2, R8 ;  /* 0x00000002ff097819 */ /* 0x000fc40000011408 */
[----:B------:R-:W-:Y:S02]  /*0c30*/  SHF.R.S32.HI R10, RZ, 0x1f, R8 ;  /* 0x0000001fff0a7819 */ /* 0x000fe40000011408 */
[----:B------:R-:W-:Y:S02]  /*0c40*/  LEA.HI R7, R7, R11, RZ, 0x5 ;  /* 0x0000000b07077211 */ /* 0x000fe400078f28ff */
[----:B------:R-:W-:Y:S02]  /*0c50*/  LEA.HI R10, R10, R9, RZ, 0x3 ;  /* 0x000000090a0a7211 */ /* 0x000fe400078f18ff */
[----:B------:R-:W-:Y:S02]  /*0c60*/  LOP3.LUT R5, R5, 0x1ffffffe, RZ, 0xc0, !PT ;  /* 0x1ffffffe05057812 */ /* 0x000fe400078ec0ff */
[----:B------:R-:W-:Y:S02]  /*0c70*/  LOP3.LUT R10, R10, 0xfffffff8, RZ, 0xc0, !PT ;  /* 0xfffffff80a0a7812 */ /* 0x000fe400078ec0ff */
[----:B------:R-:W-:Y:S01]  /*0c80*/  LEA.HI R4, R4, R4, RZ, 0x1 ;  /* 0x0000000404047211 */ /* 0x000fe200078f08ff */
[----:B------:R-:W-:Y:S01]  /*0c90*/  IMAD.IADD R5, R6, 0x1, -R5 ;  /* 0x0000000106057824 */ /* 0x000fe200078e0a05 */
[----:B------:R-:W-:Y:S01]  /*0ca0*/  SHF.R.S32.HI R7, RZ, 0x5, R7 ;  /* 0x00000005ff077819 */ /* 0x000fe20000011407 */
[----:B------:R-:W-:Y:S01]  /*0cb0*/  IMAD.IADD R10, R9, 0x1, -R10 ;  /* 0x00000001090a7824 */ /* 0x000fe200078e0a0a */
[----:B------:R-:W-:Y:S01]  /*0cc0*/  LOP3.LUT R8, R8, 0x7ffffffc, RZ, 0xc0, !PT ;  /* 0x7ffffffc08087812 */ /* 0x000fe200078ec0ff */
[----:B------:R-:W-:Y:S01]  /*0cd0*/  IMAD R6, R14, 0x10, R3 ;  /* 0x000000100e067824 */ /* 0x000fe200078e0203 */
[----:B------:R-:W-:Y:S01]  /*0ce0*/  LEA.HI R3, R0, R13, RZ, 0x2 ;  /* 0x0000000d00037211 */ /* 0x000fe200078f10ff */
[----:B------:R-:W-:-:S02]  /*0cf0*/  IMAD R4, R4, -0x3, R12 ;  /* 0xfffffffd04047824 */ /* 0x000fc400078e020c */
[----:B------:R-:W-:Y:S01]  /*0d00*/  IMAD R7, R7, 0x10, R10 ;  /* 0x0000001007077824 */ /* 0x000fe200078e020a */
[----:B------:R-:W-:Y:S01]  /*0d10*/  SHF.R.S32.HI R12, RZ, 0x2, R3 ;  /* 0x00000002ff0c7819 */ /* 0x000fe20000011403 */
[----:B------:R-:W-:Y:S02]  /*0d20*/  IMAD R6, R6, 0x8, R5 ;  /* 0x0000000806067824 */ /* 0x000fe400078e0205 */
[----:B------:R-:W-:Y:S01]  /*0d30*/  IMAD R9, R4, 0x40, R7 ;  /* 0x0000004004097824 */ /* 0x000fe200078e0207 */
[----:B------:R-:W-:Y:S01]  /*0d40*/  LEA.HI R4, R0, R13, RZ, 0x3 ;  /* 0x0000000d00047211 */ /* 0x000fe200078f18ff */
[----:B------:R-:W-:Y:S01]  /*0d50*/  VIADD R7, R12, 0x60 ;  /* 0x000000600c077836 */ /* 0x000fe20000000000 */
[----:B------:R-:W-:Y:S01]  /*0d60*/  SHF.R.S32.HI R0, RZ, 0x1f, R3 ;  /* 0x0000001fff007819 */ /* 0x000fe20000011403 */
[----:B------:R-:W-:Y:S01]  /*0d70*/  IMAD.IADD R8, R11, 0x1, -R8 ;  /* 0x000000010b087824 */ /* 0x000fe200078e0a08 */
[----:B------:R-:W-:Y:S01]  /*0d80*/  LOP3.LUT R3, R3, 0xfffffffc, RZ, 0xc0, !PT ;  /* 0xfffffffc03037812 */ /* 0x000fe200078ec0ff */
[----:B------:R-:W-:Y:S01]  /*0d90*/  STL [R1+0x5c], R9 ;  /* 0x00005c0901007387 */ /* 0x000fe20000100800 */
[----:B------:R-:W-:Y:S01]  /*0da0*/  LEA.HI R0, R0, R12, RZ, 0x3 ;  /* 0x0000000c00007211 */ /* 0x000fe200078f18ff */
[----:B------:R-:W-:Y:S01]  /*0db0*/  IMAD.SHL.U32 R155, R8, 0x2, RZ ;  /* 0x00000002089b7824 */ /* 0x000fe200078e00ff */
[----:B------:R-:W-:Y:S01]  /*0dc0*/  SHF.R.S32.HI R5, RZ, 0x3, R4 ;  /* 0x00000003ff057819 */ /* 0x000fe20000011404 */
[C---:B------:R-:W-:Y:S01]  /*0dd0*/  IMAD.IADD R10, R13.reuse, 0x1, -R3 ;  /* 0x000000010d0a7824 */ /* 0x040fe200078e0a03 */
[----:B------:R-:W-:Y:S01]  /*0de0*/  LOP3.LUT R4, R4, 0xfffffff8, RZ, 0xc0, !PT ;  /* 0xfffffff804047812 */ /* 0x000fe200078ec0ff */
[----:B------:R-:W-:Y:S01]  /*0df0*/  STL [R1+0xc], RZ ;  /* 0x00000cff01007387 */ /* 0x000fe20000100800 */
[----:B------:R-:W-:Y:S01]  /*0e00*/  LOP3.LUT R0, R0, 0xfffffff8, RZ, 0xc0, !PT ;  /* 0xfffffff800007812 */ /* 0x000fe200078ec0ff */
[C---:B------:R-:W-:Y:S01]  /*0e10*/  IMAD.SHL.U32 R152, R10.reuse, 0x4, RZ ;  /* 0x000000040a987824 */ /* 0x040fe200078e00ff */
[----:B------:R-:W-:Y:S01]  /*0e20*/  SHF.R.S32.HI R5, RZ, 0x1f, R7 ;  /* 0x0000001fff057819 */ /* 0x000fe20000011407 */
[----:B------:R-:W-:Y:S01]  /*0e30*/  IMAD.IADD R3, R13, 0x1, -R4 ;  /* 0x000000010d037824 */ /* 0x000fe200078e0a04 */
[----:B------:R-:W-:Y:S01]  /*0e40*/  LEA.HI R3, R10, R10, RZ, 0x1 ;  /* 0x0000000a0a037211 */ /* 0x000fe200078f08ff */
[----:B------:R-:W-:Y:S01]  /*0e50*/  IMAD.IADD R0, R12, 0x1, -R0 ;  /* 0x000000010c007824 */ /* 0x000fe200078e0a00 */
[----:B------:R-:W-:Y:S01]  /*0e60*/  LEA.HI R5, R5, R7, RZ, 0x3 ;  /* 0x0000000705057211 */ /* 0x000fe200078f18ff */
[----:B------:R-:W-:Y:S01]  /*0e70*/  IMAD.SHL.U32 R4, R7, 0x40, RZ ;  /* 0x0000004007047824 */ /* 0x000fe200078e00ff */
[----:B------:R-:W-:Y:S01]  /*0e80*/  LOP3.LUT R3, R3, 0x1ffffffe, RZ, 0xc0, !PT ;  /* 0x1ffffffe03037812 */ /* 0x000fe200078ec0ff */
[----:B------:R-:W-:Y:S01]  /*0e90*/  IMAD.SHL.U32 R16, R10, 0x8, RZ ;  /* 0x000000080a107824 */ /* 0x000fe200078e00ff */
[----:B------:R0:W-:Y:S01]  /*0ea0*/  STL [R1+0x44], R0 ;  /* 0x0000440001007387 */ /* 0x0001e20000100800 */
[----:B------:R-:W-:-:S02]  /*0eb0*/  IMAD.SHL.U32 R5, R5, 0x40, RZ ;  /* 0x0000004005057824 */ /* 0x000fc400078e00ff */
[----:B------:R-:W-:Y:S01]  /*0ec0*/  VIADD R19, R16, 0x20 ;  /* 0x0000002010137836 */ /* 0x000fe20000000000 */
[----:B------:R-:W-:Y:S01]  /*0ed0*/  SHF.R.S32.HI R17, RZ, 0x1f, R16 ;  /* 0x0000001fff117819 */ /* 0x000fe20000011410 */
[----:B------:R-:W-:Y:S01]  /*0ee0*/  IMAD.IADD R3, R10, 0x1, -R3 ;  /* 0x000000010a037824 */ /* 0x000fe200078e0a03 */
[----:B0-----:R-:W-:Y:S02]  /*0ef0*/  LOP3.LUT R0, R4, 0x1c0, RZ, 0xc0, !PT ;  /* 0x000001c004007812 */ /* 0x001fe400078ec0ff */
[----:B------:R-:W-:Y:S01]  /*0f00*/  LOP3.LUT R4, R5, 0xfffffe00, RZ, 0xc0, !PT ;  /* 0xfffffe0005047812 */ /* 0x000fe200078ec0ff */
[----:B------:R-:W-:Y:S01]  /*0f10*/  VIADD R5, R152, 0x10 ;  /* 0x0000001098057836 */ /* 0x000fe20000000000 */
[----:B------:R-:W-:Y:S01]  /*0f20*/  SHF.R.U32.HI R7, RZ, 0x3, R0 ;  /* 0x00000003ff077819 */ /* 0x000fe20000011600 */
[----:B------:R0:W-:Y:S04]  /*0f30*/  STL [R1+0x38], R0 ;  /* 0x0000380001007387 */ /* 0x0001e80000100800 */
[----:B------:R-:W-:Y:S04]  /*0f40*/  STL [R1+0x64], R7 ;  /* 0x0000640701007387 */ /* 0x000fe80000100800 */
[----:B------:R1:W-:Y:S01]  /*0f50*/  STL [R1+0x10], R5 ;  /* 0x0000100501007387 */ /* 0x0003e20000100800 */
[----:B0-----:R-:W-:-:S03]  /*0f60*/  LOP3.LUT R0, R0, 0x38, R16, 0xf8, !PT ;  /* 0x0000003800007812 */ /* 0x001fc600078ef810 */
[----:B------:R0:W-:Y:S01]  /*0f70*/  STL [R1+0x48], R4 ;  /* 0x0000480401007387 */ /* 0x0001e20000100800 */
[----:B-1----:R-:W-:Y:S01]  /*0f80*/  LOP3.LUT R5, R4, R0, R7, 0xf6, !PT ;  /* 0x0000000004057212 */ /* 0x002fe200078ef607 */
[----:B------:R-:W-:Y:S01]  /*0f90*/  IMAD.SHL.U32 R0, R6, 0x8, RZ ;  /* 0x0000000806007824 */ /* 0x000fe200078e00ff */
[----:B0-----:R-:W-:-:S05]  /*0fa0*/  SHF.R.S32.HI R4, RZ, 0x1f, R19 ;  /* 0x0000001fff047819 */ /* 0x001fca0000011413 */
[----:B------:R0:W-:Y:S04]  /*0fb0*/  STL [R1+0x8], R4 ;  /* 0x0000080401007387 */ /* 0x0001e80000100800 */
[----:B------:R1:W-:Y:S01]  /*0fc0*/  STL [R1+0x60], R0 ;  /* 0x0000600001007387 */ /* 0x0003e20000100800 */
[----:B0-----:R-:W-:Y:S02]  /*0fd0*/  IMAD R4, R5, 0x2, R2 ;  /* 0x0000000205047824 */ /* 0x001fe400078e0202 */
[----:B-1----:R-:W-:-:S03]  /*0fe0*/  IMAD R0, R3, 0x8, R9 ;  /* 0x0000000803007824 */ /* 0x002fc600078e0209 */
[----:B------:R0:W-:Y:S04]  /*0ff0*/  STL [R1+0x58], R4 ;  /* 0x0000580401007387 */ /* 0x0001e80000100800 */
[----:B------:R0:W-:Y:S02]  /*1000*/  STL [R1+0x34], R0 ;  /* 0x0000340001007387 */ /* 0x0001e40000100800 */
.L_x_1787:
[----:B------:R-:W-:Y:S05]  /*1010*/  YIELD ;  /* 0x0000000000007946 */ /* 0x000fea0003800000 */
[----:B------:R-:W-:Y:S01]  /*1020*/  ULDC.64 UR4, c[0x0][0xa28] ;  /* 0x00028a0000047ab9 */ /* 0x000fe20000000a00 */
[----:B-123--:R-:W1:Y:S01]  /*1030*/  LDC.64 R6, c[0x0][0xa08] ;  /* 0x00028200ff067b82 */ /* 0x00ee620000000a00 */
[----:B------:R-:W-:Y:S01]  /*1040*/  ISETP.NE.U32.AND P1, PT, RZ, UR4, PT ;  /* 0x00000004ff007c0c */ /* 0x000fe2000bf25070 */
[----:B------:R-:W-:Y:S02]  /*1050*/  IMAD.MOV.U32 R13, RZ, RZ, RZ ;  /* 0x000000ffff0d7224 */ /* 0x000fe400078e00ff */
[----:B------:R-:W-:Y:S01]  /*1060*/  IMAD.MOV.U32 R67, RZ, RZ, RZ ;  /* 0x000000ffff437224 */ /* 0x000fe200078e00ff */
[----:B------:R-:W-:Y:S01]  /*1070*/  ISETP.NE.AND.EX P1, PT, RZ, UR5, PT, P1 ;  /* 0x00000005ff007c0c */ /* 0x000fe2000bf25310 */
[----:B------:R-:W-:-:S02]  /*1080*/  ULDC.64 UR4, c[0x0][0xa18] ;  /* 0x0002860000047ab9 */ /* 0x000fc40000000a00 */
[----:B------:R-:W-:-:S04]  /*1090*/  ISETP.NE.U32.AND P2, PT, RZ, UR4, PT ;  /* 0x00000004ff007c0c */ /* 0x000fc8000bf45070 */
[----:B------:R-:W-:Y:S01]  /*10a0*/  ISETP.NE.AND.EX P2, PT, RZ, UR5, PT, P2 ;  /* 0x00000005ff007c0c */ /* 0x000fe2000bf45320 */
[----:B------:R-:W-:Y:S02]  /*10b0*/  ULDC.64 UR4, c[0x0][0xa08] ;  /* 0x0002820000047ab9 */ /* 0x000fe40000000a00 */
[----:B------:R-:W-:-:S03]  /*10c0*/  ISETP.NE.U32.AND P0, PT, RZ, UR4, PT ;  /* 0x00000004ff007c0c */ /* 0x000fc6000bf05070 */
[----:B0-----:R-:W0:Y:S01]  /*10d0*/  @P1 LDC.64 R4, c[0x0][0xa28] ;  /* 0x00028a00ff041b82 */ /* 0x001e220000000a00 */
[----:B------:R-:W-:Y:S01]  /*10e0*/  ISETP.NE.AND.EX P0, PT, RZ, UR5, PT, P0 ;  /* 0x00000005ff007c0c */ /* 0x000fe2000bf05300 */
[----:B-1----:R-:W-:-:S06]  /*10f0*/  IMAD.WIDE R10, R35, 0x4, R6 ;  /* 0x00000004230a7825 */ /* 0x002fcc00078e0206 */
[----:B------:R-:W1:Y:S01]  /*1100*/  @P2 LDC.64 R8, c[0x0][0xa18] ;  /* 0x00028600ff082b82 */ /* 0x000e620000000a00 */
[----:B------:R-:W-:Y:S02]  /*1110*/  ULDC UR4, c[0x0][0x288] ;  /* 0x0000a20000047ab9 */ /* 0x000fe40000000800 */
[----:B------:R-:W-:Y:S01]  /*1120*/  IMAD.U32 R156, RZ, RZ, UR4 ;  /* 0x00000004ff9c7e24 */ /* 0x000fe2000f8e00ff */
[----:B------:R-:W-:Y:S02]  /*1130*/  ULDC.64 UR4, c[0x0][0x418] ;  /* 0x0001060000047ab9 */ /* 0x000fe40000000a00 */
[----:B------:R2:W5:Y:S01]  /*1140*/  @P0 LDG.E R67, desc[UR42][R10.64] ;  /* 0x0000002a0a430981 */ /* 0x000562000c1e1900 */
[----:B0-----:R-:W-:-:S05]  /*1150*/  @P1 IMAD.WIDE R4, R35, 0x4, R4 ;  /* 0x0000000423041825 */ /* 0x001fca00078e0204 */
[----:B------:R2:W5:Y:S01]  /*1160*/  @P1 LDG.E R13, desc[UR42][R4.64] ;  /* 0x0000002a040d1981 */ /* 0x000562000c1e1900 */
[----:B-1----:R-:W-:-:S05]  /*1170*/  @P2 IMAD.WIDE R6, R35, 0x4, R8 ;  /* 0x0000000423062825 */ /* 0x002fca00078e0208 */
[----:B------:R2:W5:Y:S01]  /*1180*/  @P2 LDG.E R156, desc[UR42][R6.64] ;  /* 0x0000002a069c2981 */ /* 0x000562000c1e1900 */
[----:B------:R-:W-:-:S03]  /*1190*/  UISETP.NE.U32.AND UP0, UPT, UR4, URZ, UPT ;  /* 0x0000003f0400728c */ /* 0x000fc6000bf05070 */
[----:B------:R-:W-:Y:S01]  /*11a0*/  ULDC UR4, c[0x0][0x424] ;  /* 0x0001090000047ab9 */ /* 0x000fe20000000800 */
[----:B------:R-:W-:-:S03]  /*11b0*/  UISETP.NE.AND.EX UP0, UPT, UR5, URZ, UPT, UP0 ;  /* 0x0000003f0500728c */ /* 0x000fc6000bf05300 */
[----:B------:R-:W-:Y:S01]  /*11c0*/  ULDC UR5, c[0x0][0x2f0] ;  /* 0x0000bc0000057ab9 */ /* 0x000fe20000000800 */
[----:B------:R-:W-:-:S04]  /*11d0*/  USEL UR4, UR4, 0x1, UP0 ;  /* 0x0000000104047887 */ /* 0x000fc80008000000 */
[----:B------:R-:W-:-:S03]  /*11e0*/  UIMAD UR4, UR4, UR5, URZ ;  /* 0x00000005040472a4 */ /* 0x000fc6000f8e023f */
[----:B------:R-:W-:Y:S02]  /*11f0*/  ULDC UR5, c[0x0][0x348] ;  /* 0x0000d20000057ab9 */ /* 0x000fe40000000800 */
[----:B------:R-:W-:Y:S02]  /*1200*/  IMAD.U32 R25, RZ, RZ, UR5 ;  /* 0x00000005ff197e24 */ /* 0x000fe4000f8e00ff */
[----:B------:R-:W-:Y:S01]  /*1210*/  IMAD.U32 R30, RZ, RZ, UR4 ;  /* 0x00000004ff1e7e24 */ /* 0x000fe2000f8e00ff */
[----:B--2-4-:R-:W-:Y:S06]  /*1220*/  @P2 BRA `(.L_x_1572) ;  /* 0x0000000000242947 */ /* 0x014fec0003800000 */
        /* <DEDUP_REMOVED lines=9> */
.L_x_1572:
        /* <DEDUP_REMOVED lines=10> */
[----:B------:R-:W0:Y:S02]  /*1360*/  LDC.64 R30, c[0x0][0xa20] ;  /* 0x00028800ff1e7b82 */ /* 0x000e240000000a00 */
[----:B0-----:R-:W-:-:S06]  /*1370*/  IMAD.WIDE R30, R35, 0x4, R30 ;  /* 0x00000004231e7825 */ /* 0x001fcc00078e021e */
[----:B------:R0:W5:Y:S01]  /*1380*/  LDG.E R30, desc[UR42][R30.64] ;  /* 0x0000002a1e1e7981 */ /* 0x000162000c1e1900 */
[----:B------:R-:W-:Y:S05]  /*1390*/  BRA `(.L_x_1574) ;  /* 0x0000000000107947 */ /* 0x000fea0003800000 */
.L_x_1573:
[----:B------:R-:W-:Y:S05]  /*13a0*/  @!P0 BRA `(.L_x_1574) ;  /* 0x00000000000c8947 */ /* 0x000fea0003800000 */
[----:B------:R-:W2:Y:S04]  /*13b0*/  LDG.E R3, desc[UR42][R10.64] ;  /* 0x0000002a0a037981 */ /* 0x000ea8000c1e1900 */
[----:B------:R-:W2:Y:S02]  /*13c0*/  LDG.E R30, desc[UR42][R10.64+0x4] ;  /* 0x0000042a0a1e7981 */ /* 0x000ea4000c1e1900 */
[----:B--2---:R-:W-:-:S07]  /*13d0*/  IMAD.IADD R30, R30, 0x1, -R3 ;  /* 0x000000011e1e7824 */ /* 0x004fce00078e0a03 */
.L_x_1574:
[----:B------:R-:W-:Y:S01]  /*13e0*/  ULDC.64 UR4, c[0x0][0xa10] ;  /* 0x0002840000047ab9 */ /* 0x000fe20000000a00 */
[----:B------:R-:W1:Y:S01]  /*13f0*/  LDC R4, c[0x0][0x448] ;  /* 0x00011200ff047b82 */ /* 0x000e620000000800 */
[----:B------:R-:W-:-:S04]  /*1400*/  ISETP.NE.U32.AND P0, PT, RZ, UR4, PT ;  /* 0x00000004ff007c0c */ /* 0x000fc8000bf05070 */
[----:B------:R-:W-:Y:S01]  /*1410*/  ISETP.NE.AND.EX P0, PT, RZ, UR5, PT, P0 ;  /* 0x00000005ff007c0c */ /* 0x000fe2000bf05300 */
[----:B------:R-:W-:Y:S02]  /*1420*/  ULDC.64 UR4, c[0x0][0xa30] ;  /* 0x00028c0000047ab9 */ /* 0x000fe40000000a00 */
[----:B------:R-:W-:-:S04]  /*1430*/  ISETP.NE.U32.AND P1, PT, RZ, UR4, PT ;  /* 0x00000004ff007c0c */ /* 0x000fc8000bf25070 */
[----:B------:R-:W-:-:S06]  /*1440*/  ISETP.NE.AND.EX P1, PT, RZ, UR5, PT, P1 ;  /* 0x00000005ff007c0c */ /* 0x000fcc000bf25310 */
[----:B------:R-:W2:Y:S08]  /*1450*/  @P0 LDC.64 R6, c[0x0][0xa10] ;  /* 0x00028400ff060b82 */ /* 0x000eb00000000a00 */
[----:B------:R-:W3:Y:S01]  /*1460*/  @P1 LDC.64 R8, c[0x0][0xa30] ;  /* 0x00028c00ff081b82 */ /* 0x000ee20000000a00 */
[----:B--2---:R-:W-:-:S05]  /*1470*/  @P0 IMAD.WIDE R6, R35, 0x4, R6 ;  /* 0x0000000423060825 */ /* 0x004fca00078e0206 */
[----:B------:R-:W2:Y:S04]  /*1480*/  @P0 LDG.E R0, desc[UR42][R6.64] ;  /* 0x0000002a06000981 */ /* 0x000ea8000c1e1900 */
[----:B------:R-:W2:Y:S01]  /*1490*/  @P0 LDG.E R3, desc[UR42][R6.64+0x4] ;  /* 0x0000042a06030981 */ /* 0x000ea2000c1e1900 */
[----:B-----5:R-:W-:Y:S02]  /*14a0*/  IMAD.MOV.U32 R24, RZ, RZ, R30 ;  /* 0x000000ffff187224 */ /* 0x020fe400078e001e */
[----:B---3--:R-:W-:-:S05]  /*14b0*/  @P1 IMAD.WIDE R8, R35, 0x4, R8 ;  /* 0x0000000423081825 */ /* 0x008fca00078e0208 */
[----:B------:R3:W5:Y:S01]  /*14c0*/  @P1 LDG.E R24, desc[UR42][R8.64] ;  /* 0x0000002a08181981 */ /* 0x000762000c1e1900 */
[----:B-1----:R-:W-:Y:S01]  /*14d0*/  ISETP.NE.AND P1, PT, R4, 0x1, PT ;  /* 0x000000010400780c */ /* 0x002fe20003f25270 */
[----:B------:R-:W-:Y:S01]  /*14e0*/  IMAD.IADD R14, R30, 0x1, -R13 ;  /* 0x000000011e0e7824 */ /* 0x000fe200078e0a0d */
[----:B------:R-:W1:Y:S01]  /*14f0*/  LDC.64 R4, c[0x0][0x9e0] ;  /* 0x00027800ff047b82 */ /* 0x000e620000000a00 */
[----:B------:R-:W-:-:S05]  /*1500*/  IMAD R20, R33, 0xc0, RZ ;  /* 0x000000c021147824 */ /* 0x000fca00078e02ff */
[----:B------:R4:W-:Y:S05]  /*1510*/  STL [R1+0x14], R20 ;  /* 0x0000141401007387 */ /* 0x0009ea0000100800 */
[----:B------:R-:W0:Y:S08]  /*1520*/  @P1 LDC R11, c[0x0][0x44c] ;  /* 0x00011300ff0b1b82 */ /* 0x000e300000000800 */
[----:B------:R-:W3:Y:S01]  /*1530*/  @P1 LDC R10, c[0x0][0x450] ;  /* 0x00011400ff0a1b82 */ /* 0x000ee20000000800 */
[----:B-1----:R-:W-:Y:S01]  /*1540*/  ISETP.GE.AND P2, PT, R5, 0x1, PT ;  /* 0x000000010500780c */ /* 0x002fe20003f46270 */
[----:B--2---:R-:W-:-:S02]  /*1550*/  @P0 IMAD.IADD R25, R3, 0x1, -R0 ;  /* 0x0000000103190824 */ /* 0x004fc400078e0a00 */
[----:B------:R-:W-:Y:S02]  /*1560*/  VIADD R0, R20, 0xbf ;  /* 0x000000bf14007836 */ /* 0x000fe40000000000 */
[----:B------:R-:W-:Y:S02]  /*1570*/  IMAD.IADD R15, R14, 0x1, R25 ;  /* 0x000000010e0f7824 */ /* 0x000fe400078e0219 */
[----:B0-----:R-:W-:-:S03]  /*1580*/  @P1 IMAD.HI.U32 R3, R0, R11, RZ ;  /* 0x0000000b00031227 */ /* 0x001fc600078e00ff */
[----:B------:R4:W-:Y:S01]  /*1590*/  STL [R1], R15 ;  /* 0x0000000f01007387 */ /* 0x0009e20000100800 */
[----:B------:R-:W-:Y:S01]  /*15a0*/  IMAD.MOV.U32 R6, RZ, RZ, R0 ;  /* 0x000000ffff067224 */ /* 0x000fe200078e0000 */
[----:B---3--:R-:W-:Y:S01]  /*15b0*/  @P1 SHF.R.U32.HI R6, RZ, R10, R3 ;  /* 0x0000000aff061219 */ /* 0x008fe20000011603 */
[C---:B------:R-:W-:Y:S01]  /*15c0*/  VIADD R0, R15.reuse, 0x7f ;  /* 0x0000007f0f007836 */ /* 0x040fe20000000000 */
[----:B------:R-:W-:-:S04]  /*15d0*/  IADD3 R7, R15, 0x1, -R156 ;  /* 0x000000010f077810 */ /* 0x000fc80007ffe89c */
[----:B------:R-:W-:Y:S01]  /*15e0*/  SHF.R.S32.HI R3, RZ, 0x1f, R0 ;  /* 0x0000001fff037819 */ /* 0x000fe20000011400 */
[----:B------:R-:W-:-:S03]  /*15f0*/  IMAD.IADD R9, R7, 0x1, R6 ;  /* 0x0000000107097824 */ /* 0x000fc600078e0206 */
[----:B------:R-:W-:Y:S01]  /*1600*/  LEA.HI R3, R3, R0, RZ, 0x7 ;  /* 0x0000000003037211 */ /* 0x000fe200078f38ff */
[----:B------:R-:W-:-:S03]  /*1610*/  IMAD.IADD R4, R9, 0x1, R4 ;  /* 0x0000000109047824 */ /* 0x000fc600078e0204 */
[----:B------:R-:W-:Y:S01]  /*1620*/  SHF.R.S32.HI R29, RZ, 0x7, R3 ;  /* 0x00000007ff1d7819 */ /* 0x000fe20000011403 */
[----:B----4-:R-:W-:Y:S06]  /*1630*/  @!P2 BRA `(.L_x_1575) ;  /* 0x000000000048a947 */ /* 0x010fec0003800000 */
        /* <DEDUP_REMOVED lines=11> */
.L_x_1577:
[----:B------:R-:W-:-:S13]  /*16f0*/  ISETP.NE.AND P0, PT, R5, 0x1, PT ;  /* 0x000000010500780c */ /* 0x000fda0003f05270 */
[----:B------:R-:W0:Y:S02]  /*1700*/  @P0 LDC.64 R6, c[0x0][0x9e8] ;  /* 0x00027a00ff060b82 */ /* 0x000e240000000a00 */
[----:B0-----:R-:W-:-:S05]  /*1710*/  @P0 IMAD.HI.U32 R6, R0, R6, RZ ;  /* 0x0000000600060227 */ /* 0x001fca00078e00ff */
[----:B------:R-:W-:-:S07]  /*1720*/  @P0 SHF.R.U32.HI R0, RZ, R7, R6 ;  /* 0x00000007ff000219 */ /* 0x000fce0000011606 */
.L_x_1578:
[----:B------:R-:W-:Y:S05]  /*1730*/  BSYNC B0 ;  /* 0x0000000000007941 */ /* 0x000fea0003800000 */
.L_x_1576:
[----:B------:R-:W-:-:S05]  /*1740*/  IMAD R3, R0, R5, R5 ;  /* 0x0000000500037224 */ /* 0x000fca00078e0205 */
[----:B------:R-:W-:-:S07]  /*1750*/  VIMNMX R4, R4, R3, PT ;  /* 0x0000000304047248 */ /* 0x000fce0003fe0100 */
.L_x_1575:
[----:B------:R-:W0:Y:S01]  /*1760*/  @P1 LDC R0, c[0x0][0x44c] ;  /* 0x00011300ff001b82 */ /* 0x000e220000000800 */
[----:B------:R-:W-:Y:S01]  /*1770*/  VIADD R4, R4, 0x7f ;  /* 0x0000007f04047836 */ /* 0x000fe20000000000 */
[----:B------:R-:W-:Y:S01]  /*1780*/  ULDC UR4, c[0x0][0x9dc] ;  /* 0x0002770000047ab9 */ /* 0x000fe20000000800 */
[----:B------:R-:W-:Y:S02]  /*1790*/  IMAD.MOV.U32 R6, RZ, RZ, R20 ;  /* 0x000000ffff067224 */ /* 0x000fe400078e0014 */
[----:B------:R-:W-:Y:S01]  /*17a0*/  IMAD.IADD R89, R15, 0x1, -R156 ;  /* 0x000000010f597824 */ /* 0x000fe200078e0a9c */
[----:B------:R-:W-:Y:S02]  /*17b0*/  SHF.R.S32.HI R3, RZ, 0x1f, R4 ;  /* 0x0000001fff037819 */ /* 0x000fe40000011404 */
[----:B------:R-:W1:Y:S02]  /*17c0*/  @P1 LDC R7, c[0x0][0x450] ;  /* 0x00011400ff071b82 */ /* 0x000e640000000800 */
[----:B------:R-:W-:Y:S01]  /*17d0*/  LEA.HI R3, R3, R4, RZ, 0x7 ;  /* 0x0000000403037211 */ /* 0x000fe200078f38ff */
[----:B0-----:R-:W-:-:S05]  /*17e0*/  @P1 IMAD.HI.U32 R0, R20, R0, RZ ;  /* 0x0000000014001227 */ /* 0x001fca00078e00ff */
[----:B-1----:R-:W-:Y:S02]  /*17f0*/  @P1 SHF.R.U32.HI R6, RZ, R7, R0 ;  /* 0x00000007ff061219 */ /* 0x002fe40000011600 */
[----:B------:R-:W-:-:S03]  /*1800*/  SHF.R.S32.HI R0, RZ, 0x7, R3 ;  /* 0x00000007ff007819 */ /* 0x000fc60000011403 */
[----:B------:R-:W-:Y:S01]  /*1810*/  IMAD.IADD R3, R89, 0x1, R6 ;  /* 0x0000000159037824 */ /* 0x000fe200078e0206 */
[----:B------:R-:W-:-:S03]  /*1820*/  VIMNMX R8, R29, R0, PT ;  /* 0x000000001d087248 */ /* 0x000fc60003fe0100 */
[----:B------:R-:W-:Y:S01]  /*1830*/  VIADD R0, R3, -UR4 ;  /* 0x8000000403007c36 */ /* 0x000fe20008000000 */
        /* <DEDUP_REMOVED lines=11> */
.L_x_1581:
[----:B------:R-:W-:-:S13]  /*18f0*/  ISETP.NE.AND P0, PT, R5, 0x1, PT ;  /* 0x000000010500780c */ /* 0x000fda0003f05270 */
[----:B------:R-:W0:Y:S02]  /*1900*/  @P0 LDC.64 R6, c[0x0][0x9e8] ;  /* 0x00027a00ff060b82 */ /* 0x000e240000000a00 */
[----:B0-----:R-:W-:-:S05]  /*1910*/  @P0 IMAD.HI.U32 R4, R3, R6, RZ ;  /* 0x0000000603040227 */ /* 0x001fca00078e00ff */
[----:B------:R-:W-:-:S07]  /*1920*/  @P0 SHF.R.U32.HI R3, RZ, R7, R4 ;  /* 0x00000007ff030219 */ /* 0x000fce0000011604 */
.L_x_1582:
[----:B------:R-:W-:Y:S05]  /*1930*/  BSYNC B0 ;  /* 0x0000000000007941 */ /* 0x000fea0003800000 */
.L_x_1580:
[----:B------:R-:W-:-:S05]  /*1940*/  IMAD R3, R3, R5, RZ ;  /* 0x0000000503037224 */ /* 0x000fca00078e02ff */
[----:B------:R-:W-:-:S07]  /*1950*/  VIMNMX R0, R0, R3, !PT ;  /* 0x0000000300007248 */ /* 0x000fce0007fe0100 */
.L_x_1579:
[----:B------:R-:W-:Y:S01]  /*1960*/  SHF.R.S32.HI R3, RZ, 0x1f, R0 ;  /* 0x0000001fff037819 */ /* 0x000fe20000011400 */
[----:B------:R-:W-:Y:S01]  /*1970*/  BSSY B0, `(.L_x_1583) ;  /* 0x000002a000007945 */ /* 0x000fe20003800000 */
[----:B------:R-:W-:Y:S02]  /*1980*/  LOP3.LUT R13, R12, 0xff, RZ, 0xc0, !PT ;  /* 0x000000ff0c0d7812 */ /* 0x000fe400078ec0ff */
[----:B------:R-:W-:Y:S01]  /*1990*/  LEA.HI R3, R3, R0, RZ, 0x7 ;  /* 0x0000000003037211 */ /* 0x000fe200078f38ff */
[----:B------:R-:W-:Y:S01]  /*19a0*/  IMAD.MOV.U32 R0, RZ, RZ, RZ ;  /* 0x000000ffff007224 */ /* 0x000fe200078e00ff */
[----:B------:R-:W-:Y:S01]  /*19b0*/  SHF.R.U32.HI R4, RZ, 0x10, R12 ;  /* 0x00000010ff047819 */ /* 0x000fe2000001160c */
[----:B------:R0:W-:Y:S01]  /*19c0*/  STL [R1+0x54], R13 ;  /* 0x0000540d01007387 */ /* 0x0001e20000100800 */
[----:B------:R-:W-:-:S03]  /*19d0*/  SHF.R.S32.HI R3, RZ, 0x7, R3 ;  /* 0x00000007ff037819 */ /* 0x000fc60000011403 */
[----:B------:R0:W-:Y:S01]  /*19e0*/  STL [R1+0x4c], R4 ;  /* 0x00004c0401007387 */ /* 0x0001e20000100800 */
[----:B------:R-:W-:-:S04]  /*19f0*/  VIMNMX R9, RZ, R3, !PT ;  /* 0x00000003ff097248 */ /* 0x000fc80007fe0100 */
[----:B------:R-:W-:-:S13]  /*1a00*/  ISETP.GT.AND P0, PT, R8, R9, PT ;  /* 0x000000090800720c */ /* 0x000fda0003f04270 */
[----:B0-----:R-:W-:Y:S05]  /*1a10*/  @!P0 BRA `(.L_x_1584) ;  /* 0x00000000007c8947 */ /* 0x001fea0003800000 */
[----:B------:R-:W-:Y:S01]  /*1a20*/  ISETP.NE.AND P0, PT, R4, RZ, PT ;  /* 0x000000ff0400720c */ /* 0x000fe20003f05270 */
[----:B------:R-:W-:-:S03]  /*1a30*/  ULDC UR4, c[0x0][0x9f0] ;  /* 0x00027c0000047ab9 */ /* 0x000fc60000000800 */
[----:B------:R-:W-:-:S04]  /*1a40*/  SEL R11, R4, UR4, P0 ;  /* 0x00000004040b7c07 */ /* 0x000fc80008000000 */
[-C--:B------:R-:W-:Y:S02]  /*1a50*/  IABS R6, R11.reuse ;  /* 0x0000000b00067213 */ /* 0x080fe40000000000 */
[----:B------:R-:W-:Y:S02]  /*1a60*/  IADD3 R0, R11, -0x1, R8 ;  /* 0xffffffff0b007810 */ /* 0x000fe40007ffe008 */
[----:B------:R-:W0:Y:S01]  /*1a70*/  I2F.RP R3, R6 ;  /* 0x0000000600037306 */ /* 0x000e220000209400 */
[----:B------:R-:W-:Y:S02]  /*1a80*/  IABS R12, R11 ;  /* 0x0000000b000c7213 */ /* 0x000fe40000000000 */
[----:B------:R-:W-:-:S05]  /*1a90*/  IMAD.IADD R0, R0, 0x1, -R9 ;  /* 0x0000000100007824 */ /* 0x000fca00078e0a09 */
        /* <DEDUP_REMOVED lines=10> */
[----:B------:R-:W-:-:S04]  /*1b40*/  IMAD.HI.U32 R5, R5, R7, R4 ;  /* 0x0000000705057227 */ /* 0x000fc800078e0004 */
[----:B------:R-:W-:-:S04]  /*1b50*/  IMAD.MOV.U32 R4, RZ, RZ, R10 ;  /* 0x000000ffff047224 */ /* 0x000fc800078e000a */
        /* <DEDUP_REMOVED lines=11> */
.L_x_1584:
[----:B------:R-:W-:Y:S05]  /*1c10*/  BSYNC B0 ;  /* 0x0000000000007941 */ /* 0x000fea0003800000 */
.L_x_1583:
[----:B------:R-:W-:-:S05]  /*1c20*/  IMAD R3, R13, R0, R9 ;  /* 0x000000000d037224 */ /* 0x000fca00078e0209 */
        /* <DEDUP_REMOVED lines=35> */
.L_x_1587:
[----:B------:R-:W-:Y:S05]  /*1e60*/  BSYNC B6 ;  /* 0x0000000000067941 */ /* 0x000fea0003800000 */
.L_x_1586:
        /* <DEDUP_REMOVED lines=20> */
.L_x_1589:
[----:B------:R-:W-:Y:S05]  /*1fb0*/  BSYNC B6 ;  /* 0x0000000000067941 */ /* 0x000fea0003800000 */
.L_x_1588:
[----:B------:R-:W-:Y:S01]  /*1fc0*/  ULDC.64 UR4, c[0x0][0x9f8] ;  /* 0x00027e0000047ab9 */ /* 0x000fe20000000a00 */
[----:B------:R-:W2:Y:S01]  /*1fd0*/  LDL R41, [R1+0x44] ;  /* 0x0000440001297983 */ /* 0x000ea20000100800 */
[----:B------:R-:W-:-:S03]  /*1fe0*/  ISETP.NE.U32.AND P0, PT, RZ, UR4, PT ;  /* 0x00000004ff007c0c */ /* 0x000fc6000bf05070 */
[----:B------:R-:W3:Y:S01]  /*1ff0*/  LDL R40, [R1+0x38] ;  /* 0x0000380001287983 */ /* 0x000ee20000100800 */
[----:B------:R-:W-:Y:S01]  /*2000*/  ISETP.NE.AND.EX P0, PT, RZ, UR5, PT, P0 ;  /* 0x00000005ff007c0c */ /* 0x000fe2000bf05300 */
[----:B------:R-:W-:Y:S01]  /*2010*/  IMAD.MOV.U32 R68, RZ, RZ, R35 ;  /* 0x000000ffff447224 */ /* 0x000fe200078e0023 */
[----:B------:R-:W0:Y:S01]  /*2020*/  LDC R37, c[0x0][0x3f4] ;  /* 0x0000fd00ff257b82 */ /* 0x000e220000000800 */
[----:B------:R-:W4:Y:S04]  /*2030*/  LDL R39, [R1+0x64] ;  /* 0x0000640001277983 */ /* 0x000f280000100800 */
[----:B------:R-:W4:Y:S03]  /*2040*/  LDL R36, [R1+0x48] ;  /* 0x0000480001247983 */ /* 0x000f260000100800 */
[----:B------:R-:W1:Y:S01]  /*2050*/  LDC.64 R62, c[0x0][0x408] ;  /* 0x00010200ff3e7b82 */ /* 0x000e620000000a00 */
[----:B------:R-:W0:Y:S07]  /*2060*/  S2R R32, SR_TID.X ;  /* 0x0000000000207919 */ /* 0x000e2e0000002100 */
[----:B------:R-:W0:Y:S02]  /*2070*/  @P0 LDC.64 R4, c[0x0][0x9f8] ;  /* 0x00027e00ff040b82 */ /* 0x000e240000000a00 */
[----:B0-----:R-:W-:-:S06]  /*2080*/  @P0 IMAD.WIDE R4, R35, 0x4, R4 ;  /* 0x0000000423040825 */ /* 0x001fcc00078e0204 */
[----:B------:R-:W0:Y:S01]  /*2090*/  LDC.64 R34, c[0x0][0x3f8] ;  /* 0x0000fe00ff227b82 */ /* 0x000e220000000a00 */
[----:B------:R-:W-:Y:S01]  /*20a0*/  VIADD R42, R32, 0xffffff80 ;  /* 0xffffff80202a7836 */ /* 0x000fe20000000000 */
[----:B------:R1:W4:Y:S01]  /*20b0*/  @P0 LDG.E R68, desc[UR42][R4.64] ;  /* 0x0000002a04440981 */ /* 0x000322000c1e1900 */
[----:B------:R-:W-:Y:S01]  /*20c0*/  ISETP.GE.AND P0, PT, R16, R37, PT ;  /* 0x000000251000720c */ /* 0x000fe20003f06270 */
[----:B------:R-:W-:Y:S01]  /*20d0*/  IMAD.IADD R67, R67, 0x1, R30 ;  /* 0x0000000143437824 */ /* 0x000fe200078e021e */
[----:B------:R-:W-:Y:S01]  /*20e0*/  SHF.R.S32.HI R153, RZ, 0x1f, R152 ;  /* 0x0000001fff997819 */ /* 0x000fe20000011498 */
[----:B------:R-:W-:Y:S01]  /*20f0*/  IMAD.SHL.U32 R58, R37, 0x2, RZ ;  /* 0x00000002253a7824 */ /* 0x000fe200078e00ff */
[--C-:B------:R-:W-:Y:S02]  /*2100*/  SHF.R.S32.HI R38, RZ, 0x1f, R42.reuse ;  /* 0x0000001fff267819 */ /* 0x100fe4000001142a */
[----:B------:R-:W-:Y:S02]  /*2110*/  SHF.R.S32.HI R14, RZ, 0x1f, R42 ;  /* 0x0000001fff0e7819 */ /* 0x000fe4000001142a */
[----:B------:R-:W-:-:S02]  /*2120*/  LEA.HI R38, R38, R42, RZ, 0x2 ;  /* 0x0000002a26267211 */ /* 0x000fc400078f10ff */
[----:B------:R-:W-:Y:S02]  /*2130*/  LEA.HI R14, R14, R42, RZ, 0x2 ;  /* 0x0000002a0e0e7211 */ /* 0x000fe400078f10ff */
[----:B------:R-:W-:Y:S02]  /*2140*/  SHF.R.S32.HI R38, RZ, 0x2, R38 ;  /* 0x00000002ff267819 */ /* 0x000fe40000011426 */
[----:B------:R-:W-:Y:S02]  /*2150*/  LOP3.LUT R14, R14, 0xfffffffc, RZ, 0xc0, !PT ;  /* 0xfffffffc0e0e7812 */ /* 0x000fe400078ec0ff */
[----:B------:R-:W-:Y:S01]  /*2160*/  SHF.R.S32.HI R3, RZ, 0x1f, R38 ;  /* 0x0000001fff037819 */ /* 0x000fe20000011426 */
[----:B-1----:R-:W-:Y:S01]  /*2170*/  IMAD.WIDE.U32 R4, R38, R62, R152 ;  /* 0x0000003e26047225 */ /* 0x002fe200078e0098 */
[----:B------:R-:W-:Y:S02]  /*2180*/  LOP3.LUT R18, R18, 0xfffffffd, RZ, 0xc0, !PT ;  /* 0xfffffffd12127812 */ /* 0x000fe400078ec0ff */
[----:B0-----:R-:W-:Y:S01]  /*2190*/  SHF.L.U64.HI R66, R34, 0x7, R35 ;  /* 0x0000000722427819 */ /* 0x001fe20000010223 */
[----:B------:R-:W-:-:S02]  /*21a0*/  IMAD R0, R3, R34, RZ ;  /* 0x0000002203007224 */ /* 0x000fc400078e02ff */
[----:B------:R-:W-:Y:S02]  /*21b0*/  IMAD.IADD R14, R42, 0x1, -R14 ;  /* 0x000000012a0e7824 */ /* 0x000fe400078e0a0e */
[C---:B------:R-:W-:Y:S02]  /*21c0*/  IMAD R13, R38.reuse, R35, R0 ;  /* 0x00000023260d7224 */ /* 0x040fe400078e0200 */
[----:B------:R-:W-:Y:S01]  /*21d0*/  IMAD R0, R3, R62, RZ ;  /* 0x0000003e03007224 */ /* 0x000fe200078e02ff */
[----:B------:R-:W-:Y:S01]  /*21e0*/  SEL R3, R37, RZ, P0 ;  /* 0x000000ff25037207 */ /* 0x000fe20000000000 */
[----:B------:R-:W-:-:S04]  /*21f0*/  IMAD.WIDE.U32 R6, R38, R34, R152 ;  /* 0x0000002226067225 */ /* 0x000fc800078e0098 */
[----:B------:R-:W-:Y:S02]  /*2200*/  IMAD.IADD R3, R16, 0x1, R3 ;  /* 0x0000000110037824 */ /* 0x000fe400078e0203 */
[C---:B------:R-:W-:Y:S02]  /*2210*/  IMAD R15, R38.reuse, R63, R0 ;  /* 0x0000003f260f7224 */ /* 0x040fe400078e0200 */
[----:B------:R-:W-:Y:S01]  /*2220*/  IMAD.WIDE.U32 R8, R38, R34, R16 ;  /* 0x0000002226087225 */ /* 0x000fe200078e0010 */
[----:B------:R-:W-:-:S03]  /*2230*/  SHF.R.S32.HI R0, RZ, 0x1f, R3 ;  /* 0x0000001fff007819 */ /* 0x000fc60000011403 */
[----:B------:R-:W-:Y:S01]  /*2240*/  IMAD.WIDE.U32 R10, R38, R62, R16 ;  /* 0x0000003e260a7225 */ /* 0x000fe200078e0010 */
[----:B------:R-:W-:-:S03]  /*2250*/  LEA.HI R3, R0, R3, RZ, 0x3 ;  /* 0x0000000300037211 */ /* 0x000fc600078f18ff */
[----:B------:R-:W-:Y:S02]  /*2260*/  IMAD R59, R14, 0x60, R38 ;  /* 0x000000600e3b7824 */ /* 0x000fe400078e0226 */
[----:B------:R-:W-:Y:S02]  /*2270*/  IMAD.IADD R7, R7, 0x1, R13 ;  /* 0x0000000107077824 */ /* 0x000fe400078e020d */
[----:B------:R-:W-:Y:S01]  /*2280*/  IMAD.IADD R9, R13, 0x1, R9 ;  /* 0x000000010d097824 */ /* 0x000fe200078e0209 */
[----:B-----5:R-:W-:Y:S01]  /*2290*/  SHF.R.S32.HI R13, RZ, 0x1f, R24 ;  /* 0x0000001fff0d7819 */ /* 0x020fe20000011418 */
[----:B------:R-:W-:Y:S02]  /*22a0*/  IMAD.IADD R5, R5, 0x1, R15 ;  /* 0x0000000105057824 */ /* 0x000fe400078e020f */
[----:B------:R-:W-:Y:S02]  /*22b0*/  IMAD.IADD R11, R15, 0x1, R11 ;  /* 0x000000010f0b7824 */ /* 0x000fe400078e020b */
[----:B------:R-:W-:-:S02]  /*22c0*/  IMAD R12, R13, R34, RZ ;  /* 0x000000220d0c7224 */ /* 0x000fc400078e02ff */
[----:B------:R-:W-:Y:S01]  /*22d0*/  IMAD.WIDE.U32 R20, R24, R34, R6 ;  /* 0x0000002218147225 */ /* 0x000fe200078e0006 */
[----:B------:R-:W-:-:S03]  /*22e0*/  LOP3.LUT R6, R3, 0xfffffff8, RZ, 0xc0, !PT ;  /* 0xfffffff803067812 */ /* 0x000fc600078ec0ff */
[C---:B------:R-:W-:Y:S02]  /*22f0*/  IMAD R15, R24.reuse, R35, R12 ;  /* 0x00000023180f7224 */ /* 0x040fe400078e020c */
[----:B------:R-:W-:-:S04]  /*2300*/  IMAD.WIDE.U32 R30, R24, R34, R8 ;  /* 0x00000022181e7225 */ /* 0x000fc800078e0008 */
[----:B------:R-:W-:Y:S02]  /*2310*/  IMAD.SHL.U32 R65, R34, 0x80, RZ ;  /* 0x0000008022417824 */ /* 0x000fe400078e00ff */
[----:B------:R-:W-:Y:S01]  /*2320*/  IMAD.WIDE.U32 R34, R24, R62, R4 ;  /* 0x0000003e18227225 */ /* 0x000fe200078e0004 */
[----:B------:R-:W-:-:S03]  /*2330*/  SHF.R.S32.HI R5, RZ, 0x3, R3 ;  /* 0x00000003ff057819 */ /* 0x000fc60000011403 */
[-C--:B------:R-:W-:Y:S02]  /*2340*/  IMAD R13, R13, R62.reuse, RZ ;  /* 0x0000003e0d0d7224 */ /* 0x080fe400078e02ff */
[----:B------:R-:W-:-:S04]  /*2350*/  IMAD.WIDE.U32 R52, R24, R62, R10 ;  /* 0x0000003e18347225 */ /* 0x000fc800078e000a */
[----:B------:R-:W-:Y:S01]  /*2360*/  IMAD R13, R24, R63, R13 ;  /* 0x0000003f180d7224 */ /* 0x000fe200078e020d */
[C---:B------:R-:W-:Y:S01]  /*2370*/  SHF.L.U64.HI R63, R62.reuse, 0x7, R63 ;  /* 0x000000073e3f7819 */ /* 0x040fe2000001023f */
[----:B------:R-:W-:Y:S02]  /*2380*/  IMAD.SHL.U32 R62, R62, 0x80, RZ ;  /* 0x000000803e3e7824 */ /* 0x000fe400078e00ff */
[----:B------:R-:W-:Y:S02]  /*2390*/  IMAD.IADD R55, R21, 0x1, R15 ;  /* 0x0000000115377824 */ /* 0x000fe400078e020f */
[----:B------:R-:W-:Y:S02]  /*23a0*/  IMAD.IADD R54, R15, 0x1, R31 ;  /* 0x000000010f367824 */ /* 0x000fe400078e021f */
[----:B------:R-:W-:Y:S02]  /*23b0*/  IMAD.IADD R7, R13, 0x1, R53 ;  /* 0x000000010d077824 */ /* 0x000fe400078e0235 */
[C---:B--2---:R-:W-:Y:S01]  /*23c0*/  IMAD.SHL.U32 R64, R41.reuse, 0x40, RZ ;  /* 0x0000004029407824 */ /* 0x044fe200078e00ff */
[----:B------:R-:W-:-:S02]  /*23d0*/  LOP3.LUT P1, RZ, R41, 0x4, RZ, 0xc0, !PT ;  /* 0x0000000429ff7812 */ /* 0x000fc4000782c0ff */
[----:B------:R-:W-:Y:S01]  /*23e0*/  SHF.R.U32.HI R41, RZ, 0x7, R32 ;  /* 0x00000007ff297819 */ /* 0x000fe20000011620 */
[----:B------:R-:W-:Y:S01]  /*23f0*/  VIADD R32, R32, 0xffffff80 ;  /* 0xffffff8020207836 */ /* 0x000fe20000000000 */
[----:B------:R-:W-:Y:S02]  /*2400*/  LOP3.LUT R64, R64, 0x1c0, RZ, 0xc0, !PT ;  /* 0x000001c040407812 */ /* 0x000fe400078ec0ff */
[C---:B------:R-:W-:Y:S01]  /*2410*/  ISETP.NE.AND P6, PT, R41.reuse, 0x1, PT ;  /* 0x000000012900780c */ /* 0x040fe20003fc5270 */
[----:B------:R-:W-:Y:S01]  /*2420*/  VIADD R60, R41, 0x8 ;  /* 0x00000008293c7836 */ /* 0x000fe20000000000 */
[----:B------:R-:W-:Y:S02]  /*2430*/  SHF.R.S32.HI R38, RZ, 0x1f, R32 ;  /* 0x0000001fff267819 */ /* 0x000fe40000011420 */
[----:B------:R-:W-:Y:S02]  /*2440*/  SHF.R.U32.HI R61, RZ, 0x3, R64 ;  /* 0x00000003ff3d7819 */ /* 0x000fe40000011640 */
[----:B------:R-:W-:-:S02]  /*2450*/  LOP3.LUT R0, R64, 0x18, R16, 0xf8, !PT ;  /* 0x0000001840007812 */ /* 0x000fc400078ef810 */
[----:B------:R-:W-:Y:S01]  /*2460*/  LEA.HI R38, R38, R32, RZ, 0x5 ;  /* 0x0000002026267211 */ /* 0x000fe200078f28ff */
[----:B------:R-:W-:Y:S01]  /*2470*/  IMAD.IADD R32, R35, 0x1, R13 ;  /* 0x0000000123207824 */ /* 0x000fe200078e020d */
[----:B------:R-:W-:Y:S02]  /*2480*/  LOP3.LUT R0, R0, R61, RZ, 0x3c, !PT ;  /* 0x0000003d00007212 */ /* 0x000fe400078e3cff */
[----:B------:R-:W-:Y:S01]  /*2490*/  SHF.R.S32.HI R38, RZ, 0x5, R38 ;  /* 0x00000005ff267819 */ /* 0x000fe20000011426 */
[----:B------:R-:W-:Y:S05]  /*24a0*/  @!P6 WARPSYNC.ALL ;  /* 0x000000000000e948 */ /* 0x000fea0003800000 */
[----:B------:R-:W-:Y:S01]  /*24b0*/  IMAD R57, R38, 0x200, R0 ;  /* 0x0000020026397824 */ /* 0x000fe200078e0200 */
[--C-:B------:R-:W-:Y:S01]  /*24c0*/  LOP3.LUT R0, R64, 0x38, R3.reuse, 0xf8, !PT ;  /* 0x0000003840007812 */ /* 0x100fe200078ef803 */
[----:B------:R-:W-:Y:S01]  /*24d0*/  ULDC UR4, c[0x0][0x2f4] ;  /* 0x0000bd0000047ab9 */ /* 0x000fe20000000800 */
[----:B---3--:R-:W-:-:S02]  /*24e0*/  LOP3.LUT R4, R40, 0x38, R3, 0xf8, !PT ;  /* 0x0000003828047812 */ /* 0x008fc400078ef803 */
[----:B------:R-:W-:Y:S02]  /*24f0*/  LOP3.LUT R0, R0, R61, RZ, 0x3c, !PT ;  /* 0x0000003d00007212 */ /* 0x000fe400078e3cff */
[----:B----4-:R-:W-:Y:S02]  /*2500*/  LOP3.LUT R8, R4, R39, RZ, 0x3c, !PT ;  /* 0x0000002704087212 */ /* 0x010fe400078e3cff */
[----:B------:R-:W-:Y:S01]  /*2510*/  @P1 LOP3.LUT R18, R18, 0x2, RZ, 0xfc, !PT ;  /* 0x0000000212121812 */ /* 0x000fe200078efcff */
[----:B------:R-:W-:Y:S01]  /*2520*/  IMAD R3, R38, 0x200, R0 ;  /* 0x0000020026037824 */ /* 0x000fe200078e0200 */
[----:B------:R-:W-:Y:S01]  /*2530*/  @!P6 BAR.SYNC.DEFER_BLOCKING 0x9, 0x100 ;  /* 0x024400000000eb1d */ /* 0x000fe20000010000 */
[----:B------:R-:W-:Y:S01]  /*2540*/  ISETP.GE.AND P1, PT, R16, UR4, PT ;  /* 0x0000000410007c0c */ /* 0x000fe2000bf26270 */
[----:B------:R-:W-:Y:S01]  /*2550*/  IMAD.IADD R0, R36, 0x1, R8 ;  /* 0x0000000124007824 */ /* 0x000fe200078e0208 */
[----:B------:R-:W-:Y:S02]  /*2560*/  ISETP.GE.AND P2, PT, R19, UR4, PT ;  /* 0x0000000413007c0c */ /* 0x000fe4000bf46270 */
[----:B------:R-:W-:-:S02]  /*2570*/  SHF.R.S32.HI R4, RZ, 0x1f, R6 ;  /* 0x0000001fff047819 */ /* 0x000fc40000011406 */
[----:B------:R-:W-:-:S09]  /*2580*/  SHF.R.S32.HI R56, RZ, 0x1f, R68 ;  /* 0x0000001fff387819 */ /* 0x000fd20000011444 */
.L_x_1645:
[----:B--2---:R-:W2:Y:S01]  /*2590*/  LDL R37, [R1+0x44] ;  /* 0x0000440001257983 */ /* 0x004ea20000100800 */
[----:B0-----:R-:W0:Y:S01]  /*25a0*/  LDC R73, c[0x0][0x430] ;  /* 0x00010c00ff497b82 */ /* 0x001e220000000800 */
[----:B------:R-:W-:Y:S02]  /*25b0*/  VIADD R27, R27, 0xffffffff ;  /* 0xffffffff1b1b7836 */ /* 0x000fe40000000000 */
[----:B------:R-:W-:Y:S02]  /*25c0*/  IMAD.MOV.U32 R72, RZ, RZ, RZ ;  /* 0x000000ffff487224 */ /* 0x000fe400078e00ff */
[----:B------:R-:W-:-:S03]  /*25d0*/  IMAD R8, R27, 0x80, R59 ;  /* 0x000000801b087824 */ /* 0x000fc600078e023b */
[----:B------:R-:W1:Y:S01]  /*25e0*/  LDC R78, c[0x0][0x3f4] ;  /* 0x0000fd00ff4e7b82 */ /* 0x000e620000000800 */
[----:B------:R-:W-:Y:S01]  /*25f0*/  IMAD.IADD R36, R67, 0x1, R8 ;  /* 0x0000000143247824 */ /* 0x000fe200078e0208 */
[----:B------:R-:W-:-:S03]  /*2600*/  ISETP.GE.AND P3, PT, R8, R25, PT ;  /* 0x000000190800720c */ /* 0x000fc60003f66270 */
[----:B---3--:R-:W-:Y:S01]  /*2610*/  IMAD.MOV.U32 R12, RZ, RZ, R36 ;  /* 0x000000ffff0c7224 */ /* 0x008fe200078e0024 */
[----:B------:R-:W-:Y:S02]  /*2620*/  ISETP.GT.OR P3, PT, R59, 0x7f, P3 ;  /* 0x0000007f3b00780c */ /* 0x000fe40001f64670 */
[----:B0-----:R-:W-:-:S11]  /*2630*/  ISETP.NE.AND P4, PT, R73, 0x1, PT ;  /* 0x000000014900780c */ /* 0x001fd60003f85270 */
[----:B------:R-:W0:Y:S08]  /*2640*/  @!P3 LDC.64 R10, c[0x0][0x428] ;  /* 0x00010a00ff0abb82 */ /* 0x000e300000000a00 */
[----:B------:R-:W3:Y:S08]  /*2650*/  @!P3 LDC.64 R8, c[0x0][0x418] ;  /* 0x00010600ff08bb82 */ /* 0x000ef00000000a00 */
[----:B------:R-:W4:Y:S08]  /*2660*/  @P4 LDC R13, c[0x0][0x434] ;  /* 0x00010d00ff0d4b82 */ /* 0x000f300000000800 */
[----:B------:R-:W1:Y:S01]  /*2670*/  @P4 LDC R14, c[0x0][0x438] ;  /* 0x00010e00ff0e4b82 */ /* 0x000e620000000800 */
[----:B----4-:R-:W-:-:S05]  /*2680*/  @P4 IMAD.HI.U32 R13, R36, R13, RZ ;  /* 0x0000000d240d4227 */ /* 0x010fca00078e00ff */
[----:B-1----:R-:W-:Y:S01]  /*2690*/  @P4 SHF.R.U32.HI R12, RZ, R14, R13 ;  /* 0x0000000eff0c4219 */ /* 0x002fe2000001160d */
[----:B0-----:R-:W-:-:S03]  /*26a0*/  @!P3 IMAD R14, R56, R10, RZ ;  /* 0x0000000a380eb224 */ /* 0x001fc600078e02ff */
[----:B------:R-:W-:Y:S01]  /*26b0*/  @!P3 SHF.R.S32.HI R13, RZ, 0x1f, R12 ;  /* 0x0000001fff0db819 */ /* 0x000fe2000001140c */
[C---:B------:R-:W-:Y:S02]  /*26c0*/  @!P3 IMAD R15, R68.reuse, R11, R14 ;  /* 0x0000000b440fb224 */ /* 0x040fe400078e020e */
[----:B------:R-:W-:-:S04]  /*26d0*/  @!P3 IMAD.WIDE.U32 R10, R68, R10, R12 ;  /* 0x0000000a440ab225 */ /* 0x000fc800078e000c */
[----:B------:R-:W-:Y:S01]  /*26e0*/  @!P3 IMAD.IADD R11, R11, 0x1, R15 ;  /* 0x000000010b0bb824 */ /* 0x000fe200078e020f */
[----:B---3--:R-:W-:-:S04]  /*26f0*/  @!P3 LEA R8, P4, R10, R8, 0x2 ;  /* 0x000000080a08b211 */ /* 0x008fc800078810ff */
[----:B------:R-:W-:-:S05]  /*2700*/  @!P3 LEA.HI.X R9, R10, R9, R11, 0x2, P4 ;  /* 0x000000090a09b211 */ /* 0x000fca00020f140b */
[----:B-----5:R0:W5:Y:S01]  /*2710*/  @!P3 LDG.E R72, desc[UR42][R8.64] ;  /* 0x0000002a0848b981 */ /* 0x020162000c1e1900 */
[----:B------:R-:W-:Y:S01]  /*2720*/  ISETP.GT.AND P3, PT, R27, R28, PT ;  /* 0x0000001c1b00720c */ /* 0x000fe20003f64270 */
[----:B------:R-:W-:Y:S01]  /*2730*/  IMAD R71, R23, 0x2000, R57 ;  /* 0x0000200017477824 */ /* 0x000fe200078e0239 */
[----:B------:R-:W-:Y:S01]  /*2740*/  LOP3.LUT R18, R18, 0xfffffffe, RZ, 0xc0, !PT ;  /* 0xfffffffe12127812 */ /* 0x000fe200078ec0ff */
[----:B------:R-:W-:Y:S01]  /*2750*/  IMAD.MOV R10, RZ, RZ, -R12 ;  /* 0x000000ffff0a7224 */ /* 0x000fe200078e0a0c */
[----:B------:R-:W-:Y:S05]  /*2760*/  YIELD ;  /* 0x0000000000007946 */ /* 0x000fea0003800000 */
[----:B------:R-:W-:Y:S01]  /*2770*/  VIADD R11, R71, 0x20 ;  /* 0x00000020470b7836 */ /* 0x000fe20000000000 */
[----:B------:R-:W-:Y:S01]  /*2780*/  BSSY B0, `(.L_x_1590) ;  /* 0x000034a000007945 */ /* 0x000fe20003800000 */
[----:B------:R-:W-:-:S02]  /*2790*/  IMAD R73, R73, R10, R36 ;  /* 0x0000000a49497224 */ /* 0x000fc400078e0224 */
[----:B------:R-:W-:Y:S02]  /*27a0*/  @P3 LOP3.LUT R18, R18, 0x1, RZ, 0xfc, !PT ;  /* 0x0000000112123812 */ /* 0x000fe400078efcff */
[----:B------:R-:W-:Y:S02]  /*27b0*/  ISETP.GE.AND P3, PT, R78, 0x1, PT ;  /* 0x000000014e00780c */ /* 0x000fe40003f66270 */
[----:B--2---:R-:W-:-:S13]  /*27c0*/  LOP3.LUT P5, RZ, R37, 0x4, RZ, 0xc0, !PT ;  /* 0x0000000425ff7812 */ /* 0x004fda00078ac0ff */
[C---:B------:R-:W-:Y:S02]  /*27d0*/  @P5 VIADD R11, R71.reuse, 0xffffffe0 ;  /* 0xffffffe0470b5836 */ /* 0x040fe40000000000 */
[--C-:B------:R-:W-:Y:S02]  /*27e0*/  IMAD R71, R71, 0x2, R26.reuse ;  /* 0x0000000247477824 */ /* 0x100fe400078e021a */
[----:B------:R-:W-:Y:S01]  /*27f0*/  IMAD R70, R11, 0x2, R26 ;  /* 0x000000020b467824 */ /* 0x000fe200078e021a */
[----:B0-----:R-:W-:Y:S06]  /*2800*/  @!P3 BRA `(.L_x_1591) ;  /* 0x0000002c00d8b947 */ /* 0x001fec0003800000 */
[----:B------:R-:W-:Y:S01]  /*2810*/  SHF.R.S32.HI R74, RZ, 0x1f, R73 ;  /* 0x0000001fff4a7819 */ /* 0x000fe20000011449 */
[----:B------:R-:W-:Y:S01]  /*2820*/  ULDC.64 UR4, c[0x0][0x300] ;  /* 0x0000c00000047ab9 */ /* 0x000fe20000000a00 */
[----:B-----5:R-:W-:Y:S01]  /*2830*/  SHF.R.S32.HI R75, RZ, 0x1f, R72 ;  /* 0x0000001fff4b7819 */ /* 0x020fe20000011448 */
[----:B------:R-:W-:-:S04]  /*2840*/  IMAD.WIDE.U32 R8, R73, UR4, RZ ;  /* 0x0000000449087c25 */ /* 0x000fc8000f8e00ff */
[----:B------:R-:W-:Y:S02]  /*2850*/  IMAD R10, R74, UR4, RZ ;  /* 0x000000044a0a7c24 */ /* 0x000fe4000f8e02ff */
[----:B------:R-:W-:Y:S02]  /*2860*/  IMAD R76, R27, -0x80, R25 ;  /* 0xffffff801b4c7824 */ /* 0x000fe400078e0219 */
[----:B------:R-:W-:Y:S01]  /*2870*/  IMAD R11, R73, UR5, R10 ;  /* 0x00000005490b7c24 */ /* 0x000fe2000f8e020a */
[----:B------:R-:W-:Y:S01]  /*2880*/  ULDC.64 UR4, c[0x0][0x310] ;  /* 0x0000c40000047ab9 */ /* 0x000fe20000000a00 */
[----:B------:R-:W-:Y:S01]  /*2890*/  SHF.R.S32.HI R10, RZ, 0x1f, R27 ;  /* 0x0000001fff0a7819 */ /* 0x000fe2000001141b */
[----:B------:R-:W-:Y:S01]  /*28a0*/  IMAD R13, R75, UR4, RZ ;  /* 0x000000044b0d7c24 */ /* 0x000fe2000f8e02ff */
[----:B------:R-:W-:Y:S01]  /*28b0*/  VIMNMX R76, R76, 0x80, PT ;  /* 0x000000804c4c7848 */ /* 0x000fe20003fe0100 */
[----:B------:R-:W-:Y:S02]  /*28c0*/  IMAD.IADD R9, R9, 0x1, R11 ;  /* 0x0000000109097824 */ /* 0x000fe400078e020b */
[----:B------:R-:W-:-:S02]  /*28d0*/  IMAD R13, R72, UR5, R13 ;  /* 0x00000005480d7c24 */ /* 0x000fc4000f8e020d */
[----:B------:R-:W-:Y:S01]  /*28e0*/  IMAD.WIDE.U32 R8, R72, UR4, R8 ;  /* 0x0000000448087c25 */ /* 0x000fe2000f8e0008 */
[----:B------:R-:W-:-:S03]  /*28f0*/  ULDC.64 UR4, c[0x0][0x308] ;  /* 0x0000c20000047ab9 */ /* 0x000fc60000000a00 */
[----:B------:R-:W-:Y:S02]  /*2900*/  IMAD.IADD R9, R9, 0x1, R13 ;  /* 0x0000000109097824 */ /* 0x000fe400078e020d */
[----:B------:R-:W-:Y:S02]  /*2910*/  IMAD R11, R66, R27, RZ ;  /* 0x0000001b420b7224 */ /* 0x000fe400078e02ff */
[----:B------:R-:W-:-:S04]  /*2920*/  IMAD.WIDE.U32 R8, R157, UR4, R8 ;  /* 0x000000049d087c25 */ /* 0x000fc8000f8e0008 */
[----:B------:R-:W-:Y:S01]  /*2930*/  IMAD R83, R157, UR5, R9 ;  /* 0x000000059d537c24 */ /* 0x000fe2000f8e0209 */
[----:B------:R-:W-:Y:S01]  /*2940*/  ULDC.64 UR4, c[0x0][0x2e8] ;  /* 0x0000ba0000047ab9 */ /* 0x000fe20000000a00 */
[----:B------:R-:W-:Y:S01]  /*2950*/  IMAD R9, R63, R27, RZ ;  /* 0x0000001b3f097224 */ /* 0x000fe200078e02ff */
[----:B------:R-:W-:Y:S01]  /*2960*/  LEA R82, P3, R8, UR4, 0x1 ;  /* 0x0000000408527c11 */ /* 0x000fe2000f8608ff */
[----:B------:R-:W-:Y:S01]  /*2970*/  ULDC.U8 UR4, c[0x0][0x410] ;  /* 0x0001040000047ab9 */ /* 0x000fe20000000000 */
[----:B------:R-:W-:Y:S02]  /*2980*/  IMAD R13, R10, R65, R11 ;  /* 0x000000410a0d7224 */ /* 0x000fe400078e020b */
[----:B------:R-:W-:Y:S01]  /*2990*/  LEA.HI.X R83, R8, UR5, R83, 0x1, P3 ;  /* 0x0000000508537c11 */ /* 0x000fe200098f0c53 */
[----:B------:R-:W-:Y:S01]  /*29a0*/  IMAD R69, R10, R62, R9 ;  /* 0x0000003e0a457224 */ /* 0x000fe200078e0209 */
[----:B------:R-:W-:Y:S01]  /*29b0*/  ISETP.NE.AND P3, PT, RZ, UR4, PT ;  /* 0x00000004ff007c0c */ /* 0x000fe2000bf65270 */
[----:B------:R-:W-:-:S04]  /*29c0*/  IMAD.WIDE.U32 R10, R65, R27, RZ ;  /* 0x0000001b410a7225 */ /* 0x000fc800078e00ff */
[----:B------:R-:W-:-:S04]  /*29d0*/  IMAD.WIDE.U32 R8, R62, R27, RZ ;  /* 0x0000001b3e087225 */ /* 0x000fc800078e00ff */
[----:B------:R-:W-:Y:S02]  /*29e0*/  IMAD.IADD R77, R11, 0x1, R13 ;  /* 0x000000010b4d7824 */ /* 0x000fe400078e020d */
[----:B------:R-:W-:Y:S02]  /*29f0*/  IMAD.IADD R69, R9, 0x1, R69 ;  /* 0x0000000109457824 */ /* 0x000fe400078e0245 */
[----:B------:R-:W-:Y:S05]  /*2a00*/  @!P3 BRA `(.L_x_1592) ;  /* 0x00000014009cb947 */ /* 0x000fea0003800000 */
[----:B------:R0:W5:Y:S01]  /*2a10*/  LDL R81, [R1+0x10] ;  /* 0x0000100001517983 */ /* 0x0001620000100800 */
[----:B------:R-:W1:Y:S01]  /*2a20*/  S2R R12, SR_TID.X ;  /* 0x00000000000c7919 */ /* 0x000e620000002100 */
[----:B------:R-:W-:Y:S01]  /*2a30*/  BSSY B1, `(.L_x_1593) ;  /* 0x0000023000017945 */ /* 0x000fe20003800000 */
[----:B-1----:R-:W-:-:S05]  /*2a40*/  VIADD R37, R12, 0xffffff80 ;  /* 0xffffff800c257836 */ /* 0x002fca0000000000 */
[----:B------:R-:W-:-:S04]  /*2a50*/  SHF.R.S32.HI R12, RZ, 0x1f, R37 ;  /* 0x0000001fff0c7819 */ /* 0x000fc80000011425 */
[----:B------:R-:W-:-:S04]  /*2a60*/  LEA.HI R12, R12, R37, RZ, 0x2 ;  /* 0x000000250c0c7211 */ /* 0x000fc800078f10ff */
[----:B------:R-:W-:-:S04]  /*2a70*/  SHF.R.S32.HI R12, RZ, 0x2, R12 ;  /* 0x00000002ff0c7819 */ /* 0x000fc8000001140c */
[----:B------:R-:W-:Y:S02]  /*2a80*/  ISETP.GE.AND P3, PT, R12, R76, PT ;  /* 0x0000004c0c00720c */ /* 0x000fe40003f66270 */
        /* <DEDUP_REMOVED lines=8> */
[----:B0-----:R-:W-:Y:S06]  /*2b10*/  @P3 BRA `(.L_x_1594) ;  /* 0x0000000000503947 */ /* 0x001fec0003800000 */
[----:B------:R-:W-:Y:S01]  /*2b20*/  IADD3 R13, P4, R20, R10, RZ ;  /* 0x0000000a140d7210 */ /* 0x000fe20007f9e0ff */
[----:B------:R-:W-:Y:S01]  /*2b30*/  ULDC.64 UR4, c[0x0][0x3e8] ;  /* 0x0000fa0000047ab9 */ /* 0x000fe20000000a00 */
[----:B------:R-:W-:Y:S02]  /*2b40*/  CS2R R48, SRZ ;  /* 0x0000000000307805 */ /* 0x000fe4000001ff00 */
[----:B------:R-:W-:Y:S01]  /*2b50*/  CS2R R50, SRZ ;  /* 0x0000000000327805 */ /* 0x000fe2000001ff00 */
[----:B------:R-:W-:Y:S01]  /*2b60*/  IMAD.X R14, R77, 0x1, R55, P4 ;  /* 0x000000014d0e7824 */ /* 0x000fe200020e0637 */
[----:B------:R-:W-:-:S05]  /*2b70*/  IADD3 R15, P4, R34, R8, RZ ;  /* 0x00000008220f7210 */ /* 0x000fca0007f9e0ff */
[----:B------:R-:W-:Y:S01]  /*2b80*/  IMAD.X R44, R69, 0x1, R32, P4 ;  /* 0x00000001452c7824 */ /* 0x000fe200020e0620 */
        /* <DEDUP_REMOVED lines=9> */
[----:B------:R0:W5:Y:S02]  /*2c20*/  @!P4 LDG.E.64 R50, desc[UR42][R14.64] ;  /* 0x0000002a0e32c981 */ /* 0x000164000c1e1b00 */
[----:B-----5:R-:W-:-:S13]  /*2c30*/  ISETP.GE.AND P4, PT, R81, R78, PT ;  /* 0x0000004e5100720c */ /* 0x020fda0003f86270 */
[----:B------:R0:W5:Y:S04]  /*2c40*/  @!P4 LDG.E.64 R44, desc[UR42][R12.64+0x20] ;  /* 0x0000202a0c2cc981 */ /* 0x000168000c1e1b00 */
[----:B------:R0:W5:Y:S02]  /*2c50*/  @!P4 LDG.E.64 R46, desc[UR42][R14.64+0x20] ;  /* 0x0000202a0e2ec981 */ /* 0x000164000c1e1b00 */
.L_x_1594:
[----:B------:R-:W-:Y:S05]  /*2c60*/  BSYNC B1 ;  /* 0x0000000000017941 */ /* 0x000fea0003800000 */
.L_x_1593:
[----:B0-----:R-:W0:Y:S01]  /*2c70*/  S2R R12, SR_TID.X ;  /* 0x00000000000c7919 */ /* 0x001e220000002100 */
[----:B------:R-:W-:Y:S01]  /*2c80*/  BSSY B1, `(.L_x_1595) ;  /* 0x0000026000017945 */ /* 0x000fe20003800000 */
[----:B-----5:R-:W-:Y:S02]  /*2c90*/  IMAD.MOV.U32 R79, RZ, RZ, R44 ;  /* 0x000000ffff4f7224 */ /* 0x020fe400078e002c */
[----:B------:R-:W-:Y:S02]  /*2ca0*/  IMAD.MOV.U32 R80, RZ, RZ, R45 ;  /* 0x000000ffff507224 */ /* 0x000fe400078e002d */
[----:B0-----:R-:W-:-:S05]  /*2cb0*/  VIADD R13, R12, 0xffffff80 ;  /* 0xffffff800c0d7836 */ /* 0x001fca0000000000 */
[----:B------:R-:W-:-:S04]  /*2cc0*/  SHF.R.S32.HI R12, RZ, 0x1f, R13 ;  /* 0x0000001fff0c7819 */ /* 0x000fc8000001140d */
[----:B------:R-:W-:-:S04]  /*2cd0*/  LEA.HI R12, R12, R13, RZ, 0x2 ;  /* 0x0000000d0c0c7211 */ /* 0x000fc800078f10ff */
[----:B------:R-:W-:-:S05]  /*2ce0*/  SHF.R.S32.HI R12, RZ, 0x2, R12 ;  /* 0x00000002ff0c7819 */ /* 0x000fca000001140c */
[----:B------:R-:W-:-:S05]  /*2cf0*/  VIADD R12, R12, 0x60 ;  /* 0x000000600c0c7836 */ /* 0x000fca0000000000 */
        /* <DEDUP_REMOVED lines=30> */
.L_x_1596:
[----:B------:R-:W-:Y:S05]  /*2ee0*/  BSYNC B1 ;  /* 0x0000000000017941 */ /* 0x000fea0003800000 */
.L_x_1595:
[----:B0-----:R-:W-:Y:S01]  /*2ef0*/  IMAD.MOV.U32 R8, RZ, RZ, R48 ;  /* 0x000000ffff087224 */ /* 0x001fe200078e0030 */
[----:B------:R-:W-:Y:S01]  /*2f00*/  UISETP.NE.AND UP0, UPT, UR39, 0x3, UPT ;  /* 0x000000032700788c */ /* 0x000fe2000bf05270 */
[----:B------:R-:W-:Y:S01]  /*2f10*/  IMAD.MOV.U32 R9, RZ, RZ, R49 ;  /* 0x000000ffff097224 */ /* 0x000fe200078e0031 */
[C---:B------:R-:W-:Y:S01]  /*2f20*/  PRMT R93, R80.reuse, 0x7610, R93 ;  /* 0x00007610505d7816 */ /* 0x040fe2000000005d */
[----:B------:R-:W-:Y:S01]  /*2f30*/  IMAD.MOV.U32 R10, RZ, RZ, R50 ;  /* 0x000000ffff0a7224 */ /* 0x000fe200078e0032 */
[----:B------:R-:W-:Y:S01]  /*2f40*/  PRMT R80, R80, 0x5410, R8 ;  /* 0x0000541050507816 */ /* 0x000fe20000000008 */
[----:B------:R-:W-:Y:S01]  /*2f50*/  IMAD.MOV.U32 R8, RZ, RZ, R46 ;  /* 0x000000ffff087224 */ /* 0x000fe200078e002e */
[----:B------:R-:W-:Y:S01]  /*2f60*/  PRMT R81, R81, 0x5410, R9 ;  /* 0x0000541051517816 */ /* 0x000fe20000000009 */
[----:B------:R-:W-:Y:S01]  /*2f70*/  IMAD.MOV.U32 R9, RZ, RZ, R47 ;  /* 0x000000ffff097224 */ /* 0x000fe200078e002f */
[----:B------:R-:W-:Y:S01]  /*2f80*/  PLOP3.LUT P5, PT, PT, PT, UP0, 0x80, 0x0 ;  /* 0x000000000000781c */ /* 0x000fe20003faf008 */
[----:B------:R-:W-:Y:S01]  /*2f90*/  IMAD.MOV.U32 R11, RZ, RZ, R51 ;  /* 0x000000ffff0b7224 */ /* 0x000fe200078e0033 */
        /* <DEDUP_REMOVED lines=20> */
[----:B------:R-:W-:Y:S01]  /*30e0*/  PRMT R90, R11, 0x7610, R90 ;  /* 0x000076100b5a7816 */ /* 0x000fe2000000005a */
[----:B------:R-:W-:Y:S06]  /*30f0*/  @!P5 BRA `(.L_x_1597) ;  /* 0x000000000004d947 */ /* 0x000fec0003800000 */
[----:B------:R-:W-:Y:S01]  /*3100*/  BPT.TRAP 0x1 ;  /* 0x000000040000795c */ /* 0x000fe20000300000 */
.L_x_1597:
[----:B------:R-:W2:Y:S01]  /*3110*/  LDL R8, [R1+0xc] ;  /* 0x00000c0001087983 */ /* 0x000ea20000100800 */
[----:B------:R-:W-:Y:S01]  /*3120*/  IMAD R69, R23, 0x8, R2 ;  /* 0x0000000817457824 */ /* 0x000fe200078e0202 */
[----:B------:R-:W-:Y:S01]  /*3130*/  BSSY B1, `(.L_x_1598) ;  /* 0x0000004000017945 */ /* 0x000fe20003800000 */
[----:B--2---:R-:W-:-:S04]  /*3140*/  SHF.L.U32 R77, R8, 0x1f, RZ ;  /* 0x0000001f084d7819 */ /* 0x004fc800000006ff */
[----:B------:R-:W0:Y:S02]  /*3150*/  SYNCS.PHASECHK.TRANS64.TRYWAIT P6, [R69+URZ+0x16890], R77 ;  /* 0x0168904d450075a7 */ /* 0x000e2400080c017f */
[----:B0-----:R-:W-:Y:S05]  /*3160*/  @!P6 BRA `(.L_x_1599) ;  /* 0x000001d00070e947 */ /* 0x001fea0003800000 */
.L_x_1922:
[----:B------:R-:W-:Y:S05]  /*3170*/  BSYNC B1 ;  /* 0x0000000000017941 */ /* 0x000fea0003800000 */
.L_x_1598:
[----:B------:R-:W-:-:S03]  /*3180*/  UMOV UR4, 0xffffffff ;  /* 0xffffffff00047882 */ /* 0x000fc60000000000 */
[----:B------:R-:W-:Y:S05]  /*3190*/  BRA.DIV UR4, `(.L_x_1600) ;  /* 0x000001d204787947 */ /* 0x000fea000b800000 */
[----:B------:R1:W2:Y:S04]  /*31a0*/  SHFL.IDX PT, R79, R83, RZ, 0x1c1f ;  /* 0x001c1fff534f7589 */ /* 0x0002a800000e0000 */
[----:B------:R1:W3:Y:S02]  /*31b0*/  SHFL.IDX PT, R14, R82, RZ, 0x1c1f ;  /* 0x001c1fff520e7589 */ /* 0x0002e400000e0000 */
.L_x_1926:
        /* <DEDUP_REMOVED lines=10> */
[----:B------:R-:W-:Y:S02]  /*3260*/  SHF.R.U64 R98, R50, 0x10, R51 ;  /* 0x0000001032627819 */ /* 0x000fe40000001233 */
[----:B------:R-:W-:Y:S02]  /*3270*/  SHF.R.U64 R48, R48, 0x10, R49 ;  /* 0x0000001030307819 */ /* 0x000fe40000001231 */
[----:B------:R-:W-:Y:S02]  /*3280*/  SHF.R.U32.HI R100, RZ, 0x10, R51 ;  /* 0x00000010ff647819 */ /* 0x000fe40000011633 */
[----:B------:R-:W-:Y:S01]  /*3290*/  SHF.R.U32.HI R96, RZ, 0x10, R49 ;  /* 0x00000010ff607819 */ /* 0x000fe20000011631 */
[----:B0-----:R-:W-:Y:S01]  /*32a0*/  IMAD.U32 R49, R10, 0x10000, RZ ;  /* 0x000100000a317824 */ /* 0x001fe200078e00ff */
[----:B------:R-:W-:Y:S02]  /*32b0*/  PRMT R98, R84, 0x5432, R98 ;  /* 0x0000543254627816 */ /* 0x000fe40000000062 */
[----:B------:R-:W-:-:S02]  /*32c0*/  PRMT R51, R80, 0x5432, R48 ;  /* 0x0000543250337816 */ /* 0x000fc40000000030 */
[----:B------:R-:W-:Y:S02]  /*32d0*/  PRMT R100, R85, 0x5432, R100 ;  /* 0x0000543255647816 */ /* 0x000fe40000000064 */
[----:B------:R-:W-:Y:S02]  /*32e0*/  PRMT R96, R81, 0x5432, R96 ;  /* 0x0000543251607816 */ /* 0x000fe40000000060 */
[----:B------:R-:W-:Y:S01]  /*32f0*/  LOP3.LUT R48, R9, 0xffff0000, RZ, 0xc0, !PT ;  /* 0xffff000009307812 */ /* 0x000fe200078ec0ff */
[----:B------:R-:W-:Y:S01]  /*3300*/  IMAD.U32 R101, R100, 0x10000, RZ ;  /* 0x0001000064657824 */ /* 0x000fe200078e00ff */
[----:B------:R-:W-:Y:S01]  /*3310*/  LOP3.LUT R99, R98, 0xffff0000, RZ, 0xc0, !PT ;  /* 0xffff000062637812 */ /* 0x000fe200078ec0ff */
[----:B------:R-:W-:Y:S01]  /*3320*/  IMAD.U32 R97, R96, 0x10000, RZ ;  /* 0x0001000060617824 */ /* 0x000fe200078e00ff */
[----:B------:R-:W-:Y:S01]  /*3330*/  LOP3.LUT R50, R10, 0xffff0000, RZ, 0xc0, !PT ;  /* 0xffff00000a327812 */ /* 0x000fe200078ec0ff */
[C---:B------:R-:W-:Y:S01]  /*3340*/  IMAD.U32 R10, R11.reuse, 0x10000, RZ ;  /* 0x000100000b0a7824 */ /* 0x040fe200078e00ff */
[----:B------:R-:W-:Y:S01]  /*3350*/  LOP3.LUT R15, R11, 0xffff0000, RZ, 0xc0, !PT ;  /* 0xffff00000b0f7812 */ /* 0x000fe200078ec0ff */
[----:B------:R-:W-:Y:S01]  /*3360*/  IMAD.U32 R11, R9, 0x10000, RZ ;  /* 0x00010000090b7824 */ /* 0x000fe200078e00ff */
[----:B------:R-:W-:Y:S01]  /*3370*/  LOP3.LUT R95, R51, 0xffff0000, RZ, 0xc0, !PT ;  /* 0xffff0000335f7812 */ /* 0x000fe200078ec0ff */
[----:B------:R-:W-:Y:S01]  /*3380*/  FMUL.FTZ R102, R48, R99 ;  /* 0x0000006330667220 */ /* 0x000fe20000410000 */
[----:B------:R-:W-:Y:S01]  /*3390*/  LOP3.LUT R100, R100, 0xffff0000, RZ, 0xc0, !PT ;  /* 0xffff000064647812 */ /* 0x000fe200078ec0ff */
[----:B------:R-:W-:Y:S01]  /*33a0*/  IMAD.U32 R9, R8, 0x10000, RZ ;  /* 0x0001000008097824 */ /* 0x000fe200078e00ff */
[----:B------:R-:W-:Y:S01]  /*33b0*/  LOP3.LUT R96, R96, 0xffff0000, RZ, 0xc0, !PT ;  /* 0xffff000060607812 */ /* 0x000fe200078ec0ff */
[-C--:B------:R-:W-:Y:S01]  /*33c0*/  FMUL.FTZ R48, R48, R95.reuse ;  /* 0x0000005f30307220 */ /* 0x080fe20000410000 */
[----:B------:R-:W-:Y:S01]  /*33d0*/  FFMA.FTZ R102, R11, R95, -R102 ;  /* 0x0000005f0b667223 */ /* 0x000fe20000010866 */
[----:B------:R-:W-:Y:S01]  /*33e0*/  LOP3.LUT R8, R8, 0xffff0000, RZ, 0xc0, !PT ;  /* 0xffff000008087812 */ /* 0x000fe200078ec0ff */
[----:B------:R-:W-:Y:S01]  /*33f0*/  FMUL.FTZ R95, R15, R100 ;  /* 0x000000640f5f7220 */ /* 0x000fe20000410000 */
[----:B------:R-:W-:-:S02]  /*3400*/  IMAD.U32 R98, R98, 0x10000, RZ ;  /* 0x0001000062627824 */ /* 0x000fc400078e00ff */
[-C--:B------:R-:W-:Y:S01]  /*3410*/  FMUL.FTZ R15, R15, R96.reuse ;  /* 0x000000600f0f7220 */ /* 0x080fe20000410000 */
[----:B------:R-:W-:Y:S02]  /*3420*/  IMAD.U32 R51, R51, 0x10000, RZ ;  /* 0x0001000033337824 */ /* 0x000fe400078e00ff */
[----:B------:R-:W-:Y:S01]  /*3430*/  FFMA.FTZ R99, R11, R99, R48 ;  /* 0x000000630b637223 */ /* 0x000fe20000010030 */
[----:B------:R-:W-:Y:S01]  /*3440*/  FFMA.FTZ R95, R10, R96, -R95 ;  /* 0x000000600a5f7223 */ /* 0x000fe2000001085f */
[----:B------:R-:W-:Y:S01]  /*3450*/  FMUL.FTZ R104, R50, R101 ;  /* 0x0000006532687220 */ /* 0x000fe20000410000 */
[C---:B------:R-:W-:Y:S01]  /*3460*/  FMUL.FTZ R48, R8.reuse, R98 ;  /* 0x0000006208307220 */ /* 0x040fe20000410000 */
[----:B------:R-:W-:Y:S01]  /*3470*/  FMUL.FTZ R11, R8, R51 ;  /* 0x00000033080b7220 */ /* 0x000fe20000410000 */
[----:B------:R-:W-:Y:S01]  /*3480*/  FFMA.FTZ R10, R10, R100, R15 ;  /* 0x000000640a0a7223 */ /* 0x000fe2000001000f */
[-C--:B------:R-:W-:Y:S01]  /*3490*/  FMUL.FTZ R50, R50, R97.reuse ;  /* 0x0000006132327220 */ /* 0x080fe20000410000 */
[----:B------:R-:W-:Y:S01]  /*34a0*/  FFMA.FTZ R104, R49, R97, -R104 ;  /* 0x0000006131687223 */ /* 0x000fe20000010868 */
[C---:B------:R-:W-:Y:S01]  /*34b0*/  FFMA.FTZ R48, R9.reuse, R51, -R48 ;  /* 0x0000003309307223 */ /* 0x040fe20000010830 */
[----:B------:R-:W-:Y:S01]  /*34c0*/  FFMA.FTZ R11, R9, R98, R11 ;  /* 0x00000062090b7223 */ /* 0x000fe2000001000b */
[----:B------:R-:W-:Y:S01]  /*34d0*/  FFMA.FTZ R49, R49, R101, R50 ;  /* 0x0000006531317223 */ /* 0x000fe20000010032 */
[----:B------:R-:W-:-:S02]  /*34e0*/  F2FP.BF16.F32.PACK_AB R95, R10, R95 ;  /* 0x0000005f0a5f723e */ /* 0x000fc400000010ff */
[----:B------:R-:W-:Y:S02]  /*34f0*/  F2FP.BF16.F32.PACK_AB R9, R99, R102 ;  /* 0x000000666309723e */ /* 0x000fe400000010ff */
[----:B------:R-:W-:Y:S01]  /*3500*/  F2FP.BF16.F32.PACK_AB R8, R11, R48 ;  /* 0x000000300b08723e */ /* 0x000fe200000010ff */
[----:B------:R-:W-:Y:S01]  /*3510*/  IMAD.MOV.U32 R11, RZ, RZ, R95 ;  /* 0x000000ffff0b7224 */ /* 0x000fe200078e005f */
[----:B------:R-:W-:-:S07]  /*3520*/  F2FP.BF16.F32.PACK_AB R10, R49, R104 ;  /* 0x00000068310a723e */ /* 0x000fce00000010ff */
.L_x_1606:
[----:B------:R-:W-:Y:S05]  /*3530*/  BSYNC B3 ;  /* 0x0000000000037941 */ /* 0x000fea0003800000 */
.L_x_1605:
[----:B0-----:R4:W-:Y:S02]  /*3540*/  ST.E.128 desc[UR42][R12.64], R8 ;  /* 0x000000080c007985 */ /* 0x0019e4000c101d2a */
.L_x_1604:
[----:B------:R-:W-:Y:S05]  /*3550*/  BSYNC B2 ;  /* 0x0000000000027941 */ /* 0x000fea0003800000 */
.L_x_1603:
[----:B------:R-:W-:Y:S05]  /*3560*/  @P2 BRA `(.L_x_1602) ;  /* 0x0000000000e02947 */ /* 0x000fea0003800000 */
[----:B----4-:R-:W2:Y:S04]  /*3570*/  LDL R8, [R1+0x8] ;  /* 0x0000080001087983 */ /* 0x010ea80000100800 */
[----:B------:R-:W4:Y:S01]  /*3580*/  LDL R15, [R1+0x10] ;  /* 0x00001000010f7983 */ /* 0x000f220000100800 */
[C---:B---3--:R-:W-:Y:S01]  /*3590*/  LEA R12, P3, R19.reuse, R14, 0x1 ;  /* 0x0000000e130c7211 */ /* 0x048fe200078608ff */
[----:B------:R-:W-:Y:S03]  /*35a0*/  BSSY B2, `(.L_x_1607) ;  /* 0x0000033000027945 */ /* 0x000fe60003800000 */
[----:B--2---:R-:W-:Y:S02]  /*35b0*/  LEA.HI.X R13, R19, R79, R8, 0x1, P3 ;  /* 0x0000004f130d7211 */ /* 0x004fe400018f0c08 */
[----:B------:R2:W3:Y:S01]  /*35c0*/  LDS.128 R8, [R70+0xe000] ;  /* 0x00e0000046087984 */ /* 0x0004e20000000c00 */
[----:B----4-:R-:W-:-:S13]  /*35d0*/  ISETP.GE.AND P3, PT, R15, R78, PT ;  /* 0x0000004e0f00720c */ /* 0x010fda0003f66270 */
[----:B--2---:R-:W-:Y:S05]  /*35e0*/  @P3 BRA `(.L_x_1608) ;  /* 0x0000000000b83947 */ /* 0x004fea0003800000 */
[--C-:B------:R-:W-:Y:S01]  /*35f0*/  SHF.R.U64 R49, R46, 0x10, R47.reuse ;  /* 0x000000102e317819 */ /* 0x100fe2000000122f */
[----:B---3--:R-:W-:Y:S01]  /*3600*/  IMAD.U32 R14, R10, 0x10000, RZ ;  /* 0x000100000a0e7824 */ /* 0x008fe200078e00ff */
[----:B------:R-:W-:Y:S02]  /*3610*/  SHF.R.U32.HI R46, RZ, 0x10, R47 ;  /* 0x00000010ff2e7819 */ /* 0x000fe4000001162f */
[--C-:B------:R-:W-:Y:S02]  /*3620*/  SHF.R.U32.HI R48, RZ, 0x10, R45.reuse ;  /* 0x00000010ff307819 */ /* 0x100fe4000001162d */
[----:B------:R-:W-:Y:S02]  /*3630*/  PRMT R91, R91, 0x5410, R46 ;  /* 0x000054105b5b7816 */ /* 0x000fe4000000002e */
[----:B------:R-:W-:Y:S01]  /*3640*/  SHF.R.U64 R51, R44, 0x10, R45 ;  /* 0x000000102c337819 */ /* 0x000fe2000000122d */
[----:B------:R-:W-:Y:S01]  /*3650*/  IMAD.U32 R44, R11, 0x10000, RZ ;  /* 0x000100000b2c7824 */ /* 0x000fe200078e00ff */
[----:B------:R-:W-:-:S02]  /*3660*/  PRMT R93, R93, 0x5410, R48 ;  /* 0x000054105d5d7816 */ /* 0x000fc40000000030 */
[----:B------:R-:W-:Y:S01]  /*3670*/  PRMT R92, R92, 0x5410, R49 ;  /* 0x000054105c5c7816 */ /* 0x000fe20000000031 */
[----:B------:R-:W-:Y:S01]  /*3680*/  IMAD.U32 R49, R91, 0x10000, RZ ;  /* 0x000100005b317824 */ /* 0x000fe200078e00ff */
[----:B------:R-:W-:Y:S01]  /*3690*/  LOP3.LUT R15, R10, 0xffff0000, RZ, 0xc0, !PT ;  /* 0xffff00000a0f7812 */ /* 0x000fe200078ec0ff */
[----:B------:R-:W-:Y:S01]  /*36a0*/  IMAD.U32 R47, R93, 0x10000, RZ ;  /* 0x000100005d2f7824 */ /* 0x000fe200078e00ff */
[----:B------:R-:W-:Y:S01]  /*36b0*/  LOP3.LUT R45, R11, 0xffff0000, RZ, 0xc0, !PT ;  /* 0xffff00000b2d7812 */ /* 0x000fe200078ec0ff */
[----:B------:R-:W-:Y:S01]  /*36c0*/  IMAD.U32 R10, R9, 0x10000, RZ ;  /* 0x00010000090a7824 */ /* 0x000fe200078e00ff */
[----:B------:R-:W-:Y:S01]  /*36d0*/  PRMT R94, R94, 0x5410, R51 ;  /* 0x000054105e5e7816 */ /* 0x000fe20000000033 */
[----:B------:R-:W-:Y:S01]  /*36e0*/  FMUL.FTZ R79, R15, R49 ;  /* 0x000000310f4f7220 */ /* 0x000fe20000410000 */
[----:B------:R-:W-:Y:S01]  /*36f0*/  LOP3.LUT R11, R9, 0xffff0000, RZ, 0xc0, !PT ;  /* 0xffff0000090b7812 */ /* 0x000fe200078ec0ff */
[-C--:B------:R-:W-:Y:S01]  /*3700*/  FMUL.FTZ R15, R15, R47.reuse ;  /* 0x0000002f0f0f7220 */ /* 0x080fe20000410000 */
[----:B------:R-:W-:Y:S01]  /*3710*/  LOP3.LUT R48, R92, 0xffff0000, RZ, 0xc0, !PT ;  /* 0xffff00005c307812 */ /* 0x000fe200078ec0ff */
[----:B------:R-:W-:Y:S01]  /*3720*/  IMAD.U32 R9, R8, 0x10000, RZ ;  /* 0x0001000008097824 */ /* 0x000fe200078e00ff */
[----:B------:R-:W-:Y:S01]  /*3730*/  LOP3.LUT R46, R94, 0xffff0000, RZ, 0xc0, !PT ;  /* 0xffff00005e2e7812 */ /* 0x000fe200078ec0ff */
[----:B------:R-:W-:Y:S01]  /*3740*/  FFMA.FTZ R79, R14, R47, -R79 ;  /* 0x0000002f0e4f7223 */ /* 0x000fe2000001084f */
[----:B------:R-:W-:Y:S01]  /*3750*/  LOP3.LUT R91, R91, 0xffff0000, RZ, 0xc0, !PT ;  /* 0xffff00005b5b7812 */ /* 0x000fe200078ec0ff */
[----:B------:R-:W-:Y:S01]  /*3760*/  FMUL.FTZ R51, R11, R48 ;  /* 0x000000300b337220 */ /* 0x000fe20000410000 */
[----:B------:R-:W-:Y:S01]  /*3770*/  LOP3.LUT R93, R93, 0xffff0000, RZ, 0xc0, !PT ;  /* 0xffff00005d5d7812 */ /* 0x000fe200078ec0ff */
[-C--:B------:R-:W-:Y:S01]  /*3780*/  FMUL.FTZ R11, R11, R46.reuse ;  /* 0x0000002e0b0b7220 */ /* 0x080fe20000410000 */
[----:B------:R-:W-:Y:S01]  /*3790*/  LOP3.LUT R8, R8, 0xffff0000, RZ, 0xc0, !PT ;  /* 0xffff000008087812 */ /* 0x000fe200078ec0ff */
[----:B------:R-:W-:Y:S01]  /*37a0*/  FFMA.FTZ R51, R10, R46, -R51 ;  /* 0x0000002e0a337223 */ /* 0x000fe20000010833 */
[----:B------:R-:W-:Y:S01]  /*37b0*/  FFMA.FTZ R14, R14, R49, R15 ;  /* 0x000000310e0e7223 */ /* 0x000fe2000001000f */
[----:B------:R-:W-:-:S02]  /*37c0*/  IMAD.U32 R92, R92, 0x10000, RZ ;  /* 0x000100005c5c7824 */ /* 0x000fc400078e00ff */
[C---:B------:R-:W-:Y:S01]  /*37d0*/  FMUL.FTZ R15, R45.reuse, R91 ;  /* 0x0000005b2d0f7220 */ /* 0x040fe20000410000 */
[----:B------:R-:W-:Y:S02]  /*37e0*/  IMAD.U32 R94, R94, 0x10000, RZ ;  /* 0x000100005e5e7824 */ /* 0x000fe400078e00ff */
[-C--:B------:R-:W-:Y:S01]  /*37f0*/  FMUL.FTZ R46, R45, R93.reuse ;  /* 0x0000005d2d2e7220 */ /* 0x080fe20000410000 */
[----:B------:R-:W-:Y:S01]  /*3800*/  FFMA.FTZ R48, R10, R48, R11 ;  /* 0x000000300a307223 */ /* 0x000fe2000001000b */
        /* <DEDUP_REMOVED lines=10> */
[----:B------:R-:W-:Y:S01]  /*38b0*/  F2FP.BF16.F32.PACK_AB R9, R48, R51 ;  /* 0x000000333009723e */ /* 0x000fe200000010ff */
[----:B------:R-:W-:-:S07]  /*38c0*/  IMAD.MOV.U32 R11, RZ, RZ, R15 ;  /* 0x000000ffff0b7224 */ /* 0x000fce00078e000f */
.L_x_1608:
[----:B------:R-:W-:Y:S05]  /*38d0*/  BSYNC B2 ;  /* 0x0000000000027941 */ /* 0x000fea0003800000 */
.L_x_1607:
[----:B---3--:R2:W-:Y:S02]  /*38e0*/  ST.E.128 desc[UR42][R12.64], R8 ;  /* 0x000000080c007985 */ /* 0x0085e4000c101d2a */
.L_x_1602:
[----:B------:R-:W-:Y:S05]  /*38f0*/  BSYNC B1 ;  /* 0x0000000000017941 */ /* 0x000fea0003800000 */
.L_x_1601:
[----:B------:R-:W-:-:S03]  /*3900*/  UMOV UR4, 0xffffffff ;  /* 0xffffffff00047882 */ /* 0x000fc60000000000 */
[----:B------:R-:W-:Y:S05]  /*3910*/  BRA.DIV UR4, `(.L_x_1609) ;  /* 0x000001ca04e07947 */ /* 0x000fea000b800000 */
[----:B-1----:R-:W1:Y:S04]  /*3920*/  SHFL.IDX PT, R83, R83, 0x1, 0x1c1f ;  /* 0x003c1f0053537f89 */ /* 0x002e6800000e0000 */
[----:B---3--:R3:W0:Y:S02]  /*3930*/  SHFL.IDX PT, R14, R82, 0x1, 0x1c1f ;  /* 0x003c1f00520e7f89 */ /* 0x00862400000e0000 */
.L_x_1930:
[----:B------:R-:W-:Y:S05]  /*3940*/  @P4 BRA `(.L_x_1610) ;  /* 0x0000002000b44947 */ /* 0x000fea0003800000 */
[----:B------:R-:W-:Y:S04]  /*3950*/  BSSY B1, `(.L_x_1611) ;  /* 0x0000038000017945 */ /* 0x000fe80003800000 */
[----:B------:R-:W-:Y:S05]  /*3960*/  @P1 BRA `(.L_x_1612) ;  /* 0x0000000000d81947 */ /* 0x000fea0003800000 */
[----:B--2-4-:R2:W4:Y:S01]  /*3970*/  LDS.128 R8, [R71+0x11000] ;  /* 0x0110000047087984 */ /* 0x0145220000000c00 */
[C---:B0-----:R-:W-:Y:S01]  /*3980*/  LEA R12, P3, R16.reuse, R14, 0x1 ;  /* 0x0000000e100c7211 */ /* 0x041fe200078608ff */
[----:B------:R-:W-:Y:S03]  /*3990*/  BSSY B2, `(.L_x_1613) ;  /* 0x0000032000027945 */ /* 0x000fe60003800000 */
[----:B-1----:R-:W-:Y:S02]  /*39a0*/  LEA.HI.X R13, R16, R83, R17, 0x1, P3 ;  /* 0x00000053100d7211 */ /* 0x002fe400018f0c11 */
[----:B------:R-:W-:-:S13]  /*39b0*/  ISETP.GE.AND P3, PT, R152, R78, PT ;  /* 0x0000004e9800720c */ /* 0x000fda0003f66270 */
[----:B--2---:R-:W-:Y:S05]  /*39c0*/  @P3 BRA `(.L_x_1614) ;  /* 0x0000000000b83947 */ /* 0x004fea0003800000 */
[--C-:B------:R-:W-:Y:S01]  /*39d0*/  SHF.R.U64 R45, R42, 0x10, R43.reuse ;  /* 0x000000102a2d7819 */ /* 0x100fe2000000122b */
[----:B----4-:R-:W-:Y:S01]  /*39e0*/  IMAD.U32 R15, R10, 0x10000, RZ ;  /* 0x000100000a0f7824 */ /* 0x010fe200078e00ff */
[----:B------:R-:W-:Y:S02]  /*39f0*/  SHF.R.U32.HI R43, RZ, 0x10, R43 ;  /* 0x00000010ff2b7819 */ /* 0x000fe4000001162b */
[----:B------:R-:W-:Y:S02]  /*3a00*/  SHF.R.U32.HI R44, RZ, 0x10, R41 ;  /* 0x00000010ff2c7819 */ /* 0x000fe40000011629 */
[----:B------:R-:W-:Y:S02]  /*3a10*/  PRMT R90, R90, 0x5410, R43 ;  /* 0x000054105a5a7816 */ /* 0x000fe4000000002b */
[----:B------:R-:W-:Y:S01]  /*3a20*/  SHF.R.U64 R47, R40, 0x10, R41 ;  /* 0x00000010282f7819 */ /* 0x000fe20000001229 */
[----:B------:R-:W-:Y:S01]  /*3a30*/  IMAD.U32 R41, R11, 0x10000, RZ ;  /* 0x000100000b297824 */ /* 0x000fe200078e00ff */
[----:B------:R-:W-:Y:S01]  /*3a40*/  PRMT R87, R87, 0x5410, R44 ;  /* 0x0000541057577816 */ /* 0x000fe2000000002c */
[----:B------:R-:W-:Y:S01]  /*3a50*/  IMAD.U32 R46, R90, 0x10000, RZ ;  /* 0x000100005a2e7824 */ /* 0x000fe200078e00ff */
[----:B------:R-:W-:-:S02]  /*3a60*/  PRMT R88, R88, 0x5410, R45 ;  /* 0x0000541058587816 */ /* 0x000fc4000000002d */
[----:B------:R-:W-:Y:S01]  /*3a70*/  LOP3.LUT R40, R10, 0xffff0000, RZ, 0xc0, !PT ;  /* 0xffff00000a287812 */ /* 0x000fe200078ec0ff */
[----:B------:R-:W-:Y:S01]  /*3a80*/  IMAD.U32 R44, R87, 0x10000, RZ ;  /* 0x00010000572c7824 */ /* 0x000fe200078e00ff */
[----:B------:R-:W-:Y:S01]  /*3a90*/  LOP3.LUT R42, R11, 0xffff0000, RZ, 0xc0, !PT ;  /* 0xffff00000b2a7812 */ /* 0x000fe200078ec0ff */
[C---:B------:R-:W-:Y:S01]  /*3aa0*/  IMAD.U32 R10, R9.reuse, 0x10000, RZ ;  /* 0x00010000090a7824 */ /* 0x040fe200078e00ff */
[----:B------:R-:W-:Y:S01]  /*3ab0*/  PRMT R86, R86, 0x5410, R47 ;  /* 0x0000541056567816 */ /* 0x000fe2000000002f */
[C---:B------:R-:W-:Y:S01]  /*3ac0*/  FMUL.FTZ R50, R40.reuse, R46 ;  /* 0x0000002e28327220 */ /* 0x040fe20000410000 */
        /* <DEDUP_REMOVED lines=14> */
[----:B------:R-:W-:Y:S01]  /*3bb0*/  FMUL.FTZ R40, R42, R90 ;  /* 0x0000005a2a287220 */ /* 0x000fe20000410000 */
[----:B------:R-:W-:Y:S02]  /*3bc0*/  IMAD.U32 R86, R86, 0x10000, RZ ;  /* 0x0001000056567824 */ /* 0x000fe400078e00ff */
[----:B------:R-:W-:Y:S01]  /*3bd0*/  FMUL.FTZ R43, R42, R87 ;  /* 0x000000572a2b7220 */ /* 0x000fe20000410000 */
[----:B------:R-:W-:Y:S01]  /*3be0*/  FFMA.FTZ R48, R10, R45, R48 ;  /* 0x0000002d0a307223 */ /* 0x000fe20000010030 */
        /* <DEDUP_REMOVED lines=12> */
.L_x_1614:
[----:B------:R-:W-:Y:S05]  /*3cb0*/  BSYNC B2 ;  /* 0x0000000000027941 */ /* 0x000fea0003800000 */
.L_x_1613:
[----:B----4-:R0:W-:Y:S02]  /*3cc0*/  ST.E.128 desc[UR42][R12.64], R8 ;  /* 0x000000080c007985 */ /* 0x0101e4000c101d2a */
.L_x_1612:
[----:B------:R-:W-:Y:S05]  /*3cd0*/  BSYNC B1 ;  /* 0x0000000000017941 */ /* 0x000fea0003800000 */
.L_x_1611:
[----:B------:R-:W-:Y:S05]  /*3ce0*/  @P2 BRA `(.L_x_1610) ;  /* 0x0000001c00cc2947 */ /* 0x000fea0003800000 */
[----:B0-2-4-:R-:W1:Y:S04]  /*3cf0*/  LDL R8, [R1+0x8] ;  /* 0x0000080001087983 */ /* 0x015e680000100800 */
[----:B------:R-:W2:Y:S01]  /*3d00*/  LDL R15, [R1+0x10] ;  /* 0x00001000010f7983 */ /* 0x000ea20000100800 */
[C---:B------:R-:W-:Y:S01]  /*3d10*/  LEA R12, P3, R19.reuse, R14, 0x1 ;  /* 0x0000000e130c7211 */ /* 0x040fe200078608ff */
[----:B------:R-:W-:Y:S03]  /*3d20*/  BSSY B1, `(.L_x_1615) ;  /* 0x0000033000017945 */ /* 0x000fe60003800000 */
[----:B-1----:R-:W-:Y:S02]  /*3d30*/  LEA.HI.X R13, R19, R83, R8, 0x1, P3 ;  /* 0x00000053130d7211 */ /* 0x002fe400018f0c08 */
[----:B------:R0:W1:Y:S01]  /*3d40*/  LDS.128 R8, [R70+0x11000] ;  /* 0x0110000046087984 */ /* 0x0000620000000c00 */
[----:B--2---:R-:W-:-:S13]  /*3d50*/  ISETP.GE.AND P3, PT, R15, R78, PT ;  /* 0x0000004e0f00720c */ /* 0x004fda0003f66270 */
[----:B0-----:R-:W-:Y:S05]  /*3d60*/  @P3 BRA `(.L_x_1616) ;  /* 0x0000000000b83947 */ /* 0x001fea0003800000 */
[--C-:B------:R-:W-:Y:S01]  /*3d70*/  SHF.R.U64 R41, R38, 0x10, R39.reuse ;  /* 0x0000001026297819 */ /* 0x100fe20000001227 */
[----:B-1----:R-:W-:Y:S01]  /*3d80*/  IMAD.U32 R14, R10, 0x10000, RZ ;  /* 0x000100000a0e7824 */ /* 0x002fe200078e00ff */
        /* <DEDUP_REMOVED lines=44> */
.L_x_1616:
[----:B------:R-:W-:Y:S05]  /*4050*/  BSYNC B1 ;  /* 0x0000000000017941 */ /* 0x000fea0003800000 */
.L_x_1615:
[----:B-1----:R0:W-:Y:S01]  /*4060*/  ST.E.128 desc[UR42][R12.64], R8 ;  /* 0x000000080c007985 */ /* 0x0021e2000c101d2a */
[----:B------:R-:W-:Y:S05]  /*4070*/  BRA `(.L_x_1610) ;  /* 0x0000001800e87947 */ /* 0x000fea0003800000 */
.L_x_1592:
[----:B------:R-:W0:Y:S01]  /*4080*/  S2R R12, SR_TID.X ;  /* 0x00000000000c7919 */ /* 0x000e220000002100 */
[----:B------:R-:W-:Y:S01]  /*4090*/  CS2R R42, SRZ ;  /* 0x00000000002a7805 */ /* 0x000fe2000001ff00 */
[----:B------:R-:W1:Y:S01]  /*40a0*/  S2R R38, SR_TID.X ;  /* 0x0000000000267919 */ /* 0x000e620000002100 */
[----:B0-----:R-:W-:Y:S02]  /*40b0*/  VIADD R13, R12, 0xffffff80 ;  /* 0xffffff800c0d7836 */ /* 0x001fe40000000000 */
[----:B-1----:R-:W-:-:S03]  /*40c0*/  VIADD R40, R38, 0xffffff80 ;  /* 0xffffff8026287836 */ /* 0x002fc60000000000 */
[----:B------:R-:W-:Y:S02]  /*40d0*/  SHF.R.S32.HI R12, RZ, 0x1f, R13 ;  /* 0x0000001fff0c7819 */ /* 0x000fe4000001140d */
[----:B------:R-:W-:Y:S02]  /*40e0*/  CS2R R38, SRZ ;  /* 0x0000000000267805 */ /* 0x000fe4000001ff00 */
[----:B------:R-:W-:Y:S02]  /*40f0*/  LEA.HI R12, R12, R13, RZ, 0x2 ;  /* 0x0000000d0c0c7211 */ /* 0x000fe400078f10ff */
[----:B------:R-:W-:Y:S02]  /*4100*/  SHF.R.S32.HI R44, RZ, 0x1f, R40 ;  /* 0x0000001fff2c7819 */ /* 0x000fe40000011428 */
[----:B------:R-:W-:Y:S02]  /*4110*/  SHF.R.S32.HI R12, RZ, 0x2, R12 ;  /* 0x00000002ff0c7819 */ /* 0x000fe4000001140c */
[----:B------:R-:W-:-:S02]  /*4120*/  LEA.HI R44, R44, R40, RZ, 0x2 ;  /* 0x000000282c2c7211 */ /* 0x000fc400078f10ff */
[----:B------:R-:W-:Y:S02]  /*4130*/  CS2R R40, SRZ ;  /* 0x0000000000287805 */ /* 0x000fe4000001ff00 */
[----:B------:R-:W-:Y:S02]  /*4140*/  ISETP.GE.AND P3, PT, R12, R76, PT ;  /* 0x0000004c0c00720c */ /* 0x000fe40003f66270 */
[----:B------:R-:W-:Y:S02]  /*4150*/  SHF.R.S32.HI R44, RZ, 0x2, R44 ;  /* 0x00000002ff2c7819 */ /* 0x000fe4000001142c */
[----:B------:R-:W-:-:S03]  /*4160*/  ISETP.GE.OR P3, PT, R16, R78, P3 ;  /* 0x0000004e1000720c */ /* 0x000fc60001f66670 */
[----:B------:R-:W-:-:S10]  /*4170*/  VIADD R44, R44, 0x60 ;  /* 0x000000602c2c7836 */ /* 0x000fd40000000000 */
[----:B------:R-:W0:Y:S01]  /*4180*/  @!P3 LDC.64 R12, c[0x0][0x3e8] ;  /* 0x0000fa00ff0cbb82 */ /* 0x000e220000000a00 */
[----:B------:R-:W-:-:S05]  /*4190*/  @!P3 IADD3 R14, P4, R30, R10, RZ ;  /* 0x0000000a1e0eb210 */ /* 0x000fca0007f9e0ff */
[----:B------:R-:W-:Y:S01]  /*41a0*/  @!P3 IMAD.X R15, R77, 0x1, R54, P4 ;  /* 0x000000014d0fb824 */ /* 0x000fe200020e0636 */
[----:B------:R-:W-:-:S05]  /*41b0*/  @!P3 IADD3 R36, P4, R52, R8, RZ ;  /* 0x000000083424b210 */ /* 0x000fca0007f9e0ff */
[----:B------:R-:W-:Y:S01]  /*41c0*/  @!P3 IMAD.X R37, R69, 0x1, R7, P4 ;  /* 0x000000014525b824 */ /* 0x000fe200020e0607 */
[----:B0-----:R-:W-:-:S04]  /*41d0*/  @!P3 LEA R12, P4, R14, R12, 0x1 ;  /* 0x0000000c0e0cb211 */ /* 0x001fc800078808ff */
[----:B------:R-:W-:Y:S02]  /*41e0*/  @!P3 LEA.HI.X R13, R14, R13, R15, 0x1, P4 ;  /* 0x0000000d0e0db211 */ /* 0x000fe400020f0c0f */
[----:B------:R-:W0:Y:S01]  /*41f0*/  @!P3 LDC.64 R14, c[0x0][0x400] ;  /* 0x00010000ff0ebb82 */ /* 0x000e220000000a00 */
[----:B------:R-:W-:Y:S01]  /*4200*/  BSSY B1, `(.L_x_1617) ;  /* 0x0000022000017945 */ /* 0x000fe20003800000 */
[----:B0-----:R-:W-:-:S04]  /*4210*/  @!P3 LEA R14, P4, R36, R14, 0x1 ;  /* 0x0000000e240eb211 */ /* 0x001fc800078808ff */
[----:B------:R-:W-:Y:S02]  /*4220*/  @!P3 LEA.HI.X R15, R36, R15, R37, 0x1, P4 ;  /* 0x0000000f240fb211 */ /* 0x000fe400020f0c25 */
[----:B------:R-:W-:Y:S02]  /*4230*/  CS2R R36, SRZ ;  /* 0x0000000000247805 */ /* 0x000fe4000001ff00 */
[----:B------:R-:W-:Y:S02]  /*4240*/  ISETP.GE.AND P4, PT, R44, R76, PT ;  /* 0x0000004c2c00720c */ /* 0x000fe40003f86270 */
[----:B------:R-:W-:Y:S02]  /*4250*/  CS2R R46, SRZ ;  /* 0x00000000002e7805 */ /* 0x000fe4000001ff00 */
[----:B------:R-:W-:Y:S01]  /*4260*/  CS2R R50, SRZ ;  /* 0x0000000000327805 */ /* 0x000fe2000001ff00 */
[----:B------:R0:W5:Y:S01]  /*4270*/  @!P3 LDG.E.128 R40, desc[UR42][R14.64] ;  /* 0x0000002a0e28b981 */ /* 0x000162000c1e1d00 */
[----:B------:R-:W-:-:S02]  /*4280*/  ISETP.GE.OR P4, PT, R16, R78, P4 ;  /* 0x0000004e1000720c */ /* 0x000fc40002786670 */
[----:B------:R-:W-:Y:S02]  /*4290*/  CS2R R44, SRZ ;  /* 0x00000000002c7805 */ /* 0x000fe4000001ff00 */
[----:B------:R-:W-:Y:S01]  /*42a0*/  CS2R R48, SRZ ;  /* 0x0000000000307805 */ /* 0x000fe2000001ff00 */
[----:B------:R0:W5:Y:S01]  /*42b0*/  @!P3 LDG.E.128 R36, desc[UR42][R12.64] ;  /* 0x0000002a0c24b981 */ /* 0x000162000c1e1d00 */
[----:B------:R-:W-:-:S07]  /*42c0*/  ISETP.GE.AND P3, PT, R16, R78, PT ;  /* 0x0000004e1000720c */ /* 0x000fce0003f66270 */
[----:B------:R-:W-:Y:S06]  /*42d0*/  @P4 BRA `(.L_x_1618) ;  /* 0x0000000000504947 */ /* 0x000fec0003800000 */
[----:B0-----:R-:W0:Y:S01]  /*42e0*/  LDC.64 R12, c[0x0][0x3f8] ;  /* 0x0000fe00ff0c7b82 */ /* 0x001e220000000a00 */
        /* <DEDUP_REMOVED lines=19> */
.L_x_1618:
[----:B------:R-:W-:Y:S05]  /*4420*/  BSYNC B1 ;  /* 0x0000000000017941 */ /* 0x000fea0003800000 */
.L_x_1617:
[----:B-----5:R-:W-:Y:S01]  /*4430*/  IMAD.MOV.U32 R8, RZ, RZ, R46 ;  /* 0x000000ffff087224 */ /* 0x020fe200078e002e */
[----:B------:R-:W-:Y:S01]  /*4440*/  UISETP.NE.AND UP0, UPT, UR39, 0x3, UPT ;  /* 0x000000032700788c */ /* 0x000fe2000bf05270 */
[----:B------:R-:W-:Y:S02]  /*4450*/  IMAD.MOV.U32 R9, RZ, RZ, R47 ;  /* 0x000000ffff097224 */ /* 0x000fe400078e002f */
        /* <DEDUP_REMOVED lines=30> */
[----:B------:R-:W-:Y:S01]  /*4640*/  PRMT R110, R11, 0x7610, R110 ;  /* 0x000076100b6e7816 */ /* 0x000fe2000000006e */
[----:B------:R-:W-:Y:S06]  /*4650*/  @!P5 BRA `(.L_x_1619) ;  /* 0x000000000004d947 */ /* 0x000fec0003800000 */
[----:B------:R-:W-:Y:S01]  /*4660*/  BPT.TRAP 0x1 ;  /* 0x000000040000795c */ /* 0x000fe20000300000 */
.L_x_1619:
[----:B------:R-:W2:Y:S01]  /*4670*/  LDL R8, [R1+0xc] ;  /* 0x00000c0001087983 */ /* 0x000ea20000100800 */
[----:B------:R-:W-:Y:S01]  /*4680*/  IMAD R69, R23, 0x8, R2 ;  /* 0x0000000817457824 */ /* 0x000fe200078e0202 */
[----:B------:R-:W1:Y:S01]  /*4690*/  LDC R85, c[0x0][0x2f4] ;  /* 0x0000bd00ff557b82 */ /* 0x000e620000000800 */
[----:B------:R-:W-:Y:S01]  /*46a0*/  BSSY B1, `(.L_x_1620) ;  /* 0x0000004000017945 */ /* 0x000fe20003800000 */
[----:B--2---:R-:W-:-:S04]  /*46b0*/  SHF.L.U32 R77, R8, 0x1f, RZ ;  /* 0x0000001f084d7819 */ /* 0x004fc800000006ff */
[----:B------:R-:W2:Y:S02]  /*46c0*/  SYNCS.PHASECHK.TRANS64.TRYWAIT P4, [R69+URZ+0x16890], R77 ;  /* 0x0168904d450075a7 */ /* 0x000ea4000808017f */
[----:B-12---:R-:W-:Y:S05]  /*46d0*/  @!P4 BRA `(.L_x_1621) ;  /* 0x000001bc00b8c947 */ /* 0x006fea0003800000 */
.L_x_1931:
[----:B------:R-:W-:Y:S05]  /*46e0*/  BSYNC B1 ;  /* 0x0000000000017941 */ /* 0x000fea0003800000 */
.L_x_1620:
[----:B------:R-:W-:Y:S01]  /*46f0*/  UMOV UR4, 0xffffffff ;  /* 0xffffffff00047882 */ /* 0x000fe20000000000 */
[----:B------:R-:W-:Y:S02]  /*4700*/  IMAD.IADD R87, R85, 0x1, -R58 ;  /* 0x0000000155577824 */ /* 0x000fe400078e0a3a */
[----:B------:R-:W-:Y:S05]  /*4710*/  BRA.DIV UR4, `(.L_x_1622) ;  /* 0x000001be04bc7947 */ /* 0x000fea000b800000 */
[----:B------:R2:W3:Y:S04]  /*4720*/  SHFL.IDX PT, R81, R83, RZ, 0x1c1f ;  /* 0x001c1fff53517589 */ /* 0x0004e800000e0000 */
[----:B------:R2:W4:Y:S02]  /*4730*/  SHFL.IDX PT, R80, R82, RZ, 0x1c1f ;  /* 0x001c1fff52507589 */ /* 0x00052400000e0000 */
.L_x_1935:
[----:B------:R-:W5:Y:S01]  /*4740*/  S2R R8, SR_TID.X ;  /* 0x0000000000087919 */ /* 0x000f620000002100 */
[----:B------:R-:W-:Y:S01]  /*4750*/  BSSY B1, `(.L_x_1623) ;  /* 0x000007d000017945 */ /* 0x000fe20003800000 */
[----:B-----5:R-:W-:-:S05]  /*4760*/  VIADD R9, R8, 0xffffff80 ;  /* 0xffffff8008097836 */ /* 0x020fca0000000000 */
[----:B------:R-:W-:-:S04]  /*4770*/  SHF.R.S32.HI R8, RZ, 0x1f, R9 ;  /* 0x0000001fff087819 */ /* 0x000fc80000011409 */
[----:B------:R-:W-:-:S04]  /*4780*/  LEA.HI R8, R8, R9, RZ, 0x2 ;  /* 0x0000000908087211 */ /* 0x000fc800078f10ff */
[----:B------:R-:W-:-:S04]  /*4790*/  SHF.R.S32.HI R8, RZ, 0x2, R8 ;  /* 0x00000002ff087819 */ /* 0x000fc80000011408 */
[----:B------:R-:W-:-:S13]  /*47a0*/  ISETP.GE.OR P4, PT, R8, R76, P1 ;  /* 0x0000004c0800720c */ /* 0x000fda0000f86670 */
[----:B------:R-:W-:Y:S05]  /*47b0*/  @P4 BRA `(.L_x_1624) ;  /* 0x0000000400d84947 */ /* 0x000fea0003800000 */
[----:B------:R-:W5:Y:S01]  /*47c0*/  S2R R9, SR_TID.X ;  /* 0x0000000000097919 */ /* 0x000f620000002100 */
[----:B------:R-:W-:Y:S01]  /*47d0*/  SEL R8, R58, R87, !P0 ;  /* 0x000000573a087207 */ /* 0x000fe20004000000 */
[----:B------:R-:W-:Y:S01]  /*47e0*/  BSSY B2, `(.L_x_1625) ;  /* 0x000006f000027945 */ /* 0x000fe20003800000 */
[----:B----4-:R-:W-:-:S04]  /*47f0*/  LEA R78, P4, R6, R80, 0x1 ;  /* 0x00000050064e7211 */ /* 0x010fc800078808ff */
[----:B---3--:R-:W-:Y:S01]  /*4800*/  LEA.HI.X R79, R6, R81, R4, 0x1, P4 ;  /* 0x00000051064f7211 */ /* 0x008fe200020f0c04 */
[----:B-----5:R-:W-:Y:S01]  /*4810*/  VIADD R11, R9, 0xffffff80 ;  /* 0xffffff80090b7836 */ /* 0x020fe20000000000 */
        /* <DEDUP_REMOVED lines=13> */
[----:B0-----:R-:W-:Y:S02]  /*48f0*/  IMAD R12, R11, 0x2, R2 ;  /* 0x000000020b0c7824 */ /* 0x001fe400078e0202 */
[----:B------:R-:W0:Y:S04]  /*4900*/  LDS.128 R8, [R9+0xe400] ;  /* 0x00e4000009087984 */ /* 0x000e280000000c00 */
[----:B------:R-:W3:Y:S01]  /*4910*/  LDS.128 R12, [R12+0xe400] ;  /* 0x00e400000c0c7984 */ /* 0x000ee20000000c00 */
[----:B------:R-:W-:Y:S05]  /*4920*/  @P3 BRA `(.L_x_1626) ;  /* 0x0000000400683947 */ /* 0x000fea0003800000 */
[----:B------:R-:W-:Y:S01]  /*4930*/  SHF.R.U64 R102, R36, 0x10, R37 ;  /* 0x0000001024667819 */ /* 0x000fe20000001225 */
[----:B---3--:R-:W-:Y:S01]  /*4940*/  IMAD.U32 R98, R13, 0x10000, RZ ;  /* 0x000100000d627824 */ /* 0x008fe200078e00ff */
[----:B------:R-:W-:Y:S01]  /*4950*/  SHF.R.U32.HI R105, RZ, 0x10, R41 ;  /* 0x00000010ff697819 */ /* 0x000fe20000011629 */
[----:B0-----:R-:W-:Y:S01]  /*4960*/  IMAD.U32 R96, R9, 0x10000, RZ ;  /* 0x0001000009607824 */ /* 0x001fe200078e00ff */
[----:B------:R-:W-:Y:S01]  /*4970*/  SHF.R.U32.HI R104, RZ, 0x10, R37 ;  /* 0x00000010ff687819 */ /* 0x000fe20000011625 */
[----:B------:R-:W-:Y:S01]  /*4980*/  IMAD.U32 R100, R15, 0x10000, RZ ;  /* 0x000100000f647824 */ /* 0x000fe200078e00ff */
[----:B------:R-:W-:Y:S01]  /*4990*/  SHF.R.U64 R99, R40, 0x10, R41 ;  /* 0x0000001028637819 */ /* 0x000fe20000001229 */
[----:B------:R-:W-:Y:S01]  /*49a0*/  IMAD.U32 R41, R11, 0x10000, RZ ;  /* 0x000100000b297824 */ /* 0x000fe200078e00ff */
[----:B------:R-:W-:Y:S02]  /*49b0*/  PRMT R40, R84, 0x5432, R102 ;  /* 0x0000543254287816 */ /* 0x000fe40000000066 */
[----:B------:R-:W-:-:S02]  /*49c0*/  PRMT R102, R110, 0x5410, R105 ;  /* 0x000054106e667816 */ /* 0x000fc40000000069 */
[--C-:B------:R-:W-:Y:S02]  /*49d0*/  SHF.R.U64 R103, R38, 0x10, R39.reuse ;  /* 0x0000001026677819 */ /* 0x100fe40000001227 */
[----:B------:R-:W-:Y:S01]  /*49e0*/  PRMT R104, R86, 0x5432, R104 ;  /* 0x0000543256687816 */ /* 0x000fe20000000068 */
[----:B------:R-:W-:Y:S01]  /*49f0*/  IMAD.U32 R105, R102, 0x10000, RZ ;  /* 0x0001000066697824 */ /* 0x000fe200078e00ff */
[----:B------:R-:W-:Y:S02]  /*4a00*/  SHF.R.U32.HI R101, RZ, 0x10, R39 ;  /* 0x00000010ff657819 */ /* 0x000fe40000011627 */
[--C-:B------:R-:W-:Y:S02]  /*4a10*/  SHF.R.U64 R42, R42, 0x10, R43.reuse ;  /* 0x000000102a2a7819 */ /* 0x100fe4000000122b */
[----:B------:R-:W-:Y:S02]  /*4a20*/  SHF.R.U32.HI R43, RZ, 0x10, R43 ;  /* 0x00000010ff2b7819 */ /* 0x000fe4000001162b */
[----:B------:R-:W-:Y:S01]  /*4a30*/  PRMT R39, R106, 0x5410, R103 ;  /* 0x000054106a277816 */ /* 0x000fe20000000067 */
[----:B------:R-:W-:Y:S01]  /*4a40*/  IMAD.U32 R103, R104, 0x10000, RZ ;  /* 0x0001000068677824 */ /* 0x000fe200078e00ff */
[----:B------:R-:W-:-:S02]  /*4a50*/  PRMT R101, R107, 0x5410, R101 ;  /* 0x000054106b657816 */ /* 0x000fc40000000065 */
[----:B------:R-:W-:Y:S01]  /*4a60*/  PRMT R99, R109, 0x5410, R99 ;  /* 0x000054106d637816 */ /* 0x000fe20000000063 */
[----:B------:R-:W-:Y:S01]  /*4a70*/  FMUL.FTZ R109, R98, R105 ;  /* 0x00000069626d7220 */ /* 0x000fe20000410000 */
[----:B------:R-:W-:Y:S01]  /*4a80*/  PRMT R107, R108, 0x5410, R43 ;  /* 0x000054106c6b7816 */ /* 0x000fe2000000002b */
[-C--:B------:R-:W-:Y:S01]  /*4a90*/  FMUL.FTZ R111, R98, R103.reuse ;  /* 0x00000067626f7220 */ /* 0x080fe20000410000 */
[----:B------:R-:W-:Y:S01]  /*4aa0*/  LOP3.LUT R97, R13, 0xffff0000, RZ, 0xc0, !PT ;  /* 0xffff00000d617812 */ /* 0x000fe200078ec0ff */
[----:B------:R-:W-:Y:S01]  /*4ab0*/  FFMA.FTZ R43, R96, R103, -R109 ;  /* 0x00000067602b7223 */ /* 0x000fe2000001086d */
[----:B------:R-:W-:Y:S01]  /*4ac0*/  LOP3.LUT R106, R102, 0xffff0000, RZ, 0xc0, !PT ;  /* 0xffff0000666a7812 */ /* 0x000fe200078ec0ff */
[----:B------:R-:W-:Y:S01]  /*4ad0*/  IMAD.U32 R103, R107, 0x10000, RZ ;  /* 0x000100006b677824 */ /* 0x000fe200078e00ff */
[----:B------:R-:W-:Y:S01]  /*4ae0*/  LOP3.LUT R98, R104, 0xffff0000, RZ, 0xc0, !PT ;  /* 0xffff000068627812 */ /* 0x000fe200078ec0ff */
[----:B------:R-:W-:Y:S01]  /*4af0*/  IMAD.U32 R102, R101, 0x10000, RZ ;  /* 0x0001000065667824 */ /* 0x000fe200078e00ff */
[----:B------:R-:W-:Y:S01]  /*4b00*/  LOP3.LUT R38, R9, 0xffff0000, RZ, 0xc0, !PT ;  /* 0xffff000009267812 */ /* 0x000fe200078ec0ff */
[C---:B------:R-:W-:Y:S01]  /*4b10*/  FMUL.FTZ R109, R97.reuse, R106 ;  /* 0x0000006a616d7220 */ /* 0x040fe20000410000 */
[CC--:B------:R-:W-:Y:S01]  /*4b20*/  FMUL.FTZ R104, R100.reuse, R103.reuse ;  /* 0x0000006764687220 */ /* 0x0c0fe20000410000 */
[----:B------:R-:W-:Y:S01]  /*4b30*/  FMUL.FTZ R97, R97, R98 ;  /* 0x0000006261617220 */ /* 0x000fe20000410000 */
[----:B------:R-:W-:Y:S01]  /*4b40*/  LOP3.LUT R15, R15, 0xffff0000, RZ, 0xc0, !PT ;  /* 0xffff00000f0f7812 */ /* 0x000fe200078ec0ff */
[----:B------:R-:W-:Y:S01]  /*4b50*/  FMUL.FTZ R100, R100, R102 ;  /* 0x0000006664647220 */ /* 0x000fe20000410000 */
[----:B------:R-:W-:Y:S01]  /*4b60*/  LOP3.LUT R107, R107, 0xffff0000, RZ, 0xc0, !PT ;  /* 0xffff00006b6b7812 */ /* 0x000fe200078ec0ff */
[C---:B------:R-:W-:Y:S01]  /*4b70*/  FFMA.FTZ R98, R38.reuse, R98, -R109 ;  /* 0x0000006226627223 */ /* 0x040fe2000001086d */
[----:B------:R-:W-:Y:S01]  /*4b80*/  FFMA.FTZ R97, R38, R106, R97 ;  /* 0x0000006a26617223 */ /* 0x000fe20000010061 */
[----:B------:R-:W-:Y:S01]  /*4b90*/  FFMA.FTZ R38, R41, R102, -R104 ;  /* 0x0000006629267223 */ /* 0x000fe20000010868 */
[----:B------:R-:W-:Y:S01]  /*4ba0*/  LOP3.LUT R101, R101, 0xffff0000, RZ, 0xc0, !PT ;  /* 0xffff000065657812 */ /* 0x000fe200078ec0ff */
[----:B------:R-:W-:Y:S01]  /*4bb0*/  FFMA.FTZ R41, R41, R103, R100 ;  /* 0x0000006729297223 */ /* 0x000fe20000010064 */
[----:B------:R-:W-:Y:S01]  /*4bc0*/  LOP3.LUT R36, R11, 0xffff0000, RZ, 0xc0, !PT ;  /* 0xffff00000b247812 */ /* 0x000fe200078ec0ff */
[----:B------:R-:W-:Y:S01]  /*4bd0*/  FMUL.FTZ R103, R15, R107 ;  /* 0x0000006b0f677220 */ /* 0x000fe20000410000 */
[----:B------:R-:W-:Y:S01]  /*4be0*/  FFMA.FTZ R96, R96, R105, R111 ;  /* 0x0000006960607223 */ /* 0x000fe2000001006f */
[----:B------:R-:W-:-:S02]  /*4bf0*/  IMAD.U32 R13, R12, 0x10000, RZ ;  /* 0x000100000c0d7824 */ /* 0x000fc400078e00ff */
[-C--:B------:R-:W-:Y:S01]  /*4c00*/  FMUL.FTZ R105, R15, R101.reuse ;  /* 0x000000650f697220 */ /* 0x080fe20000410000 */
[C---:B------:R-:W-:Y:S02]  /*4c10*/  IMAD.U32 R102, R99.reuse, 0x10000, RZ ;  /* 0x0001000063667824 */ /* 0x040fe400078e00ff */
[----:B------:R-:W-:Y:S01]  /*4c20*/  FFMA.FTZ R15, R36, R101, -R103 ;  /* 0x00000065240f7223 */ /* 0x000fe20000010867 */
[----:B------:R-:W-:Y:S01]  /*4c30*/  IMAD.U32 R100, R40, 0x10000, RZ ;  /* 0x0001000028647824 */ /* 0x000fe200078e00ff */
[----:B------:R-:W-:Y:S01]  /*4c40*/  LOP3.LUT R101, R99, 0xffff0000, RZ, 0xc0, !PT ;  /* 0xffff000063657812 */ /* 0x000fe200078ec0ff */
[----:B------:R-:W-:Y:S01]  /*4c50*/  IMAD.U32 R9, R8, 0x10000, RZ ;  /* 0x0001000008097824 */ /* 0x000fe200078e00ff */
[----:B------:R-:W-:Y:S01]  /*4c60*/  LOP3.LUT R99, R40, 0xffff0000, RZ, 0xc0, !PT ;  /* 0xffff000028637812 */ /* 0x000fe200078ec0ff */
[C---:B------:R-:W-:Y:S01]  /*4c70*/  FMUL.FTZ R40, R13.reuse, R102 ;  /* 0x000000660d287220 */ /* 0x040fe20000410000 */
[----:B------:R-:W-:Y:S01]  /*4c80*/  LOP3.LUT R12, R12, 0xffff0000, RZ, 0xc0, !PT ;  /* 0xffff00000c0c7812 */ /* 0x000fe200078ec0ff */
[-C--:B------:R-:W-:Y:S01]  /*4c90*/  FMUL.FTZ R13, R13, R100.reuse ;  /* 0x000000640d0d7220 */ /* 0x080fe20000410000 */
[----:B------:R-:W-:Y:S01]  /*4ca0*/  PRMT R42, R88, 0x5432, R42 ;  /* 0x00005432582a7816 */ /* 0x000fe2000000002a */
[----:B------:R-:W-:Y:S01]  /*4cb0*/  FFMA.FTZ R104, R36, R107, R105 ;  /* 0x0000006b24687223 */ /* 0x000fe20000010069 */
[----:B------:R-:W-:Y:S01]  /*4cc0*/  LOP3.LUT R8, R8, 0xffff0000, RZ, 0xc0, !PT ;  /* 0xffff000008087812 */ /* 0x000fe200078ec0ff */
[C---:B------:R-:W-:Y:S01]  /*4cd0*/  IMAD.U32 R11, R10.reuse, 0x10000, RZ ;  /* 0x000100000a0b7824 */ /* 0x040fe200078e00ff */
[----:B------:R-:W-:Y:S01]  /*4ce0*/  LOP3.LUT R37, R10, 0xffff0000, RZ, 0xc0, !PT ;  /* 0xffff00000a257812 */ /* 0x000fe200078ec0ff */
[C---:B------:R-:W-:Y:S01]  /*4cf0*/  FMUL.FTZ R103, R12.reuse, R101 ;  /* 0x000000650c677220 */ /* 0x040fe20000410000 */
[C---:B------:R-:W-:Y:S01]  /*4d00*/  FFMA.FTZ R40, R9.reuse, R100, -R40 ;  /* 0x0000006409287223 */ /* 0x040fe20000010828 */
[----:B------:R-:W-:Y:S01]  /*4d10*/  FFMA.FTZ R13, R9, R102, R13 ;  /* 0x00000066090d7223 */ /* 0x000fe2000001000d */
[-C--:B------:R-:W-:Y:S01]  /*4d20*/  FMUL.FTZ R105, R12, R99.reuse ;  /* 0x000000630c697220 */ /* 0x080fe20000410000 */
[C---:B------:R-:W-:Y:S01]  /*4d30*/  IMAD.U32 R10, R14.reuse, 0x10000, RZ ;  /* 0x000100000e0a7824 */ /* 0x040fe200078e00ff */
        /* <DEDUP_REMOVED lines=8> */
[----:B------:R-:W-:Y:S01]  /*4dc0*/  FMUL.FTZ R99, R10, R9 ;  /* 0x000000090a637220 */ /* 0x000fe20000410000 */
        /* <DEDUP_REMOVED lines=11> */
[----:B------:R-:W-:Y:S01]  /*4e80*/  F2FP.BF16.F32.PACK_AB R9, R98, R43 ;  /* 0x0000002b6209723e */ /* 0x000fe200000010ff */
[----:B------:R-:W-:Y:S01]  /*4e90*/  IMAD.MOV.U32 R13, RZ, RZ, R96 ;  /* 0x000000ffff0d7224 */ /* 0x000fe200078e0060 */
[----:B------:R-:W-:Y:S02]  /*4ea0*/  F2FP.BF16.F32.PACK_AB R15, R104, R41 ;  /* 0x00000029680f723e */ /* 0x000fe400000010ff */
[----:B------:R-:W-:-:S02]  /*4eb0*/  F2FP.BF16.F32.PACK_AB R10, R39, R36 ;  /* 0x00000024270a723e */ /* 0x000fc400000010ff */
[----:B------:R-:W-:-:S07]  /*4ec0*/  F2FP.BF16.F32.PACK_AB R14, R42, R99 ;  /* 0x000000632a0e723e */ /* 0x000fce00000010ff */
.L_x_1626:
[----:B------:R-:W-:Y:S05]  /*4ed0*/  BSYNC B2 ;  /* 0x0000000000027941 */ /* 0x000fea0003800000 */
.L_x_1625:
[----:B------:R-:W-:Y:S01]  /*4ee0*/  ISETP.GE.AND P4, PT, R91, R85, PT ;  /* 0x000000555b00720c */ /* 0x000fe20003f86270 */
[----:B0-----:R0:W-:-:S12]  /*4ef0*/  ST.E.128 desc[UR42][R78.64], R8 ;  /* 0x000000084e007985 */ /* 0x0011d8000c101d2a */
[----:B------:R-:W-:-:S05]  /*4f00*/  @!P4 IMAD.WIDE R80, R91, 0x2, R80 ;  /* 0x000000025b50c825 */ /* 0x000fca00078e0250 */
[----:B---3--:R0:W-:Y:S02]  /*4f10*/  @!P4 ST.E.128 desc[UR42][R80.64], R12 ;  /* 0x0000000c5000c985 */ /* 0x0081e4000c101d2a */
.L_x_1624:
[----:B------:R-:W-:Y:S05]  /*4f20*/  BSYNC B1 ;  /* 0x0000000000017941 */ /* 0x000fea0003800000 */
.L_x_1623:
[----:B------:R-:W-:-:S03]  /*4f30*/  UMOV UR4, 0xffffffff ;  /* 0xffffffff00047882 */ /* 0x000fc60000000000 */
[----:B------:R-:W-:Y:S05]  /*4f40*/  BRA.DIV UR4, `(.L_x_1627) ;  /* 0x000001b604fc7947 */ /* 0x000fea000b800000 */
[----:B--2---:R-:W2:Y:S04]  /*4f50*/  SHFL.IDX PT, R83, R83, 0x1, 0x1c1f ;  /* 0x003c1f0053537f89 */ /* 0x004ea800000e0000 */
[----:B------:R-:W0:Y:S02]  /*4f60*/  SHFL.IDX PT, R82, R82, 0x1, 0x1c1f ;  /* 0x003c1f0052527f89 */ /* 0x000e2400000e0000 */
.L_x_1939:
[----:B0-----:R-:W0:Y:S02]  /*4f70*/  S2R R8, SR_TID.X ;  /* 0x0000000000087919 */ /* 0x001e240000002100 */
[----:B0-----:R-:W-:-:S05]  /*4f80*/  VIADD R9, R8, 0xffffff80 ;  /* 0xffffff8008097836 */ /* 0x001fca0000000000 */
[----:B------:R-:W-:-:S04]  /*4f90*/  SHF.R.S32.HI R8, RZ, 0x1f, R9 ;  /* 0x0000001fff087819 */ /* 0x000fc80000011409 */
[----:B------:R-:W-:-:S04]  /*4fa0*/  LEA.HI R8, R8, R9, RZ, 0x2 ;  /* 0x0000000908087211 */ /* 0x000fc800078f10ff */
[----:B------:R-:W-:-:S05]  /*4fb0*/  SHF.R.S32.HI R8, RZ, 0x2, R8 ;  /* 0x00000002ff087819 */ /* 0x000fca0000011408 */
[----:B------:R-:W-:-:S05]  /*4fc0*/  VIADD R8, R8, 0x60 ;  /* 0x0000006008087836 */ /* 0x000fca0000000000 */
[----:B------:R-:W-:-:S13]  /*4fd0*/  ISETP.GE.OR P4, PT, R8, R76, P1 ;  /* 0x0000004c0800720c */ /* 0x000fda0000f86670 */
[----:B------:R-:W-:Y:S05]  /*4fe0*/  @P4 BRA `(.L_x_1610) ;  /* 0x0000000c000c4947 */ /* 0x000fea0003800000 */
[----:B------:R-:W5:Y:S04]  /*4ff0*/  LDL R11, [R1+0x38] ;  /* 0x00003800010b7983 */ /* 0x000f680000100800 */
[----:B------:R-:W3:Y:S04]  /*5000*/  LDL R10, [R1+0x64] ;  /* 0x00006400010a7983 */ /* 0x000ee80000100800 */
[----:B------:R-:W4:Y:S01]  /*5010*/  LDL R9, [R1+0x48] ;  /* 0x0000480001097983 */ /* 0x000f220000100800 */
[----:B------:R-:W-:Y:S01]  /*5020*/  SEL R87, R58, R87, !P0 ;  /* 0x000000573a577207 */ /* 0x000fe20004000000 */
[----:B------:R-:W-:Y:S01]  /*5030*/  BSSY B1, `(.L_x_1628) ;  /* 0x000006b000017945 */ /* 0x000fe20003800000 */
[----:B------:R-:W-:-:S02]  /*5040*/  LEA R36, P4, R6, R82, 0x1 ;  /* 0x0000005206247211 */ /* 0x000fc400078808ff */
[----:B------:R-:W-:Y:S02]  /*5050*/  SHF.R.S32.HI R8, RZ, 0x1f, R87 ;  /* 0x0000001fff087819 */ /* 0x000fe40000011457 */
[----:B--2---:R-:W-:Y:S02]  /*5060*/  LEA.HI.X R37, R6, R83, R4, 0x1, P4 ;  /* 0x0000005306257211 */ /* 0x004fe400020f0c04 */
[----:B------:R-:W-:-:S04]  /*5070*/  LEA.HI R8, R8, R87, RZ, 0x4 ;  /* 0x0000005708087211 */ /* 0x000fc800078f20ff */
[----:B------:R-:W-:-:S05]  /*5080*/  LEA.HI.SX32 R8, R8, R5, 0x1c ;  /* 0x0000000508087211 */ /* 0x000fca00078fe2ff */
[----:B------:R-:W-:-:S05]  /*5090*/  IMAD.SHL.U32 R38, R8, 0x8, RZ ;  /* 0x0000000808267824 */ /* 0x000fca00078e00ff */
[----:B-----5:R-:W-:-:S04]  /*50a0*/  LOP3.LUT R8, R11, 0x38, R38, 0xf8, !PT ;  /* 0x000000380b087812 */ /* 0x020fc800078ef826 */
[----:B---3--:R-:W-:-:S05]  /*50b0*/  LOP3.LUT R8, R8, R10, RZ, 0x3c, !PT ;  /* 0x0000000a08087212 */ /* 0x008fca00078e3cff */
[----:B----4-:R-:W-:Y:S02]  /*50c0*/  IMAD.IADD R8, R9, 0x1, R8 ;  /* 0x0000000109087824 */ /* 0x010fe400078e0208 */
[C---:B------:R-:W-:Y:S02]  /*50d0*/  IMAD R9, R23.reuse, 0x2000, R0 ;  /* 0x0000200017097824 */ /* 0x040fe400078e0200 */
[----:B------:R-:W-:Y:S02]  /*50e0*/  IMAD R11, R23, 0x2000, R8 ;  /* 0x00002000170b7824 */ /* 0x000fe400078e0208 */
[--C-:B------:R-:W-:Y:S02]  /*50f0*/  IMAD R9, R9, 0x2, R2.reuse ;  /* 0x0000000209097824 */ /* 0x100fe400078e0202 */
[----:B------:R-:W-:-:S04]  /*5100*/  IMAD R12, R11, 0x2, R2 ;  /* 0x000000020b0c7824 */ /* 0x000fc800078e0202 */
[----:B------:R-:W0:Y:S04]  /*5110*/  LDS.128 R8, [R9+0xe400] ;  /* 0x00e4000009087984 */ /* 0x000e280000000c00 */
[----:B------:R-:W2:Y:S01]  /*5120*/  LDS.128 R12, [R12+0xe400] ;  /* 0x00e400000c0c7984 */ /* 0x000ea20000000c00 */
[----:B------:R-:W-:Y:S05]  /*5130*/  @P3 BRA `(.L_x_1629) ;  /* 0x0000000400683947 */ /* 0x000fea0003800000 */
[----:B------:R-:W-:Y:S01]  /*5140*/  SHF.R.U32.HI R80, RZ, 0x10, R45 ;  /* 0x00000010ff507819 */ /* 0x000fe2000001162d */
[----:B0-----:R-:W-:Y:S01]  /*5150*/  IMAD.U32 R43, R9, 0x10000, RZ ;  /* 0x00010000092b7824 */ /* 0x001fe200078e00ff */
[--C-:B------:R-:W-:Y:S01]  /*5160*/  SHF.R.U32.HI R79, RZ, 0x10, R49.reuse ;  /* 0x00000010ff4f7819 */ /* 0x100fe20000011631 */
[----:B--2---:R-:W-:Y:S01]  /*5170*/  IMAD.U32 R40, R12, 0x10000, RZ ;  /* 0x000100000c287824 */ /* 0x004fe200078e00ff */
[----:B------:R-:W-:Y:S01]  /*5180*/  SHF.R.U64 R81, R48, 0x10, R49 ;  /* 0x0000001030517819 */ /* 0x000fe20000001231 */
[----:B------:R-:W-:Y:S01]  /*5190*/  IMAD.U32 R48, R15, 0x10000, RZ ;  /* 0x000100000f307824 */ /* 0x000fe200078e00ff */
[----:B------:R-:W-:Y:S01]  /*51a0*/  SHF.R.U64 R49, R50, 0x10, R51 ;  /* 0x0000001032317819 */ /* 0x000fe20000001233 */
[----:B------:R-:W-:Y:S01]  /*51b0*/  IMAD.U32 R39, R8, 0x10000, RZ ;  /* 0x0001000008277824 */ /* 0x000fe200078e00ff */
[----:B------:R-:W-:Y:S02]  /*51c0*/  PRMT R95, R95, 0x5410, R80 ;  /* 0x000054105f5f7816 */ /* 0x000fe40000000050 */
[----:B------:R-:W-:-:S02]  /*51d0*/  PRMT R92, R92, 0x5410, R79 ;  /* 0x000054105c5c7816 */ /* 0x000fc4000000004f */
[----:B------:R-:W-:Y:S02]  /*51e0*/  SHF.R.U32.HI R51, RZ, 0x10, R51 ;  /* 0x00000010ff337819 */ /* 0x000fe40000011633 */
[--C-:B------:R-:W-:Y:S01]  /*51f0*/  SHF.R.U64 R78, R46, 0x10, R47.reuse ;  /* 0x000000102e4e7819 */ /* 0x100fe2000000122f */
[C---:B------:R-:W-:Y:S01]  /*5200*/  IMAD.U32 R46, R13.reuse, 0x10000, RZ ;  /* 0x000100000d2e7824 */ /* 0x040fe200078e00ff */
[----:B------:R-:W-:Y:S02]  /*5210*/  SHF.R.U32.HI R87, RZ, 0x10, R47 ;  /* 0x00000010ff577819 */ /* 0x000fe4000001162f */
[----:B------:R-:W-:Y:S01]  /*5220*/  LOP3.LUT R47, R13, 0xffff0000, RZ, 0xc0, !PT ;  /* 0xffff00000d2f7812 */ /* 0x000fe200078ec0ff */
[----:B------:R-:W-:Y:S01]  /*5230*/  IMAD.U32 R13, R95, 0x10000, RZ ;  /* 0x000100005f0d7824 */ /* 0x000fe200078e00ff */
[----:B------:R-:W-:Y:S01]  /*5240*/  LOP3.LUT R42, R15, 0xffff0000, RZ, 0xc0, !PT ;  /* 0xffff00000f2a7812 */ /* 0x000fe200078ec0ff */
[----:B------:R-:W-:Y:S01]  /*5250*/  IMAD.U32 R15, R92, 0x10000, RZ ;  /* 0x000100005c0f7824 */ /* 0x000fe200078e00ff */
[----:B------:R-:W-:-:S02]  /*5260*/  PRMT R88, R88, 0x5410, R51 ;  /* 0x0000541058587816 */ /* 0x000fc40000000033 */
[----:B------:R-:W-:Y:S01]  /*5270*/  PRMT R93, R93, 0x5410, R78 ;  /* 0x000054105d5d7816 */ /* 0x000fe2000000004e */
[----:B------:R-:W-:Y:S01]  /*5280*/  FMUL.FTZ R50, R46, R15 ;  /* 0x0000000f2e327220 */ /* 0x000fe20000410000 */
[----:B------:R-:W-:Y:S01]  /*5290*/  LOP3.LUT R92, R92, 0xffff0000, RZ, 0xc0, !PT ;  /* 0xffff00005c5c7812 */ /* 0x000fe200078ec0ff */
[-C--:B------:R-:W-:Y:S01]  /*52a0*/  FMUL.FTZ R78, R46, R13.reuse ;  /* 0x0000000d2e4e7220 */ /* 0x080fe20000410000 */
[----:B------:R-:W-:Y:S01]  /*52b0*/  PRMT R84, R84, 0x5410, R87 ;  /* 0x0000541054547816 */ /* 0x000fe20000000057 */
[----:B------:R-:W-:Y:S01]  /*52c0*/  IMAD.U32 R46, R88, 0x10000, RZ ;  /* 0x00010000582e7824 */ /* 0x000fe200078e00ff */
[----:B------:R-:W-:Y:S01]  /*52d0*/  LOP3.LUT R95, R95, 0xffff0000, RZ, 0xc0, !PT ;  /* 0xffff00005f5f7812 */ /* 0x000fe200078ec0ff */
[C---:B------:R-:W-:Y:S01]  /*52e0*/  FFMA.FTZ R13, R43.reuse, R13, -R50 ;  /* 0x0000000d2b0d7223 */ /* 0x040fe20000010832 */
[----:B------:R-:W-:Y:S01]  /*52f0*/  SHF.R.U64 R91, R44, 0x10, R45 ;  /* 0x000000102c5b7819 */ /* 0x000fe2000000122d */
[----:B------:R-:W-:Y:S01]  /*5300*/  FFMA.FTZ R15, R43, R15, R78 ;  /* 0x0000000f2b0f7223 */ /* 0x000fe2000001004e */
[----:B------:R-:W-:Y:S01]  /*5310*/  LOP3.LUT R44, R9, 0xffff0000, RZ, 0xc0, !PT ;  /* 0xffff0000092c7812 */ /* 0x000fe200078ec0ff */
[----:B------:R-:W-:Y:S01]  /*5320*/  IMAD.U32 R45, R11, 0x10000, RZ ;  /* 0x000100000b2d7824 */ /* 0x000fe200078e00ff */
[----:B------:R-:W-:Y:S01]  /*5330*/  PRMT R86, R86, 0x5410, R49 ;  /* 0x0000541056567816 */ /* 0x000fe20000000031 */
[C---:B------:R-:W-:Y:S01]  /*5340*/  FMUL.FTZ R49, R47.reuse, R92 ;  /* 0x0000005c2f317220 */ /* 0x040fe20000410000 */
[----:B------:R-:W-:Y:S01]  /*5350*/  PRMT R94, R94, 0x5410, R91 ;  /* 0x000054105e5e7816 */ /* 0x000fe2000000005b */
[----:B------:R-:W-:Y:S01]  /*5360*/  IMAD.U32 R43, R84, 0x10000, RZ ;  /* 0x00010000542b7824 */ /* 0x000fe200078e00ff */
[----:B------:R-:W-:Y:S01]  /*5370*/  PRMT R90, R90, 0x5410, R81 ;  /* 0x000054105a5a7816 */ /* 0x000fe20000000051 */
[-C--:B------:R-:W-:Y:S01]  /*5380*/  FMUL.FTZ R47, R47, R95.reuse ;  /* 0x0000005f2f2f7220 */ /* 0x080fe20000410000 */
[----:B------:R-:W-:Y:S01]  /*5390*/  FMUL.FTZ R78, R48, R46 ;  /* 0x0000002e304e7220 */ /* 0x000fe20000410000 */
[----:B------:R-:W-:Y:S01]  /*53a0*/  FFMA.FTZ R50, R44, R95, -R49 ;  /* 0x0000005f2c327223 */ /* 0x000fe20000010831 */
[----:B------:R-:W-:Y:S01]  /*53b0*/  LOP3.LUT R88, R88, 0xffff0000, RZ, 0xc0, !PT ;  /* 0xffff000058587812 */ /* 0x000fe200078ec0ff */
[-C--:B------:R-:W-:Y:S01]  /*53c0*/  FMUL.FTZ R49, R48, R43.reuse ;  /* 0x0000002b30317220 */ /* 0x080fe20000410000 */
[----:B------:R-:W-:Y:S01]  /*53d0*/  LOP3.LUT R84, R84, 0xffff0000, RZ, 0xc0, !PT ;  /* 0xffff000054547812 */ /* 0x000fe200078ec0ff */
[----:B------:R-:W-:Y:S01]  /*53e0*/  FFMA.FTZ R92, R44, R92, R47 ;  /* 0x0000005c2c5c7223 */ /* 0x000fe2000001002f */
[----:B------:R-:W-:Y:S01]  /*53f0*/  FFMA.FTZ R78, R45, R43, -R78 ;  /* 0x0000002b2d4e7223 */ /* 0x000fe2000001084e */
[----:B------:R-:W-:-:S02]  /*5400*/  IMAD.U32 R43, R94, 0x10000, RZ ;  /* 0x000100005e2b7824 */ /* 0x000fc400078e00ff */
[----:B------:R-:W-:Y:S01]  /*5410*/  FFMA.FTZ R46, R45, R46, R49 ;  /* 0x0000002e2d2e7223 */ /* 0x000fe20000010031 */
[----:B------:R-:W-:Y:S02]  /*5420*/  IMAD.U32 R44, R90, 0x10000, RZ ;  /* 0x000100005a2c7824 */ /* 0x000fe400078e00ff */
[C---:B------:R-:W-:Y:S01]  /*5430*/  FMUL.FTZ R48, R42.reuse, R88 ;  /* 0x000000582a307220 */ /* 0x040fe20000410000 */
[----:B------:R-:W-:Y:S01]  /*5440*/  FMUL.FTZ R80, R42, R84 ;  /* 0x000000542a507220 */ /* 0x000fe20000410000 */
[CC--:B------:R-:W-:Y:S01]  /*5450*/  FMUL.FTZ R49, R40.reuse, R43.reuse ;  /* 0x0000002b28317220 */ /* 0x0c0fe20000410000 */
[-C--:B------:R-:W-:Y:S01]  /*5460*/  FMUL.FTZ R42, R40, R44.reuse ;  /* 0x0000002c282a7220 */ /* 0x080fe20000410000 */
[----:B------:R-:W-:Y:S01]  /*5470*/  LOP3.LUT R41, R11, 0xffff0000, RZ, 0xc0, !PT ;  /* 0xffff00000b297812 */ /* 0x000fe200078ec0ff */
[----:B------:R-:W-:Y:S01]  /*5480*/  IMAD.U32 R9, R10, 0x10000, RZ ;  /* 0x000100000a097824 */ /* 0x000fe200078e00ff */
[----:B------:R-:W-:Y:S01]  /*5490*/  LOP3.LUT R12, R12, 0xffff0000, RZ, 0xc0, !PT ;  /* 0xffff00000c0c7812 */ /* 0x000fe200078ec0ff */
[C---:B------:R-:W-:Y:S01]  /*54a0*/  FFMA.FTZ R42, R39.reuse, R43, -R42 ;  /* 0x0000002b272a7223 */ /* 0x040fe2000001082a */
[----:B------:R-:W-:Y:S01]  /*54b0*/  LOP3.LUT R47, R90, 0xffff0000, RZ, 0xc0, !PT ;  /* 0xffff00005a2f7812 */ /* 0x000fe200078ec0ff */
[----:B------:R-:W-:Y:S01]  /*54c0*/  FFMA.FTZ R49, R39, R44, R49 ;  /* 0x0000002c27317223 */ /* 0x000fe20000010031 */
[----:B------:R-:W-:Y:S01]  /*54d0*/  LOP3.LUT R45, R94, 0xffff0000, RZ, 0xc0, !PT ;  /* 0xffff00005e2d7812 */ /* 0x000fe200078ec0ff */
[----:B------:R-:W-:Y:S01]  /*54e0*/  IMAD.U32 R39, R86, 0x10000, RZ ;  /* 0x0001000056277824 */ /* 0x000fe200078e00ff */
[----:B------:R-:W-:Y:S01]  /*54f0*/  LOP3.LUT R11, R10, 0xffff0000, RZ, 0xc0, !PT ;  /* 0xffff00000a0b7812 */ /* 0x000fe200078ec0ff */
[C---:B------:R-:W-:Y:S01]  /*5500*/  IMAD.U32 R10, R14.reuse, 0x10000, RZ ;  /* 0x000100000e0a7824 */ /* 0x040fe200078e00ff */
[----:B------:R-:W-:Y:S01]  /*5510*/  LOP3.LUT R14, R14, 0xffff0000, RZ, 0xc0, !PT ;  /* 0xffff00000e0e7812 */ /* 0x000fe200078ec0ff */
[C---:B------:R-:W-:Y:S01]  /*5520*/  FFMA.FTZ R51, R41.reuse, R84, -R48 ;  /* 0x0000005429337223 */ /* 0x040fe20000010830 */
[----:B------:R-:W-:Y:S01]  /*5530*/  FFMA.FTZ R79, R41, R88, R80 ;  /* 0x00000058294f7223 */ /* 0x000fe20000010050 */
[----:B------:R-:W-:Y:S01]  /*5540*/  LOP3.LUT R86, R86, 0xffff0000, RZ, 0xc0, !PT ;  /* 0xffff000056567812 */ /* 0x000fe200078ec0ff */
[----:B------:R-:W-:Y:S01]  /*5550*/  FMUL.FTZ R41, R12, R47 ;  /* 0x0000002f0c297220 */ /* 0x000fe20000410000 */
[----:B------:R-:W-:Y:S01]  /*5560*/  LOP3.LUT R8, R8, 0xffff0000, RZ, 0xc0, !PT ;  /* 0xffff000008087812 */ /* 0x000fe200078ec0ff */
[----:B------:R-:W-:Y:S01]  /*5570*/  FMUL.FTZ R43, R12, R45 ;  /* 0x0000002d0c2b7220 */ /* 0x000fe20000410000 */
[C---:B------:R-:W-:Y:S01]  /*5580*/  IMAD.U32 R12, R93.reuse, 0x10000, RZ ;  /* 0x000100005d0c7824 */ /* 0x040fe200078e00ff */
[----:B------:R-:W-:Y:S01]  /*5590*/  LOP3.LUT R93, R93, 0xffff0000, RZ, 0xc0, !PT ;  /* 0xffff00005d5d7812 */ /* 0x000fe200078ec0ff */
[----:B------:R-:W-:Y:S01]  /*55a0*/  FMUL.FTZ R40, R10, R39 ;  /* 0x000000270a287220 */ /* 0x000fe20000410000 */
[----:B------:R-:W-:Y:S01]  /*55b0*/  FMUL.FTZ R44, R14, R86 ;  /* 0x000000560e2c7220 */ /* 0x000fe20000410000 */
[C---:B------:R-:W-:Y:S01]  /*55c0*/  FFMA.FTZ R41, R8.reuse, R45, -R41 ;  /* 0x0000002d08297223 */ /* 0x040fe20000010829 */
[----:B------:R-:W-:Y:S01]  /*55d0*/  FFMA.FTZ R8, R8, R47, R43 ;  /* 0x0000002f08087223 */ /* 0x000fe2000001002b */
[-C--:B------:R-:W-:Y:S01]  /*55e0*/  FMUL.FTZ R43, R14, R93.reuse ;  /* 0x0000005d0e2b7220 */ /* 0x080fe20000410000 */
[-C--:B------:R-:W-:Y:S01]  /*55f0*/  FMUL.FTZ R10, R10, R12.reuse ;  /* 0x0000000c0a0a7220 */ /* 0x080fe20000410000 */
[----:B------:R-:W-:Y:S01]  /*5600*/  FFMA.FTZ R40, R9, R12, -R40 ;  /* 0x0000000c09287223 */ /* 0x000fe20000010828 */
[C---:B------:R-:W-:Y:S01]  /*5610*/  FFMA.FTZ R93, R11.reuse, R93, -R44 ;  /* 0x0000005d0b5d7223 */ /* 0x040fe2000001082c */
[----:B------:R-:W-:Y:S01]  /*5620*/  FFMA.FTZ R43, R11, R86, R43 ;  /* 0x000000560b2b7223 */ /* 0x000fe2000001002b */
[----:B------:R-:W-:Y:S01]  /*5630*/  FFMA.FTZ R10, R9, R39, R10 ;  /* 0x00000027090a7223 */ /* 0x000fe2000001000a */
[----:B------:R-:W-:-:S02]  /*5640*/  F2FP.BF16.F32.PACK_AB R42, R41, R42 ;  /* 0x0000002a292a723e */ /* 0x000fc400000010ff */
[----:B------:R-:W-:Y:S02]  /*5650*/  F2FP.BF16.F32.PACK_AB R40, R93, R40 ;  /* 0x000000285d28723e */ /* 0x000fe400000010ff */
[----:B------:R-:W-:Y:S02]  /*5660*/  F2FP.BF16.F32.PACK_AB R9, R50, R13 ;  /* 0x0000000d3209723e */ /* 0x000fe400000010ff */
[----:B------:R-:W-:Y:S02]  /*5670*/  F2FP.BF16.F32.PACK_AB R13, R92, R15 ;  /* 0x0000000f5c0d723e */ /* 0x000fe400000010ff */
[----:B------:R-:W-:Y:S01]  /*5680*/  F2FP.BF16.F32.PACK_AB R12, R8, R49 ;  /* 0x00000031080c723e */ /* 0x000fe200000010ff */
[----:B------:R-:W-:Y:S01]  /*5690*/  IMAD.MOV.U32 R8, RZ, RZ, R42 ;  /* 0x000000ffff087224 */ /* 0x000fe200078e002a */
[----:B------:R-:W-:Y:S01]  /*56a0*/  F2FP.BF16.F32.PACK_AB R14, R43, R10 ;  /* 0x0000000a2b0e723e */ /* 0x000fe200000010ff */
[----:B------:R-:W-:Y:S01]  /*56b0*/  IMAD.MOV.U32 R10, RZ, RZ, R40 ;  /* 0x000000ffff0a7224 */ /* 0x000fe200078e0028 */
[----:B------:R-:W-:-:S02]  /*56c0*/  F2FP.BF16.F32.PACK_AB R11, R51, R78 ;  /* 0x0000004e330b723e */ /* 0x000fc400000010ff */
[----:B------:R-:W-:-:S07]  /*56d0*/  F2FP.BF16.F32.PACK_AB R15, R79, R46 ;  /* 0x0000002e4f0f723e */ /* 0x000fce00000010ff */
.L_x_1629:
[----:B------:R-:W-:Y:S05]  /*56e0*/  BSYNC B1 ;  /* 0x0000000000017941 */ /* 0x000fea0003800000 */
.L_x_1628:
[----:B------:R-:W-:Y:S01]  /*56f0*/  ISETP.GE.AND P3, PT, R38, R85, PT ;  /* 0x000000552600720c */ /* 0x000fe20003f66270 */
[----:B0-----:R0:W-:Y:S02]  /*5700*/  ST.E.128 desc[UR42][R36.64], R8 ;  /* 0x0000000824007985 */ /* 0x0011e4000c101d2a */
[----:B0-----:R-:W-:Y:S02]  /*5710*/  IMAD.MOV.U32 R8, RZ, RZ, R82 ;  /* 0x000000ffff087224 */ /* 0x001fe400078e0052 */
[----:B------:R-:W-:-:S08]  /*5720*/  IMAD.MOV.U32 R9, RZ, RZ, R83 ;  /* 0x000000ffff097224 */ /* 0x000fd000078e0053 */
[----:B------:R-:W-:Y:S05]  /*5730*/  @P3 BRA `(.L_x_1610) ;  /* 0x0000000400383947 */ /* 0x000fea0003800000 */
[----:B------:R-:W-:-:S05]  /*5740*/  IMAD.WIDE R8, R38, 0x2, R8 ;  /* 0x0000000226087825 */ /* 0x000fca00078e0208 */
[----:B--2---:R0:W-:Y:S01]  /*5750*/  ST.E.128 desc[UR42][R8.64], R12 ;  /* 0x0000000c08007985 */ /* 0x0041e2000c101d2a */
[----:B------:R-:W-:Y:S05]  /*5760*/  BRA `(.L_x_1610) ;  /* 0x00000004002c7947 */ /* 0x000fea0003800000 */
.L_x_1591:
[----:B------:R-:W-:-:S06]  /*5770*/  UISETP.NE.AND UP0, UPT, UR39, 0x3, UPT ;  /* 0x000000032700788c */ /* 0x000fcc000bf05270 */
[----:B------:R-:W-:-:S13]  /*5780*/  PLOP3.LUT P5, PT, PT, PT, UP0, 0x80, 0x0 ;  /* 0x000000000000781c */ /* 0x000fda0003faf008 */
[----:B------:R-:W-:Y:S05]  /*5790*/  @!P5 BRA `(.L_x_1630) ;  /* 0x000000000004d947 */ /* 0x000fea0003800000 */
[----:B------:R-:W-:Y:S01]  /*57a0*/  BPT.TRAP 0x1 ;  /* 0x000000040000795c */ /* 0x000fe20000300000 */
.L_x_1630:
[----:B------:R-:W2:Y:S01]  /*57b0*/  LDL R8, [R1+0xc] ;  /* 0x00000c0001087983 */ /* 0x000ea20000100800 */
[----:B------:R-:W-:Y:S01]  /*57c0*/  IMAD R69, R23, 0x8, R2 ;  /* 0x0000000817457824 */ /* 0x000fe200078e0202 */
[----:B------:R-:W-:Y:S01]  /*57d0*/  BSSY B1, `(.L_x_1631) ;  /* 0x0000005000017945 */ /* 0x000fe20003800000 */
[----:B------:R-:W-:Y:S02]  /*57e0*/  SHF.R.S32.HI R74, RZ, 0x1f, R73 ;  /* 0x0000001fff4a7819 */ /* 0x000fe40000011449 */
[----:B--2---:R-:W-:-:S04]  /*57f0*/  SHF.L.U32 R77, R8, 0x1f, RZ ;  /* 0x0000001f084d7819 */ /* 0x004fc800000006ff */
[----:B------:R-:W0:Y:S02]  /*5800*/  SYNCS.PHASECHK.TRANS64.TRYWAIT P3, [R69+URZ+0x16890], R77 ;  /* 0x0168904d450075a7 */ /* 0x000e24000806017f */
[----:B0-----:R-:W-:Y:S05]  /*5810*/  @!P3 BRA `(.L_x_1632) ;  /* 0x000001b00014b947 */ /* 0x001fea0003800000 */
.L_x_1940:
[----:B------:R-:W-:Y:S05]  /*5820*/  BSYNC B1 ;  /* 0x0000000000017941 */ /* 0x000fea0003800000 */
.L_x_1631:
[----:B------:R-:W1:Y:S01]  /*5830*/  S2R R12, SR_TID.X ;  /* 0x00000000000c7919 */ /* 0x000e620000002100 */
        /* <DEDUP_REMOVED lines=15> */
[----:B------:R-:W-:Y:S01]  /*5930*/  IMAD.WIDE.U32 R8, R157, UR4, R8 ;  /* 0x000000049d087c25 */ /* 0x000fe2000f8e0008 */
[----:B------:R-:W-:-:S03]  /*5940*/  UMOV UR4, 0xffffffff ;  /* 0xffffffff00047882 */ /* 0x000fc60000000000 */
[----:B------:R-:W-:Y:S01]  /*5950*/  IMAD R37, R157, UR5, R9 ;  /* 0x000000059d257c24 */ /* 0x000fe2000f8e0209 */
[----:B------:R-:W-:Y:S01]  /*5960*/  LEA R36, P3, R8, UR6, 0x1 ;  /* 0x0000000608247c11 */ /* 0x000fe2000f8608ff */
[----:B-1----:R-:W-:-:S03]  /*5970*/  VIADD R14, R12, 0xffffff80 ;  /* 0xffffff800c0e7836 */ /* 0x002fc60000000000 */
[----:B------:R-:W-:Y:S02]  /*5980*/  LEA.HI.X R37, R8, UR7, R37, 0x1, P3 ;  /* 0x0000000708257c11 */ /* 0x000fe400098f0c25 */
[----:B------:R-:W-:-:S04]  /*5990*/  SHF.R.S32.HI R12, RZ, 0x1f, R14 ;  /* 0x0000001fff0c7819 */ /* 0x000fc8000001140e */
[----:B------:R-:W-:-:S04]  /*59a0*/  LEA.HI R12, R12, R14, RZ, 0x2 ;  /* 0x0000000e0c0c7211 */ /* 0x000fc800078f10ff */
[----:B------:R-:W-:-:S05]  /*59b0*/  SHF.R.S32.HI R12, RZ, 0x2, R12 ;  /* 0x00000002ff0c7819 */ /* 0x000fca000001140c */
[----:B------:R-:W-:-:S05]  /*59c0*/  IMAD.IADD R38, R76, 0x1, -R12 ;  /* 0x000000014c267824 */ /* 0x000fca00078e0a0c */
[----:B------:R-:W-:Y:S01]  /*59d0*/  ISETP.GE.AND P3, PT, R38, 0x1, PT ;  /* 0x000000012600780c */ /* 0x000fe20003f66270 */
[----:B------:R-:W-:-:S12]  /*59e0*/  BRA.DIV UR4, `(.L_x_1633) ;  /* 0x000001ae04b47947 */ /* 0x000fd8000b800000 */
[----:B------:R1:W2:Y:S04]  /*59f0*/  SHFL.IDX PT, R8, R37, RZ, 0x1c1f ;  /* 0x001c1fff25087589 */ /* 0x0002a800000e0000 */
[----:B------:R1:W3:Y:S02]  /*5a00*/  SHFL.IDX PT, R9, R36, RZ, 0x1c1f ;  /* 0x001c1fff24097589 */ /* 0x0002e400000e0000 */
.L_x_1944:
[----:B------:R-:W-:Y:S04]  /*5a10*/  BSSY B1, `(.L_x_1634) ;  /* 0x000000e000017945 */ /* 0x000fe80003800000 */
[----:B------:R-:W-:Y:S05]  /*5a20*/  @!P3 BRA `(.L_x_1635) ;  /* 0x000000000030b947 */ /* 0x000fea0003800000 */
[----:B------:R-:W4:Y:S01]  /*5a30*/  LDL R10, [R1+0x8] ;  /* 0x00000800010a7983 */ /* 0x000f220000100800 */
[----:B------:R-:W-:Y:S02]  /*5a40*/  ULDC UR4, c[0x0][0x2f4] ;  /* 0x0000bd0000047ab9 */ /* 0x000fe40000000800 */
[----:B------:R-:W-:-:S13]  /*5a50*/  ISETP.GE.AND P3, PT, R16, UR4, PT ;  /* 0x0000000410007c0c */ /* 0x000fda000bf66270 */
[----:B---3--:R-:W-:-:S04]  /*5a60*/  @!P3 LEA R14, P4, R16, R9, 0x1 ;  /* 0x00000009100eb211 */ /* 0x008fc800078808ff */
[----:B--2---:R-:W-:Y:S02]  /*5a70*/  @!P3 LEA.HI.X R15, R16, R8, R17, 0x1, P4 ;  /* 0x00000008100fb211 */ /* 0x004fe400020f0c11 */
[----:B------:R-:W-:-:S13]  /*5a80*/  ISETP.GE.AND P4, PT, R19, UR4, PT ;  /* 0x0000000413007c0c */ /* 0x000fda000bf86270 */
[----:B------:R-:W-:-:S04]  /*5a90*/  @!P4 LEA R12, P6, R19, R9, 0x1 ;  /* 0x00000009130cc211 */ /* 0x000fc800078c08ff */
[----:B----4-:R-:W-:Y:S02]  /*5aa0*/  @!P4 LEA.HI.X R13, R19, R8, R10, 0x1, P6 ;  /* 0x00000008130dc211 */ /* 0x010fe400030f0c0a */
[----:B------:R-:W2:Y:S04]  /*5ab0*/  @!P3 LDS.128 R8, [R71+0xe000] ;  /* 0x00e000004708b984 */ /* 0x000ea80000000c00 */
[----:B--2---:R-:W-:Y:S04]  /*5ac0*/  @!P3 ST.E.128 desc[UR42][R14.64], R8 ;  /* 0x000000080e00b985 */ /* 0x004fe8000c101d2a */
[----:B------:R-:W2:Y:S04]  /*5ad0*/  @!P4 LDS.128 R8, [R70+0xe000] ;  /* 0x00e000004608c984 */ /* 0x000ea80000000c00 */
[----:B--2---:R4:W-:Y:S02]  /*5ae0*/  @!P4 ST.E.128 desc[UR42][R12.64], R8 ;  /* 0x000000080c00c985 */ /* 0x0049e4000c101d2a */
.L_x_1635:
[----:B------:R-:W-:Y:S05]  /*5af0*/  BSYNC B1 ;  /* 0x0000000000017941 */ /* 0x000fea0003800000 */
.L_x_1634:
[----:B------:R-:W-:-:S03]  /*5b00*/  UMOV UR4, 0xffffffff ;  /* 0xffffffff00047882 */ /* 0x000fc60000000000 */
[----:B------:R-:W-:Y:S05]  /*5b10*/  BRA.DIV UR4, `(.L_x_1636) ;  /* 0x000001ae04b47947 */ /* 0x000fea000b800000 */
[----:B--2-4-:R2:W4:Y:S04]  /*5b20*/  SHFL.IDX PT, R8, R37, 0x1, 0x1c1f ;  /* 0x003c1f0025087f89 */ /* 0x01452800000e0000 */
[----:B---3--:R2:W3:Y:S02]  /*5b30*/  SHFL.IDX PT, R9, R36, 0x1, 0x1c1f ;  /* 0x003c1f0024097f89 */ /* 0x0084e400000e0000 */
.L_x_1948:
[----:B------:R-:W-:-:S13]  /*5b40*/  ISETP.GE.AND P3, PT, R38, 0x61, PT ;  /* 0x000000612600780c */ /* 0x000fda0003f66270 */
[----:B------:R-:W-:Y:S05]  /*5b50*/  @!P3 BRA `(.L_x_1610) ;  /* 0x000000000030b947 */ /* 0x000fea0003800000 */
[----:B------:R-:W5:Y:S01]  /*5b60*/  LDL R10, [R1+0x8] ;  /* 0x00000800010a7983 */ /* 0x000f620000100800 */
[----:B------:R-:W-:Y:S02]  /*5b70*/  ULDC UR4, c[0x0][0x2f4] ;  /* 0x0000bd0000047ab9 */ /* 0x000fe40000000800 */
[----:B------:R-:W-:-:S13]  /*5b80*/  ISETP.GE.AND P3, PT, R16, UR4, PT ;  /* 0x0000000410007c0c */ /* 0x000fda000bf66270 */
[----:B---3--:R-:W-:-:S04]  /*5b90*/  @!P3 LEA R14, P4, R16, R9, 0x1 ;  /* 0x00000009100eb211 */ /* 0x008fc800078808ff */
[----:B----4-:R-:W-:Y:S02]  /*5ba0*/  @!P3 LEA.HI.X R15, R16, R8, R17, 0x1, P4 ;  /* 0x00000008100fb211 */ /* 0x010fe400020f0c11 */
[----:B------:R-:W-:-:S13]  /*5bb0*/  ISETP.GE.AND P4, PT, R19, UR4, PT ;  /* 0x0000000413007c0c */ /* 0x000fda000bf86270 */
[----:B------:R-:W-:-:S04]  /*5bc0*/  @!P4 LEA R12, P6, R19, R9, 0x1 ;  /* 0x00000009130cc211 */ /* 0x000fc800078c08ff */
[----:B-----5:R-:W-:Y:S02]  /*5bd0*/  @!P4 LEA.HI.X R13, R19, R8, R10, 0x1, P6 ;  /* 0x00000008130dc211 */ /* 0x020fe400030f0c0a */
[----:B------:R-:W3:Y:S04]  /*5be0*/  @!P3 LDS.128 R8, [R71+0x11000] ;  /* 0x011000004708b984 */ /* 0x000ee80000000c00 */
[----:B---3--:R-:W-:Y:S04]  /*5bf0*/  @!P3 ST.E.128 desc[UR42][R14.64], R8 ;  /* 0x000000080e00b985 */ /* 0x008fe8000c101d2a */
[----:B------:R-:W3:Y:S04]  /*5c00*/  @!P4 LDS.128 R8, [R70+0x11000] ;  /* 0x011000004608c984 */ /* 0x000ee80000000c00 */
[----:B---3--:R3:W-:Y:S02]  /*5c10*/  @!P4 ST.E.128 desc[UR42][R12.64], R8 ;  /* 0x000000080c00c985 */ /* 0x0087e4000c101d2a */
.L_x_1610:
[----:B------:R-:W-:Y:S05]  /*5c20*/  BSYNC B0 ;  /* 0x0000000000007941 */ /* 0x000fea0003800000 */
.L_x_1590:
[----:B0-234-:R-:W0:Y:S01]  /*5c30*/  S2R R8, SR_TID.X ;  /* 0x0000000000087919 */ /* 0x01de220000002100 */
[----:B------:R-:W-:Y:S01]  /*5c40*/  @!PT LDS RZ, [RZ] ;  /* 0x00000000fffff984 */ /* 0x000fe20000000800 */
[----:B------:R-:W-:Y:S01]  /*5c50*/  @!PT LDS RZ, [RZ] ;  /* 0x00000000fffff984 */ /* 0x000fe20000000800 */
[----:B------:R-:W-:Y:S01]  /*5c60*/  @!PT LDS RZ, [RZ] ;  /* 0x00000000fffff984 */ /* 0x000fe20000000800 */
[----:B------:R-:W-:Y:S01]  /*5c70*/  @!PT LDS RZ, [RZ] ;  /* 0x00000000fffff984 */ /* 0x000fe20000000800 */
[----:B------:R2:W-:Y:S06]  /*5c80*/  MEMBAR.ALL.CTA ;  /* 0x0000000000007992 */ /* 0x0005ec0000008000 */
[----:B--2---:R-:W2:Y:S01]  /*5c90*/  FENCE.VIEW.ASYNC.S ;  /* 0x00000000000073c6 */ /* 0x004ea20000000000 */
[----:B------:R-:W-:Y:S05]  /*5ca0*/  WARPSYNC.ALL ;  /* 0x0000000000007948 */ /* 0x000fea0003800000 */
[----:B------:R-:W-:Y:S01]  /*5cb0*/  BSSY B0, `(.L_x_1637) ;  /* 0x0000008000007945 */ /* 0x000fe20003800000 */
[----:B--2---:R2:W-:Y:S01]  /*5cc0*/  BAR.SYNC.DEFER_BLOCKING R60, 0x80 ;  /* 0x0002003c0000751d */ /* 0x0045e20000010000 */
[----:B0-----:R-:W-:-:S13]  /*5cd0*/  LOP3.LUT P3, RZ, R8, 0x7f, RZ, 0xc0, !PT ;  /* 0x0000007f08ff7812 */ /* 0x001fda000786c0ff */
[----:B------:R-:W-:-:S05]  /*5ce0*/  @!P3 VIADD R8, R69, 0x168a0 ;  /* 0x000168a04508b836 */ /* 0x000fca0000000000 */
[----:B------:R-:W-:-:S04]  /*5cf0*/  @!P3 PRMT R8, RZ, 0x654, R8 ;  /* 0x00000654ff08b816 */ /* 0x000fc80000000008 */
[----:B------:R2:W-:Y:S01]  /*5d00*/  @!P3 SYNCS.ARRIVE.TRANS64.RED.A1T0 RZ, [R8+URZ], RZ ;  /* 0x000000ff08ffb9a7 */ /* 0x0005e2000810043f */
[----:B------:R-:W-:Y:S05]  /*5d10*/  @!P5 BRA `(.L_x_1638) ;  /* 0x000000000004d947 */ /* 0x000fea0003800000 */
[----:B------:R-:W-:Y:S01]  /*5d20*/  BPT.TRAP 0x1 ;  /* 0x000000040000795c */ /* 0x000fe20000300000 */
.L_x_1638:
[----:B------:R-:W-:Y:S05]  /*5d30*/  BSYNC B0 ;  /* 0x0000000000007941 */ /* 0x000fea0003800000 */
.L_x_1637:
[----:B------:R-:W0:Y:S01]  /*5d40*/  SYNCS.PHASECHK.TRANS64.TRYWAIT P4, [R69+URZ+0x168b0], R77 ;  /* 0x0168b04d450075a7 */ /* 0x000e22000808017f */
[----:B------:R-:W-:Y:S01]  /*5d50*/  ULDC UR40, c[0x0][0x2f4] ;  /* 0x0000bd0000287ab9 */ /* 0x000fe20000000800 */
[----:B------:R-:W-:Y:S04]  /*5d60*/  BSSY B0, `(.L_x_1639) ;  /* 0x0000002000007945 */ /* 0x000fe80003800000 */
[----:B0-----:R-:W-:Y:S05]  /*5d70*/  @!P4 BRA `(.L_x_1640) ;  /* 0x000001ac0068c947 */ /* 0x001fea0003800000 */
.L_x_1949:
[----:B------:R-:W-:Y:S05]  /*5d80*/  BSYNC B0 ;  /* 0x0000000000007941 */ /* 0x000fea0003800000 */
.L_x_1639:
[----:B------:R3:W5:Y:S01]  /*5d90*/  LDL R38, [R1+0x8] ;  /* 0x0000080001267983 */ /* 0x0007620000100800 */
[----:B------:R-:W-:Y:S01]  /*5da0*/  ULDC.64 UR4, c[0x0][0x328] ;  /* 0x0000ca0000047ab9 */ /* 0x000fe20000000a00 */
[----:B------:R-:W-:Y:S01]  /*5db0*/  ULDC.64 UR6, c[0x0][0x318] ;  /* 0x0000c60000067ab9 */ /* 0x000fe20000000a00 */
[----:B------:R-:W-:Y:S01]  /*5dc0*/  IMAD R74, R74, UR4, RZ ;  /* 0x000000044a4a7c24 */ /* 0x000fe2000f8e02ff */
[----:B------:R-:W4:Y:S01]  /*5dd0*/  S2R R10, SR_TID.X ;  /* 0x00000000000a7919 */ /* 0x000f220000002100 */
[C---:B--2---:R-:W-:Y:S01]  /*5de0*/  IMAD.WIDE.U32 R8, R73.reuse, UR4, RZ ;  /* 0x0000000449087c25 */ /* 0x044fe2000f8e00ff */
[----:B------:R-:W-:Y:S03]  /*5df0*/  BSSY B0, `(.L_x_1641) ;  /* 0x0000020000007945 */ /* 0x000fe60003800000 */
        /* <DEDUP_REMOVED lines=10> */
[----:B-1----:R-:W-:-:S04]  /*5ea0*/  LEA R36, P4, R8, UR6, 0x1 ;  /* 0x0000000608247c11 */ /* 0x002fc8000f8808ff */
[----:B------:R-:W-:Y:S01]  /*5eb0*/  LEA.HI.X R37, R8, UR7, R9, 0x1, P4 ;  /* 0x0000000708257c11 */ /* 0x000fe2000a0f0c09 */
[----:B----4-:R-:W-:Y:S01]  /*5ec0*/  VIADD R11, R10, 0xffffff80 ;  /* 0xffffff800a0b7836 */ /* 0x010fe20000000000 */
[----:B------:R3:W1:Y:S04]  /*5ed0*/  SHFL.IDX PT, R12, R36, RZ, 0x1c1f ;  /* 0x001c1fff240c7589 */ /* 0x00066800000e0000 */
[----:B------:R-:W-:Y:S01]  /*5ee0*/  SHF.R.S32.HI R10, RZ, 0x1f, R11 ;  /* 0x0000001fff0a7819 */ /* 0x000fe2000001140b */
[----:B------:R3:W2:Y:S03]  /*5ef0*/  SHFL.IDX PT, R8, R37, RZ, 0x1c1f ;  /* 0x001c1fff25087589 */ /* 0x0006a600000e0000 */
[----:B------:R-:W-:-:S04]  /*5f00*/  LEA.HI R10, R10, R11, RZ, 0x2 ;  /* 0x0000000b0a0a7211 */ /* 0x000fc800078f10ff */
[----:B------:R-:W-:-:S05]  /*5f10*/  SHF.R.S32.HI R10, RZ, 0x2, R10 ;  /* 0x00000002ff0a7819 */ /* 0x000fca000001140a */
[----:B------:R-:W-:-:S05]  /*5f20*/  IMAD.IADD R76, R76, 0x1, -R10 ;  /* 0x000000014c4c7824 */ /* 0x000fca00078e0a0a */
[----:B------:R-:W-:-:S13]  /*5f30*/  ISETP.GE.AND P4, PT, R76, 0x1, PT ;  /* 0x000000014c00780c */ /* 0x000fda0003f86270 */
[----:B-123--:R-:W-:Y:S05]  /*5f40*/  @!P4 BRA `(.L_x_1642) ;  /* 0x000000000028c947 */ /* 0x00efea0003800000 */
[----:B------:R-:W-:-:S13]  /*5f50*/  ISETP.GE.AND P4, PT, R16, UR40, PT ;  /* 0x0000002810007c0c */ /* 0x000fda000bf86270 */
[----:B------:R-:W-:-:S04]  /*5f60*/  @!P4 LEA R14, P5, R16, R12, 0x1 ;  /* 0x0000000c100ec211 */ /* 0x000fc800078a08ff */
[----:B------:R-:W-:Y:S02]  /*5f70*/  @!P4 LEA.HI.X R15, R16, R8, R17, 0x1, P5 ;  /* 0x00000008100fc211 */ /* 0x000fe400028f0c11 */
[----:B------:R-:W-:-:S13]  /*5f80*/  ISETP.GE.AND P5, PT, R19, UR40, PT ;  /* 0x0000002813007c0c */ /* 0x000fda000bfa6270 */
[----:B------:R-:W-:-:S04]  /*5f90*/  @!P5 LEA R12, P6, R19, R12, 0x1 ;  /* 0x0000000c130cd211 */ /* 0x000fc800078c08ff */
[----:B-----5:R-:W-:Y:S02]  /*5fa0*/  @!P5 LEA.HI.X R13, R19, R8, R38, 0x1, P6 ;  /* 0x00000008130dd211 */ /* 0x020fe400030f0c26 */
[----:B------:R-:W1:Y:S04]  /*5fb0*/  @!P4 LDS.128 R8, [R71] ;  /* 0x000000004708c984 */ /* 0x000e680000000c00 */
[----:B-1----:R-:W-:Y:S04]  /*5fc0*/  @!P4 ST.E.128 desc[UR42][R14.64], R8 ;  /* 0x000000080e00c985 */ /* 0x002fe8000c101d2a */
[----:B------:R-:W1:Y:S04]  /*5fd0*/  @!P5 LDS.128 R8, [R70] ;  /* 0x000000004608d984 */ /* 0x000e680000000c00 */
[----:B-1----:R1:W-:Y:S02]  /*5fe0*/  @!P5 ST.E.128 desc[UR42][R12.64], R8 ;  /* 0x000000080c00d985 */ /* 0x0023e4000c101d2a */
.L_x_1642:
[----:B------:R-:W-:Y:S05]  /*5ff0*/  BSYNC B0 ;  /* 0x0000000000007941 */ /* 0x000fea0003800000 */
.L_x_1641:
[----:B------:R-:W-:Y:S01]  /*6000*/  ISETP.GE.AND P4, PT, R76, 0x61, PT ;  /* 0x000000614c00780c */ /* 0x000fe20003f86270 */
[----:B------:R-:W2:Y:S01]  /*6010*/  SHFL.IDX PT, R37, R37, 0x1, 0x1c1f ;  /* 0x003c1f0025257f89 */ /* 0x000ea200000e0000 */
[----:B------:R-:W-:Y:S03]  /*6020*/  BSSY B0, `(.L_x_1643) ;  /* 0x000000d000007945 */ /* 0x000fe60003800000 */
[----:B-1----:R1:W3:Y:S08]  /*6030*/  SHFL.IDX PT, R12, R36, 0x1, 0x1c1f ;  /* 0x003c1f00240c7f89 */ /* 0x0022f000000e0000 */
[----:B-1----:R-:W-:Y:S05]  /*6040*/  @!P4 BRA `(.L_x_1644) ;  /* 0x000000000028c947 */ /* 0x002fea0003800000 */
[----:B------:R-:W-:-:S13]  /*6050*/  ISETP.GE.AND P4, PT, R16, UR40, PT ;  /* 0x0000002810007c0c */ /* 0x000fda000bf86270 */
[----:B------:R-:W1:Y:S01]  /*6060*/  @!P4 LDS.128 R8, [R71+0x3000] ;  /* 0x003000004708c984 */ /* 0x000e620000000c00 */
[----:B---3--:R-:W-:-:S04]  /*6070*/  @!P4 LEA R14, P5, R16, R12, 0x1 ;  /* 0x0000000c100ec211 */ /* 0x008fc800078a08ff */
[----:B--2---:R-:W-:Y:S02]  /*6080*/  @!P4 LEA.HI.X R15, R16, R37, R17, 0x1, P5 ;  /* 0x00000025100fc211 */ /* 0x004fe400028f0c11 */
[----:B------:R-:W-:-:S13]  /*6090*/  ISETP.GE.AND P5, PT, R19, UR40, PT ;  /* 0x0000002813007c0c */ /* 0x000fda000bfa6270 */
[----:B------:R-:W-:-:S04]  /*60a0*/  @!P5 LEA R12, P6, R19, R12, 0x1 ;  /* 0x0000000c130cd211 */ /* 0x000fc800078c08ff */
[----:B-----5:R-:W-:Y:S01]  /*60b0*/  @!P5 LEA.HI.X R13, R19, R37, R38, 0x1, P6 ;  /* 0x00000025130dd211 */ /* 0x020fe200030f0c26 */
[----:B-1----:R-:W-:Y:S04]  /*60c0*/  @!P4 ST.E.128 desc[UR42][R14.64], R8 ;  /* 0x000000080e00c985 */ /* 0x002fe8000c101d2a */
[----:B------:R-:W1:Y:S04]  /*60d0*/  @!P5 LDS.128 R8, [R70+0x3000] ;  /* 0x003000004608d984 */ /* 0x000e680000000c00 */
[----:B-1----:R1:W-:Y:S02]  /*60e0*/  @!P5 ST.E.128 desc[UR42][R12.64], R8 ;  /* 0x000000080c00d985 */ /* 0x0023e4000c101d2a */
.L_x_1644:
[----:B------:R-:W-:Y:S05]  /*60f0*/  BSYNC B0 ;  /* 0x0000000000007941 */ /* 0x000fea0003800000 */
.L_x_1643:
[----:B-1----:R-:W4:Y:S01]  /*6100*/  LDL.LU R9, [R1+0xc] ;  /* 0x00000c0001097983 */ /* 0x002f220000300800 */
[----:B0-----:R-:W-:Y:S01]  /*6110*/  @!P3 VIADD R69, R69, 0x168c0 ;  /* 0x000168c04545b836 */ /* 0x001fe20000000000 */
[----:B------:R-:W-:Y:S01]  /*6120*/  LOP3.LUT P4, RZ, R18, 0x1, RZ, 0xc0, !PT ;  /* 0x0000000112ff7812 */ /* 0x000fe2000788c0ff */
[----:B------:R-:W-:Y:S01]  /*6130*/  VIADD R23, R23, 0x1 ;  /* 0x0000000117177836 */ /* 0x000fe20000000000 */
        /* <DEDUP_REMOVED lines=10> */
[----:B------:R-:W-:Y:S02]  /*61e0*/  SEL R8, RZ, 0x1, P3 ;  /* 0x00000001ff087807 */ /* 0x000fe40001800000 */
[----:B------:R-:W-:Y:S02]  /*61f0*/  SEL R23, R23, RZ, P3 ;  /* 0x000000ff17177207 */ /* 0x000fe40001800000 */
[----:B----4-:R-:W-:-:S05]  /*6200*/  LOP3.LUT R9, R9, R8, RZ, 0x3c, !PT ;  /* 0x0000000809097212 */ /* 0x010fca00078e3cff */
[----:B------:R0:W-:Y:S01]  /*6210*/  STL [R1+0xc], R9 ;  /* 0x00000c0901007387 */ /* 0x0001e20000100800 */
[----:B------:R-:W-:Y:S05]  /*6220*/  @P4 BRA `(.L_x_1645) ;  /* 0xffffffc000d84947 */ /* 0x000fea000383ffff */
[----:B0-----:R-:W0:Y:S01]  /*6230*/  S2R R9, SR_TID.X ;  /* 0x0000000000097919 */ /* 0x001e220000002100 */
[----:B------:R-:W-:Y:S02]  /*6240*/  PLOP3.LUT P0, PT, PT, PT, PT, 0x8, 0x0 ;  /* 0x000000000000781c */ /* 0x000fe40003f0e170 */
[----:B0-----:R-:W-:-:S04]  /*6250*/  SHF.R.U32.HI R9, RZ, 0x7, R9 ;  /* 0x00000007ff097819 */ /* 0x001fc80000011609 */
[----:B------:R-:W-:-:S13]  /*6260*/  ISETP.NE.AND P4, PT, R9, 0x1, PT ;  /* 0x000000010900780c */ /* 0x000fda0003f85270 */
[----:B------:R-:W-:Y:S06]  /*6270*/  @!P4 BAR.ARV 0x9, 0x100 ;  /* 0x024400000000cb1d */ /* 0x000fec0000002000 */
.L_x_1585:
[----:B------:R-:W4:Y:S01]  /*6280*/  LDL R10, [R1+0x14] ;  /* 0x00001400010a7983 */ /* 0x000f220000100800 */
[----:B------:R-:W0:Y:S03]  /*6290*/  LDC R0, c[0x0][0x448] ;  /* 0x00011200ff007b82 */ /* 0x000e260000000800 */
[----:B------:R-:W2:Y:S05]  /*62a0*/  LDL R5, [R1] ;  /* 0x0000000001057983 */ /* 0x000eaa0000100800 */
[----:B------:R-:W1:Y:S01]  /*62b0*/  LDC.64 R6, c[0x0][0x9e0] ;  /* 0x00027800ff067b82 */ /* 0x000e620000000a00 */
[----:B0-----:R-:W-:-:S13]  /*62c0*/  ISETP.NE.AND P1, PT, R0, 0x1, PT ;  /* 0x000000010000780c */ /* 0x001fda0003f25270 */
[----:B------:R-:W0:Y:S08]  /*62d0*/  @P1 LDC R3, c[0x0][0x44c] ;  /* 0x00011300ff031b82 */ /* 0x000e300000000800 */
[----:B------:R-:W3:Y:S01]  /*62e0*/  @P1 LDC R4, c[0x0][0x450] ;  /* 0x00011400ff041b82 */ /* 0x000ee20000000800 */
[----:B-1----:R-:W-:Y:S01]  /*62f0*/  ISETP.GE.AND P2, PT, R7, 0x1, PT ;  /* 0x000000010700780c */ /* 0x002fe20003f46270 */
[----:B----4-:R-:W-:-:S04]  /*6300*/  VIADD R0, R10, 0xbf ;  /* 0x000000bf0a007836 */ /* 0x010fc80000000000 */
[----:B0-----:R-:W-:Y:S01]  /*6310*/  @P1 IMAD.HI.U32 R3, R0, R3, RZ ;  /* 0x0000000300031227 */ /* 0x001fe200078e00ff */
[----:B--2---:R-:W-:-:S04]  /*6320*/  IADD3 R5, R5, 0x1, -R156 ;  /* 0x0000000105057810 */ /* 0x004fc80007ffe89c */
[----:B---3--:R-:W-:-:S05]  /*6330*/  @P1 SHF.R.U32.HI R0, RZ, R4, R3 ;  /* 0x00000004ff001219 */ /* 0x008fca0000011603 */
[----:B------:R-:W-:Y:S01]  /*6340*/  IMAD.IADD R5, R5, 0x1, R0 ;  /* 0x0000000105057824 */ /* 0x000fe200078e0200 */
[----:B------:R-:W-:Y:S06]  /*6350*/  @P0 BRA `(.L_x_1646) ;  /* 0x00000000000c0947 */ /* 0x000fec0003800000 */
[----:B------:R-:W0:Y:S01]  /*6360*/  FENCE.VIEW.ASYNC.G ;  /* 0x00000000000073c6 */ /* 0x000e220000000100 */
[----:B------:R-:W-:Y:S05]  /*6370*/  WARPSYNC.ALL ;  /* 0x0000000000007948 */ /* 0x000fea0003800000 */
[----:B0-----:R-:W-:Y:S06]  /*6380*/  BAR.ARV 0xc, 0x200 ;  /* 0x0308000000007b1d */ /* 0x001fec0000002000 */
.L_x_1646:
        /* <DEDUP_REMOVED lines=13> */
.L_x_1649:
[----:B------:R-:W-:-:S13]  /*6460*/  ISETP.NE.AND P0, PT, R7, 0x1, PT ;  /* 0x000000010700780c */ /* 0x000fda0003f05270 */
[----:B------:R-:W0:Y:S02]  /*6470*/  @P0 LDC.64 R4, c[0x0][0x9e8] ;  /* 0x00027a00ff040b82 */ /* 0x000e240000000a00 */
[----:B0-----:R-:W-:-:S05]  /*6480*/  @P0 IMAD.HI.U32 R4, R3, R4, RZ ;  /* 0x0000000403040227 */ /* 0x001fca00078e00ff */
[----:B------:R-:W-:-:S07]  /*6490*/  @P0 SHF.R.U32.HI R3, RZ, R5, R4 ;  /* 0x00000005ff030219 */ /* 0x000fce0000011604 */
.L_x_1650:
[----:B------:R-:W-:Y:S05]  /*64a0*/  BSYNC B0 ;  /* 0x0000000000007941 */ /* 0x000fea0003800000 */
.L_x_1648:
[----:B------:R-:W-:-:S05]  /*64b0*/  IMAD R3, R3, R7, R7 ;  /* 0x0000000703037224 */ /* 0x000fca00078e0207 */
[----:B------:R-:W-:-:S07]  /*64c0*/  VIMNMX R0, R0, R3, PT ;  /* 0x0000000300007248 */ /* 0x000fce0003fe0100 */
.L_x_1647:
[----:B------:R-:W0:Y:S01]  /*64d0*/  @P1 LDC R4, c[0x0][0x44c] ;  /* 0x00011300ff041b82 */ /* 0x000e220000000800 */
[----:B------:R-:W-:Y:S01]  /*64e0*/  VIADD R0, R0, 0x7f ;  /* 0x0000007f00007836 */ /* 0x000fe20000000000 */
[----:B------:R-:W-:-:S04]  /*64f0*/  ULDC UR4, c[0x0][0x9dc] ;  /* 0x0002770000047ab9 */ /* 0x000fc80000000800 */
[----:B------:R-:W-:Y:S02]  /*6500*/  SHF.R.S32.HI R3, RZ, 0x1f, R0 ;  /* 0x0000001fff037819 */ /* 0x000fe40000011400 */
[----:B------:R-:W1:Y:S02]  /*6510*/  @P1 LDC R6, c[0x0][0x450] ;  /* 0x00011400ff061b82 */ /* 0x000e640000000800 */
[----:B------:R-:W-:-:S04]  /*6520*/  LEA.HI R3, R3, R0, RZ, 0x7 ;  /* 0x0000000003037211 */ /* 0x000fc800078f38ff */
[----:B------:R-:W-:-:S04]  /*6530*/  SHF.R.S32.HI R0, RZ, 0x7, R3 ;  /* 0x00000007ff007819 */ /* 0x000fc80000011403 */
[----:B------:R-:W-:Y:S01]  /*6540*/  VIMNMX R29, R29, R0, PT ;  /* 0x000000001d1d7248 */ /* 0x000fe20003fe0100 */
[----:B0-----:R-:W-:-:S04]  /*6550*/  @P1 IMAD.HI.U32 R5, R10, R4, RZ ;  /* 0x000000040a051227 */ /* 0x001fc800078e00ff */
[----:B------:R-:W-:Y:S01]  /*6560*/  IMAD.MOV.U32 R4, RZ, RZ, R10 ;  /* 0x000000ffff047224 */ /* 0x000fe200078e000a */
[----:B-1----:R-:W-:-:S05]  /*6570*/  @P1 SHF.R.U32.HI R4, RZ, R6, R5 ;  /* 0x00000006ff041219 */ /* 0x002fca0000011605 */
[----:B------:R-:W-:-:S04]  /*6580*/  IMAD.IADD R3, R89, 0x1, R4 ;  /* 0x0000000159037824 */ /* 0x000fc800078e0204 */
        /* <DEDUP_REMOVED lines=12> */
.L_x_1653:
[----:B------:R-:W-:-:S13]  /*6650*/  ISETP.NE.AND P0, PT, R7, 0x1, PT ;  /* 0x000000010700780c */ /* 0x000fda0003f05270 */
[----:B------:R-:W0:Y:S02]  /*6660*/  @P0 LDC.64 R4, c[0x0][0x9e8] ;  /* 0x00027a00ff040b82 */ /* 0x000e240000000a00 */
[----:B0-----:R-:W-:-:S05]  /*6670*/  @P0 IMAD.HI.U32 R4, R3, R4, RZ ;  /* 0x0000000403040227 */ /* 0x001fca00078e00ff */
[----:B------:R-:W-:-:S07]  /*6680*/  @P0 SHF.R.U32.HI R3, RZ, R5, R4 ;  /* 0x00000005ff030219 */ /* 0x000fce0000011604 */
.L_x_1654:
[----:B------:R-:W-:Y:S05]  /*6690*/  BSYNC B0 ;  /* 0x0000000000007941 */ /* 0x000fea0003800000 */
.L_x_1652:
[----:B------:R-:W-:-:S05]  /*66a0*/  IMAD R3, R3, R7, RZ ;  /* 0x0000000703037224 */ /* 0x000fca00078e02ff */
[----:B------:R-:W-:-:S07]  /*66b0*/  VIMNMX R0, R0, R3, !PT ;  /* 0x0000000300007248 */ /* 0x000fce0007fe0100 */
.L_x_1651:
[----:B------:R-:W-:Y:S01]  /*66c0*/  SHF.R.S32.HI R3, RZ, 0x1f, R0 ;  /* 0x0000001fff037819 */ /* 0x000fe20000011400 */
[----:B------:R-:W-:Y:S01]  /*66d0*/  BSSY B0, `(.L_x_1655) ;  /* 0x0000027000007945 */ /* 0x000fe20003800000 */
[----:B------:R-:W-:Y:S02]  /*66e0*/  IMAD.MOV.U32 R88, RZ, RZ, RZ ;  /* 0x000000ffff587224 */ /* 0x000fe400078e00ff */
[----:B------:R-:W-:-:S04]  /*66f0*/  LEA.HI R3, R3, R0, RZ, 0x7 ;  /* 0x0000000003037211 */ /* 0x000fc800078f38ff */
[----:B------:R-:W-:-:S04]  /*6700*/  SHF.R.S32.HI R3, RZ, 0x7, R3 ;  /* 0x00000007ff037819 */ /* 0x000fc80000011403 */
[----:B------:R-:W-:-:S04]  /*6710*/  VIMNMX R9, RZ, R3, !PT ;  /* 0x00000003ff097248 */ /* 0x000fc80007fe0100 */
[----:B------:R-:W-:-:S13]  /*6720*/  ISETP.GT.AND P0, PT, R29, R9, PT ;  /* 0x000000091d00720c */ /* 0x000fda0003f04270 */
[----:B------:R-:W-:Y:S05]  /*6730*/  @!P0 BRA `(.L_x_1656) ;  /* 0x0000000000808947 */ /* 0x000fea0003800000 */
[----:B------:R-:W2:Y:S01]  /*6740*/  LDL R4, [R1+0x4c] ;  /* 0x00004c0001047983 */ /* 0x000ea20000100800 */
[----:B------:R-:W-:Y:S01]  /*6750*/  ULDC UR4, c[0x0][0x9f0] ;  /* 0x00027c0000047ab9 */ /* 0x000fe20000000800 */
[----:B--2---:R-:W-:-:S04]  /*6760*/  ISETP.NE.AND P0, PT, R4, RZ, PT ;  /* 0x000000ff0400720c */ /* 0x004fc80003f05270 */
        /* <DEDUP_REMOVED lines=29> */
.L_x_1656:
[----:B------:R-:W-:Y:S05]  /*6940*/  BSYNC B0 ;  /* 0x0000000000007941 */ /* 0x000fea0003800000 */
.L_x_1655:
[----:B------:R-:W2:Y:S01]  /*6950*/  LDL R0, [R1+0x54] ;  /* 0x0000540001007983 */ /* 0x000ea20000100800 */
[----:B------:R-:W-:Y:S02]  /*6960*/  PLOP3.LUT P0, PT, PT, PT, PT, 0x80, 0x0 ;  /* 0x000000000000781c */ /* 0x000fe40003f0f070 */
        /* <DEDUP_REMOVED lines=16> */
[----:B------:R-:W-:Y:S01]  /*6a70*/  CS2R R20, SRZ ;  /* 0x0000000000147805 */ /* 0x000fe2000001ff00 */
[----:B--2---:R-:W-:-:S05]  /*6a80*/  IMAD R0, R0, R88, R9 ;  /* 0x0000005800007224 */ /* 0x004fca00078e0209 */
[----:B------:R0:W-:Y:S01]  /*6a90*/  STL [R1+0x3c], R0 ;  /* 0x00003c0001007387 */ /* 0x0001e20000100800 */
[----:B------:R-:W-:-:S04]  /*6aa0*/  VIADDMNMX R88, R0, R88, R29, PT ;  /* 0x0000005800587246 */ /* 0x000fc8000380011d */
        /* <DEDUP_REMOVED lines=11> */
.L_x_1952:
[----:B------:R-:W1:Y:S01]  /*6b60*/  LDL R3, [R1+0x2c] ;  /* 0x00002c0001037983 */ /* 0x000e620000100800 */
[----:B------:R-:W-:Y:S01]  /*6b70*/  BSSY B6, `(.L_x_1659) ;  /* 0x000001b000067945 */ /* 0x000fe20003800000 */
[----:B-1----:R-:W-:-:S05]  /*6b80*/  IMAD.HI R0, R3, 0x55555556, RZ ;  /* 0x5555555603007827 */ /* 0x002fca00078e02ff */
        /* <DEDUP_REMOVED lines=25> */
.L_x_1660:
[----:B------:R-:W-:Y:S05]  /*6d20*/  BSYNC B6 ;  /* 0x0000000000067941 */ /* 0x000fea0003800000 */
.L_x_1659:
        /* <DEDUP_REMOVED lines=8> */
[----:B------:R1:W2:Y:S03]  /*6db0*/  SYNCS.PHASECHK.TRANS64.TRYWAIT P0, [R2+URZ+0x16800], R3 ;  /* 0x01680003020075a7 */ /* 0x0002a6000800017f */
[----:B--2---:R-:W-:Y:S05]  /*6dc0*/  @!P0 NANOSLEEP.SYNCS 0x989680 ;  /* 0x009896800000895d */ /* 0x004fea0003900000 */
[----:B------:R-:W2:Y:S01]  /*6dd0*/  @!P0 SYNCS.PHASECHK.TRANS64 P0, [R2+URZ+0x16800], R3 ;  /* 0x01680003020085a7 */ /* 0x000ea2000800007f */
[----:B------:R-:W-:Y:S04]  /*6de0*/  BSSY B0, `(.L_x_1662) ;  /* 0x0000006000007945 */ /* 0x000fe80003800000 */
[----:B--2---:R-:W-:Y:S05]  /*6df0*/  @P0 BRA `(.L_x_1663) ;  /* 0x0000000000100947 */ /* 0x004fea0003800000 */
.L_x_1664:
[----:B--2---:R2:W3:Y:S02]  /*6e00*/  SYNCS.PHASECHK.TRANS64.TRYWAIT P0, [R2+URZ+0x16800], R3 ;  /* 0x01680003020075a7 */ /* 0x0044e4000800017f */
[----:B---3--:R-:W-:Y:S05]  /*6e10*/  @!P0 NANOSLEEP.SYNCS 0x989680 ;  /* 0x009896800000895d */ /* 0x008fea0003900000 */
[----:B------:R-:W3:Y:S02]  /*6e20*/  @!P0 SYNCS.PHASECHK.TRANS64 P0, [R2+URZ+0x16800], R3 ;  /* 0x01680003020085a7 */ /* 0x000ee4000800007f */
[----:B---3--:R-:W-:Y:S05]  /*6e30*/  @!P0 BRA `(.L_x_1664) ;  /* 0xfffffffc00f08947 */ /* 0x008fea000383ffff */
.L_x_1663:
[----:B------:R-:W-:Y:S05]  /*6e40*/  BSYNC B0 ;  /* 0x0000000000007941 */ /* 0x000fea0003800000 */
.L_x_1662:
[----:B------:R-:W-:Y:S05]  /*6e50*/  BRA `(.L_x_1665) ;  /* 0x0000003000587947 */ /* 0x000fea0003800000 */
.L_x_1661:
[----:B------:R-:W-:Y:S01]  /*6e60*/  ISETP.NE.AND P0, PT, R25, RZ, PT ;  /* 0x000000ff1900720c */ /* 0x000fe20003f05270 */
[----:B------:R-:W-:Y:S01]  /*6e70*/  ULDC.64 UR4, c[0x0][0x3f8] ;  /* 0x0000fe0000047ab9 */ /* 0x000fe20000000a00 */
[----:B-----5:R-:W-:Y:S01]  /*6e80*/  SHF.R.S32.HI R0, RZ, 0x1f, R24 ;  /* 0x0000001fff007819 */ /* 0x020fe20000011418 */
[----:B------:R-:W-:Y:S01]  /*6e90*/  ULDC.64 UR6, c[0x0][0x408] ;  /* 0x0001020000067ab9 */ /* 0x000fe20000000a00 */
[----:B------:R-:W-:Y:S01]  /*6ea0*/  IMAD.WIDE.U32 R26, R24, UR4, RZ ;  /* 0x00000004181a7c25 */ /* 0x000fe2000f8e00ff */
[----:B------:R-:W-:Y:S03]  /*6eb0*/  BSSY B6, `(.L_x_1666) ;  /* 0x0000019000067945 */ /* 0x000fe60003800000 */
[C---:B------:R-:W-:Y:S02]  /*6ec0*/  IMAD R3, R0.reuse, UR4, RZ ;  /* 0x0000000400037c24 */ /* 0x040fe4000f8e02ff */
[----:B------:R-:W-:-:S02]  /*6ed0*/  IMAD R5, R0, UR6, RZ ;  /* 0x0000000600057c24 */ /* 0x000fc4000f8e02ff */
[C---:B------:R-:W-:Y:S02]  /*6ee0*/  IMAD R3, R24.reuse, UR5, R3 ;  /* 0x0000000518037c24 */ /* 0x040fe4000f8e0203 */
[C---:B------:R-:W-:Y:S02]  /*6ef0*/  IMAD R5, R24.reuse, UR7, R5 ;  /* 0x0000000718057c24 */ /* 0x040fe4000f8e0205 */
[----:B------:R-:W-:-:S04]  /*6f00*/  IMAD.WIDE.U32 R24, R24, UR6, RZ ;  /* 0x0000000618187c25 */ /* 0x000fc8000f8e00ff */
[----:B------:R-:W-:Y:S02]  /*6f10*/  IMAD.IADD R29, R3, 0x1, R27 ;  /* 0x00000001031d7824 */ /* 0x000fe400078e021b */
[----:B------:R-:W-:Y:S01]  /*6f20*/  IMAD.IADD R31, R5, 0x1, R25 ;  /* 0x00000001051f7824 */ /* 0x000fe200078e0219 */
[----:B------:R-:W-:Y:S06]  /*6f30*/  @!P0 BRA `(.L_x_1667) ;  /* 0x0000000000408947 */ /* 0x000fec0003800000 */
        /* <DEDUP_REMOVED lines=16> */
.L_x_1667:
[----:B------:R-:W-:Y:S05]  /*7040*/  BSYNC B6 ;  /* 0x0000000000067941 */ /* 0x000fea0003800000 */
.L_x_1666:
[----:B------:R-:W2:Y:S01]  /*7050*/  LDL R21, [R1+0x14] ;  /* 0x0000140001157983 */ /* 0x000ea20000100800 */
[----:B------:R-:W-:Y:S01]  /*7060*/  ULDC.U8 UR4, c[0x0][0x410] ;  /* 0x0001040000047ab9 */ /* 0x000fe20000000000 */
[----:B------:R-:W-:Y:S01]  /*7070*/  BSSY B0, `(.L_x_1668) ;  /* 0x00002ec000007945 */ /* 0x000fe20003800000 */
[----:B------:R-:W-:Y:S01]  /*7080*/  ISETP.NE.AND P0, PT, RZ, UR4, PT ;  /* 0x00000004ff007c0c */ /* 0x000fe2000bf05270 */
[----:B------:R-:W1:Y:S02]  /*7090*/  S2R R20, SR_TID.X ;  /* 0x0000000000147919 */ /* 0x000e640000002100 */
[----:B-1----:R-:W-:-:S05]  /*70a0*/  VIADD R46, R20, 0xffffff80 ;  /* 0xffffff80142e7836 */ /* 0x002fca0000000000 */
[----:B------:R-:W-:-:S04]  /*70b0*/  SHF.R.S32.HI R42, RZ, 0x1f, R46 ;  /* 0x0000001fff2a7819 */ /* 0x000fc8000001142e */
[----:B------:R-:W-:-:S04]  /*70c0*/  LEA.HI R42, R42, R46, RZ, 0x2 ;  /* 0x0000002e2a2a7211 */ /* 0x000fc800078f10ff */
[----:B------:R-:W-:-:S05]  /*70d0*/  SHF.R.S32.HI R42, RZ, 0x2, R42 ;  /* 0x00000002ff2a7819 */ /* 0x000fca000001142a */
[----:B--2---:R-:W-:Y:S01]  /*70e0*/  IMAD.IADD R41, R42, 0x1, R21 ;  /* 0x000000012a297824 */ /* 0x004fe200078e0215 */
[----:B------:R-:W-:Y:S06]  /*70f0*/  @!P0 BRA `(.L_x_1669) ;  /* 0x0000001400f08947 */ /* 0x000fec0003800000 */
[----:B------:R-:W2:Y:S01]  /*7100*/  LDL R43, [R1+0x10] ;  /* 0x00001000012b7983 */ /* 0x000ea20000100800 */
[----:B------:R-:W1:Y:S01]  /*7110*/  LDC R21, c[0x0][0x448] ;  /* 0x00011200ff157b82 */ /* 0x000e620000000800 */
[----:B------:R-:W-:Y:S01]  /*7120*/  VIADD R28, R20, 0xffffff80 ;  /* 0xffffff80141c7836 */ /* 0x000fe20000000000 */
[----:B------:R-:W-:Y:S01]  /*7130*/  ULDC.64 UR4, c[0x0][0x3f8] ;  /* 0x0000fe0000047ab9 */ /* 0x000fe20000000a00 */
[----:B------:R-:W-:-:S03]  /*7140*/  ULDC.64 UR6, c[0x0][0x408] ;  /* 0x0001020000067ab9 */ /* 0x000fc60000000a00 */
[----:B------:R-:W-:Y:S02]  /*7150*/  SHF.R.S32.HI R20, RZ, 0x1f, R28 ;  /* 0x0000001fff147819 */ /* 0x000fe4000001141c */
[----:B-1----:R-:W-:Y:S02]  /*7160*/  ISETP.NE.AND P0, PT, R21, 0x1, PT ;  /* 0x000000011500780c */ /* 0x002fe40003f05270 */
[----:B------:R-:W-:-:S11]  /*7170*/  LEA.HI R20, R20, R28, RZ, 0x2 ;  /* 0x0000001c14147211 */ /* 0x000fd600078f10ff */
[----:B------:R-:W1:Y:S01]  /*7180*/  @P0 LDC R0, c[0x0][0x44c] ;  /* 0x00011300ff000b82 */ /* 0x000e620000000800 */
[----:B------:R-:W-:-:S07]  /*7190*/  LOP3.LUT R20, R20, 0xfffffffc, RZ, 0xc0, !PT ;  /* 0xfffffffc14147812 */ /* 0x000fce00078ec0ff */
[----:B------:R-:W3:Y:S01]  /*71a0*/  @P0 LDC R5, c[0x0][0x450] ;  /* 0x00011400ff050b82 */ /* 0x000ee20000000800 */
[----:B------:R-:W-:-:S04]  /*71b0*/  IMAD.IADD R20, R28, 0x1, -R20 ;  /* 0x000000011c147824 */ /* 0x000fc800078e0a14 */
[----:B------:R-:W-:-:S04]  /*71c0*/  IMAD R3, R20, 0x60, R41 ;  /* 0x0000006014037824 */ /* 0x000fc800078e0229 */
[----:B-1----:R-:W-:-:S05]  /*71d0*/  @P0 IMAD.HI.U32 R0, R3, R0, RZ ;  /* 0x0000000003000227 */ /* 0x002fca00078e00ff */
[----:B---3--:R-:W-:-:S04]  /*71e0*/  @P0 SHF.R.U32.HI R3, RZ, R5, R0 ;  /* 0x00000005ff030219 */ /* 0x008fc80000011600 */
[----:B------:R-:W-:Y:S01]  /*71f0*/  SHF.R.S32.HI R0, RZ, 0x1f, R3 ;  /* 0x0000001fff007819 */ /* 0x000fe20000011403 */
[----:B------:R-:W-:Y:S02]  /*7200*/  IMAD.MOV.U32 R8, RZ, RZ, R26 ;  /* 0x000000ffff087224 */ /* 0x000fe400078e001a */
[----:B------:R-:W-:Y:S02]  /*7210*/  IMAD.MOV.U32 R9, RZ, RZ, R29 ;  /* 0x000000ffff097224 */ /* 0x000fe400078e001d */
[C---:B------:R-:W-:Y:S02]  /*7220*/  IMAD R4, R0.reuse, UR4, RZ ;  /* 0x0000000400047c24 */ /* 0x040fe4000f8e02ff */
[----:B------:R-:W-:Y:S02]  /*7230*/  IMAD.MOV.U32 R10, RZ, RZ, R24 ;  /* 0x000000ffff0a7224 */ /* 0x000fe400078e0018 */
[----:B------:R-:W-:Y:S02]  /*7240*/  IMAD.MOV.U32 R11, RZ, RZ, R31 ;  /* 0x000000ffff0b7224 */ /* 0x000fe400078e001f */
[----:B------:R-:W-:-:S02]  /*7250*/  IMAD R0, R0, UR6, RZ ;  /* 0x0000000600007c24 */ /* 0x000fc4000f8e02ff */
[----:B------:R-:W-:-:S04]  /*7260*/  IMAD.WIDE.U32 R8, R3, UR4, R8 ;  /* 0x0000000403087c25 */ /* 0x000fc8000f8e0008 */
[C---:B------:R-:W-:Y:S01]  /*7270*/  IMAD R5, R3.reuse, UR5, R4 ;  /* 0x0000000503057c24 */ /* 0x040fe2000f8e0204 */
[----:B------:R-:W-:Y:S01]  /*7280*/  ULDC.64 UR4, c[0x0][0x3e8] ;  /* 0x0000fa0000047ab9 */ /* 0x000fe20000000a00 */
[----:B------:R-:W-:-:S04]  /*7290*/  IMAD.WIDE.U32 R10, R3, UR6, R10 ;  /* 0x00000006030a7c25 */ /* 0x000fc8000f8e000a */
[----:B------:R-:W-:Y:S01]  /*72a0*/  IMAD R3, R3, UR7, R0 ;  /* 0x0000000703037c24 */ /* 0x000fe2000f8e0200 */
[----:B------:R-:W-:Y:S01]  /*72b0*/  ULDC.64 UR6, c[0x0][0x400] ;  /* 0x0001000000067ab9 */ /* 0x000fe20000000a00 */
[----:B------:R-:W-:Y:S01]  /*72c0*/  IMAD.IADD R5, R9, 0x1, R5 ;  /* 0x0000000109057824 */ /* 0x000fe200078e0205 */
[----:B------:R-:W-:Y:S01]  /*72d0*/  LEA R4, P0, R8, UR4, 0x1 ;  /* 0x0000000408047c11 */ /* 0x000fe2000f8008ff */
[----:B------:R-:W-:Y:S01]  /*72e0*/  IMAD.IADD R3, R11, 0x1, R3 ;  /* 0x000000010b037824 */ /* 0x000fe200078e0203 */
[----:B------:R-:W-:Y:S01]  /*72f0*/  LEA R7, P1, R10, UR6, 0x1 ;  /* 0x000000060a077c11 */ /* 0x000fe2000f8208ff */
[----:B------:R-:W-:Y:S01]  /*7300*/  UMOV UR4, 0xffffffff ;  /* 0xffffffff00047882 */ /* 0x000fe20000000000 */
[----:B------:R-:W-:Y:S02]  /*7310*/  LEA.HI.X R6, R8, UR5, R5, 0x1, P0 ;  /* 0x0000000508067c11 */ /* 0x000fe400080f0c05 */
[----:B------:R-:W-:Y:S02]  /*7320*/  LEA.HI.X R8, R10, UR7, R3, 0x1, P1 ;  /* 0x000000070a087c11 */ /* 0x000fe400088f0c03 */
[----:B--2---:R-:W-:Y:S01]  /*7330*/  SHF.R.S32.HI R31, RZ, 0x1f, R43 ;  /* 0x0000001fff1f7819 */ /* 0x004fe2000001142b */
[----:B------:R-:W-:Y:S06]  /*7340*/  BRA.DIV UR4, `(.L_x_1670) ;  /* 0x0000019a04487947 */ /* 0x000fec000b800000 */
[----:B------:R1:W2:Y:S04]  /*7350*/  SHFL.IDX PT, R3, R6, RZ, 0x1c1f ;  /* 0x001c1fff06037589 */ /* 0x0002a800000e0000 */
[----:B------:R1:W3:Y:S04]  /*7360*/  SHFL.IDX PT, R0, R4, RZ, 0x1c1f ;  /* 0x001c1fff04007589 */ /* 0x0002e800000e0000 */
[----:B------:R1:W4:Y:S04]  /*7370*/  SHFL.IDX PT, R5, R8, RZ, 0x1c1f ;  /* 0x001c1fff08057589 */ /* 0x00032800000e0000 */
[----:B0-----:R1:W0:Y:S02]  /*7380*/  SHFL.IDX PT, R14, R7, RZ, 0x1c1f ;  /* 0x001c1fff070e7589 */ /* 0x00122400000e0000 */
.L_x_1958:
[----:B------:R-:W-:Y:S01]  /*7390*/  IMAD R32, R156, R21, RZ ;  /* 0x000000159c207224 */ /* 0x000fe200078e02ff */
[----:B------:R-:W-:Y:S01]  /*73a0*/  BSSY B1, `(.L_x_1671) ;  /* 0x000001d000017945 */ /* 0x000fe20003800000 */
[----:B------:R-:W-:Y:S02]  /*73b0*/  CS2R R28, SRZ ;  /* 0x00000000001c7805 */ /* 0x000fe4000001ff00 */
[----:B------:R-:W-:Y:S02]  /*73c0*/  CS2R R26, SRZ ;  /* 0x00000000001a7805 */ /* 0x000fe4000001ff00 */
[----:B------:R-:W-:Y:S02]  /*73d0*/  CS2R R34, SRZ ;  /* 0x0000000000227805 */ /* 0x000fe4000001ff00 */
[----:B------:R-:W-:Y:S02]  /*73e0*/  ISETP.GE.AND P0, PT, R41, R32, PT ;  /* 0x000000202900720c */ /* 0x000fe40003f06270 */
[----:B------:R-:W-:-:S11]  /*73f0*/  CS2R R24, SRZ ;  /* 0x0000000000187805 */ /* 0x000fd6000001ff00 */
[----:B------:R-:W-:Y:S05]  /*7400*/  @P0 BRA `(.L_x_1672) ;  /* 0x0000000000580947 */ /* 0x000fea0003800000 */
[----:B------:R-:W-:Y:S01]  /*7410*/  ULDC UR4, c[0x0][0x3f4] ;  /* 0x0000fd0000047ab9 */ /* 0x000fe20000000800 */
[----:B---3--:R-:W-:Y:S01]  /*7420*/  IMAD.MOV.U32 R10, RZ, RZ, R0 ;  /* 0x000000ffff0a7224 */ /* 0x008fe200078e0000 */
[----:B------:R-:W-:Y:S01]  /*7430*/  ISETP.GE.AND P3, PT, R43, UR4, PT ;  /* 0x000000042b007c0c */ /* 0x000fe2000bf66270 */
[----:B--2---:R-:W-:Y:S01]  /*7440*/  IMAD.MOV.U32 R11, RZ, RZ, R3 ;  /* 0x000000ffff0b7224 */ /* 0x004fe200078e0003 */
[----:B------:R-:W-:Y:S01]  /*7450*/  ISETP.GE.AND P2, PT, R152, UR4, PT ;  /* 0x0000000498007c0c */ /* 0x000fe2000bf46270 */
[----:B----4-:R-:W-:Y:S01]  /*7460*/  IMAD.MOV.U32 R15, RZ, RZ, R5 ;  /* 0x000000ffff0f7224 */ /* 0x010fe200078e0005 */
[----:B------:R-:W-:-:S09]  /*7470*/  CS2R R34, SRZ ;  /* 0x0000000000227805 */ /* 0x000fd2000001ff00 */
[C---:B------:R-:W-:Y:S01]  /*7480*/  @!P3 IMAD.SHL.U32 R37, R43.reuse, 0x2, RZ ;  /* 0x000000022b25b824 */ /* 0x040fe200078e00ff */
[----:B------:R-:W-:Y:S02]  /*7490*/  @!P3 SHF.L.U64.HI R26, R43, 0x1, R31 ;  /* 0x000000012b1ab819 */ /* 0x000fe4000001021f */
[----:B------:R-:W-:Y:S02]  /*74a0*/  CS2R R28, SRZ ;  /* 0x00000000001c7805 */ /* 0x000fe4000001ff00 */
[----:B------:R-:W-:Y:S01]  /*74b0*/  CS2R R24, SRZ ;  /* 0x0000000000187805 */ /* 0x000fe2000001ff00 */
[----:B------:R-:W-:Y:S01]  /*74c0*/  @!P2 IMAD.WIDE R10, R152, 0x2, R10 ;  /* 0x00000002980aa825 */ /* 0x000fe200078e020a */
[-C--:B------:R-:W-:Y:S02]  /*74d0*/  @!P3 IADD3 R20, P0, R0, R37.reuse, RZ ;  /* 0x000000250014b210 */ /* 0x080fe40007f1e0ff */
[----:B0-----:R-:W-:Y:S01]  /*74e0*/  @!P3 IADD3 R36, P1, R14, R37, RZ ;  /* 0x000000250e24b210 */ /* 0x001fe20007f3e0ff */
[----:B------:R-:W-:Y:S01]  /*74f0*/  @!P2 IMAD.WIDE R12, R152, 0x2, R14 ;  /* 0x00000002980ca825 */ /* 0x000fe200078e020e */
[----:B------:R0:W5:Y:S03]  /*7500*/  @!P2 LD.E.64 R34, desc[UR42][R10.64] ;  /* 0x0000002a0a22a980 */ /* 0x000166000c101b00 */
[--C-:B------:R-:W-:Y:S01]  /*7510*/  @!P3 IMAD.X R21, R3, 0x1, R26.reuse, P0 ;  /* 0x000000010315b824 */ /* 0x100fe200000e061a */
[----:B------:R0:W5:Y:S01]  /*7520*/  @!P2 LD.E.64 R28, desc[UR42][R12.64] ;  /* 0x0000002a0c1ca980 */ /* 0x000162000c101b00 */
[----:B------:R-:W-:Y:S01]  /*7530*/  @!P3 IMAD.X R37, R5, 0x1, R26, P1 ;  /* 0x000000010525b824 */ /* 0x000fe200008e061a */
[----:B------:R-:W-:-:S02]  /*7540*/  CS2R R26, SRZ ;  /* 0x00000000001a7805 */ /* 0x000fc4000001ff00 */
[----:B------:R0:W5:Y:S04]  /*7550*/  @!P3 LD.E.64 R24, desc[UR42][R20.64] ;  /* 0x0000002a1418b980 */ /* 0x000168000c101b00 */
[----:B------:R0:W5:Y:S02]  /*7560*/  @!P3 LD.E.64 R26, desc[UR42][R36.64] ;  /* 0x0000002a241ab980 */ /* 0x000164000c101b00 */
.L_x_1672:
[----:B------:R-:W-:Y:S05]  /*7570*/  BSYNC B1 ;  /* 0x0000000000017941 */ /* 0x000fea0003800000 */
.L_x_1671:
[----:B---3-5:R-:W-:Y:S01]  /*7580*/  IMAD.MOV.U32 R0, RZ, RZ, R28 ;  /* 0x000000ffff007224 */ /* 0x028fe200078e001c */
[----:B------:R-:W-:Y:S01]  /*7590*/  UMOV UR4, 0xffffffff ;  /* 0xffffffff00047882 */ /* 0x000fe20000000000 */
[----:B--2---:R-:W-:Y:S01]  /*75a0*/  IMAD.MOV.U32 R3, RZ, RZ, R29 ;  /* 0x000000ffff037224 */ /* 0x004fe200078e001d */
[----:B0-----:R-:W-:Y:S01]  /*75b0*/  CS2R R20, SRZ ;  /* 0x0000000000147805 */ /* 0x001fe2000001ff00 */
[----:B----4-:R-:W-:Y:S01]  /*75c0*/  IMAD.MOV.U32 R5, RZ, RZ, R26 ;  /* 0x000000ffff057224 */ /* 0x010fe200078e001a */
        /* <DEDUP_REMOVED lines=12> */
[----:B------:R-:W-:Y:S01]  /*7690*/  PRMT R50, R9, 0x7610, R50 ;  /* 0x0000761009327816 */ /* 0x000fe20000000032 */
[----:B------:R-:W-:Y:S06]  /*76a0*/  BRA.DIV UR4, `(.L_x_1673) ;  /* 0x0000019604e07947 */ /* 0x000fec000b800000 */
[----:B------:R0:W2:Y:S04]  /*76b0*/  SHFL.IDX PT, R3, R6, 0x1, 0x1c1f ;  /* 0x003c1f0006037f89 */ /* 0x0000a800000e0000 */
[----:B------:R0:W3:Y:S04]  /*76c0*/  SHFL.IDX PT, R0, R4, 0x1, 0x1c1f ;  /* 0x003c1f0004007f89 */ /* 0x0000e800000e0000 */
[----:B------:R0:W4:Y:S04]  /*76d0*/  SHFL.IDX PT, R5, R8, 0x1, 0x1c1f ;  /* 0x003c1f0008057f89 */ /* 0x00012800000e0000 */
[----:B------:R0:W0:Y:S02]  /*76e0*/  SHFL.IDX PT, R14, R7, 0x1, 0x1c1f ;  /* 0x003c1f00070e7f89 */ /* 0x00002400000e0000 */
.L_x_1964:
[----:B------:R-:W-:Y:S01]  /*76f0*/  VIADD R41, R41, 0x60 ;  /* 0x0000006029297836 */ /* 0x000fe20000000000 */
[----:B------:R-:W-:Y:S01]  /*7700*/  BSSY B1, `(.L_x_1674) ;  /* 0x000001c000017945 */ /* 0x000fe20003800000 */
[----:B------:R-:W-:Y:S02]  /*7710*/  CS2R R10, SRZ ;  /* 0x00000000000a7805 */ /* 0x000fe4000001ff00 */
[----:B------:R-:W-:Y:S02]  /*7720*/  CS2R R12, SRZ ;  /* 0x00000000000c7805 */ /* 0x000fe4000001ff00 */
[----:B01----:R-:W-:Y:S02]  /*7730*/  CS2R R8, SRZ ;  /* 0x0000000000087805 */ /* 0x003fe4000001ff00 */
[----:B------:R-:W-:-:S13]  /*7740*/  ISETP.GE.AND P0, PT, R41, R32, PT ;  /* 0x000000202900720c */ /* 0x000fda0003f06270 */
        /* <DEDUP_REMOVED lines=10> */
[----:B------:R-:W-:Y:S01]  /*77f0*/  CS2R R20, SRZ ;  /* 0x0000000000147805 */ /* 0x000fe2000001ff00 */
[----:B------:R-:W-:Y:S01]  /*7800*/  @!P2 IMAD.WIDE R6, R152, 0x2, R6 ;  /* 0x000000029806a825 */ /* 0x000fe200078e0206 */
[-C--:B------:R-:W-:Y:S02]  /*7810*/  @!P3 IADD3 R36, P0, R0, R9.reuse, RZ ;  /* 0x000000090024b210 */ /* 0x080fe40007f1e0ff */
[----:B------:R-:W-:Y:S02]  /*7820*/  @!P3 IADD3 R4, P1, R14, R9, RZ ;  /* 0x000000090e04b210 */ /* 0x000fe40007f3e0ff */
[----:B------:R-:W-:Y:S01]  /*7830*/  CS2R R8, SRZ ;  /* 0x0000000000087805 */ /* 0x000fe2000001ff00 */
[----:B------:R0:W5:Y:S01]  /*7840*/  @!P2 LD.E.64 R12, desc[UR42][R6.64] ;  /* 0x0000002a060ca980 */ /* 0x000162000c101b00 */
[----:B------:R-:W-:-:S02]  /*7850*/  @!P3 IMAD.X R37, R3, 0x1, R10, P0 ;  /* 0x000000010325b824 */ /* 0x000fc400000e060a */
[----:B------:R-:W-:Y:S01]  /*7860*/  @!P3 IMAD.X R5, R5, 0x1, R10, P1 ;  /* 0x000000010505b824 */ /* 0x000fe200008e060a */
[----:B------:R-:W-:Y:S01]  /*7870*/  CS2R R10, SRZ ;  /* 0x00000000000a7805 */ /* 0x000fe2000001ff00 */
[----:B------:R-:W-:Y:S01]  /*7880*/  @!P2 IMAD.WIDE R14, R152, 0x2, R14 ;  /* 0x00000002980ea825 */ /* 0x000fe200078e020e */
[----:B------:R0:W5:Y:S04]  /*7890*/  @!P3 LD.E.64 R8, desc[UR42][R36.64] ;  /* 0x0000002a2408b980 */ /* 0x000168000c101b00 */
[----:B------:R0:W5:Y:S04]  /*78a0*/  @!P2 LD.E.64 R20, desc[UR42][R14.64] ;  /* 0x0000002a0e14a980 */ /* 0x000168000c101b00 */
[----:B------:R0:W5:Y:S02]  /*78b0*/  @!P3 LD.E.64 R10, desc[UR42][R4.64] ;  /* 0x0000002a040ab980 */ /* 0x000164000c101b00 */
.L_x_1675:
[----:B------:R-:W-:Y:S05]  /*78c0*/  BSYNC B1 ;  /* 0x0000000000017941 */ /* 0x000fea0003800000 */
.L_x_1674:
[----:B------:R-:W3:Y:S01]  /*78d0*/  LDL R45, [R1+0x44] ;  /* 0x00004400012d7983 */ /* 0x000ee20000100800 */
[----:B------:R-:W-:Y:S01]  /*78e0*/  ULEA.HI UR4, UR36, UR36, URZ, 0x1 ;  /* 0x0000002424047291 */ /* 0x000fe2000f8f083f */
[----:B------:R-:W-:Y:S01]  /*78f0*/  SHF.R.S32.HI R43, RZ, 0x1f, R46 ;  /* 0x0000001fff2b7819 */ /* 0x000fe2000001142e */
[----:B0----5:R-:W-:Y:S01]  /*7900*/  IMAD.MOV.U32 R4, RZ, RZ, R20 ;  /* 0x000000ffff047224 */ /* 0x021fe200078e0014 */
[----:B------:R-:W-:Y:S01]  /*7910*/  BSSY B1, `(.L_x_1676) ;  /* 0x0000024000017945 */ /* 0x000fe20003800000 */
[----:B------:R-:W-:Y:S01]  /*7920*/  ULOP3.LUT UR4, UR4, 0xfffffffe, URZ, 0xc0, !UPT ;  /* 0xfffffffe04047892 */ /* 0x000fe2000f8ec03f */
[----:B------:R-:W-:Y:S01]  /*7930*/  LEA.HI R43, R43, R46, RZ, 0x5 ;  /* 0x0000002e2b2b7211 */ /* 0x000fe200078f28ff */
[----:B------:R-:W-:Y:S01]  /*7940*/  IMAD R14, R33, -0xc0, R32 ;  /* 0xffffff40210e7824 */ /* 0x000fe200078e0220 */
[----:B------:R-:W-:Y:S01]  /*7950*/  PRMT R37, R4, 0x7610, R37 ;  /* 0x0000761004257816 */ /* 0x000fe20000000025 */
[----:B------:R-:W-:Y:S01]  /*7960*/  UIADD3 UR4, UR36, -UR4, URZ ;  /* 0x8000000424047290 */ /* 0x000fe2000fffe03f */
[----:B------:R-:W-:Y:S01]  /*7970*/  SHF.R.S32.HI R43, RZ, 0x5, R43 ;  /* 0x00000005ff2b7819 */ /* 0x000fe2000001142b */
[----:B------:R-:W-:Y:S01]  /*7980*/  IMAD.MOV.U32 R4, RZ, RZ, R10 ;  /* 0x000000ffff047224 */ /* 0x000fe200078e000a */
[----:B------:R-:W-:Y:S01]  /*7990*/  VIMNMX R14, R14, 0xc0, PT ;  /* 0x000000c00e0e7848 */ /* 0x000fe20003fe0100 */
[----:B------:R-:W-:-:S02]  /*79a0*/  IMAD.MOV.U32 R6, RZ, RZ, R11 ;  /* 0x000000ffff067224 */ /* 0x000fc400078e000b */
[----:B----4-:R-:W-:Y:S01]  /*79b0*/  IMAD.U32 R5, RZ, RZ, UR4 ;  /* 0x00000004ff057e24 */ /* 0x010fe2000f8e00ff */
[----:B------:R-:W-:Y:S01]  /*79c0*/  PRMT R15, R4, 0x7610, R15 ;  /* 0x00007610040f7816 */ /* 0x000fe2000000000f */
[----:B------:R-:W-:Y:S01]  /*79d0*/  IMAD.MOV.U32 R4, RZ, RZ, R8 ;  /* 0x000000ffff047224 */ /* 0x000fe200078e0008 */
[----:B------:R-:W-:Y:S01]  /*79e0*/  PRMT R31, R6, 0x7610, R31 ;  /* 0x00007610061f7816 */ /* 0x000fe2000000001f */
[----:B------:R-:W-:Y:S01]  /*79f0*/  IMAD.MOV.U32 R7, RZ, RZ, R12 ;  /* 0x000000ffff077224 */ /* 0x000fe200078e000c */
[----:B------:R-:W-:Y:S01]  /*7a00*/  SHF.L.U32 R5, R5, 0x1f, RZ ;  /* 0x0000001f05057819 */ /* 0x000fe200000006ff */
[----:B------:R-:W-:Y:S01]  /*7a10*/  IMAD.MOV.U32 R6, RZ, RZ, R9 ;  /* 0x000000ffff067224 */ /* 0x000fe200078e0009 */
[----:B------:R-:W-:Y:S02]  /*7a20*/  PRMT R32, R4, 0x7610, R32 ;  /* 0x0000761004207816 */ /* 0x000fe40000000020 */
[----:B------:R-:W0:Y:S01]  /*7a30*/  SYNCS.PHASECHK.TRANS64.TRYWAIT P0, [R2+URZ+0x16800], R5 ;  /* 0x01680005020075a7 */ /* 0x000e22000800017f */
[----:B------:R-:W-:-:S02]  /*7a40*/  PRMT R38, R7, 0x7610, R38 ;  /* 0x0000761007267816 */ /* 0x000fc40000000026 */
[----:B------:R-:W-:Y:S01]  /*7a50*/  ISETP.GE.AND P1, PT, R42, R14, PT ;  /* 0x0000000e2a00720c */ /* 0x000fe20003f26270 */
[C---:B---3--:R-:W-:Y:S01]  /*7a60*/  IMAD.SHL.U32 R0, R45.reuse, 0x40, RZ ;  /* 0x000000402d007824 */ /* 0x048fe200078e00ff */
[----:B------:R-:W-:-:S04]  /*7a70*/  LOP3.LUT P2, RZ, R45, 0x4, RZ, 0xc0, !PT ;  /* 0x000000042dff7812 */ /* 0x000fc8000784c0ff */
[----:B--2---:R-:W-:-:S04]  /*7a80*/  LOP3.LUT R3, R0, 0x1c0, RZ, 0xc0, !PT ;  /* 0x000001c000037812 */ /* 0x004fc800078ec0ff */
[----:B------:R-:W-:Y:S02]  /*7a90*/  LOP3.LUT R0, R3, 0x18, R16, 0xf8, !PT ;  /* 0x0000001803007812 */ /* 0x000fe400078ef810 */
[----:B------:R-:W-:-:S04]  /*7aa0*/  SHF.R.U32.HI R3, RZ, 0x3, R3 ;  /* 0x00000003ff037819 */ /* 0x000fc80000011603 */
[----:B------:R-:W-:Y:S01]  /*7ab0*/  LOP3.LUT R0, R0, R3, RZ, 0x3c, !PT ;  /* 0x0000000300007212 */ /* 0x000fe200078e3cff */
[----:B------:R-:W-:-:S05]  /*7ac0*/  IMAD.MOV.U32 R3, RZ, RZ, R21 ;  /* 0x000000ffff037224 */ /* 0x000fca00078e0015 */
[----:B------:R-:W-:Y:S01]  /*7ad0*/  PRMT R36, R3, 0x7610, R36 ;  /* 0x0000761003247816 */ /* 0x000fe20000000024 */
[----:B------:R-:W-:Y:S02]  /*7ae0*/  IMAD R3, R43, 0x200, R0 ;  /* 0x000002002b037824 */ /* 0x000fe400078e0200 */
[----:B------:R-:W-:Y:S02]  /*7af0*/  IMAD.MOV.U32 R0, RZ, RZ, R13 ;  /* 0x000000ffff007224 */ /* 0x000fe400078e000d */
[----:B------:R-:W-:-:S03]  /*7b00*/  IMAD R3, R3, 0x2, R2 ;  /* 0x0000000203037824 */ /* 0x000fc600078e0202 */
[----:B------:R-:W-:Y:S01]  /*7b10*/  PRMT R41, R0, 0x7610, R41 ;  /* 0x0000761000297816 */ /* 0x000fe20000000029 */
[C---:B------:R-:W-:Y:S02]  /*7b20*/  VIADD R4, R3.reuse, 0x8400 ;  /* 0x0000840003047836 */ /* 0x040fe40000000000 */
[----:B------:R-:W-:Y:S01]  /*7b30*/  VIADD R0, R3, 0x8440 ;  /* 0x0000844003007836 */ /* 0x000fe20000000000 */
[----:B0-----:R-:W-:Y:S06]  /*7b40*/  @!P0 BRA `(.L_x_1677) ;  /* 0x0000019400288947 */ /* 0x001fec0003800000 */
.L_x_1965:
[----:B------:R-:W-:Y:S05]  /*7b50*/  BSYNC B1 ;  /* 0x0000000000017941 */ /* 0x000fea0003800000 */
.L_x_1676:
[----:B------:R-:W-:Y:S01]  /*7b60*/  BSSY B1, `(.L_x_1678) ;  /* 0x0000068000017945 */ /* 0x000fe20003800000 */
[----:B------:R-:W-:Y:S01]  /*7b70*/  PRMT R33, R6, 0x7610, R33 ;  /* 0x0000761006217816 */ /* 0x000fe20000000021 */
[----:B------:R-:W-:Y:S02]  /*7b80*/  @P2 VIADD R0, R4, 0xffffffc0 ;  /* 0xffffffc004002836 */ /* 0x000fe40000000000 */
[----:B------:R-:W-:Y:S05]  /*7b90*/  @P1 BRA `(.L_x_1679) ;  /* 0x0000000400901947 */ /* 0x000fea0003800000 */
[----:B------:R-:W2:Y:S01]  /*7ba0*/  LDL R7, [R1+0x10] ;  /* 0x0000100001077983 */ /* 0x000ea20000100800 */
[----:B0-----:R-:W0:Y:S01]  /*7bb0*/  LDC R5, c[0x0][0x3f4] ;  /* 0x0000fd00ff057b82 */ /* 0x001e220000000800 */
[----:B------:R-:W-:Y:S01]  /*7bc0*/  BSSY B2, `(.L_x_1680) ;  /* 0x0000032000027945 */ /* 0x000fe20003800000 */
[-C--:B0-----:R-:W-:Y:S02]  /*7bd0*/  ISETP.GE.AND P0, PT, R152, R5.reuse, PT ;  /* 0x000000059800720c */ /* 0x081fe40003f06270 */
[----:B--2---:R-:W-:-:S11]  /*7be0*/  ISETP.GE.AND P1, PT, R7, R5, PT ;  /* 0x000000050700720c */ /* 0x004fd60003f26270 */
[----:B------:R-:W-:Y:S05]  /*7bf0*/  @P0 BRA `(.L_x_1681) ;  /* 0x0000000000b80947 */ /* 0x000fea0003800000 */
[----:B------:R-:W0:Y:S01]  /*7c00*/  LDS.128 R4, [R3+0x8400] ;  /* 0x0084000003047984 */ /* 0x000e220000000c00 */
[----:B------:R-:W-:Y:S02]  /*7c10*/  SHF.R.U32.HI R46, RZ, 0x10, R29 ;  /* 0x00000010ff2e7819 */ /* 0x000fe4000001161d */
[----:B------:R-:W-:Y:S02]  /*7c20*/  SHF.R.U32.HI R43, RZ, 0x10, R35 ;  /* 0x00000010ff2b7819 */ /* 0x000fe40000011623 */
[----:B------:R-:W-:Y:S02]  /*7c30*/  PRMT R46, R38, 0x5432, R46 ;  /* 0x00005432262e7816 */ /* 0x000fe4000000002e */
[----:B------:R-:W-:Y:S02]  /*7c40*/  SHF.R.U64 R45, R28, 0x10, R29 ;  /* 0x000000101c2d7819 */ /* 0x000fe4000000121d */
[----:B------:R-:W-:Y:S01]  /*7c50*/  PRMT R43, R47, 0x5410, R43 ;  /* 0x000054102f2b7816 */ /* 0x000fe2000000002b */
[----:B------:R-:W-:Y:S01]  /*7c60*/  IMAD.U32 R47, R46, 0x10000, RZ ;  /* 0x000100002e2f7824 */ /* 0x000fe200078e00ff */
[----:B------:R-:W-:-:S02]  /*7c70*/  SHF.R.U64 R42, R34, 0x10, R35 ;  /* 0x00000010222a7819 */ /* 0x000fc40000001223 */
[----:B------:R-:W-:Y:S01]  /*7c80*/  PRMT R45, R44, 0x5410, R45 ;  /* 0x000054102c2d7816 */ /* 0x000fe2000000002d */
[C---:B------:R-:W-:Y:S01]  /*7c90*/  IMAD.U32 R44, R43.reuse, 0x10000, RZ ;  /* 0x000100002b2c7824 */ /* 0x040fe200078e00ff */
[----:B------:R-:W-:Y:S02]  /*7ca0*/  LOP3.LUT R46, R46, 0xffff0000, RZ, 0xc0, !PT ;  /* 0xffff00002e2e7812 */ /* 0x000fe400078ec0ff */
[----:B------:R-:W-:Y:S02]  /*7cb0*/  LOP3.LUT R43, R43, 0xffff0000, RZ, 0xc0, !PT ;  /* 0xffff00002b2b7812 */ /* 0x000fe400078ec0ff */
[----:B------:R-:W-:Y:S02]  /*7cc0*/  PRMT R42, R39, 0x5432, R42 ;  /* 0x00005432272a7816 */ /* 0x000fe4000000002a */
[C---:B0-----:R-:W-:Y:S01]  /*7cd0*/  LOP3.LUT R29, R6.reuse, 0xffff0000, RZ, 0xc0, !PT ;  /* 0xffff0000061d7812 */ /* 0x041fe200078ec0ff */
[----:B------:R-:W-:Y:S01]  /*7ce0*/  IMAD.U32 R28, R6, 0x10000, RZ ;  /* 0x00010000061c7824 */ /* 0x000fe200078e00ff */
[C---:B------:R-:W-:Y:S01]  /*7cf0*/  LOP3.LUT R35, R7.reuse, 0xffff0000, RZ, 0xc0, !PT ;  /* 0xffff000007237812 */ /* 0x040fe200078ec0ff */
[----:B------:R-:W-:-:S02]  /*7d00*/  IMAD.U32 R34, R7, 0x10000, RZ ;  /* 0x0001000007227824 */ /* 0x000fc400078e00ff */
[CC--:B------:R-:W-:Y:S01]  /*7d10*/  FMUL.FTZ R49, R29.reuse, R47.reuse ;  /* 0x0000002f1d317220 */ /* 0x0c0fe20000410000 */
[----:B------:R-:W-:Y:S01]  /*7d20*/  FMUL.FTZ R48, R29, R44 ;  /* 0x0000002c1d307220 */ /* 0x000fe20000410000 */
[----:B------:R-:W-:Y:S01]  /*7d30*/  FMUL.FTZ R29, R35, R46 ;  /* 0x0000002e231d7220 */ /* 0x000fe20000410000 */
[----:B------:R-:W-:Y:S02]  /*7d40*/  IMAD.U32 R6, R4, 0x10000, RZ ;  /* 0x0001000004067824 */ /* 0x000fe400078e00ff */
[C---:B------:R-:W-:Y:S01]  /*7d50*/  FFMA.FTZ R49, R28.reuse, R44, -R49 ;  /* 0x0000002c1c317223 */ /* 0x040fe20000010831 */
[----:B------:R-:W-:Y:S01]  /*7d60*/  FFMA.FTZ R48, R28, R47, R48 ;  /* 0x0000002f1c307223 */ /* 0x000fe20000010030 */
[-C--:B------:R-:W-:Y:S01]  /*7d70*/  FFMA.FTZ R47, R34, R43.reuse, -R29 ;  /* 0x0000002b222f7223 */ /* 0x080fe2000001081d */
[C---:B------:R-:W-:Y:S01]  /*7d80*/  IMAD.U32 R7, R5.reuse, 0x10000, RZ ;  /* 0x0001000005077824 */ /* 0x040fe200078e00ff */
[----:B------:R-:W-:Y:S01]  /*7d90*/  LOP3.LUT R4, R4, 0xffff0000, RZ, 0xc0, !PT ;  /* 0xffff000004047812 */ /* 0x000fe200078ec0ff */
[C---:B------:R-:W-:Y:S01]  /*7da0*/  IMAD.U32 R29, R42.reuse, 0x10000, RZ ;  /* 0x000100002a1d7824 */ /* 0x040fe200078e00ff */
[----:B------:R-:W-:Y:S01]  /*7db0*/  LOP3.LUT R5, R5, 0xffff0000, RZ, 0xc0, !PT ;  /* 0xffff000005057812 */ /* 0x000fe200078ec0ff */
[----:B------:R-:W-:Y:S01]  /*7dc0*/  FMUL.FTZ R51, R35, R43 ;  /* 0x0000002b23337220 */ /* 0x000fe20000410000 */
[C---:B------:R-:W-:Y:S01]  /*7dd0*/  LOP3.LUT R28, R45.reuse, 0xffff0000, RZ, 0xc0, !PT ;  /* 0xffff00002d1c7812 */ /* 0x040fe200078ec0ff */
[----:B------:R-:W-:Y:S01]  /*7de0*/  IMAD.U32 R35, R45, 0x10000, RZ ;  /* 0x000100002d237824 */ /* 0x000fe200078e00ff */
[----:B------:R-:W-:Y:S01]  /*7df0*/  LOP3.LUT R42, R42, 0xffff0000, RZ, 0xc0, !PT ;  /* 0xffff00002a2a7812 */ /* 0x000fe200078ec0ff */
[----:B------:R-:W-:Y:S01]  /*7e00*/  FFMA.FTZ R46, R34, R46, R51 ;  /* 0x0000002e222e7223 */ /* 0x000fe20000010033 */
[C---:B------:R-:W-:Y:S01]  /*7e10*/  FMUL.FTZ R34, R4.reuse, R29 ;  /* 0x0000001d04227220 */ /* 0x040fe20000410000 */
[-C--:B------:R-:W-:Y:S01]  /*7e20*/  FMUL.FTZ R43, R4, R35.reuse ;  /* 0x00000023042b7220 */ /* 0x080fe20000410000 */
[C---:B------:R-:W-:Y:S01]  /*7e30*/  FMUL.FTZ R44, R5.reuse, R28 ;  /* 0x0000001c052c7220 */ /* 0x040fe20000410000 */
[-C--:B------:R-:W-:Y:S01]  /*7e40*/  FMUL.FTZ R45, R5, R42.reuse ;  /* 0x0000002a052d7220 */ /* 0x080fe20000410000 */
[C---:B------:R-:W-:Y:S01]  /*7e50*/  FFMA.FTZ R35, R6.reuse, R35, R34 ;  /* 0x0000002306237223 */ /* 0x040fe20000010022 */
[----:B------:R-:W-:Y:S01]  /*7e60*/  FFMA.FTZ R4, R6, R29, -R43 ;  /* 0x0000001d06047223 */ /* 0x000fe2000001082b */
[C---:B------:R-:W-:Y:S01]  /*7e70*/  FFMA.FTZ R5, R7.reuse, R42, -R44 ;  /* 0x0000002a07057223 */ /* 0x040fe2000001082c */
[----:B------:R-:W-:Y:S01]  /*7e80*/  FFMA.FTZ R28, R7, R28, R45 ;  /* 0x0000001c071c7223 */ /* 0x000fe2000001002d */
[----:B------:R-:W-:-:S02]  /*7e90*/  F2FP.BF16.F32.PACK_AB R6, R48, R49 ;  /* 0x000000313006723e */ /* 0x000fc400000010ff */
[----:B------:R-:W-:Y:S02]  /*7ea0*/  F2FP.BF16.F32.PACK_AB R7, R46, R47 ;  /* 0x0000002f2e07723e */ /* 0x000fe400000010ff */
[----:B------:R-:W-:Y:S02]  /*7eb0*/  F2FP.BF16.F32.PACK_AB R4, R35, R4 ;  /* 0x000000042304723e */ /* 0x000fe400000010ff */
[----:B------:R-:W-:-:S05]  /*7ec0*/  F2FP.BF16.F32.PACK_AB R5, R28, R5 ;  /* 0x000000051c05723e */ /* 0x000fca00000010ff */
[----:B------:R0:W-:Y:S02]  /*7ed0*/  STS.128 [R3+0x8400], R4 ;  /* 0x0084000403007388 */ /* 0x0001e40000000c00 */
.L_x_1681:
[----:B------:R-:W-:Y:S05]  /*7ee0*/  BSYNC B2 ;  /* 0x0000000000027941 */ /* 0x000fea0003800000 */
.L_x_1680:
[----:B------:R-:W-:Y:S05]  /*7ef0*/  @P1 BRA `(.L_x_1679) ;  /* 0x0000000000b81947 */ /* 0x000fea0003800000 */
[----:B0-----:R-:W0:Y:S01]  /*7f00*/  LDS.128 R4, [R0] ;  /* 0x0000000000047984 */ /* 0x001e220000000c00 */
[----:B------:R-:W-:Y:S02]  /*7f10*/  SHF.R.U64 R28, R24, 0x10, R25 ;  /* 0x00000010181c7819 */ /* 0x000fe40000001219 */
[--C-:B------:R-:W-:Y:S02]  /*7f20*/  SHF.R.U64 R24, R26, 0x10, R27.reuse ;  /* 0x000000101a187819 */ /* 0x100fe4000000121b */
[----:B------:R-:W-:Y:S02]  /*7f30*/  SHF.R.U32.HI R27, RZ, 0x10, R27 ;  /* 0x00000010ff1b7819 */ /* 0x000fe4000001161b */
[----:B------:R-:W-:Y:S02]  /*7f40*/  SHF.R.U32.HI R29, RZ, 0x10, R25 ;  /* 0x00000010ff1d7819 */ /* 0x000fe40000011619 */
[C---:B------:R-:W-:Y:S02]  /*7f50*/  PRMT R28, R40.reuse, 0x5432, R28 ;  /* 0x00005432281c7816 */ /* 0x040fe4000000001c */
[----:B------:R-:W-:-:S02]  /*7f60*/  PRMT R40, R40, 0x5410, R27 ;  /* 0x0000541028287816 */ /* 0x000fc4000000001b */
[----:B------:R-:W-:Y:S02]  /*7f70*/  PRMT R29, R50, 0x5410, R29 ;  /* 0x00005410321d7816 */ /* 0x000fe4000000001d */
[----:B------:R-:W-:Y:S01]  /*7f80*/  PRMT R39, R39, 0x5410, R24 ;  /* 0x0000541027277816 */ /* 0x000fe20000000018 */
[C---:B------:R-:W-:Y:S01]  /*7f90*/  IMAD.U32 R35, R40.reuse, 0x10000, RZ ;  /* 0x0001000028237824 */ /* 0x040fe200078e00ff */
[----:B------:R-:W-:Y:S01]  /*7fa0*/  LOP3.LUT R40, R40, 0xffff0000, RZ, 0xc0, !PT ;  /* 0xffff000028287812 */ /* 0x000fe200078ec0ff */
[C---:B------:R-:W-:Y:S01]  /*7fb0*/  IMAD.U32 R34, R29.reuse, 0x10000, RZ ;  /* 0x000100001d227824 */ /* 0x040fe200078e00ff */
[----:B------:R-:W-:Y:S02]  /*7fc0*/  LOP3.LUT R29, R29, 0xffff0000, RZ, 0xc0, !PT ;  /* 0xffff00001d1d7812 */ /* 0x000fe400078ec0ff */
[C---:B0-----:R-:W-:Y:S01]  /*7fd0*/  LOP3.LUT R25, R6.reuse, 0xffff0000, RZ, 0xc0, !PT ;  /* 0xffff000006197812 */ /* 0x041fe200078ec0ff */
[C---:B------:R-:W-:Y:S01]  /*7fe0*/  IMAD.U32 R26, R7.reuse, 0x10000, RZ ;  /* 0x00010000071a7824 */ /* 0x040fe200078e00ff */
[----:B------:R-:W-:Y:S01]  /*7ff0*/  LOP3.LUT R27, R7, 0xffff0000, RZ, 0xc0, !PT ;  /* 0xffff0000071b7812 */ /* 0x000fe200078ec0ff */
[----:B------:R-:W-:-:S02]  /*8000*/  IMAD.U32 R24, R6, 0x10000, RZ ;  /* 0x0001000006187824 */ /* 0x000fc400078e00ff */
[C---:B------:R-:W-:Y:S01]  /*8010*/  FMUL.FTZ R43, R25.reuse, R35 ;  /* 0x00000023192b7220 */ /* 0x040fe20000410000 */
[----:B------:R-:W-:Y:S01]  /*8020*/  FMUL.FTZ R42, R25, R34 ;  /* 0x00000022192a7220 */ /* 0x000fe20000410000 */
[----:B------:R-:W-:Y:S01]  /*8030*/  FMUL.FTZ R25, R27, R40 ;  /* 0x000000281b197220 */ /* 0x000fe20000410000 */
[----:B------:R-:W-:Y:S02]  /*8040*/  IMAD.U32 R6, R4, 0x10000, RZ ;  /* 0x0001000004067824 */ /* 0x000fe400078e00ff */
[----:B------:R-:W-:Y:S01]  /*8050*/  FFMA.FTZ R43, R24, R34, -R43 ;  /* 0x00000022182b7223 */ /* 0x000fe2000001082b */
[----:B------:R-:W-:Y:S02]  /*8060*/  IMAD.U32 R7, R5, 0x10000, RZ ;  /* 0x0001000005077824 */ /* 0x000fe400078e00ff */
[----:B------:R-:W-:Y:S01]  /*8070*/  FFMA.FTZ R44, R26, R29, -R25 ;  /* 0x0000001d1a2c7223 */ /* 0x000fe20000010819 */
[----:B------:R-:W-:Y:S01]  /*8080*/  FFMA.FTZ R42, R24, R35, R42 ;  /* 0x00000023182a7223 */ /* 0x000fe2000001002a */
[----:B------:R-:W-:Y:S01]  /*8090*/  IMAD.U32 R25, R28, 0x10000, RZ ;  /* 0x000100001c197824 */ /* 0x000fe200078e00ff */
[----:B------:R-:W-:Y:S01]  /*80a0*/  LOP3.LUT R4, R4, 0xffff0000, RZ, 0xc0, !PT ;  /* 0xffff000004047812 */ /* 0x000fe200078ec0ff */
[----:B------:R-:W-:Y:S01]  /*80b0*/  FMUL.FTZ R35, R27, R29 ;  /* 0x0000001d1b237220 */ /* 0x000fe20000410000 */
[----:B------:R-:W-:Y:S01]  /*80c0*/  LOP3.LUT R5, R5, 0xffff0000, RZ, 0xc0, !PT ;  /* 0xffff000005057812 */ /* 0x000fe200078ec0ff */
[C---:B------:R-:W-:Y:S01]  /*80d0*/  IMAD.U32 R27, R39.reuse, 0x10000, RZ ;  /* 0x00010000271b7824 */ /* 0x040fe200078e00ff */
[----:B------:R-:W-:Y:S01]  /*80e0*/  LOP3.LUT R24, R39, 0xffff0000, RZ, 0xc0, !PT ;  /* 0xffff000027187812 */ /* 0x000fe200078ec0ff */
[----:B------:R-:W-:Y:S01]  /*80f0*/  FFMA.FTZ R39, R26, R40, R35 ;  /* 0x000000281a277223 */ /* 0x000fe20000010023 */
[----:B------:R-:W-:Y:S01]  /*8100*/  LOP3.LUT R28, R28, 0xffff0000, RZ, 0xc0, !PT ;  /* 0xffff00001c1c7812 */ /* 0x000fe200078ec0ff */
[C---:B------:R-:W-:Y:S01]  /*8110*/  FMUL.FTZ R29, R4.reuse, R27 ;  /* 0x0000001b041d7220 */ /* 0x040fe20000410000 */
[----:B------:R-:W-:Y:S01]  /*8120*/  FMUL.FTZ R26, R4, R25 ;  /* 0x00000019041a7220 */ /* 0x000fe20000410000 */
[----:B------:R-:W-:-:S02]  /*8130*/  FMUL.FTZ R34, R5, R24 ;  /* 0x0000001805227220 */ /* 0x000fc40000410000 */
[-C--:B------:R-:W-:Y:S01]  /*8140*/  FMUL.FTZ R35, R5, R28.reuse ;  /* 0x0000001c05237220 */ /* 0x080fe20000410000 */
[C---:B------:R-:W-:Y:S01]  /*8150*/  FFMA.FTZ R4, R6.reuse, R25, -R29 ;  /* 0x0000001906047223 */ /* 0x040fe2000001081d */
[----:B------:R-:W-:Y:S01]  /*8160*/  FFMA.FTZ R27, R6, R27, R26 ;  /* 0x0000001b061b7223 */ /* 0x000fe2000001001a */
[C---:B------:R-:W-:Y:S01]  /*8170*/  FFMA.FTZ R5, R7.reuse, R28, -R34 ;  /* 0x0000001c07057223 */ /* 0x040fe20000010822 */
[----:B------:R-:W-:Y:S01]  /*8180*/  FFMA.FTZ R24, R7, R24, R35 ;  /* 0x0000001807187223 */ /* 0x000fe20000010023 */
[----:B------:R-:W-:Y:S02]  /*8190*/  F2FP.BF16.F32.PACK_AB R6, R42, R43 ;  /* 0x0000002b2a06723e */ /* 0x000fe400000010ff */
[----:B------:R-:W-:Y:S02]  /*81a0*/  F2FP.BF16.F32.PACK_AB R7, R39, R44 ;  /* 0x0000002c2707723e */ /* 0x000fe400000010ff */
[----:B------:R-:W-:Y:S02]  /*81b0*/  F2FP.BF16.F32.PACK_AB R4, R27, R4 ;  /* 0x000000041b04723e */ /* 0x000fe400000010ff */
[----:B------:R-:W-:-:S05]  /*81c0*/  F2FP.BF16.F32.PACK_AB R5, R24, R5 ;  /* 0x000000051805723e */ /* 0x000fca00000010ff */
[----:B------:R1:W-:Y:S02]  /*81d0*/  STS.128 [R0], R4 ;  /* 0x0000000400007388 */ /* 0x0003e40000000c00 */
.L_x_1679:
[----:B------:R-:W-:Y:S05]  /*81e0*/  BSYNC B1 ;  /* 0x0000000000017941 */ /* 0x000fea0003800000 */
.L_x_1678:
[----:B01----:R-:W0:Y:S02]  /*81f0*/  S2R R4, SR_TID.X ;  /* 0x0000000000047919 */ /* 0x003e240000002100 */
[----:B0-----:R-:W-:-:S05]  /*8200*/  VIADD R5, R4, 0xffffff80 ;  /* 0xffffff8004057836 */ /* 0x001fca0000000000 */
[----:B------:R-:W-:-:S04]  /*8210*/  SHF.R.S32.HI R4, RZ, 0x1f, R5 ;  /* 0x0000001fff047819 */ /* 0x000fc80000011405 */
[----:B------:R-:W-:-:S04]  /*8220*/  LEA.HI R4, R4, R5, RZ, 0x2 ;  /* 0x0000000504047211 */ /* 0x000fc800078f10ff */
[----:B------:R-:W-:-:S05]  /*8230*/  SHF.R.S32.HI R4, RZ, 0x2, R4 ;  /* 0x00000002ff047819 */ /* 0x000fca0000011404 */
[----:B------:R-:W-:-:S05]  /*8240*/  VIADD R4, R4, 0x60 ;  /* 0x0000006004047836 */ /* 0x000fca0000000000 */
[----:B------:R-:W-:-:S13]  /*8250*/  ISETP.GE.AND P0, PT, R4, R14, PT ;  /* 0x0000000e0400720c */ /* 0x000fda0003f06270 */
[----:B------:R-:W-:Y:S05]  /*8260*/  @P0 BRA `(.L_x_1682) ;  /* 0x0000001c00300947 */ /* 0x000fea0003800000 */
[----:B------:R-:W2:Y:S01]  /*8270*/  LDL R4, [R1+0x10] ;  /* 0x0000100001047983 */ /* 0x000ea20000100800 */
[----:B------:R-:W0:Y:S01]  /*8280*/  LDC R5, c[0x0][0x3f4] ;  /* 0x0000fd00ff057b82 */ /* 0x000e220000000800 */
[----:B------:R-:W-:Y:S01]  /*8290*/  BSSY B1, `(.L_x_1683) ;  /* 0x0000032000017945 */ /* 0x000fe20003800000 */
[-C--:B0-----:R-:W-:Y:S02]  /*82a0*/  ISETP.GE.AND P0, PT, R152, R5.reuse, PT ;  /* 0x000000059800720c */ /* 0x081fe40003f06270 */
[----:B--2---:R-:W-:-:S11]  /*82b0*/  ISETP.GE.AND P1, PT, R4, R5, PT ;  /* 0x000000050400720c */ /* 0x004fd60003f26270 */
[----:B------:R-:W-:Y:S05]  /*82c0*/  @P0 BRA `(.L_x_1684) ;  /* 0x0000000000b80947 */ /* 0x000fea0003800000 */
[----:B------:R-:W0:Y:S01]  /*82d0*/  LDS.128 R4, [R3+0xb400] ;  /* 0x00b4000003047984 */ /* 0x000e220000000c00 */
[----:B------:R-:W-:Y:S02]  /*82e0*/  SHF.R.U64 R25, R12, 0x10, R13 ;  /* 0x000000100c197819 */ /* 0x000fe4000000120d */
[--C-:B------:R-:W-:Y:S02]  /*82f0*/  SHF.R.U64 R12, R20, 0x10, R21.reuse ;  /* 0x00000010140c7819 */ /* 0x100fe40000001215 */
[----:B------:R-:W-:Y:S02]  /*8300*/  SHF.R.U32.HI R21, RZ, 0x10, R21 ;  /* 0x00000010ff157819 */ /* 0x000fe40000011615 */
[----:B------:R-:W-:Y:S02]  /*8310*/  SHF.R.U32.HI R14, RZ, 0x10, R13 ;  /* 0x00000010ff0e7819 */ /* 0x000fe4000001160d */
[----:B------:R-:W-:Y:S02]  /*8320*/  PRMT R36, R36, 0x5410, R21 ;  /* 0x0000541024247816 */ /* 0x000fe40000000015 */
[----:B------:R-:W-:-:S02]  /*8330*/  PRMT R41, R41, 0x5410, R14 ;  /* 0x0000541029297816 */ /* 0x000fc4000000000e */
[----:B------:R-:W-:Y:S01]  /*8340*/  PRMT R37, R37, 0x5410, R12 ;  /* 0x0000541025257816 */ /* 0x000fe2000000000c */
[----:B------:R-:W-:Y:S01]  /*8350*/  IMAD.U32 R24, R36, 0x10000, RZ ;  /* 0x0001000024187824 */ /* 0x000fe200078e00ff */
[----:B------:R-:W-:Y:S01]  /*8360*/  PRMT R38, R38, 0x5410, R25 ;  /* 0x0000541026267816 */ /* 0x000fe20000000019 */
[C---:B------:R-:W-:Y:S01]  /*8370*/  IMAD.U32 R21, R41.reuse, 0x10000, RZ ;  /* 0x0001000029157824 */ /* 0x040fe200078e00ff */
[----:B------:R-:W-:Y:S02]  /*8380*/  LOP3.LUT R25, R36, 0xffff0000, RZ, 0xc0, !PT ;  /* 0xffff000024197812 */ /* 0x000fe400078ec0ff */
[----:B------:R-:W-:Y:S02]  /*8390*/  LOP3.LUT R41, R41, 0xffff0000, RZ, 0xc0, !PT ;  /* 0xffff000029297812 */ /* 0x000fe400078ec0ff */
[C---:B0-----:R-:W-:Y:S01]  /*83a0*/  LOP3.LUT R13, R6.reuse, 0xffff0000, RZ, 0xc0, !PT ;  /* 0xffff0000060d7812 */ /* 0x041fe200078ec0ff */
[----:B------:R-:W-:Y:S01]  /*83b0*/  IMAD.U32 R12, R6, 0x10000, RZ ;  /* 0x00010000060c7824 */ /* 0x000fe200078e00ff */
[C---:B------:R-:W-:Y:S01]  /*83c0*/  LOP3.LUT R20, R7.reuse, 0xffff0000, RZ, 0xc0, !PT ;  /* 0xffff000007147812 */ /* 0x040fe200078ec0ff */
[----:B------:R-:W-:-:S02]  /*83d0*/  IMAD.U32 R14, R7, 0x10000, RZ ;  /* 0x00010000070e7824 */ /* 0x000fc400078e00ff */
[CC--:B------:R-:W-:Y:S01]  /*83e0*/  FMUL.FTZ R27, R13.reuse, R24.reuse ;  /* 0x000000180d1b7220 */ /* 0x0c0fe20000410000 */
[-C--:B------:R-:W-:Y:S01]  /*83f0*/  FMUL.FTZ R13, R13, R21.reuse ;  /* 0x000000150d0d7220 */ /* 0x080fe20000410000 */
[C---:B------:R-:W-:Y:S01]  /*8400*/  IMAD.U32 R6, R4.reuse, 0x10000, RZ ;  /* 0x0001000004067824 */ /* 0x040fe200078e00ff */
[----:B------:R-:W-:Y:S01]  /*8410*/  LOP3.LUT R4, R4, 0xffff0000, RZ, 0xc0, !PT ;  /* 0xffff000004047812 */ /* 0x000fe200078ec0ff */
[C---:B------:R-:W-:Y:S02]  /*8420*/  IMAD.U32 R7, R5.reuse, 0x10000, RZ ;  /* 0x0001000005077824 */ /* 0x040fe400078e00ff */
[C---:B------:R-:W-:Y:S01]  /*8430*/  FFMA.FTZ R29, R12.reuse, R24, R13 ;  /* 0x000000180c1d7223 */ /* 0x040fe2000001000d */
[----:B------:R-:W-:Y:S01]  /*8440*/  FFMA.FTZ R26, R12, R21, -R27 ;  /* 0x000000150c1a7223 */ /* 0x000fe2000001081b */
[----:B------:R-:W-:Y:S01]  /*8450*/  IMAD.U32 R13, R38, 0x10000, RZ ;  /* 0x00010000260d7824 */ /* 0x000fe200078e00ff */
[----:B------:R-:W-:Y:S01]  /*8460*/  LOP3.LUT R5, R5, 0xffff0000, RZ, 0xc0, !PT ;  /* 0xffff000005057812 */ /* 0x000fe200078ec0ff */
[C---:B------:R-:W-:Y:S01]  /*8470*/  FMUL.FTZ R35, R20.reuse, R25 ;  /* 0x0000001914237220 */ /* 0x040fe20000410000 */
[-C--:B------:R-:W-:Y:S01]  /*8480*/  FMUL.FTZ R27, R20, R41.reuse ;  /* 0x00000029141b7220 */ /* 0x080fe20000410000 */
[C---:B------:R-:W-:Y:S01]  /*8490*/  LOP3.LUT R12, R37.reuse, 0xffff0000, RZ, 0xc0, !PT ;  /* 0xffff0000250c7812 */ /* 0x040fe200078ec0ff */
[----:B------:R-:W-:Y:S01]  /*84a0*/  IMAD.U32 R21, R37, 0x10000, RZ ;  /* 0x0001000025157824 */ /* 0x000fe200078e00ff */
[----:B------:R-:W-:Y:S01]  /*84b0*/  LOP3.LUT R38, R38, 0xffff0000, RZ, 0xc0, !PT ;  /* 0xffff000026267812 */ /* 0x000fe200078ec0ff */
[C---:B------:R-:W-:Y:S01]  /*84c0*/  FFMA.FTZ R35, R14.reuse, R41, -R35 ;  /* 0x000000290e237223 */ /* 0x040fe20000010823 */
        /* <DEDUP_REMOVED lines=14> */
.L_x_1684:
[----:B------:R-:W-:Y:S05]  /*85b0*/  BSYNC B1 ;  /* 0x0000000000017941 */ /* 0x000fea0003800000 */
.L_x_1683:
[----:B------:R-:W-:Y:S05]  /*85c0*/  @P1 BRA `(.L_x_1682) ;  /* 0x0000001800581947 */ /* 0x000fea0003800000 */
[----:B0-----:R-:W0:Y:S01]  /*85d0*/  LDS.128 R4, [R0+0x3000] ;  /* 0x0030000000047984 */ /* 0x001e220000000c00 */
[----:B------:R-:W-:Y:S02]  /*85e0*/  SHF.R.U64 R3, R8, 0x10, R9 ;  /* 0x0000001008037819 */ /* 0x000fe40000001209 */
[--C-:B------:R-:W-:Y:S02]  /*85f0*/  SHF.R.U64 R8, R10, 0x10, R11.reuse ;  /* 0x000000100a087819 */ /* 0x100fe4000000120b */
[----:B------:R-:W-:Y:S02]  /*8600*/  SHF.R.U32.HI R10, RZ, 0x10, R11 ;  /* 0x00000010ff0a7819 */ /* 0x000fe4000001160b */
[----:B------:R-:W-:Y:S02]  /*8610*/  SHF.R.U32.HI R12, RZ, 0x10, R9 ;  /* 0x00000010ff0c7819 */ /* 0x000fe40000011609 */
[----:B------:R-:W-:Y:S02]  /*8620*/  PRMT R31, R31, 0x5410, R10 ;  /* 0x000054101f1f7816 */ /* 0x000fe4000000000a */
[----:B------:R-:W-:-:S02]  /*8630*/  PRMT R33, R33, 0x5410, R12 ;  /* 0x0000541021217816 */ /* 0x000fc4000000000c */
[----:B------:R-:W-:Y:S01]  /*8640*/  PRMT R15, R15, 0x5410, R8 ;  /* 0x000054100f0f7816 */ /* 0x000fe20000000008 */
[C---:B------:R-:W-:Y:S01]  /*8650*/  IMAD.U32 R12, R31.reuse, 0x10000, RZ ;  /* 0x000100001f0c7824 */ /* 0x040fe200078e00ff */
[----:B------:R-:W-:Y:S01]  /*8660*/  LOP3.LUT R31, R31, 0xffff0000, RZ, 0xc0, !PT ;  /* 0xffff00001f1f7812 */ /* 0x000fe200078ec0ff */
[C---:B------:R-:W-:Y:S01]  /*8670*/  IMAD.U32 R11, R33.reuse, 0x10000, RZ ;  /* 0x00010000210b7824 */ /* 0x040fe200078e00ff */
[----:B------:R-:W-:Y:S02]  /*8680*/  LOP3.LUT R33, R33, 0xffff0000, RZ, 0xc0, !PT ;  /* 0xffff000021217812 */ /* 0x000fe400078ec0ff */
[----:B------:R-:W-:Y:S02]  /*8690*/  PRMT R32, R32, 0x5410, R3 ;  /* 0x0000541020207816 */ /* 0x000fe40000000003 */
[C---:B0-----:R-:W-:Y:S01]  /*86a0*/  LOP3.LUT R9, R6.reuse, 0xffff0000, RZ, 0xc0, !PT ;  /* 0xffff000006097812 */ /* 0x041fe200078ec0ff */
[C---:B------:R-:W-:Y:S01]  /*86b0*/  IMAD.U32 R10, R7.reuse, 0x10000, RZ ;  /* 0x00010000070a7824 */ /* 0x040fe200078e00ff */
[----:B------:R-:W-:Y:S01]  /*86c0*/  LOP3.LUT R7, R7, 0xffff0000, RZ, 0xc0, !PT ;  /* 0xffff000007077812 */ /* 0x000fe200078ec0ff */
[----:B------:R-:W-:-:S02]  /*86d0*/  IMAD.U32 R8, R6, 0x10000, RZ ;  /* 0x0001000006087824 */ /* 0x000fc400078e00ff */
[CC--:B------:R-:W-:Y:S01]  /*86e0*/  FMUL.FTZ R13, R9.reuse, R12.reuse ;  /* 0x0000000c090d7220 */ /* 0x0c0fe20000410000 */
[----:B------:R-:W-:Y:S01]  /*86f0*/  FMUL.FTZ R9, R9, R11 ;  /* 0x0000000b09097220 */ /* 0x000fe20000410000 */
[C---:B------:R-:W-:Y:S01]  /*8700*/  FMUL.FTZ R21, R7.reuse, R31 ;  /* 0x0000001f07157220 */ /* 0x040fe20000410000 */
[----:B------:R-:W-:Y:S02]  /*8710*/  IMAD.U32 R3, R4, 0x10000, RZ ;  /* 0x0001000004037824 */ /* 0x000fe400078e00ff */
[C---:B------:R-:W-:Y:S01]  /*8720*/  FFMA.FTZ R13, R8.reuse, R11, -R13 ;  /* 0x0000000b080d7223 */ /* 0x040fe2000001080d */
[----:B------:R-:W-:Y:S01]  /*8730*/  FFMA.FTZ R14, R8, R12, R9 ;  /* 0x0000000c080e7223 */ /* 0x000fe20000010009 */
[-C--:B------:R-:W-:Y:S01]  /*8740*/  FMUL.FTZ R9, R7, R33.reuse ;  /* 0x0000002107097220 */ /* 0x080fe20000410000 */
[----:B------:R-:W-:Y:S01]  /*8750*/  IMAD.U32 R6, R5, 0x10000, RZ ;  /* 0x0001000005067824 */ /* 0x000fe200078e00ff */
[----:B------:R-:W-:Y:S01]  /*8760*/  LOP3.LUT R4, R4, 0xffff0000, RZ, 0xc0, !PT ;  /* 0xffff000004047812 */ /* 0x000fe200078ec0ff */
[----:B------:R-:W-:Y:S01]  /*8770*/  IMAD.U32 R8, R15, 0x10000, RZ ;  /* 0x000100000f087824 */ /* 0x000fe200078e00ff */
[----:B------:R-:W-:Y:S01]  /*8780*/  LOP3.LUT R5, R5, 0xffff0000, RZ, 0xc0, !PT ;  /* 0xffff000005057812 */ /* 0x000fe200078ec0ff */
[----:B------:R-:W-:Y:S01]  /*8790*/  IMAD.U32 R7, R32, 0x10000, RZ ;  /* 0x0001000020077824 */ /* 0x000fe200078e00ff */
[----:B------:R-:W-:Y:S01]  /*87a0*/  LOP3.LUT R15, R15, 0xffff0000, RZ, 0xc0, !PT ;  /* 0xffff00000f0f7812 */ /* 0x000fe200078ec0ff */
[----:B------:R-:W-:Y:S01]  /*87b0*/  FFMA.FTZ R21, R10, R33, -R21 ;  /* 0x000000210a157223 */ /* 0x000fe20000010815 */
[----:B------:R-:W-:Y:S01]  /*87c0*/  LOP3.LUT R32, R32, 0xffff0000, RZ, 0xc0, !PT ;  /* 0xffff000020207812 */ /* 0x000fe200078ec0ff */
        /* <DEDUP_REMOVED lines=13> */
[----:B------:R1:W-:Y:S01]  /*88a0*/  STS.128 [R0+0x3000], R4 ;  /* 0x0030000400007388 */ /* 0x0003e20000000c00 */
[----:B------:R-:W-:Y:S05]  /*88b0*/  BRA `(.L_x_1682) ;  /* 0x00000014009c7947 */ /* 0x000fea0003800000 */
.L_x_1669:
[----:B------:R-:W1:Y:S01]  /*88c0*/  S2R R0, SR_TID.X ;  /* 0x0000000000007919 */ /* 0x000e620000002100 */
[----:B------:R-:W2:Y:S01]  /*88d0*/  LDC R21, c[0x0][0x448] ;  /* 0x00011200ff157b82 */ /* 0x000ea20000000800 */
[----:B------:R-:W-:Y:S01]  /*88e0*/  ULDC.64 UR4, c[0x0][0x3f8] ;  /* 0x0000fe0000047ab9 */ /* 0x000fe20000000a00 */
[----:B------:R-:W-:Y:S01]  /*88f0*/  ULDC.64 UR6, c[0x0][0x408] ;  /* 0x0001020000067ab9 */ /* 0x000fe20000000a00 */
[----:B------:R-:W-:Y:S02]  /*8900*/  IMAD.MOV.U32 R4, RZ, RZ, R26 ;  /* 0x000000ffff047224 */ /* 0x000fe400078e001a */
[----:B------:R-:W-:Y:S02]  /*8910*/  IMAD.MOV.U32 R6, RZ, RZ, R24 ;  /* 0x000000ffff067224 */ /* 0x000fe400078e0018 */
[----:B------:R-:W-:Y:S01]  /*8920*/  IMAD.MOV.U32 R7, RZ, RZ, R31 ;  /* 0x000000ffff077224 */ /* 0x000fe200078e001f */
[----:B--2---:R-:W-:Y:S01]  /*8930*/  ISETP.NE.AND P0, PT, R21, 0x1, PT ;  /* 0x000000011500780c */ /* 0x004fe20003f05270 */
[----:B-1----:R-:W-:-:S05]  /*8940*/  VIADD R0, R0, 0xffffff80 ;  /* 0xffffff8000007836 */ /* 0x002fca0000000000 */
[----:B------:R-:W-:-:S07]  /*8950*/  SHF.R.S32.HI R3, RZ, 0x1f, R0 ;  /* 0x0000001fff037819 */ /* 0x000fce0000011400 */
[----:B------:R-:W1:Y:S01]  /*8960*/  @P0 LDC R5, c[0x0][0x450] ;  /* 0x00011400ff050b82 */ /* 0x000e620000000800 */
[----:B------:R-:W-:-:S04]  /*8970*/  LEA.HI R3, R3, R0, RZ, 0x2 ;  /* 0x0000000003037211 */ /* 0x000fc800078f10ff */
[----:B------:R-:W-:-:S05]  /*8980*/  LOP3.LUT R3, R3, 0xfffffffc, RZ, 0xc0, !PT ;  /* 0xfffffffc03037812 */ /* 0x000fca00078ec0ff */
[----:B------:R-:W-:Y:S02]  /*8990*/  IMAD.IADD R3, R0, 0x1, -R3 ;  /* 0x0000000100037824 */ /* 0x000fe400078e0a03 */
[----:B------:R-:W2:Y:S02]  /*89a0*/  @P0 LDC R0, c[0x0][0x44c] ;  /* 0x00011300ff000b82 */ /* 0x000ea40000000800 */
[----:B------:R-:W-:-:S04]  /*89b0*/  IMAD R3, R3, 0x60, R41 ;  /* 0x0000006003037824 */ /* 0x000fc800078e0229 */
[----:B--2---:R-:W-:-:S05]  /*89c0*/  @P0 IMAD.HI.U32 R0, R3, R0, RZ ;  /* 0x0000000003000227 */ /* 0x004fca00078e00ff */
[----:B-1----:R-:W-:Y:S01]  /*89d0*/  @P0 SHF.R.U32.HI R3, RZ, R5, R0 ;  /* 0x00000005ff030219 */ /* 0x002fe20000011600 */
[----:B------:R-:W-:-:S03]  /*89e0*/  IMAD.MOV.U32 R5, RZ, RZ, R29 ;  /* 0x000000ffff057224 */ /* 0x000fc600078e001d */
[----:B------:R-:W-:Y:S01]  /*89f0*/  SHF.R.S32.HI R0, RZ, 0x1f, R3 ;  /* 0x0000001fff007819 */ /* 0x000fe20000011403 */
[----:B------:R-:W-:-:S04]  /*8a00*/  IMAD.WIDE.U32 R4, R3, UR4, R4 ;  /* 0x0000000403047c25 */ /* 0x000fc8000f8e0004 */
[C---:B------:R-:W-:Y:S02]  /*8a10*/  IMAD R8, R0.reuse, UR4, RZ ;  /* 0x0000000400087c24 */ /* 0x040fe4000f8e02ff */
[----:B------:R-:W-:Y:S02]  /*8a20*/  IMAD R0, R0, UR6, RZ ;  /* 0x0000000600007c24 */ /* 0x000fe4000f8e02ff */
[C---:B------:R-:W-:Y:S01]  /*8a30*/  IMAD R9, R3.reuse, UR5, R8 ;  /* 0x0000000503097c24 */ /* 0x040fe2000f8e0208 */
[----:B------:R-:W-:Y:S01]  /*8a40*/  ULDC.64 UR4, c[0x0][0x3e8] ;  /* 0x0000fa0000047ab9 */ /* 0x000fe20000000a00 */
[C---:B------:R-:W-:Y:S01]  /*8a50*/  IMAD.WIDE.U32 R6, R3.reuse, UR6, R6 ;  /* 0x0000000603067c25 */ /* 0x040fe2000f8e0006 */
[----:B------:R-:W-:Y:S01]  /*8a60*/  LEA R25, P0, R4, UR4, 0x1 ;  /* 0x0000000404197c11 */ /* 0x000fe2000f8008ff */
[----:B------:R-:W-:Y:S02]  /*8a70*/  UMOV UR4, 0xffffffff ;  /* 0xffffffff00047882 */ /* 0x000fe40000000000 */
[----:B------:R-:W-:Y:S01]  /*8a80*/  IMAD R3, R3, UR7, R0 ;  /* 0x0000000703037c24 */ /* 0x000fe2000f8e0200 */
[----:B------:R-:W-:Y:S01]  /*8a90*/  ULDC.64 UR6, c[0x0][0x400] ;  /* 0x0001000000067ab9 */ /* 0x000fe20000000a00 */
[----:B------:R-:W-:Y:S01]  /*8aa0*/  IMAD.IADD R5, R5, 0x1, R9 ;  /* 0x0000000105057824 */ /* 0x000fe200078e0209 */
[----:B------:R-:W-:Y:S01]  /*8ab0*/  LEA R27, P1, R6, UR6, 0x1 ;  /* 0x00000006061b7c11 */ /* 0x000fe2000f8208ff */
[----:B------:R-:W-:-:S03]  /*8ac0*/  IMAD.IADD R3, R7, 0x1, R3 ;  /* 0x0000000107037824 */ /* 0x000fc600078e0203 */
[----:B------:R-:W-:Y:S02]  /*8ad0*/  LEA.HI.X R26, R4, UR5, R5, 0x1, P0 ;  /* 0x00000005041a7c11 */ /* 0x000fe400080f0c05 */
[----:B------:R-:W-:Y:S01]  /*8ae0*/  LEA.HI.X R24, R6, UR7, R3, 0x1, P1 ;  /* 0x0000000706187c11 */ /* 0x000fe200088f0c03 */
[----:B------:R-:W-:Y:S06]  /*8af0*/  BRA.DIV UR4, `(.L_x_1685) ;  /* 0x0000018604507947 */ /* 0x000fec000b800000 */
[----:B------:R-:W1:Y:S01]  /*8b00*/  LDC R35, c[0x0][0x3f4] ;  /* 0x0000fd00ff237b82 */ /* 0x000e620000000800 */
[----:B------:R-:W2:Y:S01]  /*8b10*/  SHFL.IDX PT, R3, R25, RZ, 0x1c1f ;  /* 0x001c1fff19037589 */ /* 0x000ea200000e0000 */
[----:B------:R-:W-:-:S03]  /*8b20*/  IMAD R32, R156, R21, RZ ;  /* 0x000000159c207224 */ /* 0x000fc600078e02ff */
[----:B------:R-:W3:Y:S04]  /*8b30*/  SHFL.IDX PT, R0, R26, RZ, 0x1c1f ;  /* 0x001c1fff1a007589 */ /* 0x000ee800000e0000 */
[----:B0-----:R-:W0:Y:S04]  /*8b40*/  SHFL.IDX PT, R14, R27, RZ, 0x1c1f ;  /* 0x001c1fff1b0e7589 */ /* 0x001e2800000e0000 */
[----:B------:R-:W4:Y:S01]  /*8b50*/  SHFL.IDX PT, R4, R24, RZ, 0x1c1f ;  /* 0x001c1fff18047589 */ /* 0x000f2200000e0000 */
[----:B-1----:R-:W-:-:S04]  /*8b60*/  ISETP.GE.AND P0, PT, R16, R35, PT ;  /* 0x000000231000720c */ /* 0x002fc80003f06270 */
[----:B------:R-:W-:-:S13]  /*8b70*/  ISETP.GE.OR P1, PT, R41, R32, P0 ;  /* 0x000000202900720c */ /* 0x000fda0000726670 */
[C---:B------:R-:W-:Y:S01]  /*8b80*/  @!P1 IMAD.SHL.U32 R5, R16.reuse, 0x2, RZ ;  /* 0x0000000210059824 */ /* 0x040fe200078e00ff */
[----:B------:R-:W-:-:S04]  /*8b90*/  @!P1 SHF.L.U64.HI R21, R16, 0x1, R17 ;  /* 0x0000000110159819 */ /* 0x000fc80000010211 */
[----:B--2---:R-:W-:-:S05]  /*8ba0*/  @!P1 IADD3 R6, P2, R3, R5, RZ ;  /* 0x0000000503069210 */ /* 0x004fca0007f5e0ff */
[----:B---3--:R-:W-:-:S05]  /*8bb0*/  @!P1 IMAD.X R7, R0, 0x1, R21, P2 ;  /* 0x0000000100079824 */ /* 0x008fca00010e0615 */
[----:B------:R-:W2:Y:S01]  /*8bc0*/  @!P1 LD.E.128 R8, desc[UR42][R6.64] ;  /* 0x0000002a06089980 */ /* 0x000ea2000c101d00 */
[----:B0-----:R-:W-:-:S05]  /*8bd0*/  @!P1 IADD3 R14, P2, R14, R5, RZ ;  /* 0x000000050e0e9210 */ /* 0x001fca0007f5e0ff */
[----:B----4-:R-:W-:-:S04]  /*8be0*/  @!P1 IMAD.X R3, R4, 0x1, R21, P2 ;  /* 0x0000000104039824 */ /* 0x010fc800010e0615 */
[----:B------:R-:W-:-:S05]  /*8bf0*/  @!P1 IMAD.MOV.U32 R15, RZ, RZ, R3 ;  /* 0x000000ffff0f9224 */ /* 0x000fca00078e0003 */
[----:B------:R0:W3:Y:S01]  /*8c00*/  @!P1 LD.E.128 R4, desc[UR42][R14.64] ;  /* 0x0000002a0e049980 */ /* 0x0000e2000c101d00 */
[----:B------:R-:W-:Y:S02]  /*8c10*/  CS2R R36, SRZ ;  /* 0x0000000000247805 */ /* 0x000fe4000001ff00 */
[----:B------:R-:W-:Y:S02]  /*8c20*/  CS2R R38, SRZ ;  /* 0x0000000000267805 */ /* 0x000fe4000001ff00 */
[----:B------:R-:W-:Y:S01]  /*8c30*/  CS2R R28, SRZ ;  /* 0x00000000001c7805 */ /* 0x000fe2000001ff00 */
[----:B------:R-:W1:Y:S01]  /*8c40*/  SHFL.IDX PT, R24, R24, 0x1, 0x1c1f ;  /* 0x003c1f0018187f89 */ /* 0x000e6200000e0000 */
[----:B------:R-:W-:-:S03]  /*8c50*/  CS2R R20, SRZ ;  /* 0x0000000000147805 */ /* 0x000fc6000001ff00 */
[----:B0-----:R0:W4:Y:S01]  /*8c60*/  SHFL.IDX PT, R14, R27, 0x1, 0x1c1f ;  /* 0x003c1f001b0e7f89 */ /* 0x00112200000e0000 */
[----:B--2---:R-:W-:Y:S02]  /*8c70*/  @!P1 IMAD.MOV.U32 R36, RZ, RZ, R8 ;  /* 0x000000ffff249224 */ /* 0x004fe400078e0008 */
[----:B------:R-:W-:Y:S02]  /*8c80*/  @!P1 IMAD.MOV.U32 R37, RZ, RZ, R9 ;  /* 0x000000ffff259224 */ /* 0x000fe400078e0009 */
[----:B------:R-:W-:Y:S02]  /*8c90*/  IMAD.MOV.U32 R0, RZ, RZ, R36 ;  /* 0x000000ffff007224 */ /* 0x000fe400078e0024 */
[----:B------:R-:W-:Y:S02]  /*8ca0*/  IMAD.MOV.U32 R3, RZ, RZ, R37 ;  /* 0x000000ffff037224 */ /* 0x000fe400078e0025 */
[----:B------:R-:W-:Y:S01]  /*8cb0*/  @!P1 IMAD.MOV.U32 R38, RZ, RZ, R10 ;  /* 0x000000ffff269224 */ /* 0x000fe200078e000a */
[----:B------:R-:W-:Y:S01]  /*8cc0*/  PRMT R48, R0, 0x7610, R48 ;  /* 0x0000761000307816 */ /* 0x000fe20000000030 */
[----:B------:R-:W-:Y:S01]  /*8cd0*/  @!P1 IMAD.MOV.U32 R39, RZ, RZ, R11 ;  /* 0x000000ffff279224 */ /* 0x000fe200078e000b */
[----:B------:R-:W-:Y:S01]  /*8ce0*/  PRMT R34, R34, 0x5410, R3 ;  /* 0x0000541022227816 */ /* 0x000fe20000000003 */
[----:B------:R0:W2:Y:S01]  /*8cf0*/  SHFL.IDX PT, R0, R26, 0x1, 0x1c1f ;  /* 0x003c1f001a007f89 */ /* 0x0000a200000e0000 */
[----:B------:R-:W-:-:S02]  /*8d00*/  IMAD.MOV.U32 R8, RZ, RZ, R38 ;  /* 0x000000ffff087224 */ /* 0x000fc400078e0026 */
[----:B---3--:R-:W-:Y:S01]  /*8d10*/  @!P1 IMAD.MOV.U32 R28, RZ, RZ, R4 ;  /* 0x000000ffff1c9224 */ /* 0x008fe200078e0004 */
[----:B------:R0:W3:Y:S01]  /*8d20*/  SHFL.IDX PT, R3, R25, 0x1, 0x1c1f ;  /* 0x003c1f0019037f89 */ /* 0x0000e200000e0000 */
[----:B------:R-:W-:Y:S01]  /*8d30*/  @!P1 IMAD.MOV.U32 R29, RZ, RZ, R5 ;  /* 0x000000ffff1d9224 */ /* 0x000fe200078e0005 */
[----:B------:R-:W-:Y:S01]  /*8d40*/  PRMT R31, R8, 0x7610, R31 ;  /* 0x00007610081f7816 */ /* 0x000fe2000000001f */
[----:B------:R-:W-:Y:S02]  /*8d50*/  @!P1 IMAD.MOV.U32 R20, RZ, RZ, R6 ;  /* 0x000000ffff149224 */ /* 0x000fe400078e0006 */
[----:B------:R-:W-:Y:S02]  /*8d60*/  @!P1 IMAD.MOV.U32 R21, RZ, RZ, R7 ;  /* 0x000000ffff159224 */ /* 0x000fe400078e0007 */
[----:B------:R-:W-:Y:S02]  /*8d70*/  IMAD.MOV.U32 R4, RZ, RZ, R28 ;  /* 0x000000ffff047224 */ /* 0x000fe400078e001c */
[----:B------:R-:W-:-:S02]  /*8d80*/  IMAD.MOV.U32 R5, RZ, RZ, R29 ;  /* 0x000000ffff057224 */ /* 0x000fc400078e001d */
[----:B------:R-:W-:Y:S01]  /*8d90*/  IMAD.MOV.U32 R9, RZ, RZ, R39 ;  /* 0x000000ffff097224 */ /* 0x000fe200078e0027 */
[----:B------:R-:W-:Y:S01]  /*8da0*/  PRMT R50, R4, 0x7610, R50 ;  /* 0x0000761004327816 */ /* 0x000fe20000000032 */
[----:B------:R-:W-:Y:S01]  /*8db0*/  IMAD.MOV.U32 R6, RZ, RZ, R20 ;  /* 0x000000ffff067224 */ /* 0x000fe200078e0014 */
[----:B------:R-:W-:Y:S01]  /*8dc0*/  PRMT R54, R5, 0x7610, R54 ;  /* 0x0000761005367816 */ /* 0x000fe20000000036 */
[----:B------:R-:W-:Y:S01]  /*8dd0*/  IMAD.MOV.U32 R7, RZ, RZ, R21 ;  /* 0x000000ffff077224 */ /* 0x000fe200078e0015 */
[----:B------:R-:W-:Y:S02]  /*8de0*/  PRMT R34, R9, 0x7610, R34 ;  /* 0x0000761009227816 */ /* 0x000fe40000000022 */
[----:B------:R-:W-:Y:S02]  /*8df0*/  CS2R R4, SRZ ;  /* 0x0000000000047805 */ /* 0x000fe4000001ff00 */
[----:B------:R-:W-:Y:S02]  /*8e00*/  PRMT R31, R31, 0x5410, R6 ;  /* 0x000054101f1f7816 */ /* 0x000fe40000000006 */
[----:B012-4-:R-:W-:-:S07]  /*8e10*/  PRMT R55, R7, 0x7610, R55 ;  /* 0x0000761007377816 */ /* 0x017fce0000000037 */
.L_x_1975:
[----:B------:R-:W-:Y:S01]  /*8e20*/  VIADD R41, R41, 0x60 ;  /* 0x0000006029297836 */ /* 0x000fe20000000000 */
[----:B------:R-:W-:Y:S01]  /*8e30*/  BSSY B1, `(.L_x_1686) ;  /* 0x0000012000017945 */ /* 0x000fe20003800000 */
[----:B------:R-:W-:Y:S02]  /*8e40*/  CS2R R6, SRZ ;  /* 0x0000000000067805 */ /* 0x000fe4000001ff00 */
[----:B------:R-:W-:Y:S02]  /*8e50*/  CS2R R8, SRZ ;  /* 0x0000000000087805 */ /* 0x000fe4000001ff00 */
[----:B------:R-:W-:Y:S02]  /*8e60*/  CS2R R10, SRZ ;  /* 0x00000000000a7805 */ /* 0x000fe4000001ff00 */
[----:B------:R-:W-:-:S13]  /*8e70*/  ISETP.GE.AND P1, PT, R41, R32, PT ;  /* 0x000000202900720c */ /* 0x000fda0003f26270 */
[----:B------:R-:W-:Y:S05]  /*8e80*/  @P1 BRA `(.L_x_1687) ;  /* 0x0000000000301947 */ /* 0x000fea0003800000 */
[----:B------:R-:W-:Y:S02]  /*8e90*/  CS2R R6, SRZ ;  /* 0x0000000000067805 */ /* 0x000fe4000001ff00 */
[----:B------:R-:W-:Y:S02]  /*8ea0*/  CS2R R8, SRZ ;  /* 0x0000000000087805 */ /* 0x000fe4000001ff00 */
[----:B------:R-:W-:Y:S01]  /*8eb0*/  CS2R R10, SRZ ;  /* 0x00000000000a7805 */ /* 0x000fe2000001ff00 */
[----:B------:R-:W-:Y:S06]  /*8ec0*/  @P0 BRA `(.L_x_1687) ;  /* 0x0000000000200947 */ /* 0x000fec0003800000 */
[C---:B------:R-:W-:Y:S01]  /*8ed0*/  IMAD.SHL.U32 R4, R16.reuse, 0x2, RZ ;  /* 0x0000000210047824 */ /* 0x040fe200078e00ff */
[----:B------:R-:W-:-:S04]  /*8ee0*/  SHF.L.U64.HI R5, R16, 0x1, R17 ;  /* 0x0000000110057819 */ /* 0x000fc80000010211 */
[-C--:B---3--:R-:W-:Y:S02]  /*8ef0*/  IADD3 R8, P1, R3, R4.reuse, RZ ;  /* 0x0000000403087210 */ /* 0x088fe40007f3e0ff */
[----:B------:R-:W-:-:S03]  /*8f00*/  IADD3 R4, P2, R14, R4, RZ ;  /* 0x000000040e047210 */ /* 0x000fc60007f5e0ff */
[--C-:B------:R-:W-:Y:S02]  /*8f10*/  IMAD.X R9, R0, 0x1, R5.reuse, P1 ;  /* 0x0000000100097824 */ /* 0x100fe400008e0605 */
[----:B------:R-:W-:-:S04]  /*8f20*/  IMAD.X R5, R24, 0x1, R5, P2 ;  /* 0x0000000118057824 */ /* 0x000fc800010e0605 */
[----:B------:R-:W5:Y:S04]  /*8f30*/  LD.E.128 R8, desc[UR42][R8.64] ;  /* 0x0000002a08087980 */ /* 0x000f68000c101d00 */
[----:B------:R-:W5:Y:S02]  /*8f40*/  LD.E.128 R4, desc[UR42][R4.64] ;  /* 0x0000002a04047980 */ /* 0x000f64000c101d00 */
.L_x_1687:
[----:B------:R-:W-:Y:S05]  /*8f50*/  BSYNC B1 ;  /* 0x0000000000017941 */ /* 0x000fea0003800000 */
.L_x_1686:
[----:B------:R-:W-:Y:S01]  /*8f60*/  ULEA.HI UR4, UR36, UR36, URZ, 0x1 ;  /* 0x0000002424047291 */ /* 0x000fe2000f8f083f */
[----:B------:R-:W0:Y:S01]  /*8f70*/  S2R R0, SR_TID.X ;  /* 0x0000000000007919 */ /* 0x000e220000002100 */
[----:B------:R-:W-:Y:S01]  /*8f80*/  IMAD R32, R33, -0xc0, R32 ;  /* 0xffffff4021207824 */ /* 0x000fe200078e0220 */
[----:B------:R-:W-:Y:S01]  /*8f90*/  BSSY B1, `(.L_x_1688) ;  /* 0x0000020000017945 */ /* 0x000fe20003800000 */
[----:B------:R-:W-:Y:S01]  /*8fa0*/  ULOP3.LUT UR4, UR4, 0xfffffffe, URZ, 0xc0, !UPT ;  /* 0xfffffffe04047892 */ /* 0x000fe2000f8ec03f */
[----:B---3-5:R-:W-:Y:S02]  /*8fb0*/  IMAD.MOV.U32 R3, RZ, RZ, R5 ;  /* 0x000000ffff037224 */ /* 0x028fe400078e0005 */
[----:B------:R-:W-:Y:S01]  /*8fc0*/  VIMNMX R32, R32, 0xc0, PT ;  /* 0x000000c020207848 */ /* 0x000fe20003fe0100 */
[----:B------:R-:W-:Y:S02]  /*8fd0*/  UIADD3 UR4, UR36, -UR4, URZ ;  /* 0x8000000424047290 */ /* 0x000fe4000fffe03f */
[----:B------:R-:W-:Y:S01]  /*8fe0*/  PRMT R42, R3, 0x7610, R42 ;  /* 0x00007610032a7816 */ /* 0x000fe2000000002a */
[----:B------:R-:W-:-:S03]  /*8ff0*/  IMAD.MOV.U32 R3, RZ, RZ, R7 ;  /* 0x000000ffff037224 */ /* 0x000fc600078e0007 */
[----:B------:R-:W-:Y:S02]  /*9000*/  IMAD.U32 R13, RZ, RZ, UR4 ;  /* 0x00000004ff0d7e24 */ /* 0x000fe4000f8e00ff */
[----:B------:R-:W-:Y:S01]  /*9010*/  PRMT R40, R3, 0x7610, R40 ;  /* 0x0000761003287816 */ /* 0x000fe20000000028 */
[----:B------:R-:W-:Y:S02]  /*9020*/  IMAD.MOV.U32 R3, RZ, RZ, R11 ;  /* 0x000000ffff037224 */ /* 0x000fe400078e000b */
[----:B------:R-:W-:-:S04]  /*9030*/  SHF.L.U32 R13, R13, 0x1f, RZ ;  /* 0x0000001f0d0d7819 */ /* 0x000fc800000006ff */
[----:B------:R-:W1:Y:S01]  /*9040*/  SYNCS.PHASECHK.TRANS64.TRYWAIT P1, [R2+URZ+0x16800], R13 ;  /* 0x0168000d020075a7 */ /* 0x000e62000802017f */
[----:B0-----:R-:W-:-:S05]  /*9050*/  VIADD R0, R0, 0xffffff80 ;  /* 0xffffff8000007836 */ /* 0x001fca0000000000 */
[--C-:B------:R-:W-:Y:S02]  /*9060*/  SHF.R.S32.HI R12, RZ, 0x1f, R0.reuse ;  /* 0x0000001fff0c7819 */ /* 0x100fe40000011400 */
[----:B------:R-:W-:Y:S02]  /*9070*/  SHF.R.S32.HI R14, RZ, 0x1f, R0 ;  /* 0x0000001fff0e7819 */ /* 0x000fe40000011400 */
[-C--:B------:R-:W-:Y:S02]  /*9080*/  LEA.HI R12, R12, R0.reuse, RZ, 0x2 ;  /* 0x000000000c0c7211 */ /* 0x080fe400078f10ff */
[----:B------:R-:W-:Y:S01]  /*9090*/  LEA.HI R14, R14, R0, RZ, 0x2 ;  /* 0x000000000e0e7211 */ /* 0x000fe200078f10ff */
[----:B------:R-:W-:Y:S01]  /*90a0*/  IMAD.MOV.U32 R0, RZ, RZ, R4 ;  /* 0x000000ffff007224 */ /* 0x000fe200078e0004 */
[----:B------:R-:W-:Y:S02]  /*90b0*/  SHF.R.S32.HI R12, RZ, 0x2, R12 ;  /* 0x00000002ff0c7819 */ /* 0x000fe4000001140c */
[----:B------:R-:W-:-:S02]  /*90c0*/  SHF.R.S32.HI R14, RZ, 0x2, R14 ;  /* 0x00000002ff0e7819 */ /* 0x000fc4000001140e */
[----:B------:R-:W-:Y:S01]  /*90d0*/  PRMT R43, R0, 0x7610, R43 ;  /* 0x00007610002b7816 */ /* 0x000fe2000000002b */
[----:B------:R-:W-:Y:S01]  /*90e0*/  VIADD R12, R12, 0x60 ;  /* 0x000000600c0c7836 */ /* 0x000fe20000000000 */
[-C--:B------:R-:W-:Y:S01]  /*90f0*/  ISETP.GE.OR P2, PT, R14, R32.reuse, P0 ;  /* 0x000000200e00720c */ /* 0x080fe20000746670 */
[----:B------:R-:W-:Y:S02]  /*9100*/  IMAD.MOV.U32 R0, RZ, RZ, R6 ;  /* 0x000000ffff007224 */ /* 0x000fe400078e0006 */
[----:B------:R-:W-:Y:S01]  /*9110*/  IMAD.MOV.U32 R14, RZ, RZ, R9 ;  /* 0x000000ffff0e7224 */ /* 0x000fe200078e0009 */
[----:B------:R-:W-:Y:S01]  /*9120*/  ISETP.GE.OR P0, PT, R12, R32, P0 ;  /* 0x000000200c00720c */ /* 0x000fe20000706670 */
[----:B------:R-:W-:Y:S01]  /*9130*/  IMAD.MOV.U32 R12, RZ, RZ, R8 ;  /* 0x000000ffff0c7224 */ /* 0x000fe200078e0008 */
[----:B------:R-:W-:Y:S01]  /*9140*/  PRMT R41, R0, 0x7610, R41 ;  /* 0x0000761000297816 */ /* 0x000fe20000000029 */
[----:B------:R-:W-:Y:S01]  /*9150*/  IMAD.MOV.U32 R0, RZ, RZ, R10 ;  /* 0x000000ffff007224 */ /* 0x000fe200078e000a */
[----:B------:R-:W-:-:S02]  /*9160*/  PRMT R44, R14, 0x7610, R44 ;  /* 0x000076100e2c7816 */ /* 0x000fc4000000002c */
[----:B------:R-:W-:Y:S01]  /*9170*/  PRMT R45, R12, 0x7610, R45 ;  /* 0x000076100c2d7816 */ /* 0x000fe2000000002d */
[----:B-1----:R-:W-:Y:S06]  /*9180*/  @!P1 BRA `(.L_x_1689) ;  /* 0x00000184001c9947 */ /* 0x002fec0003800000 */
.L_x_1976:
[----:B------:R-:W-:Y:S05]  /*9190*/  BSYNC B1 ;  /* 0x0000000000017941 */ /* 0x000fea0003800000 */
.L_x_1688:
[----:B------:R-:W-:Y:S04]  /*91a0*/  BSSY B1, `(.L_x_1690) ;  /* 0x0000070000017945 */ /* 0x000fe80003800000 */
[----:B------:R-:W-:Y:S05]  /*91b0*/  @P2 BRA `(.L_x_1691) ;  /* 0x0000000400b82947 */ /* 0x000fea0003800000 */
[----:B------:R-:W2:Y:S01]  /*91c0*/  LDL R12, [R1+0x44] ;  /* 0x00004400010c7983 */ /* 0x000ea20000100800 */
[----:B0-----:R-:W-:Y:S01]  /*91d0*/  IMAD.IADD R13, R16, 0x1, R35 ;  /* 0x00000001100d7824 */ /* 0x001fe200078e0223 */
[----:B------:R-:W-:Y:S01]  /*91e0*/  SHF.R.U64 R49, R28, 0x10, R29 ;  /* 0x000000101c317819 */ /* 0x000fe2000000121d */
[----:B------:R-:W0:Y:S01]  /*91f0*/  S2R R14, SR_TID.X ;  /* 0x00000000000e7919 */ /* 0x000e220000002100 */
[----:B------:R-:W-:Y:S02]  /*9200*/  SHF.R.U64 R47, R36, 0x10, R37 ;  /* 0x00000010242f7819 */ /* 0x000fe40000001225 */
[----:B------:R-:W-:Y:S02]  /*9210*/  SHF.R.U64 R36, R38, 0x10, R39 ;  /* 0x0000001026247819 */ /* 0x000fe40000001227 */
[----:B------:R-:W-:Y:S02]  /*9220*/  SHF.R.U64 R52, R20, 0x10, R21 ;  /* 0x0000001014347819 */ /* 0x000fe40000001215 */
[----:B------:R-:W-:-:S02]  /*9230*/  PRMT R49, R50, 0x5410, R49 ;  /* 0x0000541032317816 */ /* 0x000fc40000000031 */
[----:B------:R-:W-:Y:S02]  /*9240*/  SHF.R.U32.HI R39, RZ, 0x10, R39 ;  /* 0x00000010ff277819 */ /* 0x000fe40000011627 */
[----:B------:R-:W-:Y:S01]  /*9250*/  PRMT R38, R48, 0x5410, R47 ;  /* 0x0000541030267816 */ /* 0x000fe2000000002f */
[----:B------:R-:W-:Y:S01]  /*9260*/  IMAD.U32 R50, R49, 0x10000, RZ ;  /* 0x0001000031327824 */ /* 0x000fe200078e00ff */
[----:B------:R-:W-:Y:S02]  /*9270*/  SHF.R.U32.HI R53, RZ, 0x10, R21 ;  /* 0x00000010ff357819 */ /* 0x000fe40000011615 */
[C---:B------:R-:W-:Y:S02]  /*9280*/  PRMT R47, R31.reuse, 0x5410, R36 ;  /* 0x000054101f2f7816 */ /* 0x040fe40000000024 */
[----:B------:R-:W-:Y:S02]  /*9290*/  PRMT R52, R31, 0x5432, R52 ;  /* 0x000054321f347816 */ /* 0x000fe40000000034 */
[----:B------:R-:W-:Y:S01]  /*92a0*/  PRMT R48, R34, 0x5410, R39 ;  /* 0x0000541022307816 */ /* 0x000fe20000000027 */
[----:B------:R-:W-:Y:S01]  /*92b0*/  IMAD.U32 R39, R38, 0x10000, RZ ;  /* 0x0001000026277824 */ /* 0x000fe200078e00ff */
[----:B------:R-:W-:-:S02]  /*92c0*/  SHF.R.U32.HI R46, RZ, 0x10, R37 ;  /* 0x00000010ff2e7819 */ /* 0x000fc40000011625 */
[----:B------:R-:W-:Y:S02]  /*92d0*/  SHF.R.U32.HI R51, RZ, 0x10, R29 ;  /* 0x00000010ff337819 */ /* 0x000fe4000001161d */
[----:B------:R-:W-:Y:S02]  /*92e0*/  PRMT R53, R55, 0x5410, R53 ;  /* 0x0000541037357816 */ /* 0x000fe40000000035 */
[----:B------:R-:W-:Y:S02]  /*92f0*/  LOP3.LUT R49, R49, 0xffff0000, RZ, 0xc0, !PT ;  /* 0xffff000031317812 */ /* 0x000fe400078ec0ff */
[----:B------:R-:W-:Y:S02]  /*9300*/  PRMT R46, R34, 0x5432, R46 ;  /* 0x00005432222e7816 */ /* 0x000fe4000000002e */
[----:B------:R-:W-:Y:S01]  /*9310*/  PRMT R51, R54, 0x5410, R51 ;  /* 0x0000541036337816 */ /* 0x000fe20000000033 */
[----:B0-----:R-:W-:-:S05]  /*9320*/  VIADD R25, R14, 0xffffff80 ;  /* 0xffffff800e197836 */ /* 0x001fca0000000000 */
[----:B------:R-:W-:-:S04]  /*9330*/  SHF.R.S32.HI R24, RZ, 0x1f, R25 ;  /* 0x0000001fff187819 */ /* 0x000fc80000011419 */
[----:B------:R-:W-:-:S04]  /*9340*/  LEA.HI R24, R24, R25, RZ, 0x5 ;  /* 0x0000001918187211 */ /* 0x000fc800078f28ff */
        /* <DEDUP_REMOVED lines=12> */
[----:B------:R-:W0:Y:S04]  /*9410*/  LDS.128 R12, [R32+0x8400] ;  /* 0x00840000200c7984 */ /* 0x000e280000000c00 */
[----:B------:R-:W1:Y:S01]  /*9420*/  LDS.128 R24, [R33+0x8400] ;  /* 0x0084000021187984 */ /* 0x000e620000000c00 */
[C---:B0-----:R-:W-:Y:S01]  /*9430*/  IMAD.U32 R20, R12.reuse, 0x10000, RZ ;  /* 0x000100000c147824 */ /* 0x041fe200078e00ff */
[----:B------:R-:W-:Y:S01]  /*9440*/  LOP3.LUT R12, R12, 0xffff0000, RZ, 0xc0, !PT ;  /* 0xffff00000c0c7812 */ /* 0x000fe200078ec0ff */
[C---:B------:R-:W-:Y:S01]  /*9450*/  IMAD.U32 R21, R13.reuse, 0x10000, RZ ;  /* 0x000100000d157824 */ /* 0x040fe200078e00ff */
[----:B------:R-:W-:Y:S01]  /*9460*/  LOP3.LUT R13, R13, 0xffff0000, RZ, 0xc0, !PT ;  /* 0xffff00000d0d7812 */ /* 0x000fe200078ec0ff */
[C---:B-1----:R-:W-:Y:S01]  /*9470*/  IMAD.U32 R31, R24.reuse, 0x10000, RZ ;  /* 0x00010000181f7824 */ /* 0x042fe200078e00ff */
[----:B------:R-:W-:Y:S01]  /*9480*/  LOP3.LUT R24, R24, 0xffff0000, RZ, 0xc0, !PT ;  /* 0xffff000018187812 */ /* 0x000fe200078ec0ff */
[C---:B------:R-:W-:Y:S01]  /*9490*/  IMAD.U32 R34, R25.reuse, 0x10000, RZ ;  /* 0x0001000019227824 */ /* 0x040fe200078e00ff */
[----:B------:R-:W-:Y:S01]  /*94a0*/  LOP3.LUT R25, R25, 0xffff0000, RZ, 0xc0, !PT ;  /* 0xffff000019197812 */ /* 0x000fe200078ec0ff */
[C---:B------:R-:W-:Y:S01]  /*94b0*/  FMUL.FTZ R55, R31.reuse, R50 ;  /* 0x000000321f377220 */ /* 0x040fe20000410000 */
[----:B------:R-:W-:Y:S01]  /*94c0*/  FMUL.FTZ R57, R31, R39 ;  /* 0x000000271f397220 */ /* 0x000fe20000410000 */
[----:B------:R-:W-:Y:S01]  /*94d0*/  LOP3.LUT R31, R38, 0xffff0000, RZ, 0xc0, !PT ;  /* 0xffff0000261f7812 */ /* 0x000fe200078ec0ff */
[----:B------:R-:W-:-:S02]  /*94e0*/  IMAD.U32 R38, R51, 0x10000, RZ ;  /* 0x0001000033267824 */ /* 0x000fc400078e00ff */
[----:B------:R-:W-:Y:S01]  /*94f0*/  FFMA.FTZ R55, R20, R39, -R55 ;  /* 0x0000002714377223 */ /* 0x000fe20000010837 */
[----:B------:R-:W-:Y:S01]  /*9500*/  FMUL.FTZ R39, R24, R49 ;  /* 0x0000003118277220 */ /* 0x000fe20000410000 */
[----:B------:R-:W-:Y:S01]  /*9510*/  FFMA.FTZ R57, R20, R50, R57 ;  /* 0x0000003214397223 */ /* 0x000fe20000010039 */
[----:B------:R-:W-:Y:S02]  /*9520*/  IMAD.U32 R20, R46, 0x10000, RZ ;  /* 0x000100002e147824 */ /* 0x000fe400078e00ff */
[-C--:B------:R-:W-:Y:S01]  /*9530*/  FMUL.FTZ R59, R24, R31.reuse ;  /* 0x0000001f183b7220 */ /* 0x080fe20000410000 */
[----:B------:R-:W-:Y:S01]  /*9540*/  FFMA.FTZ R50, R12, R31, -R39 ;  /* 0x0000001f0c327223 */ /* 0x000fe20000010827 */
[C---:B------:R-:W-:Y:S01]  /*9550*/  FMUL.FTZ R54, R34.reuse, R38 ;  /* 0x0000002622367220 */ /* 0x040fe20000410000 */
[----:B------:R-:W-:Y:S01]  /*9560*/  FMUL.FTZ R31, R34, R20 ;  /* 0x00000014221f7220 */ /* 0x000fe20000410000 */
[----:B------:R-:W-:Y:S01]  /*9570*/  LOP3.LUT R24, R51, 0xffff0000, RZ, 0xc0, !PT ;  /* 0xffff000033187812 */ /* 0x000fe200078ec0ff */
[----:B------:R-:W-:Y:S01]  /*9580*/  IMAD.U32 R36, R26, 0x10000, RZ ;  /* 0x000100001a247824 */ /* 0x000fe200078e00ff */
[----:B------:R-:W-:Y:S01]  /*9590*/  LOP3.LUT R46, R46, 0xffff0000, RZ, 0xc0, !PT ;  /* 0xffff00002e2e7812 */ /* 0x000fe200078ec0ff */
[C---:B------:R-:W-:Y:S01]  /*95a0*/  FFMA.FTZ R38, R21.reuse, R38, R31 ;  /* 0x0000002615267223 */ /* 0x040fe2000001001f */
[----:B------:R-:W-:Y:S01]  /*95b0*/  FFMA.FTZ R34, R12, R49, R59 ;  /* 0x000000310c227223 */ /* 0x000fe2000001003b */
[----:B------:R-:W-:Y:S01]  /*95c0*/  FFMA.FTZ R54, R21, R20, -R54 ;  /* 0x0000001415367223 */ /* 0x000fe20000010836 */
[----:B------:R-:W-:-:S02]  /*95d0*/  IMAD.U32 R31, R52, 0x10000, RZ ;  /* 0x00010000341f7824 */ /* 0x000fc400078e00ff */
[----:B------:R-:W-:Y:S01]  /*95e0*/  FMUL.FTZ R12, R25, R24 ;  /* 0x00000018190c7220 */ /* 0x000fe20000410000 */
[----:B------:R-:W-:Y:S02]  /*95f0*/  IMAD.U32 R21, R47, 0x10000, RZ ;  /* 0x000100002f157824 */ /* 0x000fe400078e00ff */
[-C--:B------:R-:W-:Y:S01]  /*9600*/  FMUL.FTZ R56, R25, R46.reuse ;  /* 0x0000002e19387220 */ /* 0x080fe20000410000 */
[----:B------:R-:W-:Y:S02]  /*9610*/  IMAD.U32 R37, R27, 0x10000, RZ ;  /* 0x000100001b257824 */ /* 0x000fe400078e00ff */
[----:B------:R-:W-:Y:S01]  /*9620*/  FMUL.FTZ R49, R36, R31 ;  /* 0x0000001f24317220 */ /* 0x000fe20000410000 */
[----:B------:R-:W-:Y:S02]  /*9630*/  IMAD.U32 R20, R53, 0x10000, RZ ;  /* 0x0001000035147824 */ /* 0x000fe400078e00ff */
[----:B------:R-:W-:Y:S01]  /*9640*/  FFMA.FTZ R25, R13, R46, -R12 ;  /* 0x0000002e0d197223 */ /* 0x000fe2000001080c */
[----:B------:R-:W-:-:S02]  /*9650*/  IMAD.U32 R28, R14, 0x10000, RZ ;  /* 0x000100000e1c7824 */ /* 0x000fc400078e00ff */
[-C--:B------:R-:W-:Y:S01]  /*9660*/  FMUL.FTZ R36, R36, R21.reuse ;  /* 0x0000001524247220 */ /* 0x080fe20000410000 */
[----:B------:R-:W-:Y:S01]  /*9670*/  FFMA.FTZ R39, R13, R24, R56 ;  /* 0x000000180d277223 */ /* 0x000fe20000010038 */
[----:B------:R-:W-:Y:S02]  /*9680*/  IMAD.U32 R29, R15, 0x10000, RZ ;  /* 0x000100000f1d7824 */ /* 0x000fe400078e00ff */
[C---:B------:R-:W-:Y:S01]  /*9690*/  FMUL.FTZ R24, R37.reuse, R20 ;  /* 0x0000001425187220 */ /* 0x040fe20000410000 */
[----:B------:R-:W-:Y:S02]  /*96a0*/  IMAD.U32 R12, R48, 0x10000, RZ ;  /* 0x00010000300c7824 */ /* 0x000fe400078e00ff */
[C---:B------:R-:W-:Y:S01]  /*96b0*/  FFMA.FTZ R49, R28.reuse, R21, -R49 ;  /* 0x000000151c317223 */ /* 0x040fe20000010831 */
[----:B------:R-:W-:Y:S01]  /*96c0*/  FFMA.FTZ R36, R28, R31, R36 ;  /* 0x0000001f1c247223 */ /* 0x000fe20000010024 */
[----:B------:R-:W-:Y:S01]  /*96d0*/  LOP3.LUT R26, R26, 0xffff0000, RZ, 0xc0, !PT ;  /* 0xffff00001a1a7812 */ /* 0x000fe200078ec0ff */
[-C--:B------:R-:W-:Y:S01]  /*96e0*/  FMUL.FTZ R46, R37, R12.reuse ;  /* 0x0000000c252e7220 */ /* 0x080fe20000410000 */
[----:B------:R-:W-:Y:S01]  /*96f0*/  FFMA.FTZ R28, R29, R12, -R24 ;  /* 0x0000000c1d1c7223 */ /* 0x000fe20000010818 */
[----:B------:R-:W-:-:S02]  /*9700*/  LOP3.LUT R27, R27, 0xffff0000, RZ, 0xc0, !PT ;  /* 0xffff00001b1b7812 */ /* 0x000fc400078ec0ff */
        /* <DEDUP_REMOVED lines=25> */
.L_x_1691:
[----:B------:R-:W-:Y:S05]  /*98a0*/  BSYNC B1 ;  /* 0x0000000000017941 */ /* 0x000fea0003800000 */
.L_x_1690:
[----:B------:R-:W-:Y:S02]  /*98b0*/  PRMT R28, R0, 0x7610, R28 ;  /* 0x00007610001c7816 */ /* 0x000fe4000000001c */
[----:B------:R-:W-:Y:S01]  /*98c0*/  PRMT R31, R3, 0x7610, R31 ;  /* 0x00007610031f7816 */ /* 0x000fe2000000001f */
[----:B------:R-:W-:Y:S06]  /*98d0*/  @P0 BRA `(.L_x_1682) ;  /* 0x0000000400940947 */ /* 0x000fec0003800000 */
[----:B-1----:R-:W2:Y:S04]  /*98e0*/  LDL R14, [R1+0x38] ;  /* 0x00003800010e7983 */ /* 0x002ea80000100800 */
[----:B0-----:R-:W3:Y:S04]  /*98f0*/  LDL R13, [R1+0x64] ;  /* 0x00006400010d7983 */ /* 0x001ee80000100800 */
[----:B------:R-:W4:Y:S04]  /*9900*/  LDL R12, [R1+0x48] ;  /* 0x00004800010c7983 */ /* 0x000f280000100800 */
[----:B------:R-:W5:Y:S01]  /*9910*/  LDL R33, [R1+0x58] ;  /* 0x0000580001217983 */ /* 0x000f620000100800 */
[----:B------:R-:W-:Y:S01]  /*9920*/  IMAD.IADD R0, R16, 0x1, R35 ;  /* 0x0000000110007824 */ /* 0x000fe200078e0223 */
[----:B------:R-:W-:-:S02]  /*9930*/  SHF.R.U64 R20, R8, 0x10, R9 ;  /* 0x0000001008147819 */ /* 0x000fc40000001209 */
[----:B------:R-:W-:Y:S02]  /*9940*/  SHF.R.U64 R8, R4, 0x10, R5 ;  /* 0x0000001004087819 */ /* 0x000fe40000001205 */
[----:B------:R-:W-:Y:S02]  /*9950*/  SHF.R.U32.HI R9, RZ, 0x10, R9 ;  /* 0x00000010ff097819 */ /* 0x000fe40000011609 */
[----:B------:R-:W-:Y:S02]  /*9960*/  PRMT R43, R43, 0x5410, R8 ;  /* 0x000054102b2b7816 */ /* 0x000fe40000000008 */
[----:B------:R-:W-:Y:S02]  /*9970*/  SHF.R.U64 R21, R10, 0x10, R11 ;  /* 0x000000100a157819 */ /* 0x000fe4000000120b */
[----:B------:R-:W-:Y:S01]  /*9980*/  SHF.R.U32.HI R5, RZ, 0x10, R5 ;  /* 0x00000010ff057819 */ /* 0x000fe20000011605 */
[----:B------:R-:W-:Y:S01]  /*9990*/  IMAD.U32 R32, R43, 0x10000, RZ ;  /* 0x000100002b207824 */ /* 0x000fe200078e00ff */
[----:B------:R-:W-:-:S02]  /*99a0*/  PRMT R45, R45, 0x5410, R20 ;  /* 0x000054102d2d7816 */ /* 0x000fc40000000014 */
[----:B------:R-:W-:Y:S02]  /*99b0*/  PRMT R44, R44, 0x5410, R9 ;  /* 0x000054102c2c7816 */ /* 0x000fe40000000009 */
[----:B------:R-:W-:Y:S01]  /*99c0*/  PRMT R21, R28, 0x5410, R21 ;  /* 0x000054101c157816 */ /* 0x000fe20000000015 */
[----:B------:R-:W-:Y:S01]  /*99d0*/  IMAD.U32 R28, R45, 0x10000, RZ ;  /* 0x000100002d1c7824 */ /* 0x000fe200078e00ff */
[----:B------:R-:W-:Y:S02]  /*99e0*/  PRMT R42, R42, 0x5410, R5 ;  /* 0x000054102a2a7816 */ /* 0x000fe40000000005 */
[----:B------:R-:W-:Y:S02]  /*99f0*/  SHF.R.U32.HI R29, RZ, 0x10, R11 ;  /* 0x00000010ff1d7819 */ /* 0x000fe4000001160b */
[--C-:B------:R-:W-:Y:S01]  /*9a00*/  SHF.R.U64 R4, R6, 0x10, R7.reuse ;  /* 0x0000001006047819 */ /* 0x100fe20000001207 */
[----:B------:R-:W-:Y:S01]  /*9a10*/  IMAD.U32 R34, R42, 0x10000, RZ ;  /* 0x000100002a227824 */ /* 0x000fe200078e00ff */
[----:B------:R-:W-:-:S02]  /*9a20*/  SHF.R.U32.HI R7, RZ, 0x10, R7 ;  /* 0x00000010ff077819 */ /* 0x000fc40000011607 */
[----:B------:R-:W-:Y:S02]  /*9a30*/  PRMT R29, R31, 0x5410, R29 ;  /* 0x000054101f1d7816 */ /* 0x000fe4000000001d */
[----:B------:R-:W-:Y:S02]  /*9a40*/  PRMT R40, R40, 0x5410, R7 ;  /* 0x0000541028287816 */ /* 0x000fe40000000007 */
[----:B------:R-:W-:Y:S02]  /*9a50*/  LOP3.LUT R43, R43, 0xffff0000, RZ, 0xc0, !PT ;  /* 0xffff00002b2b7812 */ /* 0x000fe400078ec0ff */
[----:B------:R-:W-:Y:S02]  /*9a60*/  PRMT R41, R41, 0x5410, R4 ;  /* 0x0000541029297816 */ /* 0x000fe40000000004 */
[----:B------:R-:W-:Y:S02]  /*9a70*/  LOP3.LUT R45, R45, 0xffff0000, RZ, 0xc0, !PT ;  /* 0xffff00002d2d7812 */ /* 0x000fe400078ec0ff */
[----:B--2---:R-:W-:-:S04]  /*9a80*/  LOP3.LUT R0, R14, 0x38, R0, 0xf8, !PT ;  /* 0x000000380e007812 */ /* 0x004fc800078ef800 */
[----:B---3--:R-:W-:-:S05]  /*9a90*/  LOP3.LUT R0, R0, R13, RZ, 0x3c, !PT ;  /* 0x0000000d00007212 */ /* 0x008fca00078e3cff */
[----:B----4-:R-:W-:Y:S02]  /*9aa0*/  IMAD.IADD R3, R12, 0x1, R0 ;  /* 0x000000010c037824 */ /* 0x010fe400078e0200 */
[----:B-----5:R-:W0:Y:S02]  /*9ab0*/  LDS.128 R12, [R33+0x8400] ;  /* 0x00840000210c7984 */ /* 0x020e240000000c00 */
[----:B------:R-:W-:-:S05]  /*9ac0*/  IMAD R0, R3, 0x2, R2 ;  /* 0x0000000203007824 */ /* 0x000fca00078e0202 */
[----:B------:R-:W1:Y:S01]  /*9ad0*/  LDS.128 R24, [R0+0x8400] ;  /* 0x0084000000187984 */ /* 0x000e620000000c00 */
[C---:B0-----:R-:W-:Y:S01]  /*9ae0*/  IMAD.U32 R3, R12.reuse, 0x10000, RZ ;  /* 0x000100000c037824 */ /* 0x041fe200078e00ff */
[----:B------:R-:W-:Y:S01]  /*9af0*/  LOP3.LUT R4, R12, 0xffff0000, RZ, 0xc0, !PT ;  /* 0xffff00000c047812 */ /* 0x000fe200078ec0ff */
[C---:B------:R-:W-:Y:S01]  /*9b00*/  IMAD.U32 R5, R13.reuse, 0x10000, RZ ;  /* 0x000100000d057824 */ /* 0x040fe200078e00ff */
[----:B------:R-:W-:Y:S01]  /*9b10*/  LOP3.LUT R12, R13, 0xffff0000, RZ, 0xc0, !PT ;  /* 0xffff00000d0c7812 */ /* 0x000fe200078ec0ff */
[----:B------:R-:W-:Y:S01]  /*9b20*/  IMAD.U32 R8, R15, 0x10000, RZ ;  /* 0x000100000f087824 */ /* 0x000fe200078e00ff */
[----:B------:R-:W-:Y:S01]  /*9b30*/  LOP3.LUT R7, R14, 0xffff0000, RZ, 0xc0, !PT ;  /* 0xffff00000e077812 */ /* 0x000fe200078ec0ff */
[C---:B-1----:R-:W-:Y:S01]  /*9b40*/  IMAD.U32 R9, R24.reuse, 0x10000, RZ ;  /* 0x0001000018097824 */ /* 0x042fe200078e00ff */
[----:B------:R-:W-:Y:S01]  /*9b50*/  LOP3.LUT R10, R24, 0xffff0000, RZ, 0xc0, !PT ;  /* 0xffff0000180a7812 */ /* 0x000fe200078ec0ff */
[C---:B------:R-:W-:Y:S01]  /*9b60*/  IMAD.U32 R11, R25.reuse, 0x10000, RZ ;  /* 0x00010000190b7824 */ /* 0x040fe200078e00ff */
[----:B------:R-:W-:Y:S01]  /*9b70*/  LOP3.LUT R24, R25, 0xffff0000, RZ, 0xc0, !PT ;  /* 0xffff000019187812 */ /* 0x000fe200078ec0ff */
[C---:B------:R-:W-:Y:S01]  /*9b80*/  FMUL.FTZ R36, R9.reuse, R32 ;  /* 0x0000002009247220 */ /* 0x040fe20000410000 */
[----:B------:R-:W-:Y:S01]  /*9b90*/  FMUL.FTZ R38, R9, R28 ;  /* 0x0000001c09267220 */ /* 0x000fe20000410000 */
[----:B------:R-:W-:Y:S01]  /*9ba0*/  FMUL.FTZ R46, R11, R34 ;  /* 0x000000220b2e7220 */ /* 0x000fe20000410000 */
[----:B------:R-:W-:-:S02]  /*9bb0*/  IMAD.U32 R20, R27, 0x10000, RZ ;  /* 0x000100001b147824 */ /* 0x000fc400078e00ff */
[C---:B------:R-:W-:Y:S01]  /*9bc0*/  FFMA.FTZ R36, R3.reuse, R28, -R36 ;  /* 0x0000001c03247223 */ /* 0x040fe20000010824 */
[----:B------:R-:W-:Y:S02]  /*9bd0*/  IMAD.U32 R28, R44, 0x10000, RZ ;  /* 0x000100002c1c7824 */ /* 0x000fe400078e00ff */
[----:B------:R-:W-:Y:S01]  /*9be0*/  FFMA.FTZ R38, R3, R32, R38 ;  /* 0x0000002003267223 */ /* 0x000fe20000010026 */
[C---:B------:R-:W-:Y:S01]  /*9bf0*/  IMAD.U32 R3, R29.reuse, 0x10000, RZ ;  /* 0x000100001d037824 */ /* 0x040fe200078e00ff */
[----:B------:R-:W-:Y:S01]  /*9c00*/  LOP3.LUT R29, R29, 0xffff0000, RZ, 0xc0, !PT ;  /* 0xffff00001d1d7812 */ /* 0x000fe200078ec0ff */
[----:B------:R-:W-:Y:S02]  /*9c10*/  IMAD.U32 R9, R40, 0x10000, RZ ;  /* 0x0001000028097824 */ /* 0x000fe400078e00ff */
[-C--:B------:R-:W-:Y:S01]  /*9c20*/  FMUL.FTZ R32, R11, R28.reuse ;  /* 0x0000001c0b207220 */ /* 0x080fe20000410000 */
[C---:B------:R-:W-:Y:S01]  /*9c30*/  FFMA.FTZ R46, R5.reuse, R28, -R46 ;  /* 0x0000001c052e7223 */ /* 0x040fe2000001082e */
[C---:B------:R-:W-:Y:S01]  /*9c40*/  FMUL.FTZ R28, R20.reuse, R3 ;  /* 0x00000003141c7220 */ /* 0x040fe20000410000 */
[----:B------:R-:W-:Y:S01]  /*9c50*/  FMUL.FTZ R11, R20, R9 ;  /* 0x00000009140b7220 */ /* 0x000fe20000410000 */
[----:B------:R-:W-:Y:S01]  /*9c60*/  FFMA.FTZ R32, R5, R34, R32 ;  /* 0x0000002205207223 */ /* 0x000fe20000010020 */
[----:B------:R-:W-:Y:S01]  /*9c70*/  FMUL.FTZ R5, R10, R43 ;  /* 0x0000002b0a057220 */ /* 0x000fe20000410000 */
[----:B------:R-:W-:Y:S01]  /*9c80*/  FFMA.FTZ R28, R8, R9, R28 ;  /* 0x00000009081c7223 */ /* 0x000fe2000001001c */
[----:B------:R-:W-:Y:S01]  /*9c90*/  LOP3.LUT R9, R42, 0xffff0000, RZ, 0xc0, !PT ;  /* 0xffff00002a097812 */ /* 0x000fe200078ec0ff */
[----:B------:R-:W-:Y:S01]  /*9ca0*/  FFMA.FTZ R20, R8, R3, -R11 ;  /* 0x0000000308147223 */ /* 0x000fe2000001080b */
[----:B------:R-:W-:Y:S01]  /*9cb0*/  FMUL.FTZ R11, R10, R45 ;  /* 0x0000002d0a0b7220 */ /* 0x000fe20000410000 */
[----:B------:R-:W-:-:S02]  /*9cc0*/  IMAD.U32 R6, R14, 0x10000, RZ ;  /* 0x000100000e067824 */ /* 0x000fc400078e00ff */
[----:B------:R-:W-:Y:S01]  /*9cd0*/  FFMA.FTZ R45, R4, R45, -R5 ;  /* 0x0000002d042d7223 */ /* 0x000fe20000010805 */
[----:B------:R-:W-:Y:S01]  /*9ce0*/  IMAD.U32 R13, R26, 0x10000, RZ ;  /* 0x000100001a0d7824 */ /* 0x000fe200078e00ff */
[----:B------:R-:W-:Y:S01]  /*9cf0*/  LOP3.LUT R14, R15, 0xffff0000, RZ, 0xc0, !PT ;  /* 0xffff00000f0e7812 */ /* 0x000fe200078ec0ff */
[----:B------:R-:W-:Y:S01]  /*9d00*/  IMAD.U32 R8, R41, 0x10000, RZ ;  /* 0x0001000029087824 */ /* 0x000fe200078e00ff */
[----:B------:R-:W-:Y:S01]  /*9d10*/  LOP3.LUT R3, R44, 0xffff0000, RZ, 0xc0, !PT ;  /* 0xffff00002c037812 */ /* 0x000fe200078ec0ff */
[----:B------:R-:W-:Y:S01]  /*9d20*/  IMAD.U32 R5, R21, 0x10000, RZ ;  /* 0x0001000015057824 */ /* 0x000fe200078e00ff */
[----:B------:R-:W-:Y:S01]  /*9d30*/  LOP3.LUT R15, R26, 0xffff0000, RZ, 0xc0, !PT ;  /* 0xffff00001a0f7812 */ /* 0x000fe200078ec0ff */
[----:B------:R-:W-:Y:S01]  /*9d40*/  FMUL.FTZ R25, R24, R9 ;  /* 0x0000000918197220 */ /* 0x000fe20000410000 */
[----:B------:R-:W-:Y:S01]  /*9d50*/  LOP3.LUT R26, R27, 0xffff0000, RZ, 0xc0, !PT ;  /* 0xffff00001b1a7812 */ /* 0x000fe200078ec0ff */
[CC--:B------:R-:W-:Y:S01]  /*9d60*/  FMUL.FTZ R27, R13.reuse, R8.reuse ;  /* 0x000000080d1b7220 */ /* 0x0c0fe20000410000 */
[----:B------:R-:W-:Y:S01]  /*9d70*/  FFMA.FTZ R11, R4, R43, R11 ;  /* 0x0000002b040b7223 */ /* 0x000fe2000001000b */
[----:B------:R-:W-:Y:S01]  /*9d80*/  FMUL.FTZ R13, R13, R5 ;  /* 0x000000050d0d7220 */ /* 0x000fe20000410000 */
[----:B------:R-:W-:Y:S01]  /*9d90*/  LOP3.LUT R10, R41, 0xffff0000, RZ, 0xc0, !PT ;  /* 0xffff0000290a7812 */ /* 0x000fe200078ec0ff */
[-C--:B------:R-:W-:Y:S01]  /*9da0*/  FMUL.FTZ R24, R24, R3.reuse ;  /* 0x0000000318187220 */ /* 0x080fe20000410000 */
[----:B------:R-:W-:Y:S01]  /*9db0*/  FFMA.FTZ R25, R12, R3, -R25 ;  /* 0x000000030c197223 */ /* 0x000fe20000010819 */
[----:B------:R-:W-:Y:S01]  /*9dc0*/  LOP3.LUT R4, R21, 0xffff0000, RZ, 0xc0, !PT ;  /* 0xffff000015047812 */ /* 0x000fe200078ec0ff */
[----:B------:R-:W-:Y:S01]  /*9dd0*/  FFMA.FTZ R27, R6, R5, -R27 ;  /* 0x00000005061b7223 */ /* 0x000fe2000001081b */
[----:B------:R-:W-:Y:S01]  /*9de0*/  LOP3.LUT R3, R40, 0xffff0000, RZ, 0xc0, !PT ;  /* 0xffff000028037812 */ /* 0x000fe200078ec0ff */
[----:B------:R-:W-:Y:S01]  /*9df0*/  FFMA.FTZ R13, R6, R8, R13 ;  /* 0x00000008060d7223 */ /* 0x000fe2000001000d */
[C---:B------:R-:W-:Y:S01]  /*9e00*/  FMUL.FTZ R6, R15.reuse, R10 ;  /* 0x0000000a0f067220 */ /* 0x040fe20000410000 */
        /* <DEDUP_REMOVED lines=11> */
[----:B------:R-:W-:Y:S02]  /*9ec0*/  F2FP.BF16.F32.PACK_AB R6, R6, R27 ;  /* 0x0000001b0606723e */ /* 0x000fe400000010ff */
[----:B------:R-:W-:Y:S02]  /*9ed0*/  F2FP.BF16.F32.PACK_AB R7, R7, R20 ;  /* 0x000000140707723e */ /* 0x000fe400000010ff */
[----:B------:R-:W-:Y:S02]  /*9ee0*/  F2FP.BF16.F32.PACK_AB R9, R9, R32 ;  /* 0x000000200909723e */ /* 0x000fe400000010ff */
[----:B------:R-:W-:Y:S01]  /*9ef0*/  F2FP.BF16.F32.PACK_AB R10, R10, R13 ;  /* 0x0000000d0a0a723e */ /* 0x000fe200000010ff */
[----:B------:R2:W-:Y:S01]  /*9f00*/  STS.128 [R33+0x8400], R4 ;  /* 0x0084000421007388 */ /* 0x0005e20000000c00 */
[----:B------:R-:W-:-:S05]  /*9f10*/  F2FP.BF16.F32.PACK_AB R11, R3, R28 ;  /* 0x0000001c030b723e */ /* 0x000fca00000010ff */
[----:B------:R2:W-:Y:S02]  /*9f20*/  STS.128 [R0+0x8400], R8 ;  /* 0x0084000800007388 */ /* 0x0005e40000000c00 */
.L_x_1682:
[----:B------:R-:W-:Y:S05]  /*9f30*/  BSYNC B0 ;  /* 0x0000000000007941 */ /* 0x000fea0003800000 */
.L_x_1668:
[----:B------:R-:W-:Y:S01]  /*9f40*/  @!PT LDS RZ, [RZ] ;  /* 0x00000000fffff984 */ /* 0x000fe20000000800 */
[----:B------:R-:W-:Y:S01]  /*9f50*/  @!PT LDS RZ, [RZ] ;  /* 0x00000000fffff984 */ /* 0x000fe20000000800 */
[----:B------:R-:W-:Y:S01]  /*9f60*/  @!PT LDS RZ, [RZ] ;  /* 0x00000000fffff984 */ /* 0x000fe20000000800 */
[----:B------:R-:W-:Y:S01]  /*9f70*/  @!PT LDS RZ, [RZ] ;  /* 0x00000000fffff984 */ /* 0x000fe20000000800 */
[----:B------:R3:W-:Y:S06]  /*9f80*/  MEMBAR.ALL.CTA ;  /* 0x0000000000007992 */ /* 0x0007ec0000008000 */
[----:B---3--:R-:W3:Y:S01]  /*9f90*/  FENCE.VIEW.ASYNC.S ;  /* 0x00000000000073c6 */ /* 0x008ee20000000000 */
[----:B------:R-:W-:Y:S05]  /*9fa0*/  WARPSYNC.ALL ;  /* 0x0000000000007948 */ /* 0x000fea0003800000 */
[----:B---3--:R-:W-:Y:S06]  /*9fb0*/  BAR.SYNC.DEFER_BLOCKING 0xd, 0x180 ;  /* 0x0346000000007b1d */ /* 0x008fec0000010000 */
.L_x_1665:
[----:B-12---:R-:W-:-:S05]  /*9fc0*/  IMAD.U32 R0, RZ, RZ, UR39 ;  /* 0x00000027ff007e24 */ /* 0x006fca000f8e00ff */
[----:B------:R-:W-:-:S13]  /*9fd0*/  ISETP.NE.AND P0, PT, R0, 0x3, PT ;  /* 0x000000030000780c */ /* 0x000fda0003f05270 */
[----:B------:R-:W-:Y:S05]  /*9fe0*/  @!P0 BRA `(.L_x_1692) ;  /* 0x0000000000048947 */ /* 0x000fea0003800000 */
[----:B------:R-:W-:Y:S01]  /*9ff0*/  BPT.TRAP 0x1 ;  /* 0x000000040000795c */ /* 0x000fe20000300000 */
.L_x_1692:
[----:B------:R-:W-:Y:S01]  /*a000*/  IMAD R12, R22, 0x8, R2 ;  /* 0x00000008160c7824 */ /* 0x000fe200078e0202 */
[----:B0-----:R-:W-:-:S04]  /*a010*/  SHF.L.U32 R3, R154, 0x1f, RZ ;  /* 0x0000001f9a037819 */ /* 0x001fc800000006ff */
[----:B------:R0:W1:Y:S01]  /*a020*/  SYNCS.PHASECHK.TRANS64.TRYWAIT P1, [R12+URZ+0x16830], R3 ;  /* 0x016830030c0075a7 */ /* 0x000062000802017f */
[----:B------:R-:W-:Y:S05]  /*a030*/  @!P0 BRA `(.L_x_1693) ;  /* 0x0000000000048947 */ /* 0x000fea0003800000 */
[----:B------:R-:W-:Y:S01]  /*a040*/  BPT.TRAP 0x1 ;  /* 0x000000040000795c */ /* 0x000fe20000300000 */
.L_x_1693:
[----:B------:R-:W-:Y:S01]  /*a050*/  VIADD R0, R2, 0xe400 ;  /* 0x0000e40002007836 */ /* 0x000fe20000000000 */
[----:B------:R-:W-:Y:S01]  /*a060*/  LOP3.LUT R8, R30, 0x10000, RZ, 0xfc, !PT ;  /* 0x000100001e087812 */ /* 0x000fe200078efcff */
[----:B------:R-:W-:-:S03]  /*a070*/  IMAD.MOV.U32 R9, RZ, RZ, 0x40000040 ;  /* 0x40000040ff097424 */ /* 0x000fc600078e00ff */
[----:B------:R-:W-:-:S04]  /*a080*/  SHF.R.U32.HI R0, RZ, 0x4, R0 ;  /* 0x00000004ff007819 */ /* 0x000fc80000011600 */
[----:B------:R-:W-:-:S04]  /*a090*/  LOP3.LUT R0, R0, 0x3fff, RZ, 0xc0, !PT ;  /* 0x00003fff00007812 */ /* 0x000fc800078ec0ff */
[----:B------:R-:W-:-:S05]  /*a0a0*/  LOP3.LUT R0, R0, 0x10000, RZ, 0xfc, !PT ;  /* 0x0001000000007812 */ /* 0x000fca00078efcff */
[----:B------:R2:W-:Y:S01]  /*a0b0*/  STL [R1+0x30], R0 ;  /* 0x0000300001007387 */ /* 0x0005e20000100800 */
[----:B-1----:R-:W-:Y:S05]  /*a0c0*/  @P1 BRA `(.L_x_1694) ;  /* 0x0000000000081947 */ /* 0x002fea0003800000 */
[----:B------:R-:W1:Y:S02]  /*a0d0*/  SYNCS.PHASECHK.TRANS64.TRYWAIT P1, [R12+URZ+0x16830], R3 ;  /* 0x016830030c0075a7 */ /* 0x000e64000802017f */
[----:B-1----:R-:W-:Y:S05]  /*a0e0*/  @!P1 BRA `(.L_x_1695) ;  /* 0x0000017400589947 */ /* 0x002fea0003800000 */
.L_x_1694:
[----:B--2---:R-:W2:Y:S01]  /*a0f0*/  LDL R0, [R1+0x30] ;  /* 0x0000300001007983 */ /* 0x004ea20000100800 */
[----:B------:R-:W-:Y:S01]  /*a100*/  IMAD.MOV.U32 R5, RZ, RZ, 0x40000040 ;  /* 0x40000040ff057424 */ /* 0x000fe200078e00ff */
[----:B------:R-:W-:Y:S05]  /*a110*/  WARPSYNC.ALL ;  /* 0x0000000000007948 */ /* 0x000fea0003800000 */
[C---:B------:R-:W-:Y:S01]  /*a120*/  R2UR UR4, R8.reuse ;  /* 0x00000000080472ca */ /* 0x040fe200000e0000 */
[----:B-----5:R-:W-:Y:S01]  /*a130*/  WARPGROUP.ARRIVE ;  /* 0x00000000000079c5 */ /* 0x020fe20000000000 */
[----:B------:R-:W-:Y:S01]  /*a140*/  R2UR UR5, R9 ;  /* 0x00000000090572ca */ /* 0x000fe200000e0000 */
[----:B------:R-:W-:Y:S01]  /*a150*/  VIADD R20, R8, 0x2 ;  /* 0x0000000208147836 */ /* 0x000fe20000000000 */
[----:B------:R-:W-:Y:S01]  /*a160*/  R2UR UR7, R5 ;  /* 0x00000000050772ca */ /* 0x000fe200000e0000 */
[----:B------:R-:W-:-:S02]  /*a170*/  IMAD.MOV.U32 R21, RZ, RZ, 0x40000040 ;  /* 0x40000040ff157424 */ /* 0x000fc400078e00ff */
[----:B------:R-:W-:Y:S02]  /*a180*/  IMAD.MOV.U32 R7, RZ, RZ, 0x40000040 ;  /* 0x40000040ff077424 */ /* 0x000fe400078e00ff */
[C---:B------:R-:W-:Y:S01]  /*a190*/  VIADD R10, R8.reuse, 0x4 ;  /* 0x00000004080a7836 */ /* 0x040fe20000000000 */
[----:B------:R3:W-:Y:S01]  /*a1a0*/  STL.64 [R1+0x20], R20 ;  /* 0x0000201401007387 */ /* 0x0007e20000100a00 */
[----:B------:R-:W-:Y:S02]  /*a1b0*/  IMAD.MOV.U32 R11, RZ, RZ, 0x40000040 ;  /* 0x40000040ff0b7424 */ /* 0x000fe400078e00ff */
[----:B------:R-:W-:Y:S02]  /*a1c0*/  VIADD R14, R8, 0x6 ;  /* 0x00000006080e7836 */ /* 0x000fe40000000000 */
[----:B------:R-:W-:Y:S01]  /*a1d0*/  IMAD.MOV.U32 R15, RZ, RZ, 0x40000040 ;  /* 0x40000040ff0f7424 */ /* 0x000fe200078e00ff */
[----:B------:R3:W-:Y:S01]  /*a1e0*/  STL.64 [R1+0x18], R10 ;  /* 0x0000180a01007387 */ /* 0x0007e20000100a00 */
[----:B------:R-:W-:-:S02]  /*a1f0*/  IMAD.MOV.U32 R5, RZ, RZ, 0x40000040 ;  /* 0x40000040ff057424 */ /* 0x000fc400078e00ff */
[----:B--2---:R-:W-:-:S04]  /*a200*/  IMAD R4, R22, 0x400, R0 ;  /* 0x0000040016047824 */ /* 0x004fc800078e0200 */
[C---:B------:R-:W-:Y:S01]  /*a210*/  VIADD R6, R4.reuse, 0x2 ;  /* 0x0000000204067836 */ /* 0x040fe20000000000 */
[----:B------:R-:W-:-:S13]  /*a220*/  R2UR UR6, R4 ;  /* 0x00000000040672ca */ /* 0x000fda00000e0000 */
[----:B------:R-:W-:Y:S01]  /*a230*/  HGMMA.64x128x16.F32.BF16 R24, gdesc[UR4], RZ, !UPT, gsb0 ;  /* 0x01e00000041879f0 */ /* 0x000fe2000c0018ff */
[----:B------:R-:W-:Y:S02]  /*a240*/  R2UR UR4, R20 ;  /* 0x00000000140472ca */ /* 0x000fe400000e0000 */
[----:B------:R-:W-:Y:S02]  /*a250*/  R2UR UR5, R21 ;  /* 0x00000000150572ca */ /* 0x000fe400000e0000 */
[----:B------:R-:W-:Y:S01]  /*a260*/  R2UR UR6, R6 ;  /* 0x00000000060672ca */ /* 0x000fe200000e0000 */
[C---:B------:R-:W-:Y:S01]  /*a270*/  VIADD R6, R4.reuse, 0x4 ;  /* 0x0000000404067836 */ /* 0x040fe20000000000 */
[----:B------:R-:W-:Y:S01]  /*a280*/  R2UR UR7, R7 ;  /* 0x00000000070772ca */ /* 0x000fe200000e0000 */
[----:B------:R-:W-:Y:S02]  /*a290*/  IMAD.MOV.U32 R7, RZ, RZ, 0x40000040 ;  /* 0x40000040ff077424 */ /* 0x000fe400078e00ff */
[----:B------:R-:W-:Y:S01]  /*a2a0*/  VIADD R4, R4, 0x6 ;  /* 0x0000000604047836 */ /* 0x000fe20000000000 */
[----:B------:R-:W-:-:S02]  /*a2b0*/  WARPGROUP.DEPBAR.LE gsb0, 0x0 ;  /* 0x00008000000079c5 */ /* 0x000fc40000010000 */
        /* <DEDUP_REMOVED lines=17> */
[----:B---3--:R-:W-:Y:S05]  /*a3d0*/  @!P0 BRA `(.L_x_1696) ;  /* 0x0000000000048947 */ /* 0x008fea0003800000 */
[----:B------:R-:W-:Y:S01]  /*a3e0*/  BPT.TRAP 0x1 ;  /* 0x000000040000795c */ /* 0x000fe20000300000 */
.L_x_1696:
[----:B------:R-:W2:Y:S01]  /*a3f0*/  LDL R4, [R1+0x34] ;  /* 0x0000340001047983 */ /* 0x000ea20000100800 */
[----:B------:R-:W3:Y:S03]  /*a400*/  LDC R92, c[0x0][0x448] ;  /* 0x00011200ff5c7b82 */ /* 0x000ee60000000800 */
[----:B------:R-:W2:Y:S04]  /*a410*/  LDL R91, [R1+0x14] ;  /* 0x00001400015b7983 */ /* 0x000ea80000100800 */
[----:B------:R-:W4:Y:S01]  /*a420*/  LDL R93, [R1] ;  /* 0x00000000015d7983 */ /* 0x000f220000100800 */
[----:B------:R-:W5:Y:S01]  /*a430*/  LDC.64 R10, c[0x0][0x9e0] ;  /* 0x00027800ff0a7b82 */ /* 0x000f620000000a00 */
[----:B------:R-:W-:Y:S01]  /*a440*/  LOP3.LUT R18, R18, 0xfffffff7, RZ, 0xc0, !PT ;  /* 0xfffffff712127812 */ /* 0x000fe200078ec0ff */
[----:B------:R-:W-:Y:S01]  /*a450*/  IMAD.U32 R5, RZ, RZ, UR38 ;  /* 0x00000026ff057e24 */ /* 0x000fe2000f8e00ff */
[----:B------:R-:W-:Y:S01]  /*a460*/  ULDC UR29, c[0x0][0x9dc] ;  /* 0x00027700001d7ab9 */ /* 0x000fe20000000800 */
[----:B---3--:R-:W-:-:S13]  /*a470*/  ISETP.NE.AND P1, PT, R92, 0x1, PT ;  /* 0x000000015c00780c */ /* 0x008fda0003f25270 */
[----:B------:R-:W3:Y:S08]  /*a480*/  @P1 LDC R0, c[0x0][0x44c] ;  /* 0x00011300ff001b82 */ /* 0x000ef00000000800 */
[----:B01----:R-:W0:Y:S01]  /*a490*/  @P1 LDC R3, c[0x0][0x450] ;  /* 0x00011400ff031b82 */ /* 0x003e220000000800 */
[----:B------:R-:W-:Y:S01]  /*a4a0*/  @P1 LOP3.LUT R18, R18, 0x8, RZ, 0xfc, !PT ;  /* 0x0000000812121812 */ /* 0x000fe200078efcff */
[----:B------:R-:W-:-:S03]  /*a4b0*/  ULOP3.LUT UR4, URZ, UR29, URZ, 0x33, !UPT ;  /* 0x0000001d3f047292 */ /* 0x000fc6000f8e333f */
[----:B------:R-:W-:Y:S01]  /*a4c0*/  LOP3.LUT R18, R18, 0xfffffffb, RZ, 0xc0, !PT ;  /* 0xfffffffb12127812 */ /* 0x000fe200078ec0ff */
[----:B--2---:R-:W-:-:S04]  /*a4d0*/  IMAD.IADD R13, R4, 0x1, R91 ;  /* 0x00000001040d7824 */ /* 0x004fc800078e025b */
[----:B---3--:R-:W-:-:S05]  /*a4e0*/  @P1 IMAD.HI.U32 R0, R13, R0, RZ ;  /* 0x000000000d001227 */ /* 0x008fca00078e00ff */
[----:B0-----:R-:W-:Y:S01]  /*a4f0*/  @P1 SHF.R.U32.HI R13, RZ, R3, R0 ;  /* 0x00000003ff0d1219 */ /* 0x001fe20000011600 */
[----:B------:R-:W-:-:S04]  /*a500*/  IMAD.MOV.U32 R3, RZ, RZ, -0x80 ;  /* 0xffffff80ff037424 */ /* 0x000fc800078e00ff */
[----:B------:R-:W0:Y:S01]  /*a510*/  SHFL.IDX PT, R21, R13, RZ, 0x1c1f ;  /* 0x001c1fff0d157589 */ /* 0x000e2200000e0000 */
[----:B------:R-:W-:Y:S01]  /*a520*/  IMAD R90, R88, R3, 0x80 ;  /* 0x00000080585a7424 */ /* 0x000fe200078e0203 */
[----:B-----5:R-:W-:Y:S01]  /*a530*/  ISETP.GE.AND P1, PT, R11, 0x1, PT ;  /* 0x000000010b00780c */ /* 0x020fe20003f26270 */
[----:B------:R-:W-:-:S03]  /*a540*/  VIADD R0, R12, 0x16840 ;  /* 0x000168400c007836 */ /* 0x000fc60000000000 */
[----:B------:R-:W-:-:S04]  /*a550*/  IADD3 R3, -R155, 0x1, R90 ;  /* 0x000000019b037810 */ /* 0x000fc80007ffe15a */
[----:B----4-:R-:W-:Y:S02]  /*a560*/  IADD3 R3, -R156, R3, R93 ;  /* 0x000000039c037210 */ /* 0x010fe40007ffe15d */
[----:B------:R-:W-:Y:S02]  /*a570*/  PRMT R0, R5, 0x654, R0 ;  /* 0x0000065405007816 */ /* 0x000fe40000000000 */
[----:B------:R-:W-:Y:S01]  /*a580*/  IADD3 R20, -R155, R93, R90 ;  /* 0x0000005d9b147210 */ /* 0x000fe20007ffe15a */
[C---:B------:R-:W-:Y:S01]  /*a590*/  IMAD.IADD R7, R3.reuse, 0x1, R10 ;  /* 0x0000000103077824 */ /* 0x040fe200078e020a */
[----:B------:R1:W-:Y:S01]  /*a5a0*/  SYNCS.ARRIVE.TRANS64.RED.A1T0 RZ, [R0+URZ], RZ ;  /* 0x000000ff00ff79a7 */ /* 0x0003e2000810043f */
[----:B------:R-:W-:Y:S01]  /*a5b0*/  VIADD R12, R3, UR4 ;  /* 0x00000004030c7c36 */ /* 0x000fe20008000000 */
[----:B------:R-:W-:Y:S02]  /*a5c0*/  @P1 LOP3.LUT R18, R18, 0x4, RZ, 0xfc, !PT ;  /* 0x0000000412121812 */ /* 0x000fe400078efcff */
[----:B-1----:R-:W-:Y:S01]  /*a5d0*/  LEA R0, R88, 0xffffff80, 0x7 ;  /* 0xffffff8058007811 */ /* 0x002fe200078e38ff */
[----:B0-----:R-:W-:Y:S01]  /*a5e0*/  IMAD.IADD R3, R12, 0x1, R21 ;  /* 0x000000010c037824 */ /* 0x001fe200078e0215 */
[----:B------:R-:W-:Y:S01]  /*a5f0*/  VIADDMNMX R6, R21, R7, R20, PT ;  /* 0x0000000715067246 */ /* 0x000fe20003800114 */
[----:B------:R-:W-:Y:S06]  /*a600*/  @!P1 BRA `(.L_x_1697) ;  /* 0x0000000000509947 */ /* 0x000fec0003800000 */
[----:B------:R-:W-:Y:S01]  /*a610*/  IADD3 R21, -R156, R93, R21 ;  /* 0x0000005d9c157210 */ /* 0x000fe20007ffe115 */
[----:B------:R-:W-:Y:S03]  /*a620*/  BSSY B0, `(.L_x_1698) ;  /* 0x000000e000007945 */ /* 0x000fe60003800000 */
[----:B------:R-:W-:-:S13]  /*a630*/  ISETP.GT.AND P1, PT, R21, -0x1, PT ;  /* 0xffffffff1500780c */ /* 0x000fda0003f24270 */
        /* <DEDUP_REMOVED lines=8> */
.L_x_1699:
[----:B------:R-:W-:-:S13]  /*a6c0*/  ISETP.NE.AND P1, PT, R11, 0x1, PT ;  /* 0x000000010b00780c */ /* 0x000fda0003f25270 */
[----:B------:R-:W0:Y:S02]  /*a6d0*/  @P1 LDC.64 R4, c[0x0][0x9e8] ;  /* 0x00027a00ff041b82 */ /* 0x000e240000000a00 */
[----:B0-----:R-:W-:-:S05]  /*a6e0*/  @P1 IMAD.HI.U32 R4, R21, R4, RZ ;  /* 0x0000000415041227 */ /* 0x001fca00078e00ff */
[----:B------:R-:W-:-:S07]  /*a6f0*/  @P1 SHF.R.U32.HI R21, RZ, R5, R4 ;  /* 0x00000005ff151219 */ /* 0x000fce0000011604 */
.L_x_1700:
[----:B------:R-:W-:Y:S05]  /*a700*/  BSYNC B0 ;  /* 0x0000000000007941 */ /* 0x000fea0003800000 */
.L_x_1698:
[----:B------:R-:W-:-:S04]  /*a710*/  IMAD R4, R21, R11, -R0 ;  /* 0x0000000b15047224 */ /* 0x000fc800078e0a00 */
[----:B------:R-:W-:-:S05]  /*a720*/  IMAD.IADD R4, R4, 0x1, -R155 ;  /* 0x0000000104047824 */ /* 0x000fca00078e0a9b */
[----:B------:R-:W-:Y:S02]  /*a730*/  VIMNMX R3, R3, R4, !PT ;  /* 0x0000000403037248 */ /* 0x000fe40007fe0100 */
[----:B------:R-:W-:-:S07]  /*a740*/  VIADDMNMX R6, R4, R11, R6, PT ;  /* 0x0000000b04067246 */ /* 0x000fce0003800106 */
.L_x_1697:
[C---:B------:R-:W-:Y:S02]  /*a750*/  ISETP.GE.AND P1, PT, R90.reuse, 0x2, PT ;  /* 0x000000025a00780c */ /* 0x040fe40003f26270 */
[C---:B------:R-:W-:Y:S02]  /*a760*/  ISETP.GE.AND P6, PT, R90.reuse, 0x9, PT ;  /* 0x000000095a00780c */ /* 0x040fe40003fc6270 */
[----:B------:R-:W-:Y:S02]  /*a770*/  ISETP.GT.AND P2, PT, R3, 0x1, !P1 ;  /* 0x000000010300780c */ /* 0x000fe40004f44270 */
[----:B------:R-:W-:Y:S02]  /*a780*/  ISETP.GE.AND P3, PT, R90, 0xa, PT ;  /* 0x0000000a5a00780c */ /* 0x000fe40003f66270 */
[----:B------:R-:W-:Y:S02]  /*a790*/  ISETP.LT.OR P2, PT, R6, 0x2, P2 ;  /* 0x000000020600780c */ /* 0x000fe40001741670 */
[----:B------:R-:W-:-:S02]  /*a7a0*/  LOP3.LUT R18, R18, 0xfffffffe, RZ, 0xc0, !PT ;  /* 0xfffffffe12127812 */ /* 0x000fc400078ec0ff */
[----:B------:R-:W-:Y:S02]  /*a7b0*/  FSEL R25, R25, -INF , !P2 ;  /* 0xff80000019197808 */ /* 0x000fe40005000000 */
[----:B------:R-:W-:Y:S02]  /*a7c0*/  ISETP.GT.AND P2, PT, R3, 0x8, !P6 ;  /* 0x000000080300780c */ /* 0x000fe40007744270 */
[----:B------:R-:W-:Y:S02]  /*a7d0*/  ISETP.GE.AND P5, PT, R90, 0x1, PT ;  /* 0x000000015a00780c */ /* 0x000fe40003fa6270 */
[----:B------:R-:W-:Y:S02]  /*a7e0*/  ISETP.LT.OR P2, PT, R6, 0x9, P2 ;  /* 0x000000090600780c */ /* 0x000fe40001741670 */
[----:B------:R-:W-:Y:S02]  /*a7f0*/  @P3 LOP3.LUT R18, R18, 0x1, RZ, 0xfc, !PT ;  /* 0x0000000112123812 */ /* 0x000fe400078efcff */
[----:B------:R-:W-:-:S02]  /*a800*/  FSEL R28, R28, -INF , !P2 ;  /* 0xff8000001c1c7808 */ /* 0x000fc40005000000 */
[----:B------:R-:W-:Y:S02]  /*a810*/  ISETP.GT.AND P2, PT, R3, 0x9, !P3 ;  /* 0x000000090300780c */ /* 0x000fe40005f44270 */
        /* <DEDUP_REMOVED lines=161> */
[----:B------:R-:W-:-:S04]  /*b230*/  ISETP.GT.AND P4, PT, R3, RZ, !P5 ;  /* 0x000000ff0300720c */ /* 0x000fc80006f84270 */
[----:B------:R-:W-:-:S04]  /*b240*/  ISETP.LT.OR P4, PT, R6, 0x1, P4 ;  /* 0x000000010600780c */ /* 0x000fc80002781670 */
[----:B------:R-:W-:Y:S02]  /*b250*/  FSEL R24, R24, -INF , !P4 ;  /* 0xff80000018187808 */ /* 0x000fe40006000000 */
[----:B------:R-:W-:-:S13]  /*b260*/  ISETP.GE.AND P4, PT, R90, 0x7a, PT ;  /* 0x0000007a5a00780c */ /* 0x000fda0003f86270 */
[----:B------:R-:W-:Y:S02]  /*b270*/  @P4 LOP3.LUT R18, R18, 0x10000000, RZ, 0xfc, !PT ;  /* 0x1000000012124812 */ /* 0x000fe400078efcff */
[----:B------:R-:W-:Y:S02]  /*b280*/  ISETP.GT.AND P4, PT, R3, 0x79, !P4 ;  /* 0x000000790300780c */ /* 0x000fe40006784270 */
[----:B------:R-:W0:Y:S02]  /*b290*/  SHFL.IDX PT, R3, R13, 0x1, 0x1c1f ;  /* 0x003c1f000d037f89 */ /* 0x000e2400000e0000 */
[----:B------:R-:W-:-:S04]  /*b2a0*/  ISETP.LT.OR P4, PT, R6, 0x7a, P4 ;  /* 0x0000007a0600780c */ /* 0x000fc80002781670 */
[----:B------:R-:W-:Y:S02]  /*b2b0*/  FSEL R85, R85, -INF , !P4 ;  /* 0xff80000055557808 */ /* 0x000fe40006000000 */
[----:B------:R-:W-:Y:S02]  /*b2c0*/  ISETP.GE.AND P4, PT, R11, 0x1, PT ;  /* 0x000000010b00780c */ /* 0x000fe40003f86270 */
[----:B0-----:R-:W-:Y:S01]  /*b2d0*/  VIADDMNMX R20, R3, R7, R20, PT ;  /* 0x0000000703147246 */ /* 0x001fe20003800114 */
[----:B------:R-:W-:-:S10]  /*b2e0*/  IMAD.IADD R12, R12, 0x1, R3 ;  /* 0x000000010c0c7824 */ /* 0x000fd400078e0203 */
[----:B------:R-:W-:Y:S05]  /*b2f0*/  @!P4 BRA `(.L_x_1701) ;  /* 0x000000000050c947 */ /* 0x000fea0003800000 */
        /* <DEDUP_REMOVED lines=11> */
.L_x_1703:
[----:B------:R-:W-:-:S13]  /*b3b0*/  ISETP.NE.AND P4, PT, R11, 0x1, PT ;  /* 0x000000010b00780c */ /* 0x000fda0003f85270 */
[----:B------:R-:W0:Y:S02]  /*b3c0*/  @P4 LDC.64 R4, c[0x0][0x9e8] ;  /* 0x00027a00ff044b82 */ /* 0x000e240000000a00 */
[----:B0-----:R-:W-:-:S05]  /*b3d0*/  @P4 IMAD.HI.U32 R4, R3, R4, RZ ;  /* 0x0000000403044227 */ /* 0x001fca00078e00ff */
[----:B------:R-:W-:-:S07]  /*b3e0*/  @P4 SHF.R.U32.HI R3, RZ, R5, R4 ;  /* 0x00000005ff034219 */ /* 0x000fce0000011604 */
.L_x_1704:
[----:B------:R-:W-:Y:S05]  /*b3f0*/  BSYNC B0 ;  /* 0x0000000000007941 */ /* 0x000fea0003800000 */
.L_x_1702:
[----:B------:R-:W-:-:S04]  /*b400*/  IMAD R0, R3, R11, -R0 ;  /* 0x0000000b03007224 */ /* 0x000fc800078e0a00 */
[----:B------:R-:W-:-:S05]  /*b410*/  IMAD.IADD R3, R0, 0x1, -R155 ;  /* 0x0000000100037824 */ /* 0x000fca00078e0a9b */
[----:B------:R-:W-:Y:S02]  /*b420*/  VIMNMX R12, R12, R3, !PT ;  /* 0x000000030c0c7248 */ /* 0x000fe40007fe0100 */
[----:B------:R-:W-:-:S07]  /*b430*/  VIADDMNMX R20, R3, R11, R20, PT ;  /* 0x0000000b03147246 */ /* 0x000fce0003800114 */
.L_x_1701:
[C---:B------:R-:W-:Y:S01]  /*b440*/  ISETP.GT.AND P1, PT, R12.reuse, 0x1, !P1 ;  /* 0x000000010c00780c */ /* 0x040fe20004f24270 */
[----:B------:R-:W-:Y:S01]  /*b450*/  ULDC UR30, c[0x0][0x988] ;  /* 0x00026200001e7ab9 */ /* 0x000fe20000000800 */
[----:B------:R-:W-:Y:S02]  /*b460*/  ISETP.GT.AND P6, PT, R12, 0x8, !P6 ;  /* 0x000000080c00780c */ /* 0x000fe400077c4270 */
[C---:B------:R-:W-:Y:S02]  /*b470*/  ISETP.LT.OR P1, PT, R20.reuse, 0x2, P1 ;  /* 0x000000021400780c */ /* 0x040fe40000f21670 */
[----:B------:R-:W-:Y:S02]  /*b480*/  ISETP.LT.OR P6, PT, R20, 0x9, P6 ;  /* 0x000000091400780c */ /* 0x000fe400037c1670 */
[----:B------:R-:W-:Y:S02]  /*b490*/  FSEL R27, R27, -INF , !P1 ;  /* 0xff8000001b1b7808 */ /* 0x000fe40004800000 */
[----:B------:R-:W-:-:S02]  /*b4a0*/  LOP3.LUT P1, RZ, R18, 0x1, RZ, 0xc0, !PT ;  /* 0x0000000112ff7812 */ /* 0x000fc4000782c0ff */
[----:B------:R-:W-:Y:S02]  /*b4b0*/  FSEL R30, R30, -INF , !P6 ;  /* 0xff8000001e1e7808 */ /* 0x000fe40007000000 */
[----:B------:R-:W-:Y:S02]  /*b4c0*/  ISETP.GT.AND P1, PT, R12, 0x9, !P1 ;  /* 0x000000090c00780c */ /* 0x000fe40004f24270 */
[----:B------:R-:W-:Y:S02]  /*b4d0*/  LOP3.LUT P6, RZ, R18, 0x4000000, RZ, 0xc0, !PT ;  /* 0x0400000012ff7812 */ /* 0x000fe400078cc0ff */
[----:B------:R-:W-:Y:S02]  /*b4e0*/  ISETP.LT.OR P1, PT, R20, 0xa, P1 ;  /* 0x0000000a1400780c */ /* 0x000fe40000f21670 */
[----:B------:R-:W-:Y:S02]  /*b4f0*/  LOP3.LUT P4, RZ, R18, 0x2000000, RZ, 0xc0, !PT ;  /* 0x0200000012ff7812 */ /* 0x000fe4000788c0ff */
        /* <DEDUP_REMOVED lines=19> */
[----:B------:R-:W-:Y:S02]  /*b630*/  LOP3.LUT P6, RZ, R18, 0x8000, RZ, 0xc0, !PT ;  /* 0x0000800012ff7812 */ /* 0x000fe400078cc0ff */
[----:B------:R-:W-:Y:S02]  /*b640*/  ISETP.GT.AND P1, PT, R12, 0x19, !P1 ;  /* 0x000000190c00780c */ /* 0x000fe40004f24270 */
[----:B------:R-:W-:Y:S02]  /*b650*/  FMNMX.FTZ R0, R40, R3, !PT ;  /* 0x0000000328007209 */ /* 0x000fe40007810000 */
[----:B------:R-:W-:Y:S02]  /*b660*/  ISETP.LT.OR P1, PT, R20, 0x1a, P1 ;  /* 0x0000001a1400780c */ /* 0x000fe40000f21670 */
[----:B------:R-:W-:Y:S02]  /*b670*/  FMNMX.FTZ R3, R41, R0, !PT ;  /* 0x0000000029037209 */ /* 0x000fe40007810000 */
[----:B------:R-:W-:-:S02]  /*b680*/  FSEL R39, R39, -INF , !P1 ;  /* 0xff80000027277808 */ /* 0x000fc40004800000 */
[C---:B------:R-:W-:Y:S02]  /*b690*/  LOP3.LUT P1, RZ, R18.reuse, 0x800000, RZ, 0xc0, !PT ;  /* 0x0080000012ff7812 */ /* 0x040fe4000782c0ff */
[----:B------:R-:W-:Y:S02]  /*b6a0*/  LOP3.LUT P4, RZ, R18, 0x4000, RZ, 0xc0, !PT ;  /* 0x0000400012ff7812 */ /* 0x000fe4000788c0ff */
[----:B------:R-:W-:Y:S02]  /*b6b0*/  ISETP.GT.AND P1, PT, R12, 0x20, !P1 ;  /* 0x000000200c00780c */ /* 0x000fe40004f24270 */
[----:B------:R-:W-:Y:S02]  /*b6c0*/  FMNMX.FTZ R0, R44, R3, !PT ;  /* 0x000000032c007209 */ /* 0x000fe40007810000 */
[----:B------:R-:W-:Y:S02]  /*b6d0*/  ISETP.LT.OR P1, PT, R20, 0x21, P1 ;  /* 0x000000211400780c */ /* 0x000fe40000f21670 */
[----:B------:R-:W-:-:S02]  /*b6e0*/  FMNMX.FTZ R3, R45, R0, !PT ;  /* 0x000000002d037209 */ /* 0x000fc40007810000 */
[----:B------:R-:W-:Y:S02]  /*b6f0*/  FSEL R42, R42, -INF , !P1 ;  /* 0xff8000002a2a7808 */ /* 0x000fe40004800000 */
[----:B------:R-:W-:Y:S02]  /*b700*/  LOP3.LUT P1, RZ, R18, 0x400000, RZ, 0xc0, !PT ;  /* 0x0040000012ff7812 */ /* 0x000fe4000782c0ff */
[----:B------:R-:W-:Y:S02]  /*b710*/  FMNMX.FTZ R0, R48, R3, !PT ;  /* 0x0000000330007209 */ /* 0x000fe40007810000 */
[----:B------:R-:W-:Y:S02]  /*b720*/  ISETP.GT.AND P1, PT, R12, 0x21, !P1 ;  /* 0x000000210c00780c */ /* 0x000fe40004f24270 */
[----:B------:R-:W-:Y:S02]  /*b730*/  FMNMX.FTZ R3, R49, R0, !PT ;  /* 0x0000000031037209 */ /* 0x000fe40007810000 */
        /* <DEDUP_REMOVED lines=43> */
[C---:B------:R-:W-:Y:S01]  /*b9f0*/  ISETP.GT.AND P5, PT, R12.reuse, RZ, !P5 ;  /* 0x000000ff0c00720c */ /* 0x040fe20006fa4270 */
[----:B------:R-:W0:Y:S01]  /*ba00*/  SHFL.BFLY PT, R3, R0, 0x2, 0x1f ;  /* 0x0c401f0000037f89 */ /* 0x000e2200000e0000 */
[----:B------:R-:W-:Y:S02]  /*ba10*/  FSEL R55, R55, -INF , !P1 ;  /* 0xff80000037377808 */ /* 0x000fe40004800000 */
[----:B------:R-:W-:Y:S02]  /*ba20*/  ISETP.GT.AND P1, PT, R12, 0x40, !P6 ;  /* 0x000000400c00780c */ /* 0x000fe40007724270 */
[C---:B------:R-:W-:Y:S02]  /*ba30*/  ISETP.LT.OR P5, PT, R20.reuse, 0x1, P5 ;  /* 0x000000011400780c */ /* 0x040fe40002fa1670 */
[----:B------:R-:W-:Y:S02]  /*ba40*/  ISETP.LT.OR P1, PT, R20, 0x41, P1 ;  /* 0x000000411400780c */ /* 0x000fe40000f21670 */
[----:B------:R-:W-:-:S02]  /*ba50*/  FSEL R26, R26, -INF , !P5 ;  /* 0xff8000001a1a7808 */ /* 0x000fc40006800000 */
[----:B------:R-:W-:Y:S02]  /*ba60*/  FSEL R58, R58, -INF , !P1 ;  /* 0xff8000003a3a7808 */ /* 0x000fe40004800000 */
[----:B------:R-:W-:Y:S02]  /*ba70*/  ISETP.GT.AND P1, PT, R12, 0x41, !P4 ;  /* 0x000000410c00780c */ /* 0x000fe40006724270 */
[----:B------:R-:W-:Y:S02]  /*ba80*/  LOP3.LUT P6, RZ, R18, 0x10, RZ, 0xc0, !PT ;  /* 0x0000001012ff7812 */ /* 0x000fe400078cc0ff */
[----:B------:R-:W-:Y:S02]  /*ba90*/  ISETP.LT.OR P1, PT, R20, 0x42, P1 ;  /* 0x000000421400780c */ /* 0x000fe40000f21670 */
[----:B------:R-:W-:Y:S02]  /*baa0*/  FMNMX.FTZ R13, R26, R27, !PT ;  /* 0x0000001b1a0d7209 */ /* 0x000fe40007810000 */
[----:B------:R-:W-:-:S02]  /*bab0*/  FSEL R59, R59, -INF , !P1 ;  /* 0xff8000003b3b7808 */ /* 0x000fc40004800000 */
[----:B------:R-:W-:Y:S02]  /*bac0*/  LOP3.LUT P1, RZ, R18, 0x2000, RZ, 0xc0, !PT ;  /* 0x0000200012ff7812 */ /* 0x000fe4000782c0ff */
[----:B0-----:R-:W-:Y:S02]  /*bad0*/  FMNMX.FTZ R5, R0, R3, !PT ;  /* 0x0000000300057209 */ /* 0x001fe40007810000 */
[----:B------:R-:W-:Y:S02]  /*bae0*/  ISETP.GT.AND P1, PT, R12, 0x48, !P1 ;  /* 0x000000480c00780c */ /* 0x000fe40004f24270 */
[----:B------:R-:W-:Y:S01]  /*baf0*/  FMNMX.FTZ R0, R30, R13, !PT ;  /* 0x0000000d1e007209 */ /* 0x000fe20007810000 */
[----:B------:R-:W0:Y:S01]  /*bb00*/  SHFL.BFLY PT, R4, R5, 0x1, 0x1f ;  /* 0x0c201f0005047f89 */ /* 0x000e2200000e0000 */
[----:B------:R-:W-:Y:S02]  /*bb10*/  ISETP.LT.OR P1, PT, R20, 0x49, P1 ;  /* 0x000000491400780c */ /* 0x000fe40000f21670 */
[----:B------:R-:W-:-:S02]  /*bb20*/  FMNMX.FTZ R13, R31, R0, !PT ;  /* 0x000000001f0d7209 */ /* 0x000fc40007810000 */
[----:B------:R-:W-:Y:S02]  /*bb30*/  FSEL R62, R62, -INF , !P1 ;  /* 0xff8000003e3e7808 */ /* 0x000fe40004800000 */
[C---:B------:R-:W-:Y:S02]  /*bb40*/  LOP3.LUT P1, RZ, R18.reuse, 0x1000, RZ, 0xc0, !PT ;  /* 0x0000100012ff7812 */ /* 0x040fe4000782c0ff */
[----:B------:R-:W-:Y:S02]  /*bb50*/  LOP3.LUT P4, RZ, R18, 0x2, RZ, 0xc0, !PT ;  /* 0x0000000212ff7812 */ /* 0x000fe4000788c0ff */
        /* <DEDUP_REMOVED lines=8> */
[----:B0-----:R-:W-:-:S02]  /*bbe0*/  FMNMX.FTZ R3, R5, R4, !PT ;  /* 0x0000000405037209 */ /* 0x001fc40007810000 */
[----:B------:R-:W-:Y:S02]  /*bbf0*/  ISETP.LT.OR P1, PT, R20, 0x51, P1 ;  /* 0x000000511400780c */ /* 0x000fe40000f21670 */
[----:B------:R-:W-:Y:S01]  /*bc00*/  FMNMX.FTZ R21, R39, R0, !PT ;  /* 0x0000000027157209 */ /* 0x000fe20007810000 */
[----:B------:R-:W-:Y:S01]  /*bc10*/  FMUL.FTZ R4, R3, UR30 ;  /* 0x0000001e03047c20 */ /* 0x000fe20008410000 */
[----:B------:R-:W-:Y:S02]  /*bc20*/  FSEL R66, R66, -INF , !P1 ;  /* 0xff80000042427808 */ /* 0x000fe40004800000 */
[----:B------:R-:W-:Y:S02]  /*bc30*/  LOP3.LUT P1, RZ, R18, 0x400, RZ, 0xc0, !PT ;  /* 0x0000040012ff7812 */ /* 0x000fe4000782c0ff */
[----:B------:R-:W-:Y:S02]  /*bc40*/  FMNMX.FTZ R0, R42, R21, !PT ;  /* 0x000000152a007209 */ /* 0x000fe40007810000 */
[----:B------:R-:W-:-:S02]  /*bc50*/  ISETP.GT.AND P1, PT, R12, 0x51, !P1 ;  /* 0x000000510c00780c */ /* 0x000fc40004f24270 */
[----:B------:R-:W-:Y:S02]  /*bc60*/  ISETP.GT.AND P2, PT, R12, 0x71, !P2 ;  /* 0x000000710c00780c */ /* 0x000fe40005744270 */
[----:B------:R-:W-:Y:S02]  /*bc70*/  ISETP.LT.OR P1, PT, R20, 0x52, P1 ;  /* 0x000000521400780c */ /* 0x000fe40000f21670 */
[----:B------:R-:W-:Y:S02]  /*bc80*/  ISETP.GT.AND P3, PT, R12, 0x78, !P3 ;  /* 0x000000780c00780c */ /* 0x000fe40005f64270 */
[----:B------:R-:W-:Y:S02]  /*bc90*/  FSEL R67, R67, -INF , !P1 ;  /* 0xff80000043437808 */ /* 0x000fe40004800000 */
[----:B------:R-:W-:Y:S02]  /*bca0*/  LOP3.LUT P1, RZ, R18, 0x200, RZ, 0xc0, !PT ;  /* 0x0000020012ff7812 */ /* 0x000fe4000782c0ff */
[----:B------:R-:W-:-:S02]  /*bcb0*/  ISETP.LT.OR P2, PT, R20, 0x72, P2 ;  /* 0x000000721400780c */ /* 0x000fc40001741670 */
[----:B------:R-:W-:Y:S02]  /*bcc0*/  ISETP.GT.AND P1, PT, R12, 0x58, !P1 ;  /* 0x000000580c00780c */ /* 0x000fe40004f24270 */
[C---:B------:R-:W-:Y:S02]  /*bcd0*/  ISETP.LT.OR P3, PT, R20.reuse, 0x79, P3 ;  /* 0x000000791400780c */ /* 0x040fe40001f61670 */
[----:B------:R-:W-:Y:S02]  /*bce0*/  ISETP.LT.OR P1, PT, R20, 0x59, P1 ;  /* 0x000000591400780c */ /* 0x000fe40000f21670 */
[----:B------:R-:W-:Y:S02]  /*bcf0*/  FSEL R83, R83, -INF , !P2 ;  /* 0xff80000053537808 */ /* 0x000fe40005000000 */
[----:B------:R-:W-:Y:S02]  /*bd00*/  FSEL R70, R70, -INF , !P1 ;  /* 0xff80000046467808 */ /* 0x000fe40004800000 */
[----:B------:R-:W-:-:S02]  /*bd10*/  LOP3.LUT P1, RZ, R18, 0x100, RZ, 0xc0, !PT ;  /* 0x0000010012ff7812 */ /* 0x000fc4000782c0ff */
[----:B------:R-:W-:Y:S02]  /*bd20*/  FSEL R86, R86, -INF , !P3 ;  /* 0xff80000056567808 */ /* 0x000fe40005800000 */
        /* <DEDUP_REMOVED lines=15> */
[----:B------:R-:W-:-:S04]  /*be20*/  ISETP.GT.AND P1, PT, R12, 0x69, !P6 ;  /* 0x000000690c00780c */ /* 0x000fc80007724270 */
[----:B------:R-:W-:-:S04]  /*be30*/  ISETP.LT.OR P1, PT, R20, 0x6a, P1 ;  /* 0x0000006a1400780c */ /* 0x000fc80000f21670 */
[----:B------:R-:W-:Y:S02]  /*be40*/  FSEL R79, R79, -INF , !P1 ;  /* 0xff8000004f4f7808 */ /* 0x000fe40004800000 */
[----:B------:R-:W-:Y:S02]  /*be50*/  ISETP.GT.AND P1, PT, R12, 0x70, !P4 ;  /* 0x000000700c00780c */ /* 0x000fe40006724270 */
[----:B------:R-:W-:Y:S02]  /*be60*/  LOP3.LUT P4, RZ, R18, 0x10000000, RZ, 0xc0, !PT ;  /* 0x1000000012ff7812 */ /* 0x000fe4000788c0ff */
[----:B------:R-:W-:-:S04]  /*be70*/  ISETP.LT.OR P1, PT, R20, 0x71, P1 ;  /* 0x000000711400780c */ /* 0x000fc80000f21670 */
[----:B------:R-:W-:Y:S02]  /*be80*/  FSEL R82, R82, -INF , !P1 ;  /* 0xff80000052527808 */ /* 0x000fe40004800000 */
[----:B------:R-:W-:-:S04]  /*be90*/  FSETP.NEU.FTZ.AND P1, PT, R3, -INF , PT ;  /* 0xff8000000300780b */ /* 0x000fc80003f3d000 */
[----:B------:R-:W-:Y:S02]  /*bea0*/  FSEL R4, R4, RZ, P1 ;  /* 0x000000ff04047208 */ /* 0x000fe40000800000 */
[----:B------:R-:W-:Y:S02]  /*beb0*/  ISETP.GT.AND P1, PT, R12, 0x79, !P4 ;  /* 0x000000790c00780c */ /* 0x000fe40006724270 */
[----:B------:R-:W-:Y:S01]  /*bec0*/  ISETP.NE.AND P4, PT, R92, 0x1, PT ;  /* 0x000000015c00780c */ /* 0x000fe20003f85270 */
[--C-:B------:R-:W-:Y:S01]  /*bed0*/  FFMA.FTZ R5, R25, UR30, -R4.reuse ;  /* 0x0000001e19057c23 */ /* 0x100fe20008010804 */
[----:B------:R-:W-:Y:S01]  /*bee0*/  FMNMX.FTZ R25, R43, R0, !PT ;  /* 0x000000002b197209 */ /* 0x000fe20007810000 */
[--C-:B------:R-:W-:Y:S01]  /*bef0*/  FFMA.FTZ R7, R29, UR30, -R4.reuse ;  /* 0x0000001e1d077c23 */ /* 0x100fe20008010804 */
[--C-:B------:R-:W-:Y:S01]  /*bf00*/  FFMA.FTZ R33, R33, UR30, -R4.reuse ;  /* 0x0000001e21217c23 */ /* 0x100fe20008010804 */
[--C-:B------:R-:W-:Y:S01]  /*bf10*/  FFMA.FTZ R37, R37, UR30, -R4.reuse ;  /* 0x0000001e25257c23 */ /* 0x100fe20008010804 */
[----:B------:R-:W-:Y:S01]  /*bf20*/  FMNMX.FTZ R0, R46, R25, !PT ;  /* 0x000000192e007209 */ /* 0x000fe20007810000 */
[--C-:B------:R-:W-:Y:S01]  /*bf30*/  FFMA.FTZ R41, R41, UR30, -R4.reuse ;  /* 0x0000001e29297c23 */ /* 0x100fe20008010804 */
[----:B------:R0:W-:Y:S01]  /*bf40*/  MUFU.EX2 R13, R33 ;  /* 0x00000021000d7308 */ /* 0x0001e20000000800 */
[--C-:B------:R-:W-:Y:S01]  /*bf50*/  FFMA.FTZ R45, R45, UR30, -R4.reuse ;  /* 0x0000001e2d2d7c23 */ /* 0x100fe20008010804 */
[----:B------:R-:W-:Y:S01]  /*bf60*/  FMNMX.FTZ R25, R47, R0, !PT ;  /* 0x000000002f197209 */ /* 0x000fe20007810000 */
[--C-:B------:R-:W-:Y:S01]  /*bf70*/  FFMA.FTZ R6, R57, UR30, -R4.reuse ;  /* 0x0000001e39067c23 */ /* 0x100fe20008010804 */
[----:B------:R-:W-:Y:S01]  /*bf80*/  ISETP.LT.OR P1, PT, R20, 0x7a, P1 ;  /* 0x0000007a1400780c */ /* 0x000fe20000f21670 */
[--C-:B------:R-:W-:Y:S01]  /*bf90*/  FFMA.FTZ R53, R53, UR30, -R4.reuse ;  /* 0x0000001e35357c23 */ /* 0x100fe20008010804 */
[----:B------:R-:W-:Y:S01]  /*bfa0*/  FMNMX.FTZ R0, R50, R25, !PT ;  /* 0x0000001932007209 */ /* 0x000fe20007810000 */
[--C-:B------:R-:W-:Y:S01]  /*bfb0*/  FFMA.FTZ R148, R24, UR30, -R4.reuse ;  /* 0x0000001e18947c23 */ /* 0x100fe20008010804 */
[----:B------:R1:W-:Y:S01]  /*bfc0*/  MUFU.EX2 R21, R37 ;  /* 0x0000002500157308 */ /* 0x0003e20000000800 */
[----:B------:R-:W-:Y:S01]  /*bfd0*/  FSEL R87, R87, -INF , !P1 ;  /* 0xff80000057577808 */ /* 0x000fe20004800000 */
[--C-:B------:R-:W-:Y:S01]  /*bfe0*/  FFMA.FTZ R150, R28, UR30, -R4.reuse ;  /* 0x0000001e1c967c23 */ /* 0x100fe20008010804 */
[----:B------:R-:W-:Y:S01]  /*bff0*/  FMNMX.FTZ R29, R51, R0, !PT ;  /* 0x00000000331d7209 */ /* 0x000fe20007810000 */
[--C-:B------:R-:W-:Y:S01]  /*c000*/  FFMA.FTZ R49, R49, UR30, -R4.reuse ;  /* 0x0000001e31317c23 */ /* 0x100fe20008010804 */
[--C-:B------:R-:W-:Y:S01]  /*c010*/  FFMA.FTZ R144, R32, UR30, -R4.reuse ;  /* 0x0000001e20907c23 */ /* 0x100fe20008010804 */
[--C-:B------:R-:W-:Y:S01]  /*c020*/  FFMA.FTZ R146, R36, UR30, -R4.reuse ;  /* 0x0000001e24927c23 */ /* 0x100fe20008010804 */
[----:B------:R-:W-:Y:S01]  /*c030*/  FMNMX.FTZ R0, R54, R29, !PT ;  /* 0x0000001d36007209 */ /* 0x000fe20007810000 */
[----:B------:R2:W-:Y:S01]  /*c040*/  MUFU.EX2 R25, R41 ;  /* 0x0000002900197308 */ /* 0x0005e20000000800 */
        /* <DEDUP_REMOVED lines=10> */
[----:B0-----:R-:W-:Y:S01]  /*c0f0*/  FMNMX.FTZ R33, R59, R0, !PT ;  /* 0x000000003b217209 */ /* 0x001fe20007810000 */
[--C-:B------:R-:W-:Y:S01]  /*c100*/  FFMA.FTZ R130, R68, UR30, -R4.reuse ;  /* 0x0000001e44827c23 */ /* 0x100fe20008010804 */
[--C-:B------:R-:W-:Y:S01]  /*c110*/  FFMA.FTZ R124, R72, UR30, -R4.reuse ;  /* 0x0000001e487c7c23 */ /* 0x100fe20008010804 */
[--C-:B------:R-:W-:Y:S01]  /*c120*/  FFMA.FTZ R126, R76, UR30, -R4.reuse ;  /* 0x0000001e4c7e7c23 */ /* 0x100fe20008010804 */
[----:B------:R-:W-:Y:S01]  /*c130*/  FMNMX.FTZ R0, R62, R33, !PT ;  /* 0x000000213e007209 */ /* 0x000fe20007810000 */
[----:B------:R-:W-:Y:S01]  /*c140*/  MUFU.EX2 R29, R45 ;  /* 0x0000002d001d7308 */ /* 0x000fe20000000800 */
[--C-:B------:R-:W-:Y:S01]  /*c150*/  FFMA.FTZ R120, R80, UR30, -R4.reuse ;  /* 0x0000001e50787c23 */ /* 0x100fe20008010804 */
[----:B------:R-:W-:Y:S01]  /*c160*/  FFMA.FTZ R122, R84, UR30, -R4 ;  /* 0x0000001e547a7c23 */ /* 0x000fe20008010804 */
[----:B------:R-:W-:-:S04]  /*c170*/  FMNMX.FTZ R33, R63, R0, !PT ;  /* 0x000000003f217209 */ /* 0x000fc80007810000 */
[----:B------:R-:W-:Y:S01]  /*c180*/  FMNMX.FTZ R0, R66, R33, !PT ;  /* 0x0000002142007209 */ /* 0x000fe20007810000 */
[----:B------:R-:W0:Y:S03]  /*c190*/  MUFU.EX2 R5, R5 ;  /* 0x0000000500057308 */ /* 0x000e260000000800 */
[----:B-1----:R-:W-:-:S04]  /*c1a0*/  FMNMX.FTZ R37, R67, R0, !PT ;  /* 0x0000000043257209 */ /* 0x002fc80007810000 */
[----:B------:R-:W-:Y:S01]  /*c1b0*/  FMNMX.FTZ R0, R70, R37, !PT ;  /* 0x0000002546007209 */ /* 0x000fe20007810000 */
[----:B------:R-:W1:Y:S03]  /*c1c0*/  MUFU.EX2 R150, R150 ;  /* 0x0000009600967308 */ /* 0x000e660000000800 */
[----:B------:R-:W-:-:S04]  /*c1d0*/  FMNMX.FTZ R37, R71, R0, !PT ;  /* 0x0000000047257209 */ /* 0x000fc80007810000 */
[----:B------:R-:W-:Y:S01]  /*c1e0*/  FMNMX.FTZ R0, R74, R37, !PT ;  /* 0x000000254a007209 */ /* 0x000fe20007810000 */
[----:B------:R-:W3:Y:S03]  /*c1f0*/  MUFU.EX2 R7, R7 ;  /* 0x0000000700077308 */ /* 0x000ee60000000800 */
[----:B--2---:R-:W-:-:S04]  /*c200*/  FMNMX.FTZ R41, R75, R0, !PT ;  /* 0x000000004b297209 */ /* 0x004fc80007810000 */
[----:B------:R-:W-:Y:S01]  /*c210*/  FMNMX.FTZ R0, R78, R41, !PT ;  /* 0x000000294e007209 */ /* 0x000fe20007810000 */
[----:B------:R2:W-:Y:S03]  /*c220*/  MUFU.EX2 R37, R53 ;  /* 0x0000003500257308 */ /* 0x0005e60000000800 */
[----:B------:R-:W-:-:S04]  /*c230*/  FMNMX.FTZ R41, R79, R0, !PT ;  /* 0x000000004f297209 */ /* 0x000fc80007810000 */
[----:B------:R-:W-:Y:S01]  /*c240*/  FMNMX.FTZ R0, R82, R41, !PT ;  /* 0x0000002952007209 */ /* 0x000fe20007810000 */
[----:B------:R4:W-:Y:S01]  /*c250*/  MUFU.EX2 R33, R49 ;  /* 0x0000003100217308 */ /* 0x0009e20000000800 */
[----:B--2---:R-:W-:Y:S02]  /*c260*/  FFMA.FTZ R53, R69, UR30, -R4 ;  /* 0x0000001e45357c23 */ /* 0x004fe40008010804 */
[----:B------:R-:W-:-:S04]  /*c270*/  FMNMX.FTZ R45, R83, R0, !PT ;  /* 0x00000000532d7209 */ /* 0x000fc80007810000 */
[----:B------:R-:W-:Y:S01]  /*c280*/  FMNMX.FTZ R0, R86, R45, !PT ;  /* 0x0000002d56007209 */ /* 0x000fe20007810000 */
[----:B------:R2:W-:Y:S01]  /*c290*/  MUFU.EX2 R41, R6 ;  /* 0x0000000600297308 */ /* 0x0005e20000000800 */
[--C-:B------:R-:W-:Y:S01]  /*c2a0*/  FFMA.FTZ R45, R61, UR30, -R4.reuse ;  /* 0x0000001e3d2d7c23 */ /* 0x100fe20008010804 */
[--C-:B----4-:R-:W-:Y:S01]  /*c2b0*/  FFMA.FTZ R49, R65, UR30, -R4.reuse ;  /* 0x0000001e41317c23 */ /* 0x110fe20008010804 */
[----:B------:R-:W-:Y:S01]  /*c2c0*/  FMNMX.FTZ R0, R87, R0, !PT ;  /* 0x0000000057007209 */ /* 0x000fe20007810000 */
[--C-:B------:R-:W-:Y:S01]  /*c2d0*/  FFMA.FTZ R61, R77, UR30, -R4.reuse ;  /* 0x0000001e4d3d7c23 */ /* 0x100fe20008010804 */
[----:B------:R-:W-:-:S03]  /*c2e0*/  FFMA.FTZ R65, R81, UR30, -R4 ;  /* 0x0000001e51417c23 */ /* 0x000fc60008010804 */
[----:B------:R-:W2:Y:S01]  /*c2f0*/  SHFL.BFLY PT, R57, R0, 0x2, 0x1f ;  /* 0x0c401f0000397f89 */ /* 0x000ea200000e0000 */
[----:B------:R-:W4:Y:S08]  /*c300*/  MUFU.EX2 R144, R144 ;  /* 0x0000009000907308 */ /* 0x000f300000000800 */
[----:B------:R-:W5:Y:S08]  /*c310*/  MUFU.EX2 R146, R146 ;  /* 0x0000009200927308 */ /* 0x000f700000000800 */
[----:B------:R-:W-:Y:S01]  /*c320*/  MUFU.EX2 R140, R140 ;  /* 0x0000008c008c7308 */ /* 0x000fe20000000800 */
[----:B--2---:R-:W-:Y:S01]  /*c330*/  FMNMX.FTZ R6, R0, R57, !PT ;  /* 0x0000003900067209 */ /* 0x004fe20007810000 */
[----:B------:R-:W-:-:S06]  /*c340*/  FFMA.FTZ R57, R73, UR30, -R4 ;  /* 0x0000001e49397c23 */ /* 0x000fcc0008010804 */
[----:B------:R-:W-:Y:S01]  /*c350*/  MUFU.EX2 R142, R142 ;  /* 0x0000008e008e7308 */ /* 0x000fe20000000800 */
[----:B------:R-:W2:Y:S07]  /*c360*/  SHFL.BFLY PT, R69, R6, 0x1, 0x1f ;  /* 0x0c201f0006457f89 */ /* 0x000eae00000e0000 */
[----:B------:R-:W-:Y:S08]  /*c370*/  MUFU.EX2 R136, R136 ;  /* 0x0000008800887308 */ /* 0x000ff00000000800 */
[----:B------:R-:W-:Y:S08]  /*c380*/  MUFU.EX2 R138, R138 ;  /* 0x0000008a008a7308 */ /* 0x000ff00000000800 */
[----:B------:R-:W-:Y:S01]  /*c390*/  MUFU.EX2 R132, R132 ;  /* 0x0000008400847308 */ /* 0x000fe20000000800 */
[----:B--2---:R-:W-:Y:S01]  /*c3a0*/  FMNMX.FTZ R0, R6, R69, !PT ;  /* 0x0000004506007209 */ /* 0x004fe20007810000 */
[----:B------:R-:W-:-:S03]  /*c3b0*/  FFMA.FTZ R69, R85, UR30, -R4 ;  /* 0x0000001e55457c23 */ /* 0x000fc60008010804 */
[C---:B------:R-:W-:Y:S01]  /*c3c0*/  FSETP.NEU.FTZ.AND P1, PT, R0.reuse, -INF , PT ;  /* 0xff8000000000780b */ /* 0x040fe20003f3d000 */
[----:B------:R-:W-:Y:S02]  /*c3d0*/  FMUL.FTZ R6, R0, UR30 ;  /* 0x0000001e00067c20 */ /* 0x000fe40008410000 */
[----:B------:R-:W-:Y:S03]  /*c3e0*/  MUFU.EX2 R134, R134 ;  /* 0x0000008600867308 */ /* 0x000fe60000000800 */
[----:B------:R-:W-:-:S05]  /*c3f0*/  FSEL R6, R6, RZ, P1 ;  /* 0x000000ff06067208 */ /* 0x000fca0000800000 */
[----:B------:R-:W-:Y:S01]  /*c400*/  MUFU.EX2 R45, R45 ;  /* 0x0000002d002d7308 */ /* 0x000fe20000000800 */
[--C-:B------:R-:W-:Y:S01]  /*c410*/  FFMA.FTZ R149, R26, UR30, -R6.reuse ;  /* 0x0000001e1a957c23 */ /* 0x100fe20008010806 */
[--C-:B------:R-:W-:Y:S01]  /*c420*/  FFMA.FTZ R4, R27, UR30, -R6.reuse ;  /* 0x0000001e1b047c23 */ /* 0x100fe20008010806 */
[--C-:B------:R-:W-:Y:S01]  /*c430*/  FFMA.FTZ R151, R30, UR30, -R6.reuse ;  /* 0x0000001e1e977c23 */ /* 0x100fe20008010806 */
[----:B0-----:R-:W-:Y:S01]  /*c440*/  FADD.FTZ R27, R148, R5 ;  /* 0x00000005941b7221 */ /* 0x001fe20000010000 */
[--C-:B------:R-:W-:Y:S01]  /*c450*/  FFMA.FTZ R12, R31, UR30, -R6.reuse ;  /* 0x0000001e1f0c7c23 */ /* 0x100fe20008010806 */
[--C-:B------:R-:W-:Y:S01]  /*c460*/  FFMA.FTZ R145, R34, UR30, -R6.reuse ;  /* 0x0000001e22917c23 */ /* 0x100fe20008010806 */
[--C-:B------:R-:W-:Y:S01]  /*c470*/  FFMA.FTZ R20, R35, UR30, -R6.reuse ;  /* 0x0000001e23147c23 */ /* 0x100fe20008010806 */
[----:B------:R-:W-:Y:S01]  /*c480*/  MUFU.EX2 R149, R149 ;  /* 0x0000009500957308 */ /* 0x000fe20000000800 */
[----:B-1----:R-:W-:Y:S01]  /*c490*/  FADD.FTZ R34, R150, R27 ;  /* 0x0000001b96227221 */ /* 0x002fe20000010000 */
[--C-:B------:R-:W-:Y:S01]  /*c4a0*/  FFMA.FTZ R147, R38, UR30, -R6.reuse ;  /* 0x0000001e26937c23 */ /* 0x100fe20008010806 */
[--C-:B------:R-:W-:Y:S01]  /*c4b0*/  FFMA.FTZ R24, R39, UR30, -R6.reuse ;  /* 0x0000001e27187c23 */ /* 0x100fe20008010806 */
[----:B------:R-:W-:Y:S01]  /*c4c0*/  FFMA.FTZ R141, R42, UR30, -R6 ;  /* 0x0000001e2a8d7c23 */ /* 0x000fe20008010806 */
[----:B---3--:R-:W-:Y:S01]  /*c4d0*/  FADD.FTZ R27, R7, R34 ;  /* 0x00000022071b7221 */ /* 0x008fe20000010000 */
[----:B------:R-:W0:Y:S01]  /*c4e0*/  @P4 LDC R35, c[0x0][0x44c] ;  /* 0x00011300ff234b82 */ /* 0x000e220000000800 */
[--C-:B------:R-:W-:Y:S01]  /*c4f0*/  FFMA.FTZ R26, R43, UR30, -R6.reuse ;  /* 0x0000001e2b1a7c23 */ /* 0x100fe20008010806 */
[----:B------:R-:W1:Y:S01]  /*c500*/  MUFU.EX2 R4, R4 ;  /* 0x0000000400047308 */ /* 0x000e620000000800 */
[----:B----4-:R-:W-:Y:S01]  /*c510*/  FADD.FTZ R36, R144, R27 ;  /* 0x0000001b90247221 */ /* 0x010fe20000010000 */
[--C-:B------:R-:W-:Y:S01]  /*c520*/  FFMA.FTZ R143, R46, UR30, -R6.reuse ;  /* 0x0000001e2e8f7c23 */ /* 0x100fe20008010806 */
[--C-:B------:R-:W-:Y:S01]  /*c530*/  FFMA.FTZ R28, R47, UR30, -R6.reuse ;  /* 0x0000001e2f1c7c23 */ /* 0x100fe20008010806 */
[----:B------:R-:W-:Y:S01]  /*c540*/  FFMA.FTZ R137, R50, UR30, -R6 ;  /* 0x0000001e32897c23 */ /* 0x000fe20008010806 */
[----:B------:R-:W-:Y:S01]  /*c550*/  FADD.FTZ R27, R13, R36 ;  /* 0x000000240d1b7221 */ /* 0x000fe20000010000 */
[----:B------:R-:W2:Y:S01]  /*c560*/  @P4 LDC R46, c[0x0][0x450] ;  /* 0x00011400ff2e4b82 */ /* 0x000ea20000000800 */
[--C-:B------:R-:W-:Y:S01]  /*c570*/  FFMA.FTZ R30, R51, UR30, -R6.reuse ;  /* 0x0000001e331e7c23 */ /* 0x100fe20008010806 */
[----:B------:R-:W3:Y:S01]  /*c580*/  MUFU.EX2 R151, R151 ;  /* 0x0000009700977308 */ /* 0x000ee20000000800 */
[----:B-----5:R-:W-:Y:S01]  /*c590*/  FADD.FTZ R36, R146, R27 ;  /* 0x0000001b92247221 */ /* 0x020fe20000010000 */
[--C-:B------:R-:W-:Y:S01]  /*c5a0*/  FFMA.FTZ R139, R54, UR30, -R6.reuse ;  /* 0x0000001e368b7c23 */ /* 0x100fe20008010806 */
[----:B------:R-:W-:Y:S01]  /*c5b0*/  FFMA.FTZ R32, R55, UR30, -R6 ;  /* 0x0000001e37207c23 */ /* 0x000fe20008010806 */
[----:B------:R-:W-:-:S02]  /*c5c0*/  IMAD.MOV.U32 R42, RZ, RZ, R91 ;  /* 0x000000ffff2a7224 */ /* 0x000fc400078e005b */
[----:B------:R-:W-:Y:S01]  /*c5d0*/  FADD.FTZ R31, R21, R36 ;  /* 0x00000024151f7221 */ /* 0x000fe20000010000 */
[--C-:B------:R-:W-:Y:S01]  /*c5e0*/  FFMA.FTZ R133, R58, UR30, -R6.reuse ;  /* 0x0000001e3a857c23 */ /* 0x100fe20008010806 */
[----:B------:R-:W-:Y:S01]  /*c5f0*/  FFMA.FTZ R34, R59, UR30, -R6 ;  /* 0x0000001e3b227c23 */ /* 0x000fe20008010806 */
[----:B------:R-:W4:Y:S01]  /*c600*/  MUFU.EX2 R12, R12 ;  /* 0x0000000c000c7308 */ /* 0x000f220000000800 */
[----:B-1----:R-:W-:Y:S01]  /*c610*/  FADD.FTZ R38, R149, R4 ;  /* 0x0000000495267221 */ /* 0x002fe20000010000 */
[----:B------:R-:W-:Y:S01]  /*c620*/  FADD.FTZ R40, R140, R31 ;  /* 0x0000001f8c287221 */ /* 0x000fe20000010000 */
[--C-:B------:R-:W-:Y:S01]  /*c630*/  FFMA.FTZ R135, R62, UR30, -R6.reuse ;  /* 0x0000001e3e877c23 */ /* 0x100fe20008010806 */
[--C-:B------:R-:W-:Y:S01]  /*c640*/  FFMA.FTZ R36, R63, UR30, -R6.reuse ;  /* 0x0000001e3f247c23 */ /* 0x100fe20008010806 */
[----:B------:R-:W-:Y:S01]  /*c650*/  FFMA.FTZ R129, R66, UR30, -R6 ;  /* 0x0000001e42817c23 */ /* 0x000fe20008010806 */
[----:B------:R-:W-:Y:S01]  /*c660*/  FADD.FTZ R31, R25, R40 ;  /* 0x00000028191f7221 */ /* 0x000fe20000010000 */
[----:B0-----:R-:W-:Y:S01]  /*c670*/  @P4 IMAD.HI.U32 R35, R91, R35, RZ ;  /* 0x000000235b234227 */ /* 0x001fe200078e00ff */
[----:B------:R-:W0:Y:S03]  /*c680*/  MUFU.EX2 R145, R145 ;  /* 0x0000009100917308 */ /* 0x000e260000000800 */
[----:B---3--:R-:W-:Y:S01]  /*c690*/  FADD.FTZ R27, R151, R38 ;  /* 0x00000026971b7221 */ /* 0x008fe20000010000 */
[--C-:B------:R-:W-:Y:S01]  /*c6a0*/  FFMA.FTZ R131, R70, UR30, -R6.reuse ;  /* 0x0000001e46837c23 */ /* 0x100fe20008010806 */
[--C-:B------:R-:W-:Y:S01]  /*c6b0*/  FFMA.FTZ R125, R74, UR30, -R6.reuse ;  /* 0x0000001e4a7d7c23 */ /* 0x100fe20008010806 */
[--C-:B------:R-:W-:Y:S01]  /*c6c0*/  FFMA.FTZ R75, R75, UR30, -R6.reuse ;  /* 0x0000001e4b4b7c23 */ /* 0x100fe20008010806 */
[--C-:B------:R-:W-:Y:S01]  /*c6d0*/  FFMA.FTZ R127, R78, UR30, -R6.reuse ;  /* 0x0000001e4e7f7c23 */ /* 0x100fe20008010806 */
[----:B--2---:R-:W-:Y:S01]  /*c6e0*/  @P4 SHF.R.U32.HI R42, RZ, R46, R35 ;  /* 0x0000002eff2a4219 */ /* 0x004fe20000011623 */
[--C-:B------:R-:W-:Y:S01]  /*c6f0*/  FFMA.FTZ R82, R82, UR30, -R6.reuse ;  /* 0x0000001e52527c23 */ /* 0x100fe20008010806 */
[----:B------:R-:W1:Y:S01]  /*c700*/  MUFU.EX2 R20, R20 ;  /* 0x0000001400147308 */ /* 0x000e620000000800 */
[----:B----4-:R-:W-:Y:S01]  /*c710*/  FADD.FTZ R38, R12, R27 ;  /* 0x0000001b0c267221 */ /* 0x010fe20000010000 */
[--C-:B------:R-:W-:Y:S01]  /*c720*/  FFMA.FTZ R83, R83, UR30, -R6.reuse ;  /* 0x0000001e53537c23 */ /* 0x100fe20008010806 */
[--C-:B------:R-:W-:Y:S01]  /*c730*/  FFMA.FTZ R86, R86, UR30, -R6.reuse ;  /* 0x0000001e56567c23 */ /* 0x100fe20008010806 */
[----:B------:R-:W-:Y:S01]  /*c740*/  FFMA.FTZ R87, R87, UR30, -R6 ;  /* 0x0000001e57577c23 */ /* 0x000fe20008010806 */
[----:B------:R-:W-:Y:S01]  /*c750*/  F2FP.BF16.F32.PACK_AB R148, R5, R148 ;  /* 0x000000940594723e */ /* 0x000fe200000010ff */
[----:B------:R-:W-:Y:S01]  /*c760*/  IMAD.IADD R89, R89, 0x1, R42 ;  /* 0x0000000159597824 */ /* 0x000fe200078e022a */
[----:B------:R-:W-:Y:S01]  /*c770*/  F2FP.BF16.F32.PACK_AB R150, R7, R150 ;  /* 0x000000960796723e */ /* 0x000fe200000010ff */
[----:B------:R-:W2:Y:S01]  /*c780*/  MUFU.EX2 R147, R147 ;  /* 0x0000009300937308 */ /* 0x000ea20000000800 */
[----:B0-----:R-:W-:Y:S01]  /*c790*/  FADD.FTZ R27, R145, R38 ;  /* 0x00000026911b7221 */ /* 0x001fe20000010000 */
[----:B------:R-:W-:Y:S01]  /*c7a0*/  FADD.FTZ R38, R142, R31 ;  /* 0x0000001f8e267221 */ /* 0x000fe20000010000 */
[----:B------:R-:W-:Y:S01]  /*c7b0*/  ISETP.GE.AND P4, PT, R11, 0x1, PT ;  /* 0x000000010b00780c */ /* 0x000fe20003f86270 */
[----:B------:R-:W-:Y:S01]  /*c7c0*/  IMAD.IADD R10, R89, 0x1, R10 ;  /* 0x00000001590a7824 */ /* 0x000fe200078e020a */
[----:B------:R-:W-:Y:S01]  /*c7d0*/  F2FP.BF16.F32.PACK_AB R149, R4, R149 ;  /* 0x000000950495723e */ /* 0x000fe200000010ff */
[----:B------:R-:W-:Y:S01]  /*c7e0*/  FADD.FTZ R31, R29, R38 ;  /* 0x000000261d1f7221 */ /* 0x000fe20000010000 */
[----:B------:R-:W-:Y:S01]  /*c7f0*/  FFMA.FTZ R38, R67, UR30, -R6 ;  /* 0x0000001e43267c23 */ /* 0x000fe20008010806 */
        /* <DEDUP_REMOVED lines=11> */
[----:B------:R-:W-:Y:S01]  /*c8b0*/  F2FP.BF16.F32.PACK_AB R136, R33, R136 ;  /* 0x000000882188723e */ /* 0x000fe200000010ff */
[C---:B------:R-:W-:Y:S01]  /*c8c0*/  FADD.FTZ R31, R37.reuse, R46 ;  /* 0x0000002e251f7221 */ /* 0x040fe20000010000 */
[----:B------:R-:W-:Y:S01]  /*c8d0*/  F2FP.BF16.F32.PACK_AB R138, R37, R138 ;  /* 0x0000008a258a723e */ /* 0x000fe200000010ff */
[----:B------:R-:W2:Y:S01]  /*c8e0*/  MUFU.EX2 R26, R26 ;  /* 0x0000001a001a7308 */ /* 0x000ea20000000800 */
[----:B0-----:R-:W-:Y:S01]  /*c8f0*/  FADD.FTZ R40, R24, R27 ;  /* 0x0000001b18287221 */ /* 0x001fe20000010000 */
[----:B------:R-:W-:-:S02]  /*c900*/  F2FP.BF16.F32.PACK_AB R151, R12, R151 ;  /* 0x000000970c97723e */ /* 0x000fc400000010ff */
[----:B------:R-:W-:Y:S02]  /*c910*/  F2FP.BF16.F32.PACK_AB R145, R20, R145 ;  /* 0x000000911491723e */ /* 0x000fe400000010ff */
[----:B------:R-:W-:Y:S02]  /*c920*/  F2FP.BF16.F32.PACK_AB R147, R24, R147 ;  /* 0x000000931893723e */ /* 0x000fe400000010ff */
[----:B------:R-:W0:Y:S01]  /*c930*/  MUFU.EX2 R143, R143 ;  /* 0x0000008f008f7308 */ /* 0x000e220000000800 */
[----:B-1----:R-:W-:Y:S01]  /*c940*/  FADD.FTZ R27, R141, R40 ;  /* 0x000000288d1b7221 */ /* 0x002fe20000010000 */
[----:B------:R-:W-:-:S06]  /*c950*/  FFMA.FTZ R40, R71, UR30, -R6 ;  /* 0x0000001e47287c23 */ /* 0x000fcc0008010806 */
[----:B------:R-:W1:Y:S01]  /*c960*/  MUFU.EX2 R28, R28 ;  /* 0x0000001c001c7308 */ /* 0x000e620000000800 */
[C---:B--2---:R-:W-:Y:S01]  /*c970*/  FADD.FTZ R44, R26.reuse, R27 ;  /* 0x0000001b1a2c7221 */ /* 0x044fe20000010000 */
[----:B------:R-:W-:-:S06]  /*c980*/  F2FP.BF16.F32.PACK_AB R141, R26, R141 ;  /* 0x0000008d1a8d723e */ /* 0x000fcc00000010ff */
[----:B------:R-:W2:Y:S01]  /*c990*/  MUFU.EX2 R137, R137 ;  /* 0x0000008900897308 */ /* 0x000ea20000000800 */
[----:B0-----:R-:W-:Y:S01]  /*c9a0*/  FADD.FTZ R27, R143, R44 ;  /* 0x0000002c8f1b7221 */ /* 0x001fe20000010000 */
[----:B------:R-:W-:Y:S01]  /*c9b0*/  FADD.FTZ R44, R132, R31 ;  /* 0x0000001f842c7221 */ /* 0x000fe20000010000 */
[----:B------:R-:W-:-:S03]  /*c9c0*/  F2FP.BF16.F32.PACK_AB R132, R41, R132 ;  /* 0x000000842984723e */ /* 0x000fc600000010ff */
[----:B------:R-:W-:Y:S01]  /*c9d0*/  FADD.FTZ R31, R41, R44 ;  /* 0x0000002c291f7221 */ /* 0x000fe20000010000 */
[----:B------:R-:W-:Y:S01]  /*c9e0*/  FFMA.FTZ R44, R79, UR30, -R6 ;  /* 0x0000001e4f2c7c23 */ /* 0x000fe20008010806 */
[----:B------:R-:W0:Y:S01]  /*c9f0*/  MUFU.EX2 R30, R30 ;  /* 0x0000001e001e7308 */ /* 0x000e220000000800 */
[----:B-1----:R-:W-:Y:S01]  /*ca00*/  FADD.FTZ R46, R28, R27 ;  /* 0x0000001b1c2e7221 */ /* 0x002fe20000010000 */
[----:B------:R-:W-:Y:S01]  /*ca10*/  FADD.FTZ R48, R134, R31 ;  /* 0x0000001f86307221 */ /* 0x000fe20000010000 */
[C---:B------:R-:W-:Y:S02]  /*ca20*/  F2FP.BF16.F32.PACK_AB R134, R45.reuse, R134 ;  /* 0x000000862d86723e */ /* 0x040fe400000010ff */
[----:B------:R-:W-:Y:S01]  /*ca30*/  F2FP.BF16.F32.PACK_AB R143, R28, R143 ;  /* 0x0000008f1c8f723e */ /* 0x000fe200000010ff */
[----:B------:R-:W-:Y:S02]  /*ca40*/  FADD.FTZ R31, R45, R48 ;  /* 0x000000302d1f7221 */ /* 0x000fe40000010000 */
        /* <DEDUP_REMOVED lines=73> */
[----:B-1----:R-:W-:Y:S01]  /*cee0*/  FADD.FTZ R6, R122, R7 ;  /* 0x000000077a067221 */ /* 0x002fe20000010000 */
[C---:B--2---:R-:W-:Y:S01]  /*cef0*/  FADD.FTZ R5, R87.reuse, R4 ;  /* 0x0000000457057221 */ /* 0x044fe20000010000 */
[----:B------:R-:W-:Y:S01]  /*cf00*/  F2FP.BF16.F32.PACK_AB R123, R87, R86 ;  /* 0x00000056577b723e */ /* 0x000fe200000010ff */
[----:B------:R-:W-:Y:S02]  /*cf10*/  VIADD R4, R88, 0xfffffffe ;  /* 0xfffffffe58047836 */ /* 0x000fe40000000000 */
[C---:B0-----:R-:W-:Y:S01]  /*cf20*/  FADD.FTZ R6, R69.reuse, R6 ;  /* 0x0000000645067221 */ /* 0x041fe20000010000 */
[----:B------:R-:W-:Y:S01]  /*cf30*/  F2FP.BF16.F32.PACK_AB R122, R69, R122 ;  /* 0x0000007a457a723e */ /* 0x000fe200000010ff */
        /* <DEDUP_REMOVED lines=12> */
.L_x_1707:
[----:B------:R-:W-:-:S13]  /*d000*/  ISETP.NE.AND P1, PT, R11, 0x1, PT ;  /* 0x000000010b00780c */ /* 0x000fda0003f25270 */
[----:B------:R-:W0:Y:S02]  /*d010*/  @P1 LDC.64 R12, c[0x0][0x9e8] ;  /* 0x00027a00ff0c1b82 */ /* 0x000e240000000a00 */
[----:B0-----:R-:W-:-:S05]  /*d020*/  @P1 IMAD.HI.U32 R12, R7, R12, RZ ;  /* 0x0000000c070c1227 */ /* 0x001fca00078e00ff */
[----:B------:R-:W-:-:S07]  /*d030*/  @P1 SHF.R.U32.HI R7, RZ, R13, R12 ;  /* 0x0000000dff071219 */ /* 0x000fce000001160c */
.L_x_1708:
[----:B------:R-:W-:Y:S05]  /*d040*/  BSYNC B0 ;  /* 0x0000000000007941 */ /* 0x000fea0003800000 */
.L_x_1706:
[----:B------:R-:W-:-:S05]  /*d050*/  IMAD R7, R7, R11, R11 ;  /* 0x0000000b07077224 */ /* 0x000fca00078e020b */
[----:B------:R-:W-:-:S07]  /*d060*/  VIMNMX R10, R10, R7, PT ;  /* 0x000000070a0a7248 */ /* 0x000fce0003fe0100 */
.L_x_1705:
[----:B------:R-:W2:Y:S01]  /*d070*/  LDL R11, [R1+0x3c] ;  /* 0x00003c00010b7983 */ /* 0x000ea20000100800 */
[----:B------:R-:W-:Y:S01]  /*d080*/  SHF.R.S32.HI R7, RZ, 0x1f, R10 ;  /* 0x0000001fff077819 */ /* 0x000fe2000001140a */
[----:B------:R-:W-:Y:S01]  /*d090*/  ULDC UR5, c[0x0][0x9e4] ;  /* 0x0002790000057ab9 */ /* 0x000fe20000000800 */
[----:B------:R-:W-:Y:S01]  /*d0a0*/  ULDC UR4, c[0x0][0x9e4] ;  /* 0x0002790000047ab9 */ /* 0x000fe20000000800 */
[----:B------:R-:W-:Y:S01]  /*d0b0*/  ULDC UR9, c[0x0][0x9dc] ;  /* 0x0002770000097ab9 */ /* 0x000fe20000000800 */
[----:B------:R-:W-:Y:S01]  /*d0c0*/  LEA.HI R7, R7, R10, RZ, 0x7 ;  /* 0x0000000a07077211 */ /* 0x000fe200078f38ff */
[----:B------:R-:W-:Y:S01]  /*d0d0*/  ULDC UR11, c[0x0][0x9dc] ;  /* 0x00027700000b7ab9 */ /* 0x000fe20000000800 */
[----:B------:R-:W-:Y:S01]  /*d0e0*/  ULDC UR6, c[0x0][0x988] ;  /* 0x0002620000067ab9 */ /* 0x000fe20000000800 */
[----:B------:R-:W-:Y:S01]  /*d0f0*/  ULDC UR7, c[0x0][0x988] ;  /* 0x0002620000077ab9 */ /* 0x000fe20000000800 */
[----:B------:R-:W-:Y:S01]  /*d100*/  SHF.R.S32.HI R7, RZ, 0x7, R7 ;  /* 0x00000007ff077819 */ /* 0x000fe20000011407 */
[----:B------:R-:W-:Y:S01]  /*d110*/  ULDC UR8, c[0x0][0x988] ;  /* 0x0002620000087ab9 */ /* 0x000fe20000000800 */
[----:B------:R-:W-:Y:S01]  /*d120*/  ULDC UR28, c[0x0][0x9e0] ;  /* 0x00027800001c7ab9 */ /* 0x000fe20000000800 */
[----:B------:R-:W-:Y:S01]  /*d130*/  ULDC UR10, c[0x0][0x9e0] ;  /* 0x00027800000a7ab9 */ /* 0x000fe20000000800 */
        /* <DEDUP_REMOVED lines=16> */
[----:B--2---:R-:W-:-:S04]  /*d240*/  VIMNMX R11, R11, R7, !PT ;  /* 0x000000070b0b7248 */ /* 0x004fc80007fe0100 */
[----:B------:R-:W-:Y:S01]  /*d250*/  ISETP.GE.AND P1, PT, R4, R11, PT ;  /* 0x0000000b0400720c */ /* 0x000fe20003f26270 */
[----:B------:R0:W-:-:S12]  /*d260*/  STL [R1+0x28], R11 ;  /* 0x0000280b01007387 */ /* 0x0001d80000100800 */
[----:B0-----:R-:W-:Y:S05]  /*d270*/  @!P1 BRA `(.L_x_1709) ;  /* 0x0000003000309947 */ /* 0x001fea0003800000 */
[----:B------:R-:W-:-:S07]  /*d280*/  IMAD.MOV.U32 R119, RZ, RZ, RZ ;  /* 0x000000ffff777224 */ /* 0x000fce00078e00ff */
.L_x_1729:
[----:B------:R-:W2:Y:S01]  /*d290*/  LDL R10, [R1+0x2c] ;  /* 0x00002c00010a7983 */ /* 0x000ea20000100800 */
[----:B------:R-:W-:Y:S01]  /*d2a0*/  VIADD R7, R22, 0x1 ;  /* 0x0000000116077836 */ /* 0x000fe20000000000 */
[----:B------:R-:W-:Y:S05]  /*d2b0*/  YIELD ;  /* 0x0000000000007946 */ /* 0x000fea0003800000 */
[----:B------:R-:W-:-:S04]  /*d2c0*/  ISETP.NE.AND P2, PT, R7, 0x2, PT ;  /* 0x000000020700780c */ /* 0x000fc80003f45270 */
[----:B------:R-:W-:Y:S02]  /*d2d0*/  SEL R11, RZ, 0x1, P2 ;  /* 0x00000001ff0b7807 */ /* 0x000fe40001000000 */
[----:B------:R-:W-:Y:S02]  /*d2e0*/  SEL R7, R7, RZ, P2 ;  /* 0x000000ff07077207 */ /* 0x000fe40001000000 */
[----:B------:R-:W-:Y:S02]  /*d2f0*/  LOP3.LUT R20, R154, R11, RZ, 0x3c, !PT ;  /* 0x0000000b9a147212 */ /* 0x000fe400078e3cff */
[----:B--2---:R-:W-:-:S13]  /*d300*/  ISETP.NE.AND P1, PT, R10, RZ, PT ;  /* 0x000000ff0a00720c */ /* 0x004fda0003f25270 */
[----:B------:R-:W-:Y:S05]  /*d310*/  @P1 BRA `(.L_x_1710) ;  /* 0x0000000000301947 */ /* 0x000fea0003800000 */
[----:B------:R-:W-:Y:S05]  /*d320*/  @!P0 BRA `(.L_x_1711) ;  /* 0x0000000000048947 */ /* 0x000fea0003800000 */
[----:B------:R-:W-:Y:S01]  /*d330*/  BPT.TRAP 0x1 ;  /* 0x000000040000795c */ /* 0x000fe20000300000 */
.L_x_1711:
[----:B------:R-:W-:Y:S01]  /*d340*/  IMAD R11, R7, 0x8, R2 ;  /* 0x00000008070b7824 */ /* 0x000fe200078e0202 */
[----:B------:R-:W-:-:S04]  /*d350*/  SHF.L.U32 R10, R20, 0x1f, RZ ;  /* 0x0000001f140a7819 */ /* 0x000fc800000006ff */
[----:B------:R0:W1:Y:S01]  /*d360*/  SYNCS.PHASECHK.TRANS64.TRYWAIT P2, [R11+URZ+0x16830], R10 ;  /* 0x0168300a0b0075a7 */ /* 0x000062000804017f */
[----:B------:R-:W-:Y:S05]  /*d370*/  @!P0 BRA `(.L_x_1712) ;  /* 0x0000000000048947 */ /* 0x000fea0003800000 */
[----:B------:R-:W-:Y:S01]  /*d380*/  BPT.TRAP 0x1 ;  /* 0x000000040000795c */ /* 0x000fe20000300000 */
.L_x_1712:
[----:B------:R-:W-:Y:S04]  /*d390*/  BSSY B0, `(.L_x_1710) ;  /* 0x0000004000007945 */ /* 0x000fe80003800000 */
[----:B-1----:R-:W-:Y:S05]  /*d3a0*/  @P2 BRA `(.L_x_1713) ;  /* 0x0000000000082947 */ /* 0x002fea0003800000 */
[----:B------:R-:W1:Y:S02]  /*d3b0*/  SYNCS.PHASECHK.TRANS64.TRYWAIT P2, [R11+URZ+0x16830], R10 ;  /* 0x0168300a0b0075a7 */ /* 0x000e64000804017f */
[----:B-1----:R-:W-:Y:S05]  /*d3c0*/  @!P2 BRA `(.L_x_1714) ;  /* 0x0000014000b4a947 */ /* 0x002fea0003800000 */
.L_x_1713:
[----:B------:R-:W-:Y:S05]  /*d3d0*/  BSYNC B0 ;  /* 0x0000000000007941 */ /* 0x000fea0003800000 */
.L_x_1710:
[----:B------:R-:W2:Y:S01]  /*d3e0*/  LDL R12, [R1+0x30] ;  /* 0x00003000010c7983 */ /* 0x000ea20000100800 */
[----:B01----:R-:W0:Y:S01]  /*d3f0*/  S2R R10, SR_TID.X ;  /* 0x00000000000a7919 */ /* 0x003e220000002100 */
[----:B------:R-:W-:Y:S01]  /*d400*/  IMAD.MOV.U32 R11, RZ, RZ, 0x40000040 ;  /* 0x40000040ff0b7424 */ /* 0x000fe200078e00ff */
[----:B------:R-:W-:Y:S05]  /*d410*/  WARPSYNC.ALL ;  /* 0x0000000000007948 */ /* 0x000fea0003800000 */
[----:B------:R-:W-:Y:S02]  /*d420*/  R2UR UR23, R11 ;  /* 0x000000000b1772ca */ /* 0x000fe400000e0000 */
[----:B0-----:R-:W-:-:S05]  /*d430*/  SHF.R.U32.HI R10, RZ, 0x7, R10 ;  /* 0x00000007ff0a7819 */ /* 0x001fca000001160a */
[----:B------:R-:W-:Y:S02]  /*d440*/  VIADD R21, R10, 0x8 ;  /* 0x000000080a157836 */ /* 0x000fe40000000000 */
[----:B------:R-:W-:-:S05]  /*d450*/  IMAD.MOV.U32 R13, RZ, RZ, 0x40000040 ;  /* 0x40000040ff0d7424 */ /* 0x000fca00078e00ff */
[----:B------:R-:W-:Y:S01]  /*d460*/  R2UR UR19, R13 ;  /* 0x000000000d1372ca */ /* 0x000fe200000e0000 */
[----:B------:R-:W-:Y:S01]  /*d470*/  IMAD.MOV.U32 R25, RZ, RZ, 0x40000040 ;  /* 0x40000040ff197424 */ /* 0x000fe200078e00ff */
[----:B------:R-:W-:Y:S02]  /*d480*/  R2UR UR12, R8 ;  /* 0x00000000080c72ca */ /* 0x000fe400000e0000 */
[----:B------:R-:W-:Y:S02]  /*d490*/  R2UR UR13, R9 ;  /* 0x00000000090d72ca */ /* 0x000fe400000e0000 */
[C---:B------:R-:W-:Y:S02]  /*d4a0*/  R2UR UR15, R25.reuse ;  /* 0x00000000190f72ca */ /* 0x040fe400000e0000 */
[----:B------:R-:W-:Y:S01]  /*d4b0*/  R2UR UR27, R25 ;  /* 0x00000000191b72ca */ /* 0x000fe200000e0000 */
[----:B------:R0:W-:Y:S01]  /*d4c0*/  BAR.SYNC.DEFER_BLOCKING R21, 0x100 ;  /* 0x000400150000751d */ /* 0x0001e20000010000 */
[----:B--2---:R-:W-:-:S04]  /*d4d0*/  IMAD R24, R7, 0x400, R12 ;  /* 0x0000040007187824 */ /* 0x004fc800078e020c */
[----:B------:R-:W-:-:S05]  /*d4e0*/  VIADD R10, R24, 0x4 ;  /* 0x00000004180a7836 */ /* 0x000fca0000000000 */
[----:B------:R-:W-:Y:S02]  /*d4f0*/  R2UR UR22, R10 ;  /* 0x000000000a1672ca */ /* 0x000fe400000e0000 */
[----:B------:R-:W2:Y:S01]  /*d500*/  LDL.64 R10, [R1+0x20] ;  /* 0x00002000010a7983 */ /* 0x000ea20000100a00 */
[----:B------:R-:W-:-:S05]  /*d510*/  VIADD R12, R24, 0x2 ;  /* 0x00000002180c7836 */ /* 0x000fca0000000000 */
[----:B------:R-:W-:Y:S02]  /*d520*/  R2UR UR18, R12 ;  /* 0x000000000c1272ca */ /* 0x000fe400000e0000 */
[----:B------:R-:W3:Y:S01]  /*d530*/  LDL.64 R12, [R1+0x18] ;  /* 0x00001800010c7983 */ /* 0x000ee20000100a00 */
[C---:B------:R-:W-:Y:S01]  /*d540*/  R2UR UR14, R24.reuse ;  /* 0x00000000180e72ca */ /* 0x040fe200000e0000 */
[----:B------:R-:W-:-:S05]  /*d550*/  VIADD R24, R24, 0x6 ;  /* 0x0000000618187836 */ /* 0x000fca0000000000 */
[----:B------:R-:W-:Y:S02]  /*d560*/  R2UR UR26, R24 ;  /* 0x00000000181a72ca */ /* 0x000fe400000e0000 */
[----:B------:R-:W-:-:S06]  /*d570*/  WARPGROUP.ARRIVE ;  /* 0x00000000000079c5 */ /* 0x000fcc0000000000 */
[----:B------:R-:W-:Y:S03]  /*d580*/  HGMMA.64x128x16.F32.BF16 R24, gdesc[UR12], RZ, !UPT, gsb0 ;  /* 0x01e000000c1879f0 */ /* 0x000fe6000c0018ff */
[----:B------:R-:W-:Y:S02]  /*d590*/  WARPGROUP.DEPBAR.LE gsb0, 0x0 ;  /* 0x00008000000079c5 */ /* 0x000fe40000010000 */
[----:B------:R-:W-:Y:S01]  /*d5a0*/  WARPGROUP.ARRIVE ;  /* 0x00000000000079c5 */ /* 0x000fe20000000000 */
[----:B--2---:R-:W-:Y:S02]  /*d5b0*/  R2UR UR16, R10 ;  /* 0x000000000a1072ca */ /* 0x004fe400000e0000 */
[----:B------:R-:W-:-:S13]  /*d5c0*/  R2UR UR17, R11 ;  /* 0x000000000b1172ca */ /* 0x000fda00000e0000 */
[----:B------:R-:W-:Y:S01]  /*d5d0*/  HGMMA.64x128x16.F32.BF16 R24, gdesc[UR16], R24, gsb0 ;  /* 0x01e00000101879f0 */ /* 0x000fe20008001818 */
[----:B---3--:R-:W-:Y:S02]  /*d5e0*/  R2UR UR20, R12 ;  /* 0x000000000c1472ca */ /* 0x008fe400000e0000 */
        /* <DEDUP_REMOVED lines=13> */
.L_x_1716:
[----:B------:R-:W-:Y:S01]  /*d6c0*/  SHF.L.U32 R10, R154, 0x1f, RZ ;  /* 0x0000001f9a0a7819 */ /* 0x000fe200000006ff */
[----:B------:R-:W-:-:S04]  /*d6d0*/  IMAD R11, R22, 0x8, R2 ;  /* 0x00000008160b7824 */ /* 0x000fc800078e0202 */
[----:B------:R0:W1:Y:S01]  /*d6e0*/  SYNCS.PHASECHK.TRANS64.TRYWAIT P1, [R11+URZ+0x16850], R10 ;  /* 0x0168500a0b0075a7 */ /* 0x000062000802017f */
[----:B------:R-:W-:Y:S05]  /*d6f0*/  @!P0 BRA `(.L_x_1717) ;  /* 0x0000000000048947 */ /* 0x000fea0003800000 */
[----:B------:R-:W-:Y:S01]  /*d700*/  BPT.TRAP 0x1 ;  /* 0x000000040000795c */ /* 0x000fe20000300000 */
.L_x_1717:
[----:B-1----:R-:W-:Y:S05]  /*d710*/  @P1 BRA `(.L_x_1715) ;  /* 0x0000000000081947 */ /* 0x002fea0003800000 */
[----:B------:R-:W1:Y:S02]  /*d720*/  SYNCS.PHASECHK.TRANS64.TRYWAIT P1, [R11+URZ+0x16850], R10 ;  /* 0x0168500a0b0075a7 */ /* 0x000e64000802017f */
[----:B-1----:R-:W-:Y:S05]  /*d730*/  @!P1 BRA `(.L_x_1718) ;  /* 0x0000013c00ec9947 */ /* 0x002fea0003800000 */
.L_x_1715:
[----:B01----:R-:W-:Y:S01]  /*d740*/  VIADD R10, R2, 0x400 ;  /* 0x00000400020a7836 */ /* 0x003fe20000000000 */
[----:B------:R-:W-:Y:S05]  /*d750*/  WARPSYNC.ALL ;  /* 0x0000000000007948 */ /* 0x000fea0003800000 */
[----:B------:R-:W-:Y:S01]  /*d760*/  SHF.R.U32.HI R10, RZ, 0x4, R10 ;  /* 0x00000004ff0a7819 */ /* 0x000fe2000001160a */
[----:B------:R-:W-:Y:S01]  /*d770*/  IMAD.MOV.U32 R11, RZ, RZ, 0x40000040 ;  /* 0x40000040ff0b7424 */ /* 0x000fe200078e00ff */
[----:B------:R-:W-:Y:S01]  /*d780*/  WARPGROUP.ARRIVE ;  /* 0x00000000000079c5 */ /* 0x000fe20000000000 */
[----:B------:R-:W-:Y:S01]  /*d790*/  IMAD.MOV.U32 R13, RZ, RZ, 0x40000040 ;  /* 0x40000040ff0d7424 */ /* 0x000fe200078e00ff */
[----:B------:R-:W-:-:S04]  /*d7a0*/  LOP3.LUT R10, R10, 0x3fff, RZ, 0xc0, !PT ;  /* 0x00003fff0a0a7812 */ /* 0x000fc800078ec0ff */
[----:B------:R-:W0:Y:S01]  /*d7b0*/  S2R R154, SR_TID.X ;  /* 0x00000000009a7919 */ /* 0x000e220000002100 */
[----:B------:R-:W-:Y:S01]  /*d7c0*/  R2UR UR15, R11 ;  /* 0x000000000b0f72ca */ /* 0x000fe200000e0000 */
[----:B------:R-:W-:Y:S02]  /*d7d0*/  IMAD.MOV.U32 R11, RZ, RZ, 0x40000040 ;  /* 0x40000040ff0b7424 */ /* 0x000fe400078e00ff */
[----:B------:R-:W-:-:S04]  /*d7e0*/  IMAD R10, R22, 0x400, R10 ;  /* 0x00000400160a7824 */ /* 0x000fc800078e020a */
[C---:B------:R-:W-:Y:S01]  /*d7f0*/  VIADD R12, R10.reuse, 0x80 ;  /* 0x000000800a0c7836 */ /* 0x040fe20000000000 */
[----:B------:R-:W-:-:S13]  /*d800*/  R2UR UR14, R10 ;  /* 0x000000000a0e72ca */ /* 0x000fda00000e0000 */
[----:B------:R-:W-:Y:S01]  /*d810*/  HGMMA.64x64x16.F32.BF16 R88, R148, gdesc[UR12].tnspB, R88, gsb0 ;  /* 0x40e0000c94587df0 */ /* 0x000fe20008001858 */
[----:B------:R-:W-:Y:S01]  /*d820*/  R2UR UR14, R12 ;  /* 0x000000000c0e72ca */ /* 0x000fe200000e0000 */
[----:B------:R-:W-:Y:S01]  /*d830*/  VIADD R12, R10, 0x100 ;  /* 0x000001000a0c7836 */ /* 0x000fe20000000000 */
[----:B------:R-:W-:Y:S01]  /*d840*/  R2UR UR15, R13 ;  /* 0x000000000d0f72ca */ /* 0x000fe200000e0000 */
[----:B------:R-:W-:Y:S01]  /*d850*/  IMAD.MOV.U32 R13, RZ, RZ, 0x40000040 ;  /* 0x40000040ff0d7424 */ /* 0x000fe200078e00ff */
[----:B0-----:R-:W-:Y:S02]  /*d860*/  SHF.R.U32.HI R21, RZ, 0x7, R154 ;  /* 0x00000007ff157819 */ /* 0x001fe4000001169a */
[----:B------:R-:W-:Y:S01]  /*d870*/  ISETP.GE.U32.AND P1, PT, R154, 0x180, PT ;  /* 0x000001809a00780c */ /* 0x000fe20003f26070 */
        /* <DEDUP_REMOVED lines=27> */
[----:B------:R-:W-:Y:S02]  /*da30*/  IMAD.MOV.U32 R13, RZ, RZ, 0x40000040 ;  /* 0x40000040ff0d7424 */ /* 0x000fe400078e00ff */
        /* <DEDUP_REMOVED lines=9> */
[----:B------:R-:W-:Y:S01]  /*dad0*/  R2UR UR14, R10 ;  /* 0x000000000a0e72ca */ /* 0x000fe200000e0000 */
[----:B------:R-:W-:Y:S01]  /*dae0*/  VIADD R10, R21, 0x9 ;  /* 0x00000009150a7836 */ /* 0x000fe20000000000 */
[----:B------:R-:W-:-:S04]  /*daf0*/  R2UR UR15, R11 ;  /* 0x000000000b0f72ca */ /* 0x000fc800000e0000 */
[----:B------:R-:W-:Y:S01]  /*db00*/  SEL R10, R10, 0x9, !P1 ;  /* 0x000000090a0a7807 */ /* 0x000fe20004800000 */
[----:B------:R-:W-:Y:S02]  /*db10*/  WARPGROUP.DEPBAR.LE gsb0, 0x0 ;  /* 0x00008000000079c5 */ /* 0x000fe40000010000 */
[----:B------:R-:W-:-:S06]  /*db20*/  WARPGROUP.ARRIVE ;  /* 0x00000000000079c5 */ /* 0x000fcc0000000000 */
[----:B------:R-:W-:Y:S03]  /*db30*/  HGMMA.64x64x16.F32.BF16 R88, R120, gdesc[UR12].tnspB, R88, gsb0 ;  /* 0x40e0000c78587df0 */ /* 0x000fe60008001858 */
[----:B------:R-:W-:Y:S02]  /*db40*/  WARPGROUP.DEPBAR.LE gsb0, 0x0 ;  /* 0x00008000000079c5 */ /* 0x000fe40000010000 */
[----:B------:R0:W-:Y:S06]  /*db50*/  BAR.ARV R10, 0x100 ;  /* 0x0004000a0000751d */ /* 0x0001ec0000002000 */
[----:B------:R-:W-:Y:S05]  /*db60*/  @!P0 BRA `(.L_x_1719) ;  /* 0x0000000000048947 */ /* 0x000fea0003800000 */
[----:B------:R-:W-:Y:S01]  /*db70*/  BPT.TRAP 0x1 ;  /* 0x000000040000795c */ /* 0x000fe20000300000 */
.L_x_1719:
[----:B------:R-:W2:Y:S01]  /*db80*/  LDL R13, [R1+0x14] ;  /* 0x00001400010d7983 */ /* 0x000ea20000100800 */
[----:B0-----:R-:W0:Y:S03]  /*db90*/  LDC R10, c[0x0][0x448] ;  /* 0x00011200ff0a7b82 */ /* 0x001e260000000800 */
[----:B------:R-:W2:Y:S04]  /*dba0*/  LDL R12, [R1+0x34] ;  /* 0x00003400010c7983 */ /* 0x000ea80000100800 */
[----:B------:R-:W3:Y:S01]  /*dbb0*/  LDL R125, [R1] ;  /* 0x00000000017d7983 */ /* 0x000ee20000100800 */
[----:B0-----:R-:W-:-:S13]  /*dbc0*/  ISETP.NE.AND P1, PT, R10, 0x1, PT ;  /* 0x000000010a00780c */ /* 0x001fda0003f25270 */
[----:B------:R-:W0:Y:S08]  /*dbd0*/  @P1 LDC R11, c[0x0][0x44c] ;  /* 0x00011300ff0b1b82 */ /* 0x000e300000000800 */
[----:B------:R-:W1:Y:S01]  /*dbe0*/  @P1 LDC R10, c[0x0][0x450] ;  /* 0x00011400ff0a1b82 */ /* 0x000e620000000800 */
[----:B------:R-:W-:Y:S01]  /*dbf0*/  LOP3.LUT P3, RZ, R18, 0x4, RZ, 0xc0, !PT ;  /* 0x0000000412ff7812 */ /* 0x000fe2000786c0ff */
[----:B------:R-:W-:-:S02]  /*dc00*/  UMOV UR29, UR9 ;  /* 0x00000009001d7c82 */ /* 0x000fc40008000000 */
[----:B------:R-:W-:Y:S01]  /*dc10*/  ULOP3.LUT UR12, URZ, UR29, URZ, 0x33, !UPT ;  /* 0x0000001d3f0c7292 */ /* 0x000fe2000f8e333f */
[----:B--2---:R-:W-:-:S04]  /*dc20*/  IMAD.IADD R122, R12, 0x1, R13 ;  /* 0x000000010c7a7824 */ /* 0x004fc800078e020d */
[----:B0-----:R-:W-:-:S05]  /*dc30*/  @P1 IMAD.HI.U32 R11, R122, R11, RZ ;  /* 0x0000000b7a0b1227 */ /* 0x001fca00078e00ff */
[----:B-1----:R-:W-:Y:S01]  /*dc40*/  @P1 SHF.R.U32.HI R122, RZ, R10, R11 ;  /* 0x0000000aff7a1219 */ /* 0x002fe2000001160b */
[----:B------:R-:W-:Y:S02]  /*dc50*/  IMAD R10, R7, 0x8, R2 ;  /* 0x00000008070a7824 */ /* 0x000fe400078e0202 */
[----:B------:R-:W-:Y:S02]  /*dc60*/  IMAD.U32 R11, RZ, RZ, UR38 ;  /* 0x00000026ff0b7e24 */ /* 0x000fe4000f8e00ff */
[----:B------:R-:W-:Y:S01]  /*dc70*/  VIADD R10, R10, 0x16840 ;  /* 0x000168400a0a7836 */ /* 0x000fe20000000000 */
[----:B------:R-:W0:Y:S04]  /*dc80*/  SHFL.IDX PT, R123, R122, RZ, 0x1c1f ;  /* 0x001c1fff7a7b7589 */ /* 0x000e2800000e0000 */
[----:B------:R-:W-:-:S04]  /*dc90*/  PRMT R10, R11, 0x654, R10 ;  /* 0x000006540b0a7816 */ /* 0x000fc8000000000a */
[----:B------:R1:W-:Y:S02]  /*dca0*/  SYNCS.ARRIVE.TRANS64.RED.A1T0 RZ, [R10+URZ], RZ ;  /* 0x000000ff0aff79a7 */ /* 0x0003e4000810043f */
[----:B-1----:R-:W-:-:S05]  /*dcb0*/  IMAD.SHL.U32 R10, R4, 0x80, RZ ;  /* 0x00000080040a7824 */ /* 0x002fca00078e00ff */
[----:B------:R-:W-:-:S04]  /*dcc0*/  IADD3 R13, -R155, 0x1, -R10 ;  /* 0x000000019b0d7810 */ /* 0x000fc80007ffe90a */
[----:B---3--:R-:W-:-:S05]  /*dcd0*/  IADD3 R13, -R156, R13, R125 ;  /* 0x0000000d9c0d7210 */ /* 0x008fca0007ffe17d */
[C---:B------:R-:W-:Y:S02]  /*dce0*/  VIADD R21, R13.reuse, UR28 ;  /* 0x0000001c0d157c36 */ /* 0x040fe40008000000 */
[----:B------:R-:W-:Y:S02]  /*dcf0*/  VIADD R13, R13, UR12 ;  /* 0x0000000c0d0d7c36 */ /* 0x000fe40008000000 */
[--C-:B0-----:R-:W-:Y:S02]  /*dd00*/  IMAD.IADD R12, R21, 0x1, R123.reuse ;  /* 0x00000001150c7824 */ /* 0x101fe400078e027b */
[----:B------:R-:W-:Y:S01]  /*dd10*/  IMAD.IADD R11, R13, 0x1, R123 ;  /* 0x000000010d0b7824 */ /* 0x000fe200078e027b */
[----:B------:R-:W-:Y:S06]  /*dd20*/  @!P3 BRA `(.L_x_1720) ;  /* 0x000000000058b947 */ /* 0x000fec0003800000 */
[----:B------:R-:W-:Y:S01]  /*dd30*/  IADD3 R123, -R156, R125, R123 ;  /* 0x0000007d9c7b7210 */ /* 0x000fe20007ffe17b */
[----:B------:R-:W-:Y:S03]  /*dd40*/  BSSY B0, `(.L_x_1721) ;  /* 0x0000010000007945 */ /* 0x000fe60003800000 */
        /* <DEDUP_REMOVED lines=10> */
.L_x_1722:
[----:B------:R-:W-:-:S05]  /*ddf0*/  IMAD.U32 R124, RZ, RZ, UR5 ;  /* 0x00000005ff7c7e24 */ /* 0x000fca000f8e00ff */
[----:B------:R-:W-:-:S13]  /*de00*/  ISETP.NE.AND P1, PT, R124, 0x1, PT ;  /* 0x000000017c00780c */ /* 0x000fda0003f25270 */
[----:B------:R-:W0:Y:S02]  /*de10*/  @P1 LDC.64 R120, c[0x0][0x9e8] ;  /* 0x00027a00ff781b82 */ /* 0x000e240000000a00 */
[----:B0-----:R-:W-:-:S05]  /*de20*/  @P1 IMAD.HI.U32 R120, R123, R120, RZ ;  /* 0x000000787b781227 */ /* 0x001fca00078e00ff */
[----:B------:R-:W-:-:S07]  /*de30*/  @P1 SHF.R.U32.HI R123, RZ, R121, R120 ;  /* 0x00000079ff7b1219 */ /* 0x000fce0000011678 */
.L_x_1723:
[----:B------:R-:W-:Y:S05]  /*de40*/  BSYNC B0 ;  /* 0x0000000000007941 */ /* 0x000fea0003800000 */
.L_x_1721:
[----:B------:R-:W-:-:S04]  /*de50*/  IMAD R123, R123, R124, -R10 ;  /* 0x0000007c7b7b7224 */ /* 0x000fc800078e0a0a */
[----:B------:R-:W-:-:S05]  /*de60*/  IMAD.IADD R123, R123, 0x1, -R155 ;  /* 0x000000017b7b7824 */ /* 0x000fca00078e0a9b */
[----:B------:R-:W-:Y:S02]  /*de70*/  VIMNMX R11, R11, R123, !PT ;  /* 0x0000007b0b0b7248 */ /* 0x000fe40007fe0100 */
[----:B------:R-:W-:-:S07]  /*de80*/  VIADDMNMX R12, R123, R124, R12, PT ;  /* 0x0000007c7b0c7246 */ /* 0x000fce000380010c */
.L_x_1720:
[----:B------:R-:W-:Y:S01]  /*de90*/  ISETP.GT.AND P5, PT, R4, -0x1, PT ;  /* 0xffffffff0400780c */ /* 0x000fe20003fa4270 */
[----:B------:R-:W0:Y:S03]  /*dea0*/  SHFL.IDX PT, R122, R122, 0x1, 0x1c1f ;  /* 0x003c1f007a7a7f89 */ /* 0x000e2600000e0000 */
[C---:B------:R-:W-:Y:S02]  /*deb0*/  ISETP.GT.AND P2, PT, R11.reuse, RZ, P5 ;  /* 0x000000ff0b00720c */ /* 0x040fe40002f44270 */
[----:B------:R-:W-:Y:S02]  /*dec0*/  ISETP.GT.AND P1, PT, R11, 0x1, P5 ;  /* 0x000000010b00780c */ /* 0x000fe40002f24270 */
[C---:B------:R-:W-:Y:S02]  /*ded0*/  ISETP.LT.OR P2, PT, R12.reuse, 0x1, P2 ;  /* 0x000000010c00780c */ /* 0x040fe40001741670 */
[----:B------:R-:W-:-:S02]  /*dee0*/  ISETP.LT.OR P1, PT, R12, 0x2, P1 ;  /* 0x000000020c00780c */ /* 0x000fc40000f21670 */
[----:B------:R-:W-:Y:S02]  /*def0*/  FSEL R24, R24, -INF , !P2 ;  /* 0xff80000018187808 */ /* 0x000fe40005000000 */
[----:B------:R-:W-:Y:S02]  /*df00*/  FSEL R25, R25, -INF , !P1 ;  /* 0xff80000019197808 */ /* 0x000fe40004800000 */
[C---:B------:R-:W-:Y:S02]  /*df10*/  ISETP.GT.AND P2, PT, R11.reuse, 0x8, P5 ;  /* 0x000000080b00780c */ /* 0x040fe40002f44270 */
[----:B------:R-:W-:Y:S02]  /*df20*/  ISETP.GT.AND P1, PT, R11, 0x9, P5 ;  /* 0x000000090b00780c */ /* 0x000fe40002f24270 */
[C---:B------:R-:W-:Y:S02]  /*df30*/  ISETP.LT.OR P2, PT, R12.reuse, 0x9, P2 ;  /* 0x000000090c00780c */ /* 0x040fe40001741670 */
[----:B------:R-:W-:-:S02]  /*df40*/  ISETP.LT.OR P1, PT, R12, 0xa, P1 ;  /* 0x0000000a0c00780c */ /* 0x000fc40000f21670 */
[----:B------:R-:W-:Y:S01]  /*df50*/  FSEL R28, R28, -INF , !P2 ;  /* 0xff8000001c1c7808 */ /* 0x000fe20005000000 */
[----:B0-----:R-:W-:Y:S01]  /*df60*/  IMAD.IADD R21, R21, 0x1, R122 ;  /* 0x0000000115157824 */ /* 0x001fe200078e027a */
[----:B------:R-:W-:Y:S02]  /*df70*/  FSEL R29, R29, -INF , !P1 ;  /* 0xff8000001d1d7808 */ /* 0x000fe40004800000 */
[C---:B------:R-:W-:Y:S02]  /*df80*/  ISETP.GT.AND P2, PT, R11.reuse, 0x10, P5 ;  /* 0x000000100b00780c */ /* 0x040fe40002f44270 */
        /* <DEDUP_REMOVED lines=78> */
[----:B------:R-:W-:Y:S01]  /*e470*/  ISETP.GT.AND P1, PT, R11, 0x79, P5 ;  /* 0x000000790b00780c */ /* 0x000fe20002f24270 */
[----:B------:R-:W-:Y:S01]  /*e480*/  IMAD.IADD R11, R13, 0x1, R122 ;  /* 0x000000010d0b7824 */ /* 0x000fe200078e027a */
[C---:B------:R-:W-:Y:S02]  /*e490*/  ISETP.LT.OR P2, PT, R12.reuse, 0x79, P2 ;  /* 0x000000790c00780c */ /* 0x040fe40001741670 */
[----:B------:R-:W-:-:S02]  /*e4a0*/  ISETP.LT.OR P1, PT, R12, 0x7a, P1 ;  /* 0x0000007a0c00780c */ /* 0x000fc40000f21670 */
[----:B------:R-:W-:Y:S02]  /*e4b0*/  FSEL R84, R84, -INF , !P2 ;  /* 0xff80000054547808 */ /* 0x000fe40005000000 */
[----:B------:R-:W-:Y:S01]  /*e4c0*/  FSEL R85, R85, -INF , !P1 ;  /* 0xff80000055557808 */ /* 0x000fe20004800000 */
[----:B------:R-:W-:Y:S08]  /*e4d0*/  @!P3 BRA `(.L_x_1724) ;  /* 0x000000000058b947 */ /* 0x000ff00003800000 */
        /* <DEDUP_REMOVED lines=12> */
.L_x_1726:
[----:B------:R-:W-:-:S05]  /*e5a0*/  IMAD.U32 R120, RZ, RZ, UR5 ;  /* 0x00000005ff787e24 */ /* 0x000fca000f8e00ff */
[----:B------:R-:W-:-:S13]  /*e5b0*/  ISETP.NE.AND P1, PT, R120, 0x1, PT ;  /* 0x000000017800780c */ /* 0x000fda0003f25270 */
[----:B------:R-:W0:Y:S02]  /*e5c0*/  @P1 LDC.64 R12, c[0x0][0x9e8] ;  /* 0x00027a00ff0c1b82 */ /* 0x000e240000000a00 */
[----:B0-----:R-:W-:-:S05]  /*e5d0*/  @P1 IMAD.HI.U32 R12, R122, R12, RZ ;  /* 0x0000000c7a0c1227 */ /* 0x001fca00078e00ff */
[----:B------:R-:W-:-:S07]  /*e5e0*/  @P1 SHF.R.U32.HI R122, RZ, R13, R12 ;  /* 0x0000000dff7a1219 */ /* 0x000fce000001160c */
.L_x_1727:
[----:B------:R-:W-:Y:S05]  /*e5f0*/  BSYNC B0 ;  /* 0x0000000000007941 */ /* 0x000fea0003800000 */
.L_x_1725:
[----:B------:R-:W-:-:S04]  /*e600*/  IMAD R10, R122, R120, -R10 ;  /* 0x000000787a0a7224 */ /* 0x000fc800078e0a0a */
[----:B------:R-:W-:-:S05]  /*e610*/  IMAD.IADD R10, R10, 0x1, -R155 ;  /* 0x000000010a0a7824 */ /* 0x000fca00078e0a9b */
[----:B------:R-:W-:Y:S02]  /*e620*/  VIMNMX R11, R11, R10, !PT ;  /* 0x0000000a0b0b7248 */ /* 0x000fe40007fe0100 */
[----:B------:R-:W-:-:S07]  /*e630*/  VIADDMNMX R21, R10, R120, R21, PT ;  /* 0x000000780a157246 */ /* 0x000fce0003800115 */
.L_x_1724:
[C---:B------:R-:W-:Y:S01]  /*e640*/  ISETP.GT.AND P1, PT, R11.reuse, 0x1, P5 ;  /* 0x000000010b00780c */ /* 0x040fe20002f24270 */
[----:B------:R-:W-:Y:S01]  /*e650*/  UMOV UR30, UR7 ;  /* 0x00000007001e7c82 */ /* 0x000fe20008000000 */
[----:B------:R-:W-:Y:S02]  /*e660*/  ISETP.GT.AND P2, PT, R11, 0x8, P5 ;  /* 0x000000080b00780c */ /* 0x000fe40002f44270 */
[C---:B------:R-:W-:Y:S02]  /*e670*/  ISETP.LT.OR P1, PT, R21.reuse, 0x2, P1 ;  /* 0x000000021500780c */ /* 0x040fe40000f21670 */
[----:B------:R-:W-:Y:S02]  /*e680*/  ISETP.LT.OR P2, PT, R21, 0x9, P2 ;  /* 0x000000091500780c */ /* 0x000fe40001741670 */
[----:B------:R-:W-:Y:S02]  /*e690*/  FSEL R27, R27, -INF , !P1 ;  /* 0xff8000001b1b7808 */ /* 0x000fe40004800000 */
[----:B------:R-:W-:-:S02]  /*e6a0*/  ISETP.GT.AND P1, PT, R11, 0x9, P5 ;  /* 0x000000090b00780c */ /* 0x000fc40002f24270 */
[----:B------:R-:W-:Y:S02]  /*e6b0*/  FSEL R30, R30, -INF , !P2 ;  /* 0xff8000001e1e7808 */ /* 0x000fe40005000000 */
[----:B------:R-:W-:Y:S02]  /*e6c0*/  ISETP.LT.OR P1, PT, R21, 0xa, P1 ;  /* 0x0000000a1500780c */ /* 0x000fe40000f21670 */
[----:B------:R-:W-:Y:S02]  /*e6d0*/  ISETP.GT.AND P2, PT, R11, 0x10, P5 ;  /* 0x000000100b00780c */ /* 0x000fe40002f44270 */
[----:B------:R-:W-:Y:S02]  /*e6e0*/  FSEL R31, R31, -INF , !P1 ;  /* 0xff8000001f1f7808 */ /* 0x000fe40004800000 */
[----:B------:R-:W-:Y:S02]  /*e6f0*/  ISETP.GT.AND P1, PT, R11, 0x11, P5 ;  /* 0x000000110b00780c */ /* 0x000fe40002f24270 */
[----:B------:R-:W-:-:S02]  /*e700*/  ISETP.LT.OR P2, PT, R21, 0x11, P2 ;  /* 0x000000111500780c */ /* 0x000fc40001741670 */
[----:B------:R-:W-:Y:S02]  /*e710*/  ISETP.LT.OR P1, PT, R21, 0x12, P1 ;  /* 0x000000121500780c */ /* 0x000fe40000f21670 */
[----:B------:R-:W-:Y:S02]  /*e720*/  FSEL R34, R34, -INF , !P2 ;  /* 0xff80000022227808 */ /* 0x000fe40005000000 */
[----:B------:R-:W-:Y:S02]  /*e730*/  FSEL R35, R35, -INF , !P1 ;  /* 0xff80000023237808 */ /* 0x000fe40004800000 */
[C---:B------:R-:W-:Y:S02]  /*e740*/  ISETP.GT.AND P2, PT, R11.reuse, 0x18, P5 ;  /* 0x000000180b00780c */ /* 0x040fe40002f44270 */
        /* <DEDUP_REMOVED lines=55> */
[----:B------:R-:W-:-:S02]  /*eac0*/  LOP3.LUT R18, R18, 0xbfffffff, RZ, 0xc0, !PT ;  /* 0xbfffffff12127812 */ /* 0x000fc400078ec0ff */
[C---:B------:R-:W-:Y:S02]  /*ead0*/  ISETP.LT.OR P2, PT, R21.reuse, 0x61, P2 ;  /* 0x000000611500780c */ /* 0x040fe40001741670 */
[----:B------:R-:W-:Y:S02]  /*eae0*/  ISETP.LT.OR P1, PT, R21, 0x62, P1 ;  /* 0x000000621500780c */ /* 0x000fe40000f21670 */
[----:B------:R-:W-:Y:S02]  /*eaf0*/  FMNMX.FTZ R10, R24, R3, !PT ;  /* 0x00000003180a7209 */ /* 0x000fe40007810000 */
[----:B------:R-:W-:Y:S02]  /*eb00*/  @P0 LOP3.LUT R18, R18, 0x40000000, RZ, 0xfc, !PT ;  /* 0x4000000012120812 */ /* 0x000fe400078efcff */
[----:B------:R-:W-:Y:S02]  /*eb10*/  FSEL R74, R74, -INF , !P2 ;  /* 0xff8000004a4a7808 */ /* 0x000fe40005000000 */
[----:B------:R-:W-:-:S02]  /*eb20*/  FSEL R75, R75, -INF , !P1 ;  /* 0xff8000004b4b7808 */ /* 0x000fc40004800000 */
[C---:B------:R-:W-:Y:S02]  /*eb30*/  ISETP.GT.AND P4, PT, R11.reuse, 0x68, P5 ;  /* 0x000000680b00780c */ /* 0x040fe40002f84270 */
[C---:B------:R-:W-:Y:S02]  /*eb40*/  ISETP.GT.AND P6, PT, R11.reuse, 0x69, P5 ;  /* 0x000000690b00780c */ /* 0x040fe40002fc4270 */
[C---:B------:R-:W-:Y:S02]  /*eb50*/  ISETP.GT.AND P3, PT, R11.reuse, 0x70, P5 ;  /* 0x000000700b00780c */ /* 0x040fe40002f64270 */
[C---:B------:R-:W-:Y:S02]  /*eb60*/  ISETP.GT.AND P2, PT, R11.reuse, 0x71, P5 ;  /* 0x000000710b00780c */ /* 0x040fe40002f44270 */
[C---:B------:R-:W-:Y:S02]  /*eb70*/  ISETP.GT.AND P1, PT, R11.reuse, 0x78, P5 ;  /* 0x000000780b00780c */ /* 0x040fe40002f24270 */
[----:B------:R-:W-:-:S02]  /*eb80*/  ISETP.GT.AND P0, PT, R11, RZ, P5 ;  /* 0x000000ff0b00720c */ /* 0x000fc40002f04270 */
[----:B------:R-:W-:Y:S02]  /*eb90*/  ISETP.GT.AND P5, PT, R11, 0x79, P5 ;  /* 0x000000790b00780c */ /* 0x000fe40002fa4270 */
[----:B------:R-:W-:Y:S02]  /*eba0*/  FMNMX.FTZ R11, R25, R10, !PT ;  /* 0x0000000a190b7209 */ /* 0x000fe40007810000 */
[----:B------:R-:W-:Y:S02]  /*ebb0*/  ISETP.LT.OR P4, PT, R21, 0x69, P4 ;  /* 0x000000691500780c */ /* 0x000fe40002781670 */
[----:B------:R-:W-:Y:S02]  /*ebc0*/  FMNMX.FTZ R10, R28, R11, !PT ;  /* 0x0000000b1c0a7209 */ /* 0x000fe40007810000 */
[----:B------:R-:W-:Y:S02]  /*ebd0*/  LOP3.LUT R18, R18, 0xfffffffd, RZ, 0xc0, !PT ;  /* 0xfffffffd12127812 */ /* 0x000fe400078ec0ff */
[----:B------:R-:W-:-:S02]  /*ebe0*/  FMNMX.FTZ R11, R29, R10, !PT ;  /* 0x0000000a1d0b7209 */ /* 0x000fc40007810000 */
[----:B------:R-:W-:Y:S02]  /*ebf0*/  ISETP.LT.OR P0, PT, R21, 0x1, P0 ;  /* 0x000000011500780c */ /* 0x000fe40000701670 */
[----:B------:R-:W-:Y:S02]  /*ec00*/  FMNMX.FTZ R10, R32, R11, !PT ;  /* 0x0000000b200a7209 */ /* 0x000fe40007810000 */
[----:B------:R-:W-:Y:S02]  /*ec10*/  FSEL R26, R26, -INF , !P0 ;  /* 0xff8000001a1a7808 */ /* 0x000fe40004000000 */
[----:B------:R-:W-:Y:S02]  /*ec20*/  FMNMX.FTZ R11, R33, R10, !PT ;  /* 0x0000000a210b7209 */ /* 0x000fe40007810000 */
[----:B------:R-:W-:Y:S02]  /*ec30*/  @P4 LOP3.LUT R18, R18, 0x2, RZ, 0xfc, !PT ;  /* 0x0000000212124812 */ /* 0x000fe400078efcff */
[----:B------:R-:W-:-:S02]  /*ec40*/  FMNMX.FTZ R10, R36, R11, !PT ;  /* 0x0000000b240a7209 */ /* 0x000fc40007810000 */
[----:B------:R-:W-:Y:S02]  /*ec50*/  ISETP.LT.OR P4, PT, R21, 0x6a, P6 ;  /* 0x0000006a1500780c */ /* 0x000fe40003781670 */
[----:B------:R-:W-:Y:S02]  /*ec60*/  FMNMX.FTZ R11, R37, R10, !PT ;  /* 0x0000000a250b7209 */ /* 0x000fe40007810000 */
[----:B------:R-:W-:Y:S02]  /*ec70*/  ISETP.LT.OR P3, PT, R21, 0x71, P3 ;  /* 0x000000711500780c */ /* 0x000fe40001f61670 */
[----:B------:R-:W-:Y:S02]  /*ec80*/  FMNMX.FTZ R10, R40, R11, !PT ;  /* 0x0000000b280a7209 */ /* 0x000fe40007810000 */
[----:B------:R-:W-:Y:S02]  /*ec90*/  FSEL R79, R79, -INF , !P4 ;  /* 0xff8000004f4f7808 */ /* 0x000fe40006000000 */
[----:B------:R-:W-:-:S02]  /*eca0*/  FMNMX.FTZ R11, R41, R10, !PT ;  /* 0x0000000a290b7209 */ /* 0x000fc40007810000 */
[----:B------:R-:W-:Y:S02]  /*ecb0*/  ISETP.LT.OR P2, PT, R21, 0x72, P2 ;  /* 0x000000721500780c */ /* 0x000fe40001741670 */
[----:B------:R-:W-:Y:S02]  /*ecc0*/  FMNMX.FTZ R10, R44, R11, !PT ;  /* 0x0000000b2c0a7209 */ /* 0x000fe40007810000 */
[----:B------:R-:W-:Y:S02]  /*ecd0*/  FSEL R82, R82, -INF , !P3 ;  /* 0xff80000052527808 */ /* 0x000fe40005800000 */
[----:B------:R-:W-:Y:S02]  /*ece0*/  FMNMX.FTZ R11, R45, R10, !PT ;  /* 0x0000000a2d0b7209 */ /* 0x000fe40007810000 */
[----:B------:R-:W-:Y:S02]  /*ecf0*/  ISETP.LT.OR P1, PT, R21, 0x79, P1 ;  /* 0x000000791500780c */ /* 0x000fe40000f21670 */
[----:B------:R-:W-:-:S02]  /*ed00*/  FMNMX.FTZ R10, R48, R11, !PT ;  /* 0x0000000b300a7209 */ /* 0x000fc40007810000 */
[----:B------:R-:W-:Y:S02]  /*ed10*/  FSEL R83, R83, -INF , !P2 ;  /* 0xff80000053537808 */ /* 0x000fe40005000000 */
[----:B------:R-:W-:Y:S02]  /*ed20*/  FMNMX.FTZ R11, R49, R10, !PT ;  /* 0x0000000a310b7209 */ /* 0x000fe40007810000 */
[----:B------:R-:W-:Y:S02]  /*ed30*/  ISETP.LT.OR P5, PT, R21, 0x7a, P5 ;  /* 0x0000007a1500780c */ /* 0x000fe40002fa1670 */
[----:B------:R-:W-:Y:S02]  /*ed40*/  FMNMX.FTZ R10, R52, R11, !PT ;  /* 0x0000000b340a7209 */ /* 0x000fe40007810000 */
[----:B------:R-:W-:Y:S02]  /*ed50*/  FSEL R86, R86, -INF , !P1 ;  /* 0xff80000056567808 */ /* 0x000fe40004800000 */
[----:B------:R-:W-:-:S02]  /*ed60*/  FMNMX.FTZ R11, R53, R10, !PT ;  /* 0x0000000a350b7209 */ /* 0x000fc40007810000 */
[----:B------:R-:W-:Y:S02]  /*ed70*/  FSEL R87, R87, -INF , !P5 ;  /* 0xff80000057577808 */ /* 0x000fe40006800000 */
[----:B------:R-:W-:Y:S02]  /*ed80*/  FMNMX.FTZ R10, R56, R11, !PT ;  /* 0x0000000b380a7209 */ /* 0x000fe40007810000 */
[----:B------:R-:W-:Y:S02]  /*ed90*/  LOP3.LUT P0, RZ, R18, 0x40000000, RZ, 0xc0, !PT ;  /* 0x4000000012ff7812 */ /* 0x000fe4000780c0ff */
        /* <DEDUP_REMOVED lines=16> */
[----:B0-----:R-:W-:Y:S02]  /*eea0*/  FMNMX.FTZ R13, R12, R11, !PT ;  /* 0x0000000b0c0d7209 */ /* 0x001fe40007810000 */
[----:B------:R-:W-:-:S03]  /*eeb0*/  FMNMX.FTZ R12, R26, R0, !PT ;  /* 0x000000001a0c7209 */ /* 0x000fc60007810000 */
[----:B------:R-:W0:Y:S02]  /*eec0*/  SHFL.BFLY PT, R10, R13, 0x1, 0x1f ;  /* 0x0c201f000d0a7f89 */ /* 0x000e2400000e0000 */
[----:B0-----:R-:W-:-:S04]  /*eed0*/  FMNMX.FTZ R10, R13, R10, !PT ;  /* 0x0000000a0d0a7209 */ /* 0x001fc80007810000 */
[C---:B------:R-:W-:Y:S01]  /*eee0*/  FSETP.NEU.FTZ.AND P6, PT, R10.reuse, -INF , PT ;  /* 0xff8000000a00780b */ /* 0x040fe20003fdd000 */
[----:B------:R-:W-:-:S03]  /*eef0*/  FMUL.FTZ R11, R10, UR30 ;  /* 0x0000001e0a0b7c20 */ /* 0x000fc60008410000 */
[----:B------:R-:W-:Y:S02]  /*ef00*/  FSEL R120, R10, RZ, P6 ;  /* 0x000000ff0a787208 */ /* 0x000fe40003000000 */
[----:B------:R-:W-:Y:S02]  /*ef10*/  FSEL R11, R11, RZ, P6 ;  /* 0x000000ff0b0b7208 */ /* 0x000fe40003000000 */
[----:B------:R-:W-:Y:S01]  /*ef20*/  LOP3.LUT P6, RZ, R18, 0x2, RZ, 0xc0, !PT ;  /* 0x0000000212ff7812 */ /* 0x000fe200078cc0ff */
[----:B------:R-:W-:Y:S02]  /*ef30*/  FADD.FTZ R3, -R120, R3 ;  /* 0x0000000378037221 */ /* 0x000fe40000010100 */
        /* <DEDUP_REMOVED lines=32> */
[----:B------:R-:W-:Y:S01]  /*f140*/  FMNMX.FTZ R11, R27, R12, !PT ;  /* 0x0000000c1b0b7209 */ /* 0x000fe20007810000 */
[----:B------:R-:W-:Y:S01]  /*f150*/  FMUL.FTZ R13, R3, UR30 ;  /* 0x0000001e030d7c20 */ /* 0x000fe20008410000 */
[----:B------:R-:W-:Y:S01]  /*f160*/  FSEL R78, R78, -INF , !P6 ;  /* 0xff8000004e4e7808 */ /* 0x000fe20007000000 */
        /* <DEDUP_REMOVED lines=45> */
[----:B------:R-:W-:Y:S02]  /*f440*/  MUFU.EX2 R53, R53 ;  /* 0x0000003500357308 */ /* 0x000fe40000000800 */
[----:B------:R-:W0:Y:S06]  /*f450*/  SHFL.BFLY PT, R12, R11, 0x2, 0x1f ;  /* 0x0c401f000b0c7f89 */ /* 0x000e2c00000e0000 */
[----:B------:R-:W-:Y:S08]  /*f460*/  MUFU.EX2 R56, R56 ;  /* 0x0000003800387308 */ /* 0x000ff00000000800 */
[----:B------:R-:W-:Y:S08]  /*f470*/  MUFU.EX2 R57, R57 ;  /* 0x0000003900397308 */ /* 0x000ff00000000800 */
[----:B------:R-:W-:Y:S01]  /*f480*/  MUFU.EX2 R60, R60 ;  /* 0x0000003c003c7308 */ /* 0x000fe20000000800 */
[----:B0-----:R-:W-:-:S05]  /*f490*/  FMNMX.FTZ R11, R11, R12, !PT ;  /* 0x0000000c0b0b7209 */ /* 0x001fca0007810000 */
[----:B------:R-:W0:Y:S02]  /*f4a0*/  SHFL.BFLY PT, R12, R11, 0x1, 0x1f ;  /* 0x0c201f000b0c7f89 */ /* 0x000e2400000e0000 */
[----:B------:R-:W-:Y:S08]  /*f4b0*/  MUFU.EX2 R61, R61 ;  /* 0x0000003d003d7308 */ /* 0x000ff00000000800 */
[----:B------:R-:W-:Y:S08]  /*f4c0*/  MUFU.EX2 R64, R64 ;  /* 0x0000004000407308 */ /* 0x000ff00000000800 */
[----:B------:R-:W-:Y:S01]  /*f4d0*/  MUFU.EX2 R65, R65 ;  /* 0x0000004100417308 */ /* 0x000fe20000000800 */
[----:B0-----:R-:W-:-:S07]  /*f4e0*/  FMNMX.FTZ R11, R11, R12, !PT ;  /* 0x0000000c0b0b7209 */ /* 0x001fce0007810000 */
[----:B------:R-:W-:Y:S01]  /*f4f0*/  MUFU.EX2 R68, R68 ;  /* 0x0000004400447308 */ /* 0x000fe20000000800 */
[----:B------:R-:W-:-:S04]  /*f500*/  FSETP.NEU.FTZ.AND P1, PT, R11, -INF , PT ;  /* 0xff8000000b00780b */ /* 0x000fc80003f3d000 */
[----:B------:R-:W-:-:S03]  /*f510*/  FSEL R12, R11, RZ, P1 ;  /* 0x000000ff0b0c7208 */ /* 0x000fc60000800000 */
[----:B------:R-:W-:Y:S02]  /*f520*/  MUFU.EX2 R69, R69 ;  /* 0x0000004500457308 */ /* 0x000fe40000000800 */
[----:B------:R-:W-:Y:S01]  /*f530*/  FADD.FTZ R12, -R12, R0 ;  /* 0x000000000c0c7221 */ /* 0x000fe20000010100 */
[----:B------:R-:W-:-:S05]  /*f540*/  FMUL.FTZ R0, R11, UR30 ;  /* 0x0000001e0b007c20 */ /* 0x000fca0008410000 */
[----:B------:R-:W-:Y:S01]  /*f550*/  MUFU.EX2 R72, R72 ;  /* 0x0000004800487308 */ /* 0x000fe20000000800 */
[----:B------:R-:W-:-:S05]  /*f560*/  FSEL R3, R0, RZ, P1 ;  /* 0x000000ff00037208 */ /* 0x000fca0000800000 */
        /* <DEDUP_REMOVED lines=32> */
[----:B------:R-:W-:Y:S01]  /*f770*/  FMUL.FTZ R3, R12, UR30 ;  /* 0x0000001e0c037c20 */ /* 0x000fe20008410000 */
[----:B------:R-:W0:Y:S08]  /*f780*/  MUFU.EX2 R0, R13 ;  /* 0x0000000d00007308 */ /* 0x000e300000000800 */
[----:B------:R-:W-:Y:S08]  /*f790*/  MUFU.EX2 R26, R26 ;  /* 0x0000001a001a7308 */ /* 0x000ff00000000800 */
[----:B------:R-:W1:Y:S01]  /*f7a0*/  MUFU.EX2 R3, R3 ;  /* 0x0000000300037308 */ /* 0x000e620000000800 */
[----:B0-----:R-:W-:-:S04]  /*f7b0*/  FFMA.FTZ R6, R0, R6, R24 ;  /* 0x0000000600067223 */ /* 0x001fc80000010018 */
[----:B------:R-:W-:-:S03]  /*f7c0*/  FADD.FTZ R6, R25, R6 ;  /* 0x0000000619067221 */ /* 0x000fc60000010000 */
[----:B------:R-:W0:Y:S08]  /*f7d0*/  MUFU.EX2 R27, R27 ;  /* 0x0000001b001b7308 */ /* 0x000e300000000800 */
[----:B------:R-:W2:Y:S01]  /*f7e0*/  MUFU.EX2 R30, R30 ;  /* 0x0000001e001e7308 */ /* 0x000ea20000000800 */
[----:B-1----:R-:W-:-:S07]  /*f7f0*/  FFMA.FTZ R5, R3, R5, R26 ;  /* 0x0000000503057223 */ /* 0x002fce000001001a */
        /* <DEDUP_REMOVED lines=99> */
.L_x_1728:
[----:B------:R-:W2:Y:S01]  /*fe30*/  LDL R21, [R1+0x28] ;  /* 0x0000280001157983 */ /* 0x000ea20000100800 */
[----:B------:R-:W-:Y:S02]  /*fe40*/  IMAD R12, R22, 0x8, R2 ;  /* 0x00000008160c7824 */ /* 0x000fe400078e0202 */
[-C--:B------:R-:W-:Y:S01]  /*fe50*/  FMUL.FTZ R88, R88, R0.reuse ;  /* 0x0000000058587220 */ /* 0x080fe20000410000 */
[----:B------:R-:W-:Y:S02]  /*fe60*/  IMAD.U32 R13, RZ, RZ, UR38 ;  /* 0x00000026ff0d7e24 */ /* 0x000fe4000f8e00ff */
[-C--:B------:R-:W-:Y:S01]  /*fe70*/  FMUL.FTZ R89, R89, R0.reuse ;  /* 0x0000000059597220 */ /* 0x080fe20000410000 */
[----:B------:R-:W-:Y:S02]  /*fe80*/  VIADD R12, R12, 0x16860 ;  /* 0x000168600c0c7836 */ /* 0x000fe40000000000 */
[-C--:B------:R-:W-:Y:S01]  /*fe90*/  FMUL.FTZ R92, R92, R0.reuse ;  /* 0x000000005c5c7220 */ /* 0x080fe20000410000 */
[-C--:B------:R-:W-:Y:S01]  /*fea0*/  FMUL.FTZ R93, R93, R0.reuse ;  /* 0x000000005d5d7220 */ /* 0x080fe20000410000 */
[-C--:B------:R-:W-:Y:S01]  /*feb0*/  FMUL.FTZ R96, R96, R0.reuse ;  /* 0x0000000060607220 */ /* 0x080fe20000410000 */
[-C--:B------:R-:W-:Y:S01]  /*fec0*/  FMUL.FTZ R97, R97, R0.reuse ;  /* 0x0000000061617220 */ /* 0x080fe20000410000 */
[----:B------:R-:W-:Y:S01]  /*fed0*/  PRMT R12, R13, 0x654, R12 ;  /* 0x000006540d0c7816 */ /* 0x000fe2000000000c */
[-C--:B------:R-:W-:Y:S01]  /*fee0*/  FMUL.FTZ R100, R100, R0.reuse ;  /* 0x0000000064647220 */ /* 0x080fe20000410000 */
[-C--:B------:R-:W-:Y:S01]  /*fef0*/  FMUL.FTZ R101, R101, R0.reuse ;  /* 0x0000000065657220 */ /* 0x080fe20000410000 */
        /* <DEDUP_REMOVED lines=27> */
[----:B------:R-:W-:Y:S01]  /*100b0*/  F2FP.BF16.F32.PACK_AB R149, R27, R26 ;  /* 0x0000001a1b95723e */ /* 0x000fe200000010ff */
[----:B------:R-:W-:Y:S01]  /*100c0*/  IMAD.MOV.U32 R3, RZ, RZ, R10 ;  /* 0x000000ffff037224 */ /* 0x000fe200078e000a */
        /* <DEDUP_REMOVED lines=32> */
[C---:B--2---:R-:W-:Y:S01]  /*102d0*/  ISETP.GT.AND P1, PT, R4.reuse, R21, PT ;  /* 0x000000150400720c */ /* 0x044fe20003f24270 */
[----:B------:R-:W-:-:S12]  /*102e0*/  VIADD R4, R4, 0xffffffff ;  /* 0xffffffff04047836 */ /* 0x000fd80000000000 */
[----:B0-----:R-:W-:Y:S05]  /*102f0*/  @P1 BRA `(.L_x_1729) ;  /* 0xffffffcc00e41947 */ /* 0x001fea000383ffff */
[----:B------:R-:W-:Y:S02]  /*10300*/  IMAD.MOV.U32 R0, RZ, RZ, R11 ;  /* 0x000000ffff007224 */ /* 0x000fe400078e000b */
[----:B------:R-:W-:Y:S02]  /*10310*/  IMAD.MOV.U32 R3, RZ, RZ, R10 ;  /* 0x000000ffff037224 */ /* 0x000fe400078e000a */
[----:B------:R-:W-:Y:S02]  /*10320*/  IMAD.MOV.U32 R22, RZ, RZ, R7 ;  /* 0x000000ffff167224 */ /* 0x000fe400078e0007 */
[----:B------:R-:W-:-:S07]  /*10330*/  IMAD.MOV.U32 R154, RZ, RZ, R20 ;  /* 0x000000ffff9a7224 */ /* 0x000fce00078e0014 */
.L_x_1709:
[----:B------:R-:W2:Y:S01]  /*10340*/  LDL R13, [R1+0x14] ;  /* 0x00001400010d7983 */ /* 0x000ea20000100800 */
[----:B------:R-:W0:Y:S03]  /*10350*/  LDC R7, c[0x0][0x448] ;  /* 0x00011200ff077b82 */ /* 0x000e260000000800 */
[----:B------:R-:W3:Y:S05]  /*10360*/  LDL R12, [R1] ;  /* 0x00000000010c7983 */ /* 0x000eea0000100800 */
[----:B------:R-:W1:Y:S01]  /*10370*/  LDC R20, c[0x0][0x9e4] ;  /* 0x00027900ff147b82 */ /* 0x000e620000000800 */
[----:B0-----:R-:W-:-:S02]  /*10380*/  ISETP.NE.AND P4, PT, R7, 0x1, PT ;  /* 0x000000010700780c */ /* 0x001fc40003f85270 */
[----:B-1----:R-:W-:-:S11]  /*10390*/  ISETP.GE.AND P5, PT, R20, 0x1, PT ;  /* 0x000000011400780c */ /* 0x002fd60003fa6270 */
[----:B------:R-:W0:Y:S08]  /*103a0*/  @P4 LDC R10, c[0x0][0x44c] ;  /* 0x00011300ff0a4b82 */ /* 0x000e300000000800 */
[----:B------:R-:W1:Y:S01]  /*103b0*/  @P4 LDC R11, c[0x0][0x450] ;  /* 0x00011400ff0b4b82 */ /* 0x000e620000000800 */
[----:B--2---:R-:W-:-:S04]  /*103c0*/  VIADD R7, R13, 0xbf ;  /* 0x000000bf0d077836 */ /* 0x004fc80000000000 */
[----:B0-----:R-:W-:Y:S01]  /*103d0*/  @P4 IMAD.HI.U32 R10, R7, R10, RZ ;  /* 0x0000000a070a4227 */ /* 0x001fe200078e00ff */
[----:B---3--:R-:W-:-:S04]  /*103e0*/  IADD3 R12, R12, 0x1, -R156 ;  /* 0x000000010c0c7810 */ /* 0x008fc80007ffe89c */
        /* <DEDUP_REMOVED lines=14> */
.L_x_1732:
[----:B------:R-:W-:-:S13]  /*104d0*/  ISETP.NE.AND P1, PT, R20, 0x1, PT ;  /* 0x000000011400780c */ /* 0x000fda0003f25270 */
[----:B------:R-:W0:Y:S02]  /*104e0*/  @P1 LDC.64 R10, c[0x0][0x9e8] ;  /* 0x00027a00ff0a1b82 */ /* 0x000e240000000a00 */
[----:B0-----:R-:W-:-:S05]  /*104f0*/  @P1 IMAD.HI.U32 R10, R7, R10, RZ ;  /* 0x0000000a070a1227 */ /* 0x001fca00078e00ff */
[----:B------:R-:W-:-:S07]  /*10500*/  @P1 SHF.R.U32.HI R7, RZ, R11, R10 ;  /* 0x0000000bff071219 */ /* 0x000fce000001160a */
.L_x_1733:
[----:B------:R-:W-:Y:S05]  /*10510*/  BSYNC B0 ;  /* 0x0000000000007941 */ /* 0x000fea0003800000 */
.L_x_1731:
[----:B------:R-:W-:-:S05]  /*10520*/  IMAD R7, R7, R20, RZ ;  /* 0x0000001407077224 */ /* 0x000fca00078e02ff */
[----:B------:R-:W-:-:S07]  /*10530*/  VIMNMX R12, R12, R7, !PT ;  /* 0x000000070c0c7248 */ /* 0x000fce0007fe0100 */
.L_x_1730:
[----:B------:R-:W2:Y:S01]  /*10540*/  LDL R10, [R1+0x3c] ;  /* 0x00003c00010a7983 */ /* 0x000ea20000100800 */
[----:B------:R-:W-:-:S05]  /*10550*/  VIADD R12, R12, 0x7f ;  /* 0x0000007f0c0c7836 */ /* 0x000fca0000000000 */
[----:B------:R-:W-:-:S04]  /*10560*/  SHF.R.S32.HI R7, RZ, 0x1f, R12 ;  /* 0x0000001fff077819 */ /* 0x000fc8000001140c */
[----:B------:R-:W-:-:S04]  /*10570*/  LEA.HI R7, R7, R12, RZ, 0x7 ;  /* 0x0000000c07077211 */ /* 0x000fc800078f38ff */
[----:B------:R-:W-:-:S04]  /*10580*/  SHF.R.S32.HI R7, RZ, 0x7, R7 ;  /* 0x00000007ff077819 */ /* 0x000fc80000011407 */
[----:B--2---:R-:W-:-:S04]  /*10590*/  VIMNMX R10, R10, R7, !PT ;  /* 0x000000070a0a7248 */ /* 0x004fc80007fe0100 */
[----:B------:R-:W-:Y:S01]  /*105a0*/  ISETP.GE.AND P1, PT, R4, R10, PT ;  /* 0x0000000a0400720c */ /* 0x000fe20003f26270 */
[----:B------:R0:W-:-:S12]  /*105b0*/  STL [R1+0x28], R10 ;  /* 0x0000280a01007387 */ /* 0x0001d80000100800 */
[----:B0-----:R-:W-:Y:S05]  /*105c0*/  @!P1 BRA `(.L_x_1734) ;  /* 0x0000001c00f89947 */ /* 0x001fea0003800000 */
[----:B------:R-:W-:Y:S02]  /*105d0*/  IMAD.MOV.U32 R20, RZ, RZ, R0 ;  /* 0x000000ffff147224 */ /* 0x000fe400078e0000 */
[----:B------:R-:W-:Y:S02]  /*105e0*/  IMAD.MOV.U32 R7, RZ, RZ, R3 ;  /* 0x000000ffff077224 */ /* 0x000fe400078e0003 */
[----:B------:R-:W-:Y:S02]  /*105f0*/  IMAD.MOV.U32 R10, RZ, RZ, R154 ;  /* 0x000000ffff0a7224 */ /* 0x000fe400078e009a */
[----:B------:R-:W-:-:S07]  /*10600*/  IMAD.MOV.U32 R21, RZ, RZ, R22 ;  /* 0x000000ffff157224 */ /* 0x000fce00078e0016 */
.L_x_1746:
[----:B------:R-:W2:Y:S01]  /*10610*/  LDL R0, [R1+0x2c] ;  /* 0x00002c0001007983 */ /* 0x000ea20000100800 */
[----:B------:R-:W-:Y:S01]  /*10620*/  ISETP.NE.AND P1, PT, R21, 0x1, PT ;  /* 0x000000011500780c */ /* 0x000fe20003f25270 */
[----:B------:R-:W-:Y:S05]  /*10630*/  YIELD ;  /* 0x0000000000007946 */ /* 0x000fea0003800000 */
[----:B------:R-:W-:-:S04]  /*10640*/  SEL R3, RZ, 0x1, P1 ;  /* 0x00000001ff037807 */ /* 0x000fc80000800000 */
[----:B------:R-:W-:Y:S02]  /*10650*/  LOP3.LUT R154, R10, R3, RZ, 0x3c, !PT ;  /* 0x000000030a9a7212 */ /* 0x000fe400078e3cff */
[----:B--2---:R-:W-:-:S13]  /*10660*/  ISETP.NE.AND P1, PT, R0, RZ, PT ;  /* 0x000000ff0000720c */ /* 0x004fda0003f25270 */
[----:B------:R-:W-:Y:S05]  /*10670*/  @P1 BRA `(.L_x_1735) ;  /* 0x00000000003c1947 */ /* 0x000fea0003800000 */
[----:B------:R-:W-:Y:S05]  /*10680*/  @!P0 BRA `(.L_x_1736) ;  /* 0x0000000000048947 */ /* 0x000fea0003800000 */
[----:B------:R-:W-:Y:S01]  /*10690*/  BPT.TRAP 0x1 ;  /* 0x000000040000795c */ /* 0x000fe20000300000 */
.L_x_1736:
[----:B------:R-:W-:-:S05]  /*106a0*/  VIADD R0, R21, 0x1 ;  /* 0x0000000115007836 */ /* 0x000fca0000000000 */
[----:B------:R-:W-:-:S04]  /*106b0*/  ISETP.NE.AND P2, PT, R0, 0x2, PT ;  /* 0x000000020000780c */ /* 0x000fc80003f45270 */
[----:B------:R-:W-:Y:S02]  /*106c0*/  SEL R3, R0, RZ, P2 ;  /* 0x000000ff00037207 */ /* 0x000fe40001000000 */
[----:B------:R-:W-:-:S03]  /*106d0*/  SHF.L.U32 R0, R154, 0x1f, RZ ;  /* 0x0000001f9a007819 */ /* 0x000fc600000006ff */
[----:B------:R-:W-:-:S04]  /*106e0*/  IMAD R3, R3, 0x8, R2 ;  /* 0x0000000803037824 */ /* 0x000fc800078e0202 */
[----:B------:R0:W1:Y:S01]  /*106f0*/  SYNCS.PHASECHK.TRANS64.TRYWAIT P2, [R3+URZ+0x16830], R0 ;  /* 0x01683000030075a7 */ /* 0x000062000804017f */
[----:B------:R-:W-:Y:S05]  /*10700*/  @!P0 BRA `(.L_x_1737) ;  /* 0x0000000000048947 */ /* 0x000fea0003800000 */
[----:B------:R-:W-:Y:S01]  /*10710*/  BPT.TRAP 0x1 ;  /* 0x000000040000795c */ /* 0x000fe20000300000 */
.L_x_1737:
[----:B------:R-:W-:Y:S04]  /*10720*/  BSSY B0, `(.L_x_1735) ;  /* 0x0000004000007945 */ /* 0x000fe80003800000 */
[----:B-1----:R-:W-:Y:S05]  /*10730*/  @P2 BRA `(.L_x_1738) ;  /* 0x0000000000082947 */ /* 0x002fea0003800000 */
[----:B------:R-:W1:Y:S02]  /*10740*/  SYNCS.PHASECHK.TRANS64.TRYWAIT P2, [R3+URZ+0x16830], R0 ;  /* 0x01683000030075a7 */ /* 0x000e64000804017f */
[----:B-1----:R-:W-:Y:S05]  /*10750*/  @!P2 BRA `(.L_x_1739) ;  /* 0x0000010c00f8a947 */ /* 0x002fea0003800000 */
.L_x_1738:
[----:B------:R-:W-:Y:S05]  /*10760*/  BSYNC B0 ;  /* 0x0000000000007941 */ /* 0x000fea0003800000 */
.L_x_1735:
[----:B------:R-:W2:Y:S04]  /*10770*/  LDL R11, [R1+0x30] ;  /* 0x00003000010b7983 */ /* 0x000ea80000100800 */
[----:B------:R3:W-:Y:S01]  /*10780*/  STL [R1+0x68], R2 ;  /* 0x0000680201007387 */ /* 0x0007e20000100800 */
[----:B01----:R-:W0:Y:S03]  /*10790*/  S2R R0, SR_TID.X ;  /* 0x0000000000007919 */ /* 0x003e260000002100 */
[----:B---3--:R-:W3:Y:S01]  /*107a0*/  LDL.64 R2, [R1+0x20] ;  /* 0x0000200001027983 */ /* 0x008ee20000100a00 */
[----:B------:R-:W-:Y:S01]  /*107b0*/  VIADD R22, R21, 0x1 ;  /* 0x0000000115167836 */ /* 0x000fe20000000000 */
[----:B------:R-:W-:Y:S05]  /*107c0*/  WARPSYNC.ALL ;  /* 0x0000000000007948 */ /* 0x000fea0003800000 */
[----:B------:R-:W-:Y:S01]  /*107d0*/  ISETP.NE.AND P2, PT, R22, 0x2, PT ;  /* 0x000000021600780c */ /* 0x000fe20003f45270 */
[----:B------:R-:W-:Y:S01]  /*107e0*/  IMAD.MOV.U32 R13, RZ, RZ, 0x40000040 ;  /* 0x40000040ff0d7424 */ /* 0x000fe200078e00ff */
[----:B------:R-:W-:Y:S01]  /*107f0*/  R2UR UR12, R8 ;  /* 0x00000000080c72ca */ /* 0x000fe200000e0000 */
[----:B------:R-:W-:Y:S01]  /*10800*/  IMAD.MOV.U32 R27, RZ, RZ, 0x40000040 ;  /* 0x40000040ff1b7424 */ /* 0x000fe200078e00ff */
[----:B------:R-:W-:Y:S01]  /*10810*/  SEL R22, R22, RZ, P2 ;  /* 0x000000ff16167207 */ /* 0x000fe20001000000 */
[----:B------:R-:W-:Y:S01]  /*10820*/  IMAD.MOV.U32 R25, RZ, RZ, 0x40000040 ;  /* 0x40000040ff197424 */ /* 0x000fe200078e00ff */
[----:B------:R-:W-:-:S02]  /*10830*/  R2UR UR23, R13 ;  /* 0x000000000d1772ca */ /* 0x000fc400000e0000 */
[----:B------:R-:W-:Y:S02]  /*10840*/  R2UR UR13, R9 ;  /* 0x00000000090d72ca */ /* 0x000fe400000e0000 */
[----:B------:R-:W-:Y:S02]  /*10850*/  R2UR UR15, R27 ;  /* 0x000000001b0f72ca */ /* 0x000fe400000e0000 */
[----:B------:R-:W-:Y:S02]  /*10860*/  R2UR UR19, R25 ;  /* 0x00000000191372ca */ /* 0x000fe400000e0000 */
[----:B0-----:R-:W-:-:S05]  /*10870*/  SHF.R.U32.HI R0, RZ, 0x7, R0 ;  /* 0x00000007ff007819 */ /* 0x001fca0000011600 */
[----:B------:R-:W-:Y:S01]  /*10880*/  VIADD R0, R0, 0x8 ;  /* 0x0000000800007836 */ /* 0x000fe20000000000 */
[----:B------:R-:W-:-:S04]  /*10890*/  R2UR UR27, R27 ;  /* 0x000000001b1b72ca */ /* 0x000fc800000e0000 */
[----:B------:R0:W-:Y:S01]  /*108a0*/  BAR.SYNC.DEFER_BLOCKING R0, 0x100 ;  /* 0x000400000000751d */ /* 0x0001e20000010000 */
[----:B--2---:R-:W-:-:S04]  /*108b0*/  IMAD R26, R22, 0x400, R11 ;  /* 0x00000400161a7824 */ /* 0x004fc800078e020b */
[C---:B------:R-:W-:Y:S01]  /*108c0*/  VIADD R12, R26.reuse, 0x4 ;  /* 0x000000041a0c7836 */ /* 0x040fe20000000000 */
[C---:B------:R-:W-:Y:S01]  /*108d0*/  R2UR UR14, R26.reuse ;  /* 0x000000001a0e72ca */ /* 0x040fe200000e0000 */
[C---:B------:R-:W-:Y:S02]  /*108e0*/  VIADD R24, R26.reuse, 0x2 ;  /* 0x000000021a187836 */ /* 0x040fe40000000000 */
[----:B------:R-:W-:Y:S01]  /*108f0*/  VIADD R26, R26, 0x6 ;  /* 0x000000061a1a7836 */ /* 0x000fe20000000000 */
[----:B------:R-:W-:Y:S02]  /*10900*/  R2UR UR22, R12 ;  /* 0x000000000c1672ca */ /* 0x000fe400000e0000 */
[----:B------:R-:W2:Y:S01]  /*10910*/  LDL.64 R12, [R1+0x18] ;  /* 0x00001800010c7983 */ /* 0x000ea20000100a00 */
[----:B------:R-:W-:Y:S02]  /*10920*/  R2UR UR18, R24 ;  /* 0x00000000181272ca */ /* 0x000fe400000e0000 */
[----:B------:R-:W-:-:S02]  /*10930*/  R2UR UR26, R26 ;  /* 0x000000001a1a72ca */ /* 0x000fc400000e0000 */
[----:B------:R-:W-:-:S06]  /*10940*/  WARPGROUP.ARRIVE ;  /* 0x00000000000079c5 */ /* 0x000fcc0000000000 */
[----:B------:R-:W-:Y:S01]  /*10950*/  HGMMA.64x128x16.F32.BF16 R24, gdesc[UR12], RZ, !UPT, gsb0 ;  /* 0x01e000000c1879f0 */ /* 0x000fe2000c0018ff */
[----:B---3--:R-:W-:Y:S02]  /*10960*/  R2UR UR16, R2 ;  /* 0x00000000021072ca */ /* 0x008fe400000e0000 */
[----:B------:R-:W-:Y:S01]  /*10970*/  R2UR UR17, R3 ;  /* 0x00000000031172ca */ /* 0x000fe200000e0000 */
[----:B------:R0:W5:Y:S01]  /*10980*/  LDL.LU R2, [R1+0x68] ;  /* 0x0000680001027983 */ /* 0x0001620000300800 */
[----:B------:R-:W-:Y:S02]  /*10990*/  WARPGROUP.DEPBAR.LE gsb0, 0x0 ;  /* 0x00008000000079c5 */ /* 0x000fe40000010000 */
[----:B------:R-:W-:-:S09]  /*109a0*/  WARPGROUP.ARRIVE ;  /* 0x00000000000079c5 */ /* 0x000fd20000000000 */
[----:B------:R-:W-:Y:S01]  /*109b0*/  HGMMA.64x128x16.F32.BF16 R24, gdesc[UR16], R24, gsb0 ;  /* 0x01e00000101879f0 */ /* 0x000fe20008001818 */
[----:B------:R-:W-:Y:S02]  /*109c0*/  R2UR UR24, R14 ;  /* 0x000000000e1872ca */ /* 0x000fe400000e0000 */
[----:B------:R-:W-:Y:S01]  /*109d0*/  R2UR UR25, R15 ;  /* 0x000000000f1972ca */ /* 0x000fe200000e0000 */
[----:B------:R-:W-:Y:S02]  /*109e0*/  WARPGROUP.DEPBAR.LE gsb0, 0x0 ;  /* 0x00008000000079c5 */ /* 0x000fe40000010000 */
[----:B------:R-:W-:Y:S01]  /*109f0*/  WARPGROUP.ARRIVE ;  /* 0x00000000000079c5 */ /* 0x000fe20000000000 */
[----:B--2---:R-:W-:Y:S02]  /*10a00*/  R2UR UR20, R12 ;  /* 0x000000000c1472ca */ /* 0x004fe400000e0000 */
[----:B------:R-:W-:-:S13]  /*10a10*/  R2UR UR21, R13 ;  /* 0x000000000d1572ca */ /* 0x000fda00000e0000 */
        /* <DEDUP_REMOVED lines=8> */
.L_x_1741:
[----:B------:R-:W-:Y:S01]  /*10aa0*/  SHF.L.U32 R0, R10, 0x1f, RZ ;  /* 0x0000001f0a007819 */ /* 0x000fe200000006ff */
[----:B-----5:R-:W-:-:S04]  /*10ab0*/  IMAD R3, R21, 0x8, R2 ;  /* 0x0000000815037824 */ /* 0x020fc800078e0202 */
[----:B------:R0:W1:Y:S01]  /*10ac0*/  SYNCS.PHASECHK.TRANS64.TRYWAIT P1, [R3+URZ+0x16850], R0 ;  /* 0x01685000030075a7 */ /* 0x000062000802017f */
[----:B------:R-:W-:Y:S05]  /*10ad0*/  @!P0 BRA `(.L_x_1742) ;  /* 0x0000000000048947 */ /* 0x000fea0003800000 */
[----:B------:R-:W-:Y:S01]  /*10ae0*/  BPT.TRAP 0x1 ;  /* 0x000000040000795c */ /* 0x000fe20000300000 */
.L_x_1742:
[----:B-1----:R-:W-:Y:S05]  /*10af0*/  @P1 BRA `(.L_x_1740) ;  /* 0x0000000000081947 */ /* 0x002fea0003800000 */
[----:B------:R-:W1:Y:S02]  /*10b00*/  SYNCS.PHASECHK.TRANS64.TRYWAIT P1, [R3+URZ+0x16850], R0 ;  /* 0x01685000030075a7 */ /* 0x000e64000802017f */
[----:B-1----:R-:W-:Y:S05]  /*10b10*/  @!P1 BRA `(.L_x_1743) ;  /* 0x0000010c001c9947 */ /* 0x002fea0003800000 */
.L_x_1740:
[----:B01---5:R-:W-:Y:S01]  /*10b20*/  VIADD R0, R2, 0x400 ;  /* 0x0000040002007836 */ /* 0x023fe20000000000 */
        /* <DEDUP_REMOVED lines=8> */
[----:B------:R-:W-:Y:S02]  /*10bb0*/  IMAD R10, R21, 0x400, R0 ;  /* 0x00000400150a7824 */ /* 0x000fe400078e0200 */
[----:B------:R-:W0:Y:S02]  /*10bc0*/  S2R R0, SR_TID.X ;  /* 0x0000000000007919 */ /* 0x000e240000002100 */
        /* <DEDUP_REMOVED lines=57> */
.L_x_1744:
[----:B0-----:R-:W-:Y:S01]  /*10f60*/  IMAD R0, R22, 0x8, R2 ;  /* 0x0000000816007824 */ /* 0x001fe200078e0202 */
[----:B------:R-:W-:Y:S01]  /*10f70*/  FMNMX.FTZ R10, R24, R7, !PT ;  /* 0x00000007180a7209 */ /* 0x000fe20007810000 */
[----:B------:R-:W-:Y:S01]  /*10f80*/  IMAD.U32 R3, RZ, RZ, UR38 ;  /* 0x00000026ff037e24 */ /* 0x000fe2000f8e00ff */
[----:B------:R-:W-:Y:S01]  /*10f90*/  UMOV UR30, UR8 ;  /* 0x00000008001e7c82 */ /* 0x000fe20008000000 */
[----:B------:R-:W-:-:S05]  /*10fa0*/  VIADD R0, R0, 0x16840 ;  /* 0x0001684000007836 */ /* 0x000fca0000000000 */
[----:B------:R-:W-:Y:S02]  /*10fb0*/  PRMT R0, R3, 0x654, R0 ;  /* 0x0000065403007816 */ /* 0x000fe40000000000 */
[----:B------:R-:W-:Y:S02]  /*10fc0*/  FMNMX.FTZ R3, R25, R10, !PT ;  /* 0x0000000a19037209 */ /* 0x000fe40007810000 */
[----:B------:R0:W-:Y:S02]  /*10fd0*/  SYNCS.ARRIVE.TRANS64.RED.A1T0 RZ, [R0+URZ], RZ ;  /* 0x000000ff00ff79a7 */ /* 0x0001e4000810043f */
[----:B------:R-:W-:-:S04]  /*10fe0*/  FMNMX.FTZ R10, R28, R3, !PT ;  /* 0x000000031c0a7209 */ /* 0x000fc80007810000 */
[----:B------:R-:W-:Y:S02]  /*10ff0*/  FMNMX.FTZ R3, R29, R10, !PT ;  /* 0x0000000a1d037209 */ /* 0x000fe40007810000 */
[----:B0-----:R-:W-:Y:S02]  /*11000*/  FMNMX.FTZ R0, R26, R20, !PT ;  /* 0x000000141a007209 */ /* 0x001fe40007810000 */
        /* <DEDUP_REMOVED lines=56> */
[----:B------:R-:W0:Y:S01]  /*11390*/  SHFL.BFLY PT, R3, R10, 0x2, 0x1f ;  /* 0x0c401f000a037f89 */ /* 0x000e2200000e0000 */
[----:B------:R-:W-:-:S04]  /*113a0*/  FMNMX.FTZ R11, R83, R0, !PT ;  /* 0x00000000530b7209 */ /* 0x000fc80007810000 */
[----:B------:R-:W-:Y:S02]  /*113b0*/  FMNMX.FTZ R0, R86, R11, !PT ;  /* 0x0000000b56007209 */ /* 0x000fe40007810000 */
[----:B0-----:R-:W-:-:S05]  /*113c0*/  FMNMX.FTZ R12, R10, R3, !PT ;  /* 0x000000030a0c7209 */ /* 0x001fca0007810000 */
[----:B------:R-:W0:Y:S02]  /*113d0*/  SHFL.BFLY PT, R3, R12, 0x1, 0x1f ;  /* 0x0c201f000c037f89 */ /* 0x000e2400000e0000 */
[----:B0-----:R-:W-:Y:S02]  /*113e0*/  FMNMX.FTZ R3, R12, R3, !PT ;  /* 0x000000030c037209 */ /* 0x001fe40007810000 */
[----:B------:R-:W-:-:S03]  /*113f0*/  FMNMX.FTZ R12, R87, R0, !PT ;  /* 0x00000000570c7209 */ /* 0x000fc60007810000 */
[----:B------:R-:W-:Y:S02]  /*11400*/  FADD.FTZ R7, -R3, R7 ;  /* 0x0000000703077221 */ /* 0x000fe40000010100 */
[----:B------:R-:W0:Y:S02]  /*11410*/  SHFL.BFLY PT, R11, R12, 0x2, 0x1f ;  /* 0x0c401f000c0b7f89 */ /* 0x000e2400000e0000 */
[----:B------:R-:W-:-:S06]  /*11420*/  FMUL.FTZ R7, R7, UR30 ;  /* 0x0000001e07077c20 */ /* 0x000fcc0008410000 */
[----:B------:R-:W-:Y:S01]  /*11430*/  MUFU.EX2 R7, R7 ;  /* 0x0000000700077308 */ /* 0x000fe20000000800 */
[----:B0-----:R-:W-:Y:S01]  /*11440*/  FMNMX.FTZ R13, R12, R11, !PT ;  /* 0x0000000b0c0d7209 */ /* 0x001fe20007810000 */
[----:B------:R-:W-:-:S04]  /*11450*/  FMUL.FTZ R11, R3, UR30 ;  /* 0x0000001e030b7c20 */ /* 0x000fc80008410000 */
[----:B------:R-:W0:Y:S01]  /*11460*/  SHFL.BFLY PT, R0, R13, 0x1, 0x1f ;  /* 0x0c201f000d007f89 */ /* 0x000e2200000e0000 */
[--C-:B------:R-:W-:Y:S01]  /*11470*/  FFMA.FTZ R24, R24, UR30, -R11.reuse ;  /* 0x0000001e18187c23 */ /* 0x100fe2000801080b */
[--C-:B------:R-:W-:Y:S01]  /*11480*/  FFMA.FTZ R25, R25, UR30, -R11.reuse ;  /* 0x0000001e19197c23 */ /* 0x100fe2000801080b */
[--C-:B------:R-:W-:Y:S01]  /*11490*/  FFMA.FTZ R28, R28, UR30, -R11.reuse ;  /* 0x0000001e1c1c7c23 */ /* 0x100fe2000801080b */
[--C-:B------:R-:W-:Y:S01]  /*114a0*/  FFMA.FTZ R29, R29, UR30, -R11.reuse ;  /* 0x0000001e1d1d7c23 */ /* 0x100fe2000801080b */
[--C-:B------:R-:W-:Y:S01]  /*114b0*/  FFMA.FTZ R32, R32, UR30, -R11.reuse ;  /* 0x0000001e20207c23 */ /* 0x100fe2000801080b */
[--C-:B------:R-:W-:Y:S01]  /*114c0*/  FFMA.FTZ R33, R33, UR30, -R11.reuse ;  /* 0x0000001e21217c23 */ /* 0x100fe2000801080b */
[----:B------:R-:W1:Y:S01]  /*114d0*/  MUFU.EX2 R24, R24 ;  /* 0x0000001800187308 */ /* 0x000e620000000800 */
        /* <DEDUP_REMOVED lines=16> */
[----:B0-----:R-:W-:Y:S01]  /*115e0*/  FMNMX.FTZ R0, R13, R0, !PT ;  /* 0x000000000d007209 */ /* 0x001fe20007810000 */
[----:B-1----:R-:W-:Y:S01]  /*115f0*/  FFMA.FTZ R6, R7, R6, R24 ;  /* 0x0000000607067223 */ /* 0x002fe20000010018 */
[--C-:B------:R-:W-:Y:S01]  /*11600*/  FFMA.FTZ R64, R64, UR30, -R11.reuse ;  /* 0x0000001e40407c23 */ /* 0x100fe2000801080b */
[--C-:B------:R-:W-:Y:S01]  /*11610*/  FFMA.FTZ R65, R65, UR30, -R11.reuse ;  /* 0x0000001e41417c23 */ /* 0x100fe2000801080b */
[--C-:B------:R-:W-:Y:S01]  /*11620*/  FFMA.FTZ R68, R68, UR30, -R11.reuse ;  /* 0x0000001e44447c23 */ /* 0x100fe2000801080b */
[C---:B------:R-:W-:Y:S01]  /*11630*/  FADD.FTZ R10, -R0.reuse, R20 ;  /* 0x00000014000a7221 */ /* 0x040fe20000010100 */
[----:B------:R-:W-:Y:S01]  /*11640*/  FMUL.FTZ R12, R0, UR30 ;  /* 0x0000001e000c7c20 */ /* 0x000fe20008410000 */
[----:B------:R-:W-:Y:S01]  /*11650*/  MUFU.EX2 R29, R29 ;  /* 0x0000001d001d7308 */ /* 0x000fe20000000800 */
[--C-:B------:R-:W-:Y:S01]  /*11660*/  FFMA.FTZ R69, R69, UR30, -R11.reuse ;  /* 0x0000001e45457c23 */ /* 0x100fe2000801080b */
[----:B------:R-:W-:Y:S01]  /*11670*/  FMUL.FTZ R10, R10, UR30 ;  /* 0x0000001e0a0a7c20 */ /* 0x000fe20008410000 */
        /* <DEDUP_REMOVED lines=29> */
[----:B------:R-:W2:Y:S01]  /*11850*/  MUFU.EX2 R30, R30 ;  /* 0x0000001e001e7308 */ /* 0x000ea20000000800 */
[--C-:B------:R-:W-:Y:S01]  /*11860*/  FFMA.FTZ R78, R78, UR30, -R12.reuse ;  /* 0x0000001e4e4e7c23 */ /* 0x100fe2000801080c */
[--C-:B------:R-:W-:Y:S01]  /*11870*/  FFMA.FTZ R79, R79, UR30, -R12.reuse ;  /* 0x0000001e4f4f7c23 */ /* 0x100fe2000801080c */
[--C-:B------:R-:W-:Y:S01]  /*11880*/  FFMA.FTZ R82, R82, UR30, -R12.reuse ;  /* 0x0000001e52527c23 */ /* 0x100fe2000801080c */
[--C-:B------:R-:W-:Y:S01]  /*11890*/  FFMA.FTZ R83, R83, UR30, -R12.reuse ;  /* 0x0000001e53537c23 */ /* 0x100fe2000801080c */
[--C-:B------:R-:W-:Y:S01]  /*118a0*/  FFMA.FTZ R86, R86, UR30, -R12.reuse ;  /* 0x0000001e56567c23 */ /* 0x100fe2000801080c */
[----:B------:R-:W-:Y:S01]  /*118b0*/  FFMA.FTZ R123, R87, UR30, -R12 ;  /* 0x0000001e577b7c23 */ /* 0x000fe2000801080c */
[----:B0-----:R-:W-:Y:S01]  /*118c0*/  FFMA.FTZ R12, R10, R5, R26 ;  /* 0x000000050a0c7223 */ /* 0x001fe2000001001a */
[----:B------:R-:W0:Y:S01]  /*118d0*/  MUFU.EX2 R31, R31 ;  /* 0x0000001f001f7308 */ /* 0x000e220000000800 */
[----:B------:R-:W-:Y:S01]  /*118e0*/  FADD.FTZ R5, R25, R6 ;  /* 0x0000000619057221 */ /* 0x000fe20000010000 */
[--C-:B------:R-:W-:Y:S01]  /*118f0*/  FFMA.FTZ R72, R72, UR30, -R11.reuse ;  /* 0x0000001e48487c23 */ /* 0x100fe2000801080b */
[----:B-1----:R-:W-:Y:S01]  /*11900*/  FADD.FTZ R13, R27, R12 ;  /* 0x0000000c1b0d7221 */ /* 0x002fe20000010000 */
[----:B------:R-:W-:Y:S01]  /*11910*/  FFMA.FTZ R73, R73, UR30, -R11 ;  /* 0x0000001e49497c23 */ /* 0x000fe2000801080b */
[----:B------:R-:W-:Y:S01]  /*11920*/  FADD.FTZ R6, R28, R5 ;  /* 0x000000051c067221 */ /* 0x000fe20000010000 */
[--C-:B------:R-:W-:Y:S01]  /*11930*/  FFMA.FTZ R76, R76, UR30, -R11.reuse ;  /* 0x0000001e4c4c7c23 */ /* 0x100fe2000801080b */
[----:B------:R-:W-:Y:S01]  /*11940*/  FFMA.FTZ R77, R77, UR30, -R11 ;  /* 0x0000001e4d4d7c23 */ /* 0x000fe2000801080b */
[----:B------:R-:W1:Y:S01]  /*11950*/  MUFU.EX2 R32, R32 ;  /* 0x0000002000207308 */ /* 0x000e620000000800 */
[----:B--2---:R-:W-:Y:S01]  /*11960*/  FADD.FTZ R12, R30, R13 ;  /* 0x0000000d1e0c7221 */ /* 0x004fe20000010000 */
[----:B------:R-:W-:Y:S01]  /*11970*/  FADD.FTZ R5, R29, R6 ;  /* 0x000000061d057221 */ /* 0x000fe20000010000 */
[--C-:B------:R-:W-:Y:S01]  /*11980*/  FFMA.FTZ R80, R80, UR30, -R11.reuse ;  /* 0x0000001e50507c23 */ /* 0x100fe2000801080b */
[--C-:B------:R-:W-:Y:S01]  /*11990*/  FFMA.FTZ R81, R81, UR30, -R11.reuse ;  /* 0x0000001e51517c23 */ /* 0x100fe2000801080b */
[--C-:B------:R-:W-:Y:S01]  /*119a0*/  FFMA.FTZ R84, R84, UR30, -R11.reuse ;  /* 0x0000001e54547c23 */ /* 0x100fe2000801080b */
[----:B------:R-:W-:-:S02]  /*119b0*/  FFMA.FTZ R11, R85, UR30, -R11 ;  /* 0x0000001e550b7c23 */ /* 0x000fc4000801080b */
        /* <DEDUP_REMOVED lines=114> */
.L_x_1745:
        /* <DEDUP_REMOVED lines=73> */
[C---:B--2---:R-:W-:Y:S01]  /*12570*/  ISETP.GT.AND P1, PT, R4.reuse, R20, PT ;  /* 0x000000140400720c */ /* 0x044fe20003f24270 */
[----:B------:R-:W-:Y:S02]  /*12580*/  VIADD R4, R4, 0xffffffff ;  /* 0xffffffff04047836 */ /* 0x000fe40000000000 */
[----:B------:R-:W-:-:S10]  /*12590*/  IMAD.MOV.U32 R20, RZ, RZ, R0 ;  /* 0x000000ffff147224 */ /* 0x000fd400078e0000 */
[----:B0-----:R-:W-:Y:S05]  /*125a0*/  @P1 BRA `(.L_x_1746) ;  /* 0xffffffe000181947 */ /* 0x001fea000383ffff */
.L_x_1734:
[----:B------:R-:W2:Y:S02]  /*125b0*/  LDL R7, [R1+0x3c] ;  /* 0x00003c0001077983 */ /* 0x000ea40000100800 */
[----:B--2---:R-:W-:-:S13]  /*125c0*/  ISETP.GE.AND P1, PT, R4, R7, PT ;  /* 0x000000070400720c */ /* 0x004fda0003f26270 */
[----:B------:R-:W-:Y:S05]  /*125d0*/  @!P1 BRA `(.L_x_1747) ;  /* 0x00000030001c9947 */ /* 0x000fea0003800000 */
[----:B------:R-:W-:Y:S02]  /*125e0*/  IMAD.MOV.U32 R7, RZ, RZ, R0 ;  /* 0x000000ffff077224 */ /* 0x000fe400078e0000 */
[----:B------:R-:W-:Y:S02]  /*125f0*/  IMAD.MOV.U32 R20, RZ, RZ, R3 ;  /* 0x000000ffff147224 */ /* 0x000fe400078e0003 */
[----:B------:R-:W-:Y:S02]  /*12600*/  IMAD.MOV.U32 R10, RZ, RZ, R154 ;  /* 0x000000ffff0a7224 */ /* 0x000fe400078e009a */
[----:B------:R-:W-:-:S07]  /*12610*/  IMAD.MOV.U32 R21, RZ, RZ, R22 ;  /* 0x000000ffff157224 */ /* 0x000fce00078e0016 */
.L_x_1767:
        /* <DEDUP_REMOVED lines=9> */
.L_x_1749:
        /* <DEDUP_REMOVED lines=8> */
.L_x_1750:
[----:B------:R-:W-:Y:S04]  /*12730*/  BSSY B0, `(.L_x_1748) ;  /* 0x0000004000007945 */ /* 0x000fe80003800000 */
[----:B-1----:R-:W-:Y:S05]  /*12740*/  @P2 BRA `(.L_x_1751) ;  /* 0x0000000000082947 */ /* 0x002fea0003800000 */
[----:B------:R-:W1:Y:S02]  /*12750*/  SYNCS.PHASECHK.TRANS64.TRYWAIT P2, [R3+URZ+0x16830], R0 ;  /* 0x01683000030075a7 */ /* 0x000e64000804017f */
[----:B-1----:R-:W-:Y:S05]  /*12760*/  @!P2 BRA `(.L_x_1752) ;  /* 0x000000f0001ca947 */ /* 0x002fea0003800000 */
.L_x_1751:
[----:B------:R-:W-:Y:S05]  /*12770*/  BSYNC B0 ;  /* 0x0000000000007941 */ /* 0x000fea0003800000 */
.L_x_1748:
        /* <DEDUP_REMOVED lines=51> */
.L_x_1754:
[----:B------:R-:W-:Y:S01]  /*12ab0*/  SHF.L.U32 R0, R10, 0x1f, RZ ;  /* 0x0000001f0a007819 */ /* 0x000fe200000006ff */
[----:B-----5:R-:W-:-:S04]  /*12ac0*/  IMAD R3, R21, 0x8, R2 ;  /* 0x0000000815037824 */ /* 0x020fc800078e0202 */
[----:B------:R0:W1:Y:S01]  /*12ad0*/  SYNCS.PHASECHK.TRANS64.TRYWAIT P1, [R3+URZ+0x16850], R0 ;  /* 0x01685000030075a7 */ /* 0x000062000802017f */
[----:B------:R-:W-:Y:S05]  /*12ae0*/  @!P0 BRA `(.L_x_1755) ;  /* 0x0000000000048947 */ /* 0x000fea0003800000 */
[----:B------:R-:W-:Y:S01]  /*12af0*/  BPT.TRAP 0x1 ;  /* 0x000000040000795c */ /* 0x000fe20000300000 */
.L_x_1755:
[----:B-1----:R-:W-:Y:S05]  /*12b00*/  @P1 BRA `(.L_x_1753) ;  /* 0x0000000000081947 */ /* 0x002fea0003800000 */
[----:B------:R-:W1:Y:S02]  /*12b10*/  SYNCS.PHASECHK.TRANS64.TRYWAIT P1, [R3+URZ+0x16850], R0 ;  /* 0x01685000030075a7 */ /* 0x000e64000802017f */
[----:B-1----:R-:W-:Y:S05]  /*12b20*/  @!P1 BRA `(.L_x_1756) ;  /* 0x000000ec00409947 */ /* 0x002fea0003800000 */
.L_x_1753:
        /* <DEDUP_REMOVED lines=68> */
.L_x_1757:
[----:B------:R-:W2:Y:S01]  /*12f70*/  LDL R11, [R1+0x14] ;  /* 0x00001400010b7983 */ /* 0x000ea20000100800 */
[----:B------:R-:W1:Y:S03]  /*12f80*/  @P4 LDC R10, c[0x0][0x44c] ;  /* 0x00011300ff0a4b82 */ /* 0x000e660000000800 */
[----:B------:R-:W2:Y:S04]  /*12f90*/  LDL R3, [R1+0x34] ;  /* 0x0000340001037983 */ /* 0x000ea80000100800 */
[----:B------:R-:W3:Y:S01]  /*12fa0*/  LDL R124, [R1] ;  /* 0x00000000017c7983 */ /* 0x000ee20000100800 */
[----:B0-----:R-:W0:Y:S01]  /*12fb0*/  @P4 LDC R0, c[0x0][0x450] ;  /* 0x00011400ff004b82 */ /* 0x001e220000000800 */
[----:B------:R-:W-:Y:S01]  /*12fc0*/  ULOP3.LUT UR12, URZ, UR11, URZ, 0x33, !UPT ;  /* 0x0000000b3f0c7292 */ /* 0x000fe2000f8e333f */
[----:B--2---:R-:W-:-:S04]  /*12fd0*/  IMAD.IADD R13, R3, 0x1, R11 ;  /* 0x00000001030d7824 */ /* 0x004fc800078e020b */
[----:B-1----:R-:W-:-:S05]  /*12fe0*/  @P4 IMAD.HI.U32 R3, R13, R10, RZ ;  /* 0x0000000a0d034227 */ /* 0x002fca00078e00ff */
[----:B0-----:R-:W-:Y:S01]  /*12ff0*/  @P4 SHF.R.U32.HI R13, RZ, R0, R3 ;  /* 0x00000000ff0d4219 */ /* 0x001fe20000011603 */
        /* <DEDUP_REMOVED lines=26> */
.L_x_1760:
[----:B------:R-:W-:-:S05]  /*131a0*/  IMAD.U32 R123, RZ, RZ, UR4 ;  /* 0x00000004ff7b7e24 */ /* 0x000fca000f8e00ff */
[----:B------:R-:W-:-:S13]  /*131b0*/  ISETP.NE.AND P1, PT, R123, 0x1, PT ;  /* 0x000000017b00780c */ /* 0x000fda0003f25270 */
[----:B------:R-:W0:Y:S02]  /*131c0*/  @P1 LDC.64 R120, c[0x0][0x9e8] ;  /* 0x00027a00ff781b82 */ /* 0x000e240000000a00 */
[----:B0-----:R-:W-:-:S05]  /*131d0*/  @P1 IMAD.HI.U32 R120, R122, R120, RZ ;  /* 0x000000787a781227 */ /* 0x001fca00078e00ff */
[----:B------:R-:W-:-:S07]  /*131e0*/  @P1 SHF.R.U32.HI R122, RZ, R121, R120 ;  /* 0x00000079ff7a1219 */ /* 0x000fce0000011678 */
.L_x_1761:
[----:B------:R-:W-:Y:S05]  /*131f0*/  BSYNC B0 ;  /* 0x0000000000007941 */ /* 0x000fea0003800000 */
.L_x_1759:
[----:B------:R-:W-:-:S04]  /*13200*/  IMAD R122, R122, R123, -R0 ;  /* 0x0000007b7a7a7224 */ /* 0x000fc800078e0a00 */
[----:B------:R-:W-:-:S05]  /*13210*/  IMAD.IADD R122, R122, 0x1, -R155 ;  /* 0x000000017a7a7824 */ /* 0x000fca00078e0a9b */
[----:B------:R-:W-:Y:S02]  /*13220*/  VIMNMX R3, R3, R122, !PT ;  /* 0x0000007a03037248 */ /* 0x000fe40007fe0100 */
[----:B------:R-:W-:-:S07]  /*13230*/  VIADDMNMX R10, R122, R123, R10, PT ;  /* 0x0000007b7a0a7246 */ /* 0x000fce000380010a */
.L_x_1758:
        /* <DEDUP_REMOVED lines=113> */
.L_x_1764:
[----:B------:R-:W-:-:S05]  /*13950*/  IMAD.U32 R120, RZ, RZ, UR4 ;  /* 0x00000004ff787e24 */ /* 0x000fca000f8e00ff */
[----:B------:R-:W-:-:S13]  /*13960*/  ISETP.NE.AND P2, PT, R120, 0x1, PT ;  /* 0x000000017800780c */ /* 0x000fda0003f45270 */
[----:B------:R-:W0:Y:S02]  /*13970*/  @P2 LDC.64 R10, c[0x0][0x9e8] ;  /* 0x00027a00ff0a2b82 */ /* 0x000e240000000a00 */
[----:B0-----:R-:W-:-:S05]  /*13980*/  @P2 IMAD.HI.U32 R10, R13, R10, RZ ;  /* 0x0000000a0d0a2227 */ /* 0x001fca00078e00ff */
[----:B------:R-:W-:-:S07]  /*13990*/  @P2 SHF.R.U32.HI R13, RZ, R11, R10 ;  /* 0x0000000bff0d2219 */ /* 0x000fce000001160a */
.L_x_1765:
[----:B------:R-:W-:Y:S05]  /*139a0*/  BSYNC B0 ;  /* 0x0000000000007941 */ /* 0x000fea0003800000 */
.L_x_1763:
[----:B------:R-:W-:-:S04]  /*139b0*/  IMAD R0, R13, R120, -R0 ;  /* 0x000000780d007224 */ /* 0x000fc800078e0a00 */
[----:B------:R-:W-:-:S05]  /*139c0*/  IMAD.IADD R11, R0, 0x1, -R155 ;  /* 0x00000001000b7824 */ /* 0x000fca00078e0a9b */
[----:B------:R-:W-:Y:S02]  /*139d0*/  VIADDMNMX R12, R11, R120, R12, PT ;  /* 0x000000780b0c7246 */ /* 0x000fe4000380010c */
[----:B------:R-:W-:-:S07]  /*139e0*/  VIMNMX R3, R3, R11, !PT ;  /* 0x0000000b03037248 */ /* 0x000fce0007fe0100 */
.L_x_1762:
[C---:B------:R-:W-:Y:S01]  /*139f0*/  ISETP.GT.AND P2, PT, R3.reuse, 0x1, P1 ;  /* 0x000000010300780c */ /* 0x040fe20000f44270 */
[----:B------:R-:W-:Y:S01]  /*13a00*/  UMOV UR30, UR6 ;  /* 0x00000006001e7c82 */ /* 0x000fe20008000000 */
[----:B------:R-:W-:Y:S02]  /*13a10*/  FMNMX.FTZ R0, R24, R20, !PT ;  /* 0x0000001418007209 */ /* 0x000fe40007810000 */
[----:B------:R-:W-:Y:S02]  /*13a20*/  ISETP.LT.OR P3, PT, R12, 0x2, P2 ;  /* 0x000000020c00780c */ /* 0x000fe40001761670 */
[----:B------:R-:W-:Y:S02]  /*13a30*/  ISETP.GT.AND P2, PT, R3, 0x8, P1 ;  /* 0x000000080300780c */ /* 0x000fe40000f44270 */
[----:B------:R-:W-:Y:S02]  /*13a40*/  FSEL R27, R27, -INF , !P3 ;  /* 0xff8000001b1b7808 */ /* 0x000fe40005800000 */
[----:B------:R-:W-:-:S02]  /*13a50*/  ISETP.GT.AND P3, PT, R3, 0x9, P1 ;  /* 0x000000090300780c */ /* 0x000fc40000f64270 */
[----:B------:R-:W-:Y:S02]  /*13a60*/  FMNMX.FTZ R11, R25, R0, !PT ;  /* 0x00000000190b7209 */ /* 0x000fe40007810000 */
[C---:B------:R-:W-:Y:S02]  /*13a70*/  ISETP.LT.OR P2, PT, R12.reuse, 0x9, P2 ;  /* 0x000000090c00780c */ /* 0x040fe40001741670 */
[----:B------:R-:W-:Y:S02]  /*13a80*/  ISETP.LT.OR P3, PT, R12, 0xa, P3 ;  /* 0x0000000a0c00780c */ /* 0x000fe40001f61670 */
[----:B------:R-:W-:Y:S02]  /*13a90*/  FMNMX.FTZ R0, R28, R11, !PT ;  /* 0x0000000b1c007209 */ /* 0x000fe40007810000 */
[----:B------:R-:W-:Y:S02]  /*13aa0*/  FSEL R30, R30, -INF , !P2 ;  /* 0xff8000001e1e7808 */ /* 0x000fe40005000000 */
[----:B------:R-:W-:-:S02]  /*13ab0*/  FSEL R31, R31, -INF , !P3 ;  /* 0xff8000001f1f7808 */ /* 0x000fc40005800000 */
[C---:B------:R-:W-:Y:S02]  /*13ac0*/  ISETP.GT.AND P2, PT, R3.reuse, 0x10, P1 ;  /* 0x000000100300780c */ /* 0x040fe40000f44270 */
[----:B------:R-:W-:Y:S02]  /*13ad0*/  ISETP.GT.AND P3, PT, R3, 0x11, P1 ;  /* 0x000000110300780c */ /* 0x000fe40000f64270 */
[----:B------:R-:W-:Y:S02]  /*13ae0*/  FMNMX.FTZ R11, R29, R0, !PT ;  /* 0x000000001d0b7209 */ /* 0x000fe40007810000 */
[C---:B------:R-:W-:Y:S02]  /*13af0*/  ISETP.LT.OR P2, PT, R12.reuse, 0x11, P2 ;  /* 0x000000110c00780c */ /* 0x040fe40001741670 */
[----:B------:R-:W-:Y:S02]  /*13b00*/  ISETP.LT.OR P3, PT, R12, 0x12, P3 ;  /* 0x000000120c00780c */ /* 0x000fe40001f61670 */
[----:B------:R-:W-:-:S02]  /*13b10*/  FMNMX.FTZ R0, R32, R11, !PT ;  /* 0x0000000b20007209 */ /* 0x000fc40007810000 */
[----:B------:R-:W-:Y:S02]  /*13b20*/  FSEL R34, R34, -INF , !P2 ;  /* 0xff80000022227808 */ /* 0x000fe40005000000 */
[----:B------:R-:W-:Y:S02]  /*13b30*/  FSEL R35, R35, -INF , !P3 ;  /* 0xff80000023237808 */ /* 0x000fe40005800000 */
[C---:B------:R-:W-:Y:S02]  /*13b40*/  ISETP.GT.AND P2, PT, R3.reuse, 0x18, P1 ;  /* 0x000000180300780c */ /* 0x040fe40000f44270 */
[----:B------:R-:W-:Y:S02]  /*13b50*/  ISETP.GT.AND P3, PT, R3, 0x19, P1 ;  /* 0x000000190300780c */ /* 0x000fe40000f64270 */
[----:B------:R-:W-:Y:S02]  /*13b60*/  FMNMX.FTZ R0, R33, R0, !PT ;  /* 0x0000000021007209 */ /* 0x000fe40007810000 */
[----:B------:R-:W-:-:S02]  /*13b70*/  ISETP.LT.OR P2, PT, R12, 0x19, P2 ;  /* 0x000000190c00780c */ /* 0x000fc40001741670 */
[----:B------:R-:W-:Y:S02]  /*13b80*/  ISETP.LT.OR P3, PT, R12, 0x1a, P3 ;  /* 0x0000001a0c00780c */ /* 0x000fe40001f61670 */
[----:B------:R-:W-:Y:S02]  /*13b90*/  FMNMX.FTZ R0, R36, R0, !PT ;  /* 0x0000000024007209 */ /* 0x000fe40007810000 */
[----:B------:R-:W-:Y:S02]  /*13ba0*/  FSEL R38, R38, -INF , !P2 ;  /* 0xff80000026267808 */ /* 0x000fe40005000000 */
[----:B------:R-:W-:Y:S02]  /*13bb0*/  FSEL R39, R39, -INF , !P3 ;  /* 0xff80000027277808 */ /* 0x000fe40005800000 */
[C---:B------:R-:W-:Y:S02]  /*13bc0*/  ISETP.GT.AND P2, PT, R3.reuse, 0x20, P1 ;  /* 0x000000200300780c */ /* 0x040fe40000f44270 */
[----:B------:R-:W-:-:S02]  /*13bd0*/  ISETP.GT.AND P3, PT, R3, 0x21, P1 ;  /* 0x000000210300780c */ /* 0x000fc40000f64270 */
[----:B------:R-:W-:Y:S02]  /*13be0*/  FMNMX.FTZ R11, R37, R0, !PT ;  /* 0x00000000250b7209 */ /* 0x000fe40007810000 */
[C---:B------:R-:W-:Y:S02]  /*13bf0*/  ISETP.LT.OR P2, PT, R12.reuse, 0x21, P2 ;  /* 0x000000210c00780c */ /* 0x040fe40001741670 */
[----:B------:R-:W-:Y:S02]  /*13c00*/  ISETP.LT.OR P3, PT, R12, 0x22, P3 ;  /* 0x000000220c00780c */ /* 0x000fe40001f61670 */
[----:B------:R-:W-:Y:S02]  /*13c10*/  FMNMX.FTZ R0, R40, R11, !PT ;  /* 0x0000000b28007209 */ /* 0x000fe40007810000 */
[----:B------:R-:W-:Y:S02]  /*13c20*/  FSEL R42, R42, -INF , !P2 ;  /* 0xff8000002a2a7808 */ /* 0x000fe40005000000 */
[----:B------:R-:W-:-:S02]  /*13c30*/  FSEL R43, R43, -INF , !P3 ;  /* 0xff8000002b2b7808 */ /* 0x000fc40005800000 */
[----:B------:R-:W-:Y:S02]  /*13c40*/  FMNMX.FTZ R11, R41, R0, !PT ;  /* 0x00000000290b7209 */ /* 0x000fe40007810000 */
[C---:B------:R-:W-:Y:S02]  /*13c50*/  ISETP.GT.AND P2, PT, R3.reuse, 0x28, P1 ;  /* 0x000000280300780c */ /* 0x040fe40000f44270 */
[----:B------:R-:W-:Y:S02]  /*13c60*/  ISETP.GT.AND P3, PT, R3, 0x29, P1 ;  /* 0x000000290300780c */ /* 0x000fe40000f64270 */
[----:B------:R-:W-:Y:S02]  /*13c70*/  FMNMX.FTZ R0, R44, R11, !PT ;  /* 0x0000000b2c007209 */ /* 0x000fe40007810000 */
[C---:B------:R-:W-:Y:S02]  /*13c80*/  ISETP.LT.OR P2, PT, R12.reuse, 0x29, P2 ;  /* 0x000000290c00780c */ /* 0x040fe40001741670 */
[----:B------:R-:W-:-:S02]  /*13c90*/  ISETP.LT.OR P3, PT, R12, 0x2a, P3 ;  /* 0x0000002a0c00780c */ /* 0x000fc40001f61670 */
[----:B------:R-:W-:Y:S02]  /*13ca0*/  FMNMX.FTZ R11, R45, R0, !PT ;  /* 0x000000002d0b7209 */ /* 0x000fe40007810000 */
[----:B------:R-:W-:Y:S02]  /*13cb0*/  FSEL R46, R46, -INF , !P2 ;  /* 0xff8000002e2e7808 */ /* 0x000fe40005000000 */
[----:B------:R-:W-:Y:S02]  /*13cc0*/  FSEL R47, R47, -INF , !P3 ;  /* 0xff8000002f2f7808 */ /* 0x000fe40005800000 */
[C---:B------:R-:W-:Y:S02]  /*13cd0*/  ISETP.GT.AND P2, PT, R3.reuse, 0x30, P1 ;  /* 0x000000300300780c */ /* 0x040fe40000f44270 */
[----:B------:R-:W-:Y:S02]  /*13ce0*/  ISETP.GT.AND P3, PT, R3, 0x31, P1 ;  /* 0x000000310300780c */ /* 0x000fe40000f64270 */
[----:B------:R-:W-:-:S02]  /*13cf0*/  FMNMX.FTZ R0, R48, R11, !PT ;  /* 0x0000000b30007209 */ /* 0x000fc40007810000 */
[C---:B------:R-:W-:Y:S02]  /*13d00*/  ISETP.LT.OR P2, PT, R12.reuse, 0x31, P2 ;  /* 0x000000310c00780c */ /* 0x040fe40001741670 */
[----:B------:R-:W-:Y:S02]  /*13d10*/  ISETP.LT.OR P3, PT, R12, 0x32, P3 ;  /* 0x000000320c00780c */ /* 0x000fe40001f61670 */
[----:B------:R-:W-:Y:S02]  /*13d20*/  FMNMX.FTZ R11, R49, R0, !PT ;  /* 0x00000000310b7209 */ /* 0x000fe40007810000 */
[----:B------:R-:W-:Y:S02]  /*13d30*/  FSEL R50, R50, -INF , !P2 ;  /* 0xff80000032327808 */ /* 0x000fe40005000000 */
[----:B------:R-:W-:Y:S02]  /*13d40*/  FSEL R51, R51, -INF , !P3 ;  /* 0xff80000033337808 */ /* 0x000fe40005800000 */
[----:B------:R-:W-:-:S02]  /*13d50*/  ISETP.GT.AND P2, PT, R3, 0x38, P1 ;  /* 0x000000380300780c */ /* 0x000fc40000f44270 */
[----:B------:R-:W-:Y:S02]  /*13d60*/  ISETP.GT.AND P3, PT, R3, 0x39, P1 ;  /* 0x000000390300780c */ /* 0x000fe40000f64270 */
[----:B------:R-:W-:Y:S02]  /*13d70*/  FMNMX.FTZ R0, R52, R11, !PT ;  /* 0x0000000b34007209 */ /* 0x000fe40007810000 */
[C---:B------:R-:W-:Y:S02]  /*13d80*/  ISETP.LT.OR P2, PT, R12.reuse, 0x39, P2 ;  /* 0x000000390c00780c */ /* 0x040fe40001741670 */
[----:B------:R-:W-:Y:S02]  /*13d90*/  ISETP.LT.OR P3, PT, R12, 0x3a, P3 ;  /* 0x0000003a0c00780c */ /* 0x000fe40001f61670 */
[----:B------:R-:W-:Y:S02]  /*13da0*/  FMNMX.FTZ R11, R53, R0, !PT ;  /* 0x00000000350b7209 */ /* 0x000fe40007810000 */
[----:B------:R-:W-:-:S02]  /*13db0*/  FSEL R54, R54, -INF , !P2 ;  /* 0xff80000036367808 */ /* 0x000fc40005000000 */
[----:B------:R-:W-:Y:S02]  /*13dc0*/  FSEL R55, R55, -INF , !P3 ;  /* 0xff80000037377808 */ /* 0x000fe40005800000 */
        /* <DEDUP_REMOVED lines=8> */
[----:B------:R-:W-:Y:S02]  /*13e50*/  FMNMX.FTZ R0, R60, R11, !PT ;  /* 0x0000000b3c007209 */ /* 0x000fe40007810000 */
        /* <DEDUP_REMOVED lines=42> */
[----:B------:R-:W-:Y:S02]  /*14100*/  ISETP.GT.AND P3, PT, R3, RZ, P1 ;  /* 0x000000ff0300720c */ /* 0x000fe40000f64270 */
[----:B------:R-:W-:-:S02]  /*14110*/  FMNMX.FTZ R10, R84, R11, !PT ;  /* 0x0000000b540a7209 */ /* 0x000fc40007810000 */
[C---:B------:R-:W-:Y:S02]  /*14120*/  ISETP.LT.OR P2, PT, R12.reuse, 0x71, P2 ;  /* 0x000000710c00780c */ /* 0x040fe40001741670 */
[----:B------:R-:W-:Y:S02]  /*14130*/  ISETP.LT.OR P3, PT, R12, 0x1, P3 ;  /* 0x000000010c00780c */ /* 0x000fe40001f61670 */
[----:B------:R-:W-:Y:S02]  /*14140*/  FMNMX.FTZ R10, R85, R10, !PT ;  /* 0x0000000a550a7209 */ /* 0x000fe40007810000 */
[----:B------:R-:W-:Y:S02]  /*14150*/  FSEL R82, R82, -INF , !P2 ;  /* 0xff80000052527808 */ /* 0x000fe40005000000 */
[----:B------:R-:W-:Y:S02]  /*14160*/  FSEL R26, R26, -INF , !P3 ;  /* 0xff8000001a1a7808 */ /* 0x000fe40005800000 */
[----:B------:R-:W-:-:S02]  /*14170*/  ISETP.GT.AND P2, PT, R3, 0x71, P1 ;  /* 0x000000710300780c */ /* 0x000fc40000f44270 */
[C---:B------:R-:W-:Y:S02]  /*14180*/  ISETP.GT.AND P3, PT, R3.reuse, 0x78, P1 ;  /* 0x000000780300780c */ /* 0x040fe40000f64270 */
[----:B------:R-:W-:Y:S02]  /*14190*/  ISETP.GT.AND P1, PT, R3, 0x79, P1 ;  /* 0x000000790300780c */ /* 0x000fe40000f24270 */
[----:B------:R-:W0:Y:S01]  /*141a0*/  SHFL.BFLY PT, R3, R10, 0x2, 0x1f ;  /* 0x0c401f000a037f89 */ /* 0x000e2200000e0000 */
[----:B------:R-:W-:Y:S02]  /*141b0*/  FMNMX.FTZ R120, R26, R7, !PT ;  /* 0x000000071a787209 */ /* 0x000fe40007810000 */
[C---:B------:R-:W-:Y:S02]  /*141c0*/  ISETP.LT.OR P2, PT, R12.reuse, 0x72, P2 ;  /* 0x000000720c00780c */ /* 0x040fe40001741670 */
[----:B------:R-:W-:Y:S02]  /*141d0*/  ISETP.LT.OR P3, PT, R12, 0x79, P3 ;  /* 0x000000790c00780c */ /* 0x000fe40001f61670 */
[----:B------:R-:W-:-:S02]  /*141e0*/  FSEL R83, R83, -INF , !P2 ;  /* 0xff80000053537808 */ /* 0x000fc40005000000 */
[----:B------:R-:W-:Y:S02]  /*141f0*/  ISETP.LT.OR P1, PT, R12, 0x7a, P1 ;  /* 0x0000007a0c00780c */ /* 0x000fe40000f21670 */
[----:B------:R-:W-:Y:S02]  /*14200*/  FSEL R86, R86, -INF , !P3 ;  /* 0xff80000056567808 */ /* 0x000fe40005800000 */
[----:B------:R-:W-:Y:S02]  /*14210*/  FSEL R87, R87, -INF , !P1 ;  /* 0xff80000057577808 */ /* 0x000fe40004800000 */
[----:B0-----:R-:W-:Y:S02]  /*14220*/  FMNMX.FTZ R0, R10, R3, !PT ;  /* 0x000000030a007209 */ /* 0x001fe40007810000 */
        /* <DEDUP_REMOVED lines=19> */
[----:B------:R-:W-:Y:S02]  /*14360*/  FMNMX.FTZ R10, R66, R3, !PT ;  /* 0x00000003420a7209 */ /* 0x000fe40007810000 */
[----:B------:R-:W0:Y:S02]  /*14370*/  SHFL.BFLY PT, R3, R0, 0x1, 0x1f ;  /* 0x0c201f0000037f89 */ /* 0x000e2400000e0000 */
[----:B------:R-:W-:-:S04]  /*14380*/  FMNMX.FTZ R11, R67, R10, !PT ;  /* 0x0000000a430b7209 */ /* 0x000fc80007810000 */
[----:B------:R-:W-:-:S04]  /*14390*/  FMNMX.FTZ R10, R70, R11, !PT ;  /* 0x0000000b460a7209 */ /* 0x000fc80007810000 */
[----:B------:R-:W-:-:S04]  /*143a0*/  FMNMX.FTZ R11, R71, R10, !PT ;  /* 0x0000000a470b7209 */ /* 0x000fc80007810000 */
[----:B------:R-:W-:-:S04]  /*143b0*/  FMNMX.FTZ R10, R74, R11, !PT ;  /* 0x0000000b4a0a7209 */ /* 0x000fc80007810000 */
[----:B------:R-:W-:-:S04]  /*143c0*/  FMNMX.FTZ R11, R75, R10, !PT ;  /* 0x0000000a4b0b7209 */ /* 0x000fc80007810000 */
[----:B------:R-:W-:Y:S02]  /*143d0*/  FMNMX.FTZ R10, R78, R11, !PT ;  /* 0x0000000b4e0a7209 */ /* 0x000fe40007810000 */
[----:B0-----:R-:W-:Y:S02]  /*143e0*/  FMNMX.FTZ R3, R0, R3, !PT ;  /* 0x0000000300037209 */ /* 0x001fe40007810000 */
[----:B------:R-:W-:Y:S02]  /*143f0*/  FMNMX.FTZ R11, R79, R10, !PT ;  /* 0x0000000a4f0b7209 */ /* 0x000fe40007810000 */
[C---:B------:R-:W-:Y:S01]  /*14400*/  FSETP.NEU.FTZ.AND P2, PT, R3.reuse, -INF , PT ;  /* 0xff8000000300780b */ /* 0x040fe20003f5d000 */
[----:B------:R-:W-:Y:S01]  /*14410*/  FMUL.FTZ R0, R3, UR30 ;  /* 0x0000001e03007c20 */ /* 0x000fe20008410000 */
[----:B------:R-:W-:-:S04]  /*14420*/  FMNMX.FTZ R10, R82, R11, !PT ;  /* 0x0000000b520a7209 */ /* 0x000fc80007810000 */
[----:B------:R-:W-:Y:S02]  /*14430*/  FMNMX.FTZ R11, R83, R10, !PT ;  /* 0x0000000a530b7209 */ /* 0x000fe40007810000 */
[----:B------:R-:W-:Y:S02]  /*14440*/  FSEL R0, R0, RZ, P2 ;  /* 0x000000ff00007208 */ /* 0x000fe40001000000 */
[----:B------:R-:W-:Y:S02]  /*14450*/  FMNMX.FTZ R10, R86, R11, !PT ;  /* 0x0000000b560a7209 */ /* 0x000fe40007810000 */
[----:B------:R-:W-:Y:S01]  /*14460*/  FSEL R11, R3, RZ, P2 ;  /* 0x000000ff030b7208 */ /* 0x000fe20001000000 */
        /* <DEDUP_REMOVED lines=33> */
[----:B------:R-:W-:Y:S01]  /*14680*/  FADD.FTZ R10, -R11, R20 ;  /* 0x000000140b0a7221 */ /* 0x000fe20000010100 */
[----:B------:R-:W-:Y:S03]  /*14690*/  MUFU.EX2 R24, R24 ;  /* 0x0000001800187308 */ /* 0x000fe60000000800 */
[----:B------:R-:W0:Y:S05]  /*146a0*/  SHFL.BFLY PT, R11, R0, 0x2, 0x1f ;  /* 0x0c401f00000b7f89 */ /* 0x000e2a00000e0000 */
        /* <DEDUP_REMOVED lines=10> */
[C---:B------:R-:W-:Y:S01]  /*14750*/  FSETP.NEU.FTZ.AND P1, PT, R0.reuse, -INF , PT ;  /* 0xff8000000000780b */ /* 0x040fe20003f3d000 */
[----:B------:R-:W-:-:S03]  /*14760*/  FMUL.FTZ R121, R0, UR30 ;  /* 0x0000001e00797c20 */ /* 0x000fc60008410000 */
[----:B------:R-:W-:-:S03]  /*14770*/  FSEL R122, R0, RZ, P1 ;  /* 0x000000ff007a7208 */ /* 0x000fc60000800000 */
[----:B------:R-:W-:Y:S01]  /*14780*/  MUFU.EX2 R40, R40 ;  /* 0x0000002800287308 */ /* 0x000fe20000000800 */
[----:B------:R-:W-:Y:S01]  /*14790*/  FSEL R121, R121, RZ, P1 ;  /* 0x000000ff79797208 */ /* 0x000fe20000800000 */
[----:B------:R-:W-:Y:S01]  /*147a0*/  FADD.FTZ R122, -R122, R7 ;  /* 0x000000077a7a7221 */ /* 0x000fe20000010100 */
[----:B------:R-:W-:-:S03]  /*147b0*/  FMUL.FTZ R7, R10, UR30 ;  /* 0x0000001e0a077c20 */ /* 0x000fc60008410000 */
[--C-:B------:R-:W-:Y:S01]  /*147c0*/  FFMA.FTZ R149, R26, UR30, -R121.reuse ;  /* 0x0000001e1a957c23 */ /* 0x100fe20008010879 */
[--C-:B------:R-:W-:Y:S01]  /*147d0*/  FFMA.FTZ R120, R27, UR30, -R121.reuse ;  /* 0x0000001e1b787c23 */ /* 0x100fe20008010879 */
[----:B------:R-:W-:Y:S01]  /*147e0*/  FMUL.FTZ R10, R122, UR30 ;  /* 0x0000001e7a0a7c20 */ /* 0x000fe20008410000 */
        /* <DEDUP_REMOVED lines=19> */
[----:B0-----:R-:W-:Y:S01]  /*14920*/  FFMA.FTZ R6, R7, R6, R24 ;  /* 0x0000000607067223 */ /* 0x001fe20000010018 */
[--C-:B------:R-:W-:Y:S01]  /*14930*/  FFMA.FTZ R135, R62, UR30, -R121.reuse ;  /* 0x0000001e3e877c23 */ /* 0x100fe20008010879 */
[--C-:B------:R-:W-:Y:S01]  /*14940*/  FFMA.FTZ R46, R63, UR30, -R121.reuse ;  /* 0x0000001e3f2e7c23 */ /* 0x100fe20008010879 */
[--C-:B------:R-:W-:Y:S01]  /*14950*/  FFMA.FTZ R129, R66, UR30, -R121.reuse ;  /* 0x0000001e42817c23 */ /* 0x100fe20008010879 */
[----:B------:R-:W-:Y:S01]  /*14960*/  FADD.FTZ R47, R25, R6 ;  /* 0x00000006192f7221 */ /* 0x000fe20000010000 */
        /* <DEDUP_REMOVED lines=14> */
[--C-:B------:R-:W-:Y:S01]  /*14a50*/  FFMA.FTZ R34, R83, UR30, -R121.reuse ;  /* 0x0000001e53227c23 */ /* 0x100fe20008010879 */
[--C-:B------:R-:W-:Y:S01]  /*14a60*/  FFMA.FTZ R123, R86, UR30, -R121.reuse ;  /* 0x0000001e567b7c23 */ /* 0x100fe20008010879 */
[----:B------:R-:W-:-:S02]  /*14a70*/  FFMA.FTZ R31, R87, UR30, -R121 ;  /* 0x0000001e571f7c23 */ /* 0x000fc40008010879 */
[----:B------:R-:W1:Y:S01]  /*14a80*/  MUFU.EX2 R30, R30 ;  /* 0x0000001e001e7308 */ /* 0x000e620000000800 */
[----:B0-----:R-:W-:-:S07]  /*14a90*/  FADD.FTZ R6, R120, R5 ;  /* 0x0000000578067221 */ /* 0x001fce0000010000 */
[----:B------:R-:W0:Y:S01]  /*14aa0*/  MUFU.EX2 R145, R145 ;  /* 0x0000009100917308 */ /* 0x000e220000000800 */
[----:B--2---:R-:W-:-:S07]  /*14ab0*/  FADD.FTZ R5, R151, R6 ;  /* 0x0000000697057221 */ /* 0x004fce0000010000 */
        /* <DEDUP_REMOVED lines=104> */
[----:B--2---:R-:W-:-:S03]  /*15140*/  FADD.FTZ R6, R85, R50 ;  /* 0x0000003255067221 */ /* 0x004fc60000010000 */
[----:B-1----:R-:W-:Y:S01]  /*15150*/  FADD.FTZ R5, R31, R54 ;  /* 0x000000361f057221 */ /* 0x002fe20000010000 */
[----:B------:R-:W-:Y:S06]  /*15160*/  @!P0 BRA `(.L_x_1766) ;  /* 0x0000000000048947 */ /* 0x000fec0003800000 */
[----:B------:R-:W-:Y:S01]  /*15170*/  BPT.TRAP 0x1 ;  /* 0x000000040000795c */ /* 0x000fe20000300000 */
.L_x_1766:
[----:B------:R-:W2:Y:S01]  /*15180*/  LDL R47, [R1+0x3c] ;  /* 0x00003c00012f7983 */ /* 0x000ea20000100800 */
[----:B------:R-:W-:Y:S01]  /*15190*/  IMAD R21, R21, 0x8, R2 ;  /* 0x0000000815157824 */ /* 0x000fe200078e0202 */
[----:B------:R-:W-:Y:S01]  /*151a0*/  F2FP.BF16.F32.PACK_AB R149, R120, R149 ;  /* 0x000000957895723e */ /* 0x000fe200000010ff */
[----:B------:R-:W-:Y:S01]  /*151b0*/  IMAD.U32 R50, RZ, RZ, UR38 ;  /* 0x00000026ff327e24 */ /* 0x000fe2000f8e00ff */
[----:B------:R-:W-:Y:S01]  /*151c0*/  F2FP.BF16.F32.PACK_AB R141, R20, R141 ;  /* 0x0000008d148d723e */ /* 0x000fe200000010ff */
        /* <DEDUP_REMOVED lines=42> */
[----:B0-----:R-:W-:Y:S01]  /*15470*/  IMAD.MOV.U32 R21, RZ, RZ, R22 ;  /* 0x000000ffff157224 */ /* 0x001fe200078e0016 */
        /* <DEDUP_REMOVED lines=26> */
[C---:B--2---:R-:W-:Y:S01]  /*15620*/  ISETP.GT.AND P1, PT, R4.reuse, R47, PT ;  /* 0x0000002f0400720c */ /* 0x044fe20003f24270 */
[----:B------:R-:W-:-:S12]  /*15630*/  VIADD R4, R4, 0xffffffff ;  /* 0xffffffff04047836 */ /* 0x000fd80000000000 */
[----:B------:R-:W-:Y:S05]  /*15640*/  @P1 BRA `(.L_x_1767) ;  /* 0xffffffcc00f41947 */ /* 0x000fea000383ffff */
.L_x_1747:
[----:B------:R-:W-:Y:S05]  /*15650*/  WARPSYNC.ALL ;  /* 0x0000000000007948 */ /* 0x000fea0003800000 */
[----:B------:R-:W-:Y:S06]  /*15660*/  BAR.ARV 0x8, 0x200 ;  /* 0x0208000000007b1d */ /* 0x000fec0000002000 */
[----:B------:R-:W-:Y:S05]  /*15670*/  @!P0 BRA `(.L_x_1768) ;  /* 0x0000000000048947 */ /* 0x000fea0003800000 */
[----:B------:R-:W-:Y:S01]  /*15680*/  BPT.TRAP 0x1 ;  /* 0x000000040000795c */ /* 0x000fe20000300000 */
.L_x_1768:
[----:B------:R-:W-:Y:S01]  /*15690*/  IMAD R11, R22, 0x8, R2 ;  /* 0x00000008160b7824 */ /* 0x000fe200078e0202 */
[----:B------:R-:W-:-:S04]  /*156a0*/  SHF.L.U32 R4, R154, 0x1f, RZ ;  /* 0x0000001f9a047819 */ /* 0x000fc800000006ff */
[----:B------:R0:W1:Y:S01]  /*156b0*/  SYNCS.PHASECHK.TRANS64.TRYWAIT P1, [R11+URZ+0x16850], R4 ;  /* 0x016850040b0075a7 */ /* 0x000062000802017f */
[----:B------:R-:W-:Y:S05]  /*156c0*/  @!P0 BRA `(.L_x_1769) ;  /* 0x0000000000048947 */ /* 0x000fea0003800000 */
[----:B------:R-:W-:Y:S01]  /*156d0*/  BPT.TRAP 0x1 ;  /* 0x000000040000795c */ /* 0x000fe20000300000 */
.L_x_1769:
[----:B------:R-:W-:-:S05]  /*156e0*/  VIADD R2, R2, 0x400 ;  /* 0x0000040002027836 */ /* 0x000fca0000000000 */
[----:B------:R-:W-:-:S04]  /*156f0*/  SHF.R.U32.HI R2, RZ, 0x4, R2 ;  /* 0x00000004ff027819 */ /* 0x000fc80000011602 */
[----:B------:R-:W-:Y:S01]  /*15700*/  LOP3.LUT R9, R2, 0x3fff, RZ, 0xc0, !PT ;  /* 0x00003fff02097812 */ /* 0x000fe200078ec0ff */
[----:B-1----:R-:W-:Y:S06]  /*15710*/  @P1 BRA `(.L_x_1770) ;  /* 0x0000000000081947 */ /* 0x002fec0003800000 */
[----:B------:R-:W1:Y:S02]  /*15720*/  SYNCS.PHASECHK.TRANS64.TRYWAIT P1, [R11+URZ+0x16850], R4 ;  /* 0x016850040b0075a7 */ /* 0x000e64000802017f */
[----:B-1----:R-:W-:Y:S05]  /*15730*/  @!P1 BRA `(.L_x_1771) ;  /* 0x000000c000509947 */ /* 0x002fea0003800000 */
.L_x_1770:
[----:B------:R-:W-:Y:S01]  /*15740*/  IMAD R8, R22, 0x400, R9 ;  /* 0x0000040016087824 */ /* 0x000fe200078e0209 */
[----:B------:R-:W-:Y:S05]  /*15750*/  WARPSYNC.ALL ;  /* 0x0000000000007948 */ /* 0x000fea0003800000 */
[----:B------:R-:W-:Y:S01]  /*15760*/  IMAD.MOV.U32 R9, RZ, RZ, 0x40000040 ;  /* 0x40000040ff097424 */ /* 0x000fe200078e00ff */
[C---:B------:R-:W-:Y:S01]  /*15770*/  R2UR UR6, R8.reuse ;  /* 0x00000000080672ca */ /* 0x040fe200000e0000 */
[----:B------:R-:W-:Y:S01]  /*15780*/  WARPGROUP.ARRIVE ;  /* 0x00000000000079c5 */ /* 0x000fe20000000000 */
[----:B------:R-:W-:Y:S01]  /*15790*/  VIADD R12, R8, 0x80 ;  /* 0x00000080080c7836 */ /* 0x000fe20000000000 */
[----:B------:R-:W2:Y:S01]  /*157a0*/  SHFL.BFLY PT, R7, R6, 0x2, 0x1f ;  /* 0x0c401f0006077f89 */ /* 0x000ea200000e0000 */
[----:B------:R-:W-:Y:S01]  /*157b0*/  R2UR UR7, R9 ;  /* 0x00000000090772ca */ /* 0x000fe200000e0000 */
[----:B------:R-:W-:-:S02]  /*157c0*/  IMAD.MOV.U32 R13, RZ, RZ, 0x40000040 ;  /* 0x40000040ff0d7424 */ /* 0x000fc400078e00ff */
[----:B------:R-:W0:Y:S01]  /*157d0*/  SHFL.BFLY PT, R2, R5, 0x2, 0x1f ;  /* 0x0c401f0005027f89 */ /* 0x000e2200000e0000 */
[----:B------:R-:W-:Y:S02]  /*157e0*/  IMAD.MOV.U32 R9, RZ, RZ, 0x40000040 ;  /* 0x40000040ff097424 */ /* 0x000fe400078e00ff */
[----:B------:R-:W-:Y:S02]  /*157f0*/  IMAD.MOV.U32 R27, RZ, RZ, -0x800000 ;  /* 0xff800000ff1b7424 */ /* 0x000fe400078e00ff */
[----:B------:R-:W-:-:S05]  /*15800*/  IMAD.MOV.U32 R26, RZ, RZ, -0x800000 ;  /* 0xff800000ff1a7424 */ /* 0x000fca00078e00ff */
[----:B------:R-:W-:Y:S01]  /*15810*/  HGMMA.64x64x16.F32.BF16 R88, R148, gdesc[UR4].tnspB, R88, gsb0 ;  /* 0x40e0000494587df0 */ /* 0x000fe20008001858 */
[----:B------:R-:W-:Y:S01]  /*15820*/  R2UR UR6, R12 ;  /* 0x000000000c0672ca */ /* 0x000fe200000e0000 */
[----:B------:R-:W-:Y:S01]  /*15830*/  VIADD R12, R8, 0x100 ;  /* 0x00000100080c7836 */ /* 0x000fe20000000000 */
[----:B------:R-:W-:Y:S01]  /*15840*/  R2UR UR7, R13 ;  /* 0x000000000d0772ca */ /* 0x000fe200000e0000 */
[----:B------:R-:W-:Y:S02]  /*15850*/  IMAD.MOV.U32 R13, RZ, RZ, 0x40000040 ;  /* 0x40000040ff0d7424 */ /* 0x000fe400078e00ff */
[----:B--2---:R-:W-:Y:S01]  /*15860*/  FADD.FTZ R7, R7, R6 ;  /* 0x0000000607077221 */ /* 0x004fe20000010000 */
[----:B------:R-:W-:Y:S02]  /*15870*/  IMAD.MOV.U32 R6, RZ, RZ, RZ ;  /* 0x000000ffff067224 */ /* 0x000fe400078e00ff */
[----:B01----:R-:W-:Y:S02]  /*15880*/  FADD.FTZ R4, R2, R5 ;  /* 0x0000000502047221 */ /* 0x003fe40000010000 */
[----:B------:R-:W0:Y:S02]  /*15890*/  SHFL.BFLY PT, R2, R7, 0x1, 0x1f ;  /* 0x0c201f0007027f89 */ /* 0x000e2400000e0000 */
[----:B0-----:R-:W-:Y:S01]  /*158a0*/  FADD.FTZ R10, R7, R2 ;  /* 0x00000002070a7221 */ /* 0x001fe20000010000 */
[----:B------:R-:W-:-:S04]  /*158b0*/  IMAD.MOV.U32 R2, RZ, RZ, RZ ;  /* 0x000000ffff027224 */ /* 0x000fc800078e00ff */
[----:B------:R-:W-:-:S13]  /*158c0*/  FSETP.NE.FTZ.AND P1, PT, R10, RZ, PT ;  /* 0x000000ff0a00720b */ /* 0x000fda0003f35000 */
[----:B------:R-:W0:Y:S08]  /*158d0*/  @P1 MUFU.LG2 R5, R10 ;  /* 0x0000000a00051308 */ /* 0x000e300000000c00 */
[----:B------:R-:W-:Y:S01]  /*158e0*/  @P1 MUFU.RCP R2, R10 ;  /* 0x0000000a00021308 */ /* 0x000fe20000001000 */
[----:B0-----:R-:W-:Y:S01]  /*158f0*/  @P1 FMUL.FTZ R5, R5, 0.69314718246459960938 ;  /* 0x3f31721805051820 */ /* 0x001fe20000410000 */
[----:B------:R-:W-:-:S02]  /*15900*/  WARPGROUP.DEPBAR.LE gsb0, 0x0 ;  /* 0x00008000000079c5 */ /* 0x000fc40000010000 */
        /* <DEDUP_REMOVED lines=31> */
[----:B------:R-:W-:Y:S01]  /*15b00*/  R2UR UR6, R12 ;  /* 0x000000000c0672ca */ /* 0x000fe200000e0000 */
[----:B------:R-:W-:Y:S01]  /*15b10*/  IMAD.U32 R12, RZ, RZ, UR30 ;  /* 0x0000001eff0c7e24 */ /* 0x000fe2000f8e00ff */
[----:B------:R-:W-:Y:S01]  /*15b20*/  R2UR UR7, R13 ;  /* 0x000000000d0772ca */ /* 0x000fe200000e0000 */
[----:B------:R-:W-:Y:S02]  /*15b30*/  WARPGROUP.DEPBAR.LE gsb0, 0x0 ;  /* 0x00008000000079c5 */ /* 0x000fe40000010000 */
[----:B------:R-:W-:-:S10]  /*15b40*/  WARPGROUP.ARRIVE ;  /* 0x00000000000079c5 */ /* 0x000fd40000000000 */
[----:B------:R-:W-:Y:S01]  /*15b50*/  HGMMA.64x64x16.F32.BF16 R88, R124, gdesc[UR4].tnspB, R88, gsb0 ;  /* 0x40e000047c587df0 */ /* 0x000fe20008001858 */
[----:B------:R-:W-:Y:S02]  /*15b60*/  R2UR UR6, R8 ;  /* 0x00000000080672ca */ /* 0x000fe400000e0000 */
[----:B------:R-:W-:Y:S02]  /*15b70*/  R2UR UR7, R9 ;  /* 0x00000000090772ca */ /* 0x000fe400000e0000 */
[----:B------:R-:W0:Y:S02]  /*15b80*/  SHFL.BFLY PT, R9, R4, 0x1, 0x1f ;  /* 0x0c201f0004097f89 */ /* 0x000e2400000e0000 */
[----:B0-----:R-:W-:Y:S01]  /*15b90*/  FADD.FTZ R9, R4, R9 ;  /* 0x0000000904097221 */ /* 0x001fe20000010000 */
[----:B------:R-:W-:-:S04]  /*15ba0*/  IMAD.U32 R4, RZ, RZ, UR30 ;  /* 0x0000001eff047e24 */ /* 0x000fc8000f8e00ff */
[----:B------:R-:W-:Y:S01]  /*15bb0*/  FSETP.NE.FTZ.AND P2, PT, R9, RZ, PT ;  /* 0x000000ff0900720b */ /* 0x000fe20003f55000 */
[----:B------:R-:W-:-:S04]  /*15bc0*/  @P1 FMUL.FTZ R4, R4, 0.69314718246459960938 ;  /* 0x3f31721804041820 */ /* 0x000fc80000410000 */
[----:B------:R-:W-:-:S08]  /*15bd0*/  @P1 FFMA.FTZ R27, R4, R3, R5 ;  /* 0x00000003041b1223 */ /* 0x000fd00000010005 */
        /* <DEDUP_REMOVED lines=11> */
.L_x_1772:
[----:B------:R-:W-:Y:S02]  /*15c90*/  VIADD R0, R11, 0x16860 ;  /* 0x000168600b007836 */ /* 0x000fe40000000000 */
[-C--:B------:R-:W-:Y:S01]  /*15ca0*/  FMUL.FTZ R20, R88, R2.reuse ;  /* 0x0000000258147220 */ /* 0x080fe20000410000 */
[----:B------:R-:W-:Y:S02]  /*15cb0*/  IMAD.U32 R3, RZ, RZ, UR38 ;  /* 0x00000026ff037e24 */ /* 0x000fe4000f8e00ff */
[-C--:B------:R-:W-:Y:S01]  /*15cc0*/  FMUL.FTZ R21, R89, R2.reuse ;  /* 0x0000000259157220 */ /* 0x080fe20000410000 */
        /* <DEDUP_REMOVED lines=9> */
[----:B------:R-:W-:Y:S01]  /*15d60*/  SEL R3, RZ, 0x1, P1 ;  /* 0x00000001ff037807 */ /* 0x000fe20000800000 */
        /* <DEDUP_REMOVED lines=26> */
[----:B------:R-:W-:Y:S01]  /*15f10*/  LOP3.LUT R154, R154, R3, RZ, 0x3c, !PT ;  /* 0x000000039a9a7212 */ /* 0x000fe200078e3cff */
[----:B------:R-:W-:Y:S01]  /*15f20*/  UIADD3 UR36, UR36, 0x1, URZ ;  /* 0x0000000124247890 */ /* 0x000fe2000fffe03f */
[----:B0-----:R-:W-:-:S11]  /*15f30*/  SEL R22, R22, RZ, P1 ;  /* 0x000000ff16167207 */ /* 0x001fd60000800000 */
.L_x_1657:
[----:B------:R-:W0:Y:S01]  /*15f40*/  S2R R0, SR_TID.X ;  /* 0x0000000000007919 */ /* 0x000e220000002100 */
[----:B------:R-:W-:Y:S05]  /*15f50*/  WARPSYNC.ALL ;  /* 0x0000000000007948 */ /* 0x000fea0003800000 */
[----:B0----5:R-:W-:-:S05]  /*15f60*/  VIADD R38, R0, 0xffffff80 ;  /* 0xffffff8000267836 */ /* 0x021fca0000000000 */
[----:B------:R-:W-:-:S04]  /*15f70*/  SHF.R.S32.HI R48, RZ, 0x1f, R38 ;  /* 0x0000001fff307819 */ /* 0x000fc80000011426 */
[----:B------:R-:W-:-:S04]  /*15f80*/  LEA.HI R48, R48, R38, RZ, 0x3 ;  /* 0x0000002630307211 */ /* 0x000fc800078f18ff */
[----:B------:R-:W-:-:S05]  /*15f90*/  LOP3.LUT R48, R48, 0xfffffff8, RZ, 0xc0, !PT ;  /* 0xfffffff830307812 */ /* 0x000fca00078ec0ff */
[----:B------:R-:W-:-:S04]  /*15fa0*/  IMAD.IADD R48, R38, 0x1, -R48 ;  /* 0x0000000126307824 */ /* 0x000fc800078e0a30 */
[----:B------:R-:W-:-:S05]  /*15fb0*/  IMAD.SHL.U32 R44, R48, 0x8, RZ ;  /* 0x00000008302c7824 */ /* 0x000fca00078e00ff */
[----:B------:R-:W-:Y:S01]  /*15fc0*/  SHF.R.S32.HI R43, RZ, 0x1f, R44 ;  /* 0x0000001fff2b7819 */ /* 0x000fe2000001142c */
[----:B------:R-:W0:Y:S08]  /*15fd0*/  S2UR UR38, SR_CgaCtaId ;  /* 0x00000000002679c3 */ /* 0x000e300000008800 */
[----:B------:R-:W-:Y:S06]  /*15fe0*/  BAR.SYNC.DEFER_BLOCKING 0x5, 0x200 ;  /* 0x0148000000007b1d */ /* 0x000fec0000010000 */
[----:B------:R-:W-:Y:S01]  /*15ff0*/  UMOV UR4, 0x400 ;  /* 0x0000040000047882 */ /* 0x000fe20000000000 */
[----:B------:R-:W-:Y:S01]  /*16000*/  BSSY B0, `(.L_x_1773) ;  /* 0x000023a000007945 */ /* 0x000fe20003800000 */
[----:B0-----:R-:W-:-:S06]  /*16010*/  ULEA UR4, UR38, UR4, 0x18 ;  /* 0x0000000426047291 */ /* 0x001fcc000f8ec03f */
[----:B------:R-:W-:-:S05]  /*16020*/  IMAD.U32 R2, RZ, RZ, UR4 ;  /* 0x00000004ff027e24 */ /* 0x000fca000f8e00ff */
[----:B------:R0:W1:Y:S01]  /*16030*/  LDS.128 R32, [R2+0x168d0] ;  /* 0x0168d00002207984 */ /* 0x0000620000000c00 */
[----:B------:R-:W-:Y:S06]  /*16040*/  BAR.ARV 0x4, 0x200 ;  /* 0x0108000000007b1d */ /* 0x000fec0000002000 */
[----:B------:R-:W-:Y:S05]  /*16050*/  @P0 BRA `(.L_x_1774) ;  /* 0x00000018003c0947 */ /* 0x000fea0003800000 */
[----:B------:R-:W2:Y:S01]  /*16060*/  LDL R0, [R1+0x60] ;  /* 0x0000600001007983 */ /* 0x000ea20000100800 */
[----:B------:R-:W-:Y:S01]  /*16070*/  ULDC UR4, c[0x0][0xad4] ;  /* 0x0002b50000047ab9 */ /* 0x000fe20000000800 */
[----:B------:R-:W3:Y:S02]  /*16080*/  LDC.64 R28, c[0x0][0xc00] ;  /* 0x00030000ff1c7b82 */ /* 0x000ee40000000a00 */
[----:B------:R-:W4:Y:S04]  /*16090*/  LDL.LU R30, [R1+0x4c] ;  /* 0x00004c00011e7983 */ /* 0x000f280000300800 */
[----:B------:R-:W3:Y:S01]  /*160a0*/  LDL R39, [R1+0x50] ;  /* 0x0000500001277983 */ /* 0x000ee20000100800 */
[----:B------:R-:W0:Y:S01]  /*160b0*/  S2R R3, SR_SWINHI ;  /* 0x0000000000037919 */ /* 0x000e220000002f00 */
[----:B------:R-:W-:-:S02]  /*160c0*/  MOV R24, R2 ;  /* 0x0000000200187202 */ /* 0x000fc40000000f00 */
[----:B0-----:R-:W-:Y:S02]  /*160d0*/  MOV R25, R3 ;  /* 0x0000000300197202 */ /* 0x001fe40000000f00 */
[----:B------:R-:W-:Y:S02]  /*160e0*/  F2FP.BF16.F32.PACK_AB R12, R21, R20 ;  /* 0x00000014150c723e */ /* 0x000fe400000010ff */
[----:B------:R-:W-:Y:S01]  /*160f0*/  F2FP.BF16.F32.PACK_AB R14, R93, R92 ;  /* 0x0000005c5d0e723e */ /* 0x000fe200000010ff */
[----:B--2---:R-:W-:-:S03]  /*16100*/  IMAD.WIDE R8, R0, 0x2, R24 ;  /* 0x0000000200087825 */ /* 0x004fc600078e0218 */
[----:B------:R-:W-:-:S05]  /*16110*/  IADD3 R15, P0, R8, 0x60, RZ ;  /* 0x00000060080f7810 */ /* 0x000fca0007f1e0ff */
[----:B------:R-:W-:Y:S01]  /*16120*/  IMAD.X R5, RZ, RZ, R9, P0 ;  /* 0x000000ffff057224 */ /* 0x000fe200000e0609 */
[----:B----4-:R-:W-:-:S04]  /*16130*/  ISETP.NE.AND P0, PT, R30, RZ, PT ;  /* 0x000000ff1e00720c */ /* 0x010fc80003f05270 */
[----:B------:R-:W-:Y:S01]  /*16140*/  SEL R37, R30, UR4, P0 ;  /* 0x000000041e257c07 */ /* 0x000fe20008000000 */
[----:B------:R-:W-:Y:S05]  /*16150*/  WARPSYNC.ALL ;  /* 0x0000000000007948 */ /* 0x000fea0003800000 */
[C---:B------:R-:W-:Y:S01]  /*16160*/  LOP3.LUT R3, R8.reuse, 0x380, RZ, 0xc0, !PT ;  /* 0x0000038008037812 */ /* 0x040fe200078ec0ff */
[----:B------:R-:W-:Y:S01]  /*16170*/  ULDC.64 UR6, c[0x0][0xc08] ;  /* 0x0003020000067ab9 */ /* 0x000fe20000000a00 */
[----:B------:R-:W-:Y:S01]  /*16180*/  BAR.SYNC.DEFER_BLOCKING 0x1, 0x180 ;  /* 0x0046000000007b1d */ /* 0x000fe20000010000 */
[C---:B------:R-:W-:Y:S02]  /*16190*/  IADD3 R6, P1, R8.reuse, 0x40, RZ ;  /* 0x0000004008067810 */ /* 0x040fe40007f3e0ff */
[----:B------:R-:W-:-:S02]  /*161a0*/  IADD3 R13, P2, R8, 0x20, RZ ;  /* 0x00000020080d7810 */ /* 0x000fc40007f5e0ff */
[----:B------:R-:W-:Y:S01]  /*161b0*/  SHF.R.U64 R3, R3, 0x3, RZ ;  /* 0x0000000303037819 */ /* 0x000fe200000012ff */
[----:B------:R-:W-:Y:S01]  /*161c0*/  ULDC.64 UR4, c[0x0][0xc00] ;  /* 0x0003000000047ab9 */ /* 0x000fe20000000a00 */
[----:B------:R-:W-:Y:S02]  /*161d0*/  LOP3.LUT R4, R6, 0x380, RZ, 0xc0, !PT ;  /* 0x0000038006047812 */ /* 0x000fe400078ec0ff */
[----:B------:R-:W-:Y:S02]  /*161e0*/  LOP3.LUT R0, R13, 0x380, RZ, 0xc0, !PT ;  /* 0x000003800d007812 */ /* 0x000fe400078ec0ff */
[----:B------:R-:W-:Y:S02]  /*161f0*/  LOP3.LUT R10, R15, 0x380, RZ, 0xc0, !PT ;  /* 0x000003800f0a7812 */ /* 0x000fe400078ec0ff */
[----:B------:R-:W-:Y:S02]  /*16200*/  ISETP.NE.U32.AND P0, PT, RZ, UR6, PT ;  /* 0x00000006ff007c0c */ /* 0x000fe4000bf05070 */
[----:B------:R-:W-:-:S02]  /*16210*/  LOP3.LUT R8, R3, R8, RZ, 0x3c, !PT ;  /* 0x0000000803087212 */ /* 0x000fc400078e3cff */
[----:B------:R-:W-:Y:S02]  /*16220*/  SHF.R.U64 R3, R4, 0x3, RZ ;  /* 0x0000000304037819 */ /* 0x000fe400000012ff */
[----:B------:R-:W-:Y:S02]  /*16230*/  SHF.R.U64 R0, R0, 0x3, RZ ;  /* 0x0000000300007819 */ /* 0x000fe400000012ff */
[----:B------:R-:W-:Y:S02]  /*16240*/  SHF.R.U64 R4, R10, 0x3, RZ ;  /* 0x000000030a047819 */ /* 0x000fe400000012ff */
[----:B------:R-:W-:Y:S01]  /*16250*/  ISETP.NE.AND.EX P0, PT, RZ, UR7, PT, P0 ;  /* 0x00000007ff007c0c */ /* 0x000fe2000bf05300 */
[--C-:B------:R-:W-:Y:S01]  /*16260*/  IMAD.X R7, RZ, RZ, R9.reuse, P1 ;  /* 0x000000ffff077224 */ /* 0x100fe200008e0609 */
[----:B------:R-:W-:Y:S01]  /*16270*/  LOP3.LUT R10, R0, R13, RZ, 0x3c, !PT ;  /* 0x0000000d000a7212 */ /* 0x000fe200078e3cff */
[----:B------:R-:W-:Y:S01]  /*16280*/  IMAD.X R11, RZ, RZ, R9, P2 ;  /* 0x000000ffff0b7224 */ /* 0x000fe200010e0609 */
[----:B------:R-:W-:-:S02]  /*16290*/  LOP3.LUT R4, R4, R15, RZ, 0x3c, !PT ;  /* 0x0000000f04047212 */ /* 0x000fc400078e3cff */
[----:B------:R-:W-:Y:S02]  /*162a0*/  LOP3.LUT R6, R3, R6, RZ, 0x3c, !PT ;  /* 0x0000000603067212 */ /* 0x000fe400078e3cff */
[----:B------:R-:W-:Y:S02]  /*162b0*/  MOV R9, R8 ;  /* 0x0000000800097202 */ /* 0x000fe40000000f00 */
[----:B------:R-:W-:Y:S02]  /*162c0*/  F2FP.BF16.F32.PACK_AB R13, R91, R90 ;  /* 0x0000005a5b0d723e */ /* 0x000fe400000010ff */
[----:B------:R-:W-:Y:S01]  /*162d0*/  F2FP.BF16.F32.PACK_AB R15, R95, R94 ;  /* 0x0000005e5f0f723e */ /* 0x000fe200000010ff */
[----:B------:R-:W0:Y:S01]  /*162e0*/  @P0 LDC.64 R30, c[0x0][0xc08] ;  /* 0x00030200ff1e0b82 */ /* 0x000e220000000a00 */
[----:B-1----:R-:W-:Y:S02]  /*162f0*/  MOV R32, R6 ;  /* 0x0000000600207202 */ /* 0x002fe40000000f00 */
[----:B------:R-:W-:Y:S01]  /*16300*/  MOV R0, R4 ;  /* 0x0000000400007202 */ /* 0x000fe20000000f00 */
[----:B------:R1:W-:Y:S01]  /*16310*/  STSM.16.M88.4 [R9], R12 ;  /* 0x0000000c09007844 */ /* 0x0003e20000000200 */
[----:B------:R-:W-:-:S02]  /*16320*/  MOV R36, R10 ;  /* 0x0000000a00247202 */ /* 0x000fc40000000f00 */
[----:B------:R-:W-:Y:S02]  /*16330*/  F2FP.BF16.F32.PACK_AB R4, R97, R96 ;  /* 0x000000606104723e */ /* 0x000fe400000010ff */
[----:B------:R-:W-:Y:S02]  /*16340*/  F2FP.BF16.F32.PACK_AB R5, R99, R98 ;  /* 0x000000626305723e */ /* 0x000fe400000010ff */
[----:B------:R-:W-:Y:S02]  /*16350*/  F2FP.BF16.F32.PACK_AB R6, R101, R100 ;  /* 0x000000646506723e */ /* 0x000fe400000010ff */
[----:B------:R-:W-:Y:S02]  /*16360*/  F2FP.BF16.F32.PACK_AB R7, R103, R102 ;  /* 0x000000666707723e */ /* 0x000fe400000010ff */
[----:B------:R-:W-:Y:S02]  /*16370*/  F2FP.BF16.F32.PACK_AB R8, R105, R104 ;  /* 0x000000686908723e */ /* 0x000fe400000010ff */
[----:B------:R-:W-:-:S02]  /*16380*/  F2FP.BF16.F32.PACK_AB R10, R109, R108 ;  /* 0x0000006c6d0a723e */ /* 0x000fc400000010ff */
[----:B------:R-:W-:Y:S02]  /*16390*/  F2FP.BF16.F32.PACK_AB R11, R111, R110 ;  /* 0x0000006e6f0b723e */ /* 0x000fe400000010ff */
[----:B-1----:R-:W-:Y:S02]  /*163a0*/  F2FP.BF16.F32.PACK_AB R9, R107, R106 ;  /* 0x0000006a6b09723e */ /* 0x002fe400000010ff */
[----:B------:R-:W-:Y:S02]  /*163b0*/  F2FP.BF16.F32.PACK_AB R12, R113, R112 ;  /* 0x00000070710c723e */ /* 0x000fe400000010ff */
[----:B------:R-:W-:Y:S02]  /*163c0*/  F2FP.BF16.F32.PACK_AB R13, R115, R114 ;  /* 0x00000072730d723e */ /* 0x000fe400000010ff */
[----:B------:R-:W-:Y:S02]  /*163d0*/  F2FP.BF16.F32.PACK_AB R14, R117, R116 ;  /* 0x00000074750e723e */ /* 0x000fe400000010ff */
[----:B------:R-:W-:Y:S01]  /*163e0*/  F2FP.BF16.F32.PACK_AB R15, R119, R118 ;  /* 0x00000076770f723e */ /* 0x000fe200000010ff */
[----:B------:R0:W-:Y:S04]  /*163f0*/  STSM.16.M88.4 [R36], R4 ;  /* 0x0000000424007844 */ /* 0x0001e80000000200 */
[----:B------:R-:W-:Y:S04]  /*16400*/  STSM.16.M88.4 [R32], R8 ;  /* 0x0000000820007844 */ /* 0x000fe80000000200 */
[----:B------:R1:W-:Y:S01]  /*16410*/  STSM.16.M88.4 [R0], R12 ;  /* 0x0000000c00007844 */ /* 0x0003e20000000200 */
[----:B------:R-:W-:-:S04]  /*16420*/  ISETP.NE.U32.AND P3, PT, RZ, UR4, PT ;  /* 0x00000004ff007c0c */ /* 0x000fc8000bf65070 */
[----:B------:R-:W-:Y:S01]  /*16430*/  ISETP.NE.AND.EX P3, PT, RZ, UR5, PT, P3 ;  /* 0x00000005ff007c0c */ /* 0x000fe2000bf65330 */
[----:B------:R-:W-:Y:S01]  /*16440*/  ULDC UR6, c[0x0][0xa88] ;  /* 0x0002a20000067ab9 */ /* 0x000fe20000000800 */
[----:B------:R-:W-:Y:S02]  /*16450*/  IMAD.MOV.U32 R3, RZ, RZ, RZ ;  /* 0x000000ffff037224 */ /* 0x000fe400078e00ff */
[----:B------:R-:W-:Y:S02]  /*16460*/  IMAD.U32 R45, RZ, RZ, UR6 ;  /* 0x00000006ff2d7e24 */ /* 0x000fe4000f8e00ff */
[C---:B---3--:R-:W-:Y:S01]  /*16470*/  IMAD.WIDE R28, R39.reuse, 0x4, R28 ;  /* 0x00000004271c7825 */ /* 0x048fe200078e021c */
[----:B------:R-:W-:Y:S03]  /*16480*/  BAR.SYNC.DEFER_BLOCKING 0x1, 0x180 ;  /* 0x0046000000007b1d */ /* 0x000fe60000010000 */
[----:B0-----:R-:W-:Y:S01]  /*16490*/  @P0 IMAD.WIDE R4, R39, 0x4, R30 ;  /* 0x0000000427040825 */ /* 0x001fe200078e021e */
[----:B------:R-:W-:-:S04]  /*164a0*/  ISETP.GT.AND P1, PT, R37, 0x1, PT ;  /* 0x000000012500780c */ /* 0x000fc80003f24270 */
[----:B-1----:R-:W0:Y:S01]  /*164b0*/  LDC R0, c[0x0][0xbe8] ;  /* 0x0002fa00ff007b82 */ /* 0x002e220000000800 */
[----:B------:R1:W5:Y:S04]  /*164c0*/  @P3 LDG.E R3, desc[UR42][R28.64] ;  /* 0x0000002a1c033981 */ /* 0x000368000c1e1900 */
[----:B------:R1:W5:Y:S01]  /*164d0*/  @P0 LDG.E R45, desc[UR42][R4.64] ;  /* 0x0000002a042d0981 */ /* 0x000362000c1e1900 */
[----:B------:R-:W-:-:S05]  /*164e0*/  IMAD.MOV.U32 R6, RZ, RZ, 0x9b8 ;  /* 0x000009b8ff067424 */ /* 0x000fca00078e00ff */
[----:B------:R-:W-:-:S04]  /*164f0*/  SEL R6, R6, 0x978, P1 ;  /* 0x0000097806067807 */ /* 0x000fc80000800000 */
[----:B------:R1:W2:Y:S08]  /*16500*/  LDC.64 R12, c[0x0][R6+0x220] ;  /* 0x00008800060c7b82 */ /* 0x0002b00000000a00 */
[----:B------:R1:W3:Y:S08]  /*16510*/  LDC.64 R14, c[0x0][R6+0x218] ;  /* 0x00008600060e7b82 */ /* 0x0002f00000000a00 */
[----:B------:R1:W4:Y:S01]  /*16520*/  LDC.64 R10, c[0x0][R6+0x228] ;  /* 0x00008a00060a7b82 */ /* 0x0003220000000a00 */
[----:B0-----:R-:W-:Y:S01]  /*16530*/  ISETP.NE.AND P2, PT, R0, 0x1, PT ;  /* 0x000000010000780c */ /* 0x001fe20003f45270 */
[----:B-1----:R-:W-:-:S12]  /*16540*/  @P0 BRA `(.L_x_1775) ;  /* 0x0000000000100947 */ /* 0x002fd80003800000 */
[----:B------:R-:W-:Y:S05]  /*16550*/  @!P3 BRA `(.L_x_1775) ;  /* 0x00000000000cb947 */ /* 0x000fea0003800000 */
[----:B------:R-:W2:Y:S04]  /*16560*/  LDG.E R4, desc[UR42][R28.64] ;  /* 0x0000002a1c047981 */ /* 0x000ea8000c1e1900 */
[----:B-----5:R-:W2:Y:S02]  /*16570*/  LDG.E R45, desc[UR42][R28.64+0x4] ;  /* 0x0000042a1c2d7981 */ /* 0x020ea4000c1e1900 */
[----:B--2---:R-:W-:-:S07]  /*16580*/  IMAD.IADD R45, R45, 0x1, -R4 ;  /* 0x000000012d2d7824 */ /* 0x004fce00078e0a04 */
.L_x_1775:
[----:B------:R-:W4:Y:S04]  /*16590*/  LDL R29, [R1+0x34] ;  /* 0x00003400011d7983 */ /* 0x000f280000100800 */
[----:B------:R-:W4:Y:S04]  /*165a0*/  LDL R51, [R1+0x14] ;  /* 0x0000140001337983 */ /* 0x000f280000100800 */
[----:B------:R-:W4:Y:S01]  /*165b0*/  LDL R49, [R1+0x54] ;  /* 0x0000540001317983 */ /* 0x000f220000100800 */
[----:B------:R-:W0:Y:S01]  /*165c0*/  LDC.64 R6, c[0x0][R6+0x210] ;  /* 0x0000840006067b82 */ /* 0x000e220000000a00 */
[----:B------:R-:W-:-:S02]  /*165d0*/  ISETP.NE.U32.AND P0, PT, RZ, UR4, PT ;  /* 0x00000004ff007c0c */ /* 0x000fc4000bf05070 */
[----:B------:R-:W4:Y:S01]  /*165e0*/  LDL R36, [R1+0x5c] ;  /* 0x00005c0001247983 */ /* 0x000f220000100800 */
[----:B------:R-:W-:Y:S02]  /*165f0*/  SHF.R.S32.HI R9, RZ, 0x1f, R39 ;  /* 0x0000001fff097819 */ /* 0x000fe40000011427 */
[----:B------:R-:W-:Y:S02]  /*16600*/  ISETP.NE.AND.EX P0, PT, RZ, UR5, PT, P0 ;  /* 0x00000005ff007c0c */ /* 0x000fe4000bf05300 */
[----:B------:R-:W1:Y:S02]  /*16610*/  @P2 LDC R28, c[0x0][0xbec] ;  /* 0x0002fb00ff1c2b82 */ /* 0x000e640000000800 */
[----:B------:R-:W-:Y:S02]  /*16620*/  SEL R8, R39, RZ, !P0 ;  /* 0x000000ff27087207 */ /* 0x000fe40004000000 */
[----:B------:R-:W-:-:S03]  /*16630*/  SEL R9, R9, RZ, !P0 ;  /* 0x000000ff09097207 */ /* 0x000fc60004000000 */
[----:B--2---:R-:W-:Y:S01]  /*16640*/  IMAD R13, R13, R8, RZ ;  /* 0x000000080d0d7224 */ /* 0x004fe200078e02ff */
[----:B------:R-:W2:Y:S08]  /*16650*/  @P2 LDC R37, c[0x0][0xbf0] ;  /* 0x0002fc00ff252b82 */ /* 0x000eb00000000800 */
[----:B------:R-:W0:Y:S01]  /*16660*/  LDC.64 R4, c[0x0][0xba8] ;  /* 0x0002ea00ff047b82 */ /* 0x000e220000000a00 */
[----:B------:R-:W1:Y:S01]  /*16670*/  S2R R32, SR_TID.X ;  /* 0x0000000000207919 */ /* 0x000e620000002100 */
[----:B------:R-:W-:-:S02]  /*16680*/  IMAD R31, R12, R9, R13 ;  /* 0x000000090c1f7224 */ /* 0x000fc400078e020d */
[-C--:B---3--:R-:W-:Y:S02]  /*16690*/  IMAD R9, R15, R157.reuse, RZ ;  /* 0x0000009d0f097224 */ /* 0x088fe400078e02ff */
[----:B------:R-:W-:-:S04]  /*166a0*/  IMAD.WIDE.U32 R14, R14, R157, RZ ;  /* 0x0000009d0e0e7225 */ /* 0x000fc800078e00ff */
[----:B------:R-:W-:-:S03]  /*166b0*/  IMAD.WIDE.U32 R12, R12, R8, RZ ;  /* 0x000000080c0c7225 */ /* 0x000fc600078e00ff */
[----:B-----5:R-:W-:Y:S01]  /*166c0*/  IADD3 R14, P0, P3, R12, R14, R3 ;  /* 0x0000000e0c0e7210 */ /* 0x020fe20007b1e003 */
[----:B------:R-:W-:Y:S02]  /*166d0*/  IMAD.IADD R31, R13, 0x1, R31 ;  /* 0x000000010d1f7824 */ /* 0x000fe400078e021f */
[----:B------:R-:W-:Y:S01]  /*166e0*/  IMAD.IADD R30, R15, 0x1, R9 ;  /* 0x000000010f1e7824 */ /* 0x000fe200078e0209 */
[----:B------:R-:W-:Y:S01]  /*166f0*/  SHF.R.S32.HI R9, RZ, 0x1f, R3 ;  /* 0x0000001fff097819 */ /* 0x000fe20000011403 */
[----:B0-----:R-:W0:Y:S08]  /*16700*/  @!P1 LDC R4, c[0x0][0xb50] ;  /* 0x0002d400ff049b82 */ /* 0x001e300000000800 */
[----:B------:R-:W3:Y:S01]  /*16710*/  @!P1 LDC R5, c[0x0][0xb54] ;  /* 0x0002d500ff059b82 */ /* 0x000ee20000000800 */
[----:B-1----:R-:W-:-:S05]  /*16720*/  VIADD R40, R32, 0xffffff80 ;  /* 0xffffff8020287836 */ /* 0x002fca0000000000 */
[----:B------:R-:W-:-:S04]  /*16730*/  SHF.R.S32.HI R32, RZ, 0x1f, R40 ;  /* 0x0000001fff207819 */ /* 0x000fc80000011428 */
[----:B------:R-:W-:-:S04]  /*16740*/  LEA.HI R32, R32, R40, RZ, 0x7 ;  /* 0x0000002820207211 */ /* 0x000fc800078f38ff */
[----:B------:R-:W-:Y:S01]  /*16750*/  LOP3.LUT R32, R32, 0xffffff80, RZ, 0xc0, !PT ;  /* 0xffffff8020207812 */ /* 0x000fe200078ec0ff */
[----:B------:R-:W-:-:S04]  /*16760*/  IMAD R45, R45, R0, RZ ;  /* 0x000000002d2d7224 */ /* 0x000fc800078e02ff */
[----:B------:R-:W-:Y:S02]  /*16770*/  IMAD.IADD R32, R40, 0x1, -R32 ;  /* 0x0000000128207824 */ /* 0x000fe400078e0a20 */
[----:B----4-:R-:W-:-:S04]  /*16780*/  IMAD.IADD R39, R29, 0x1, R51 ;  /* 0x000000011d277824 */ /* 0x010fc800078e0233 */
[----:B------:R-:W-:Y:S01]  /*16790*/  @P2 IMAD.HI.U32 R12, R39, R28, RZ ;  /* 0x0000001c270c2227 */ /* 0x000fe200078e00ff */
[----:B------:R-:W-:-:S03]  /*167a0*/  SEL R29, R49, RZ, P1 ;  /* 0x000000ff311d7207 */ /* 0x000fc60000800000 */
[----:B------:R-:W-:Y:S01]  /*167b0*/  IMAD.MOV.U32 R13, RZ, RZ, R39 ;  /* 0x000000ffff0d7224 */ /* 0x000fe200078e0027 */
[----:B--2---:R-:W-:Y:S01]  /*167c0*/  @P2 SHF.R.U32.HI R13, RZ, R37, R12 ;  /* 0x00000025ff0d2219 */ /* 0x004fe2000001160c */
[-C--:B------:R-:W-:Y:S02]  /*167d0*/  IMAD R15, R11, R29.reuse, RZ ;  /* 0x0000001d0b0f7224 */ /* 0x080fe400078e02ff */
        /* <DEDUP_REMOVED lines=13> */
[----:B0-----:R-:W-:-:S04]  /*168b0*/  LEA R12, P0, R6, R4, 0x2 ;  /* 0x00000004060c7211 */ /* 0x001fc800078010ff */
[----:B---3--:R-:W-:Y:S01]  /*168c0*/  LEA.HI.X R7, R6, R5, R7, 0x2, P0 ;  /* 0x0000000506077211 */ /* 0x008fe200000f1407 */
[----:B------:R-:W-:Y:S01]  /*168d0*/  SHFL.IDX PT, R4, R12, RZ, 0x1c1f ;  /* 0x001c1fff0c047589 */ /* 0x000fe200000e0000 */
[----:B------:R-:W-:-:S03]  /*168e0*/  IMAD.IADD R28, R36, 0x1, R51 ;  /* 0x00000001241c7824 */ /* 0x000fc600078e0233 */
        /* <DEDUP_REMOVED lines=16> */
[----:B0-----:R-:W-:-:S03]  /*169f0*/  IMAD R10, R9, UR4, RZ ;  /* 0x00000004090a7c24 */ /* 0x001fc6000f8e02ff */
[----:B------:R-:W-:Y:S02]  /*16a00*/  IMAD R5, R50, 0x40, R44 ;  /* 0x0000004032057824 */ /* 0x000fe400078e022c */
[----:B------:R-:W-:Y:S02]  /*16a10*/  IMAD R9, R3, UR5, R10 ;  /* 0x0000000503097c24 */ /* 0x000fe4000f8e020a */
[----:B------:R-:W-:-:S04]  /*16a20*/  IMAD.WIDE R24, R5, 0x2, R24 ;  /* 0x0000000205187825 */ /* 0x000fc800078e0218 */
[----:B------:R-:W-:Y:S01]  /*16a30*/  IMAD.WIDE.U32 R10, R3, UR4, RZ ;  /* 0x00000004030a7c25 */ /* 0x000fe2000f8e00ff */
[C---:B------:R-:W-:Y:S01]  /*16a40*/  IADD3 R27, P0, R24.reuse, 0x1800, RZ ;  /* 0x00001800181b7810 */ /* 0x040fe20007f1e0ff */
[----:B------:R-:W-:Y:S01]  /*16a50*/  ULDC.64 UR4, c[0x0][0xae8] ;  /* 0x0002ba0000047ab9 */ /* 0x000fe20000000a00 */
[----:B------:R-:W-:Y:S01]  /*16a60*/  IADD3 R29, P1, R24, 0x3000, RZ ;  /* 0x00003000181d7810 */ /* 0x000fe20007f3e0ff */
[----:B------:R-:W-:Y:S01]  /*16a70*/  IMAD R3, R48, 0x30, R50 ;  /* 0x0000003030037824 */ /* 0x000fe200078e0232 */
[----:B------:R-:W-:Y:S01]  /*16a80*/  IADD3 R37, P3, R24, 0x4800, RZ ;  /* 0x0000480018257810 */ /* 0x000fe20007f7e0ff */
[----:B------:R-:W-:Y:S01]  /*16a90*/  IMAD.IADD R11, R11, 0x1, R9 ;  /* 0x000000010b0b7824 */ /* 0x000fe200078e0209 */
[----:B------:R-:W-:Y:S01]  /*16aa0*/  LOP3.LUT R26, R27, 0x380, RZ, 0xc0, !PT ;  /* 0x000003801b1a7812 */ /* 0x000fe200078ec0ff */
[----:B------:R-:W-:Y:S01]  /*16ab0*/  IMAD.IADD R12, R51, 0x1, R3 ;  /* 0x00000001330c7824 */ /* 0x000fe200078e0203 */
[----:B------:R-:W-:Y:S01]  /*16ac0*/  LOP3.LUT R28, R29, 0x380, RZ, 0xc0, !PT ;  /* 0x000003801d1c7812 */ /* 0x000fe200078ec0ff */
[----:B------:R-:W-:Y:S01]  /*16ad0*/  IMAD.WIDE.U32 R10, R157, UR4, R10 ;  /* 0x000000049d0a7c25 */ /* 0x000fe2000f8e000a */
[----:B------:R-:W-:-:S02]  /*16ae0*/  LOP3.LUT R36, R37, 0x380, RZ, 0xc0, !PT ;  /* 0x0000038025247812 */ /* 0x000fc400078ec0ff */
[----:B------:R-:W-:Y:S01]  /*16af0*/  LOP3.LUT R5, R24, 0x380, RZ, 0xc0, !PT ;  /* 0x0000038018057812 */ /* 0x000fe200078ec0ff */
[----:B-1----:R-:W-:Y:S01]  /*16b00*/  @P2 IMAD.HI.U32 R3, R12, R13, RZ ;  /* 0x0000000d0c032227 */ /* 0x002fe200078e00ff */
[----:B------:R-:W-:Y:S02]  /*16b10*/  SHF.R.S32.HI R9, RZ, 0x1f, R8 ;  /* 0x0000001fff097819 */ /* 0x000fe40000011408 */
[----:B------:R-:W-:Y:S01]  /*16b20*/  SHF.R.U64 R26, R26, 0x3, RZ ;  /* 0x000000031a1a7819 */ /* 0x000fe200000012ff */
[----:B------:R-:W-:Y:S01]  /*16b30*/  IMAD R11, R157, UR5, R11 ;  /* 0x000000059d0b7c24 */ /* 0x000fe2000f8e020b */
        /* <DEDUP_REMOVED lines=18> */
[--C-:B------:R-:W-:Y:S01]  /*16c60*/  SHF.R.S32.HI R10, RZ, 0x1f, R13.reuse ;  /* 0x0000001fff0a7819 */ /* 0x100fe2000001140d */
[----:B------:R-:W-:Y:S01]  /*16c70*/  ULDC.64 UR4, c[0x0][0xae0] ;  /* 0x0002b80000047ab9 */ /* 0x000fe20000000a00 */
[----:B------:R-:W5:Y:S01]  /*16c80*/  LD.E.128 R4, desc[UR42][R4.64] ;  /* 0x0000002a04047980 */ /* 0x000f62000c101d00 */
[----:B------:R-:W-:-:S03]  /*16c90*/  IMAD.MOV R11, RZ, RZ, -R13 ;  /* 0x000000ffff0b7224 */ /* 0x000fc600078e0a0d */
[----:B------:R-:W5:Y:S01]  /*16ca0*/  LD.E.128 R28, desc[UR42][R28.64] ;  /* 0x0000002a1c1c7980 */ /* 0x000f62000c101d00 */
[----:B------:R-:W-:-:S03]  /*16cb0*/  IMAD R11, R0, R11, R12 ;  /* 0x0000000b000b7224 */ /* 0x000fc600078e020c */
        /* <DEDUP_REMOVED lines=28> */
[----:B------:R-:W-:Y:S01]  /*16e80*/  IMAD.IADD R42, R50, 0x1, R51 ;  /* 0x00000001322a7824 */ /* 0x000fe200078e0233 */
        /* <DEDUP_REMOVED lines=13> */
[C---:B--2---:R-:W-:Y:S02]  /*16f60*/  @!P2 LEA.HI.X R3, R44.reuse, R0, R43, 0x1, P5 ;  /* 0x000000002c03a211 */ /* 0x044fe400028f0c2b */
[----:B------:R-:W0:Y:S01]  /*16f70*/  SHFL.IDX PT, R0, R41, 0x3, 0x181f ;  /* 0x00781f0029007f89 */ /* 0x000e2200000e0000 */
[C---:B---3--:R-:W-:Y:S02]  /*16f80*/  @!P4 LEA R46, P5, R44.reuse, R14, 0x1 ;  /* 0x0000000e2c2ec211 */ /* 0x048fe400078a08ff */
[----:B------:R-:W-:Y:S01]  /*16f90*/  @!P2 IMAD.MOV.U32 R9, RZ, RZ, R3 ;  /* 0x000000ffff09a224 */ /* 0x000fe200078e0003 */
[----:B------:R-:W1:Y:S01]  /*16fa0*/  SHFL.IDX PT, R14, R40, 0x3, 0x181f ;  /* 0x00781f00280e7f89 */ /* 0x000e6200000e0000 */
[C-C-:B----4-:R-:W-:Y:S01]  /*16fb0*/  @!P3 LEA.HI.X R21, R44.reuse, R8, R43.reuse, 0x1, P1 ;  /* 0x000000082c15b211 */ /* 0x150fe200008f0c2b */
[----:B------:R-:W-:Y:S01]  /*16fc0*/  @!P2 IMAD.MOV.U32 R8, RZ, RZ, R32 ;  /* 0x000000ffff08a224 */ /* 0x000fe200078e0020 */
[----:B------:R-:W-:-:S04]  /*16fd0*/  @!P4 LEA.HI.X R47, R44, R10, R43, 0x1, P5 ;  /* 0x0000000a2c2fc211 */ /* 0x000fc800028f0c2b */
[----:B-----5:R2:W-:Y:S04]  /*16fe0*/  @!P2 ST.E.128 desc[UR42][R8.64], R4 ;  /* 0x000000040800a985 */ /* 0x0205e8000c101d2a */
[----:B------:R3:W-:Y:S01]  /*16ff0*/  @!P3 ST.E.128 desc[UR42][R20.64], R24 ;  /* 0x000000181400b985 */ /* 0x0007e2000c101d2a */
[----:B--2---:R-:W-:Y:S02]  /*17000*/  @!P4 IMAD.MOV.U32 R4, RZ, RZ, R46 ;  /* 0x000000ffff04c224 */ /* 0x004fe400078e002e */
[----:B------:R-:W-:-:S05]  /*17010*/  @!P4 IMAD.MOV.U32 R5, RZ, RZ, R47 ;  /* 0x000000ffff05c224 */ /* 0x000fca00078e002f */
[----:B01----:R3:W-:Y:S02]  /*17020*/  @!P4 ST.E.128 desc[UR42][R4.64], R28 ;  /* 0x0000001c0400c985 */ /* 0x0037e4000c101d2a */
.L_x_1985:
[----:B------:R-:W-:-:S05]  /*17030*/  VIADD R42, R42, 0x90 ;  /* 0x000000902a2a7836 */ /* 0x000fca0000000000 */
[----:B------:R-:W-:-:S13]  /*17040*/  ISETP.GE.OR P0, PT, R42, R45, P0 ;  /* 0x0000002d2a00720c */ /* 0x000fda0000706670 */
[----:B------:R-:W-:Y:S05]  /*17050*/  @P0 BRA `(.L_x_1778) ;  /* 0x0000001000d00947 */ /* 0x000fea0003800000 */
[----:B------:R-:W-:-:S04]  /*17060*/  LEA R14, P0, R44, R14, 0x1 ;  /* 0x0000000e2c0e7211 */ /* 0x000fc800078008ff */
[----:B------:R-:W-:-:S05]  /*17070*/  LEA.HI.X R15, R44, R0, R43, 0x1, P0 ;  /* 0x000000002c0f7211 */ /* 0x000fca00000f0c2b */
[----:B------:R0:W-:Y:S01]  /*17080*/  ST.E.128 desc[UR42][R14.64], R36 ;  /* 0x000000240e007985 */ /* 0x0001e2000c101d2a */
[----:B------:R-:W-:Y:S05]  /*17090*/  BRA `(.L_x_1778) ;  /* 0x0000001000c07947 */ /* 0x000fea0003800000 */
.L_x_1776:
[----:B------:R-:W1:Y:S01]  /*170a0*/  @P2 LDC R12, c[0x0][0xbec] ;  /* 0x0002fb00ff0c2b82 */ /* 0x000e620000000800 */
[----:B------:R-:W-:Y:S01]  /*170b0*/  ULDC.64 UR4, c[0x0][0xb08] ;  /* 0x0002c20000047ab9 */ /* 0x000fe20000000a00 */
[----:B------:R-:W-:Y:S01]  /*170c0*/  ULDC.64 UR6, c[0x0][0xb30] ;  /* 0x0002cc0000067ab9 */ /* 0x000fe20000000a00 */
[----:B0-----:R-:W-:Y:S02]  /*170d0*/  IMAD R10, R9, UR4, RZ ;  /* 0x00000004090a7c24 */ /* 0x001fe4000f8e02ff */
[----:B------:R-:W-:-:S03]  /*170e0*/  IMAD.WIDE.U32 R4, R3, UR4, RZ ;  /* 0x0000000403047c25 */ /* 0x000fc6000f8e00ff */
[----:B------:R-:W0:Y:S01]  /*170f0*/  @P2 LDC R11, c[0x0][0xbf0] ;  /* 0x0002fc00ff0b2b82 */ /* 0x000e220000000800 */
[----:B------:R-:W-:Y:S01]  /*17100*/  IMAD R3, R3, UR5, R10 ;  /* 0x0000000503037c24 */ /* 0x000fe2000f8e020a */
[----:B------:R-:W-:Y:S01]  /*17110*/  ULDC.64 UR4, c[0x0][0xb38] ;  /* 0x0002ce0000047ab9 */ /* 0x000fe20000000a00 */
[----:B------:R-:W-:Y:S02]  /*17120*/  VIADD R29, R155, 0x8 ;  /* 0x000000089b1d7836 */ /* 0x000fe40000000000 */
[----:B------:R-:W-:Y:S01]  /*17130*/  IMAD.IADD R5, R5, 0x1, R3 ;  /* 0x0000000105057824 */ /* 0x000fe200078e0203 */
[----:B------:R-:W-:Y:S01]  /*17140*/  SHF.R.S32.HI R3, RZ, 0x1f, R8 ;  /* 0x0000001fff037819 */ /* 0x000fe20000011408 */
[----:B------:R-:W-:Y:S01]  /*17150*/  VIADD R31, R155, 0x10 ;  /* 0x000000109b1f7836 */ /* 0x000fe20000000000 */
[----:B------:R-:W-:Y:S01]  /*17160*/  SHF.R.S32.HI R30, RZ, 0x1f, R29 ;  /* 0x0000001fff1e7819 */ /* 0x000fe2000001141d */
[----:B------:R-:W-:-:S03]  /*17170*/  IMAD.WIDE.U32 R4, R157, UR4, R4 ;  /* 0x000000049d047c25 */ /* 0x000fc6000f8e0004 */
[----:B------:R-:W-:Y:S01]  /*17180*/  SHF.R.S32.HI R32, RZ, 0x1f, R31 ;  /* 0x0000001fff207819 */ /* 0x000fe2000001141f */
[----:B------:R-:W-:Y:S01]  /*17190*/  IMAD R5, R157, UR5, R5 ;  /* 0x000000059d057c24 */ /* 0x000fe2000f8e0205 */
[----:B------:R-:W-:Y:S01]  /*171a0*/  ULDC.64 UR4, c[0x0][0xb40] ;  /* 0x0002d00000047ab9 */ /* 0x000fe20000000a00 */
[----:B------:R-:W-:Y:S02]  /*171b0*/  VIADD R37, R155, 0x18 ;  /* 0x000000189b257836 */ /* 0x000fe40000000000 */
[----:B------:R-:W-:Y:S02]  /*171c0*/  IMAD R3, R3, UR4, RZ ;  /* 0x0000000403037c24 */ /* 0x000fe4000f8e02ff */
[----:B-1----:R-:W-:Y:S01]  /*171d0*/  @P2 IMAD.HI.U32 R12, R39, R12, RZ ;  /* 0x0000000c270c2227 */ /* 0x002fe200078e00ff */
[----:B------:R-:W-:-:S03]  /*171e0*/  SHF.R.S32.HI R36, RZ, 0x1f, R37 ;  /* 0x0000001fff247819 */ /* 0x000fc60000011425 */
[C---:B------:R-:W-:Y:S02]  /*171f0*/  IMAD R7, R8.reuse, UR5, R3 ;  /* 0x0000000508077c24 */ /* 0x040fe4000f8e0203 */
[----:B------:R-:W-:Y:S01]  /*17200*/  IMAD.WIDE.U32 R8, R8, UR4, R4 ;  /* 0x0000000408087c25 */ /* 0x000fe2000f8e0004 */
[----:B------:R-:W-:-:S03]  /*17210*/  ULDC.64 UR4, c[0x0][0xb48] ;  /* 0x0002d20000047ab9 */ /* 0x000fc60000000a00 */
[----:B------:R-:W-:Y:S01]  /*17220*/  IMAD.MOV.U32 R3, RZ, RZ, R39 ;  /* 0x000000ffff037224 */ /* 0x000fe200078e0027 */
[----:B0-----:R-:W-:Y:S01]  /*17230*/  @P2 SHF.R.U32.HI R3, RZ, R11, R12 ;  /* 0x0000000bff032219 */ /* 0x001fe2000001160c */
[----:B------:R-:W-:Y:S02]  /*17240*/  IMAD.IADD R9, R9, 0x1, R7 ;  /* 0x0000000109097824 */ /* 0x000fe400078e0207 */
[----:B------:R-:W-:Y:S01]  /*17250*/  VIADD R41, R155, 0x28 ;  /* 0x000000289b297836 */ /* 0x000fe20000000000 */
[--C-:B------:R-:W-:Y:S01]  /*17260*/  SHF.R.S32.HI R10, RZ, 0x1f, R3.reuse ;  /* 0x0000001fff0a7819 */ /* 0x100fe20000011403 */
[----:B------:R-:W-:Y:S02]  /*17270*/  IMAD.MOV R7, RZ, RZ, -R3 ;  /* 0x000000ffff077224 */ /* 0x000fe400078e0a03 */
[----:B------:R-:W-:Y:S01]  /*17280*/  IMAD.WIDE.U32 R4, R49, UR4, R8 ;  /* 0x0000000431047c25 */ /* 0x000fe2000f8e0008 */
[----:B------:R-:W-:-:S03]  /*17290*/  SHF.R.S32.HI R40, RZ, 0x1f, R41 ;  /* 0x0000001fff287819 */ /* 0x000fc60000011429 */
[----:B------:R-:W-:Y:S02]  /*172a0*/  IMAD R7, R0, R7, R39 ;  /* 0x0000000700077224 */ /* 0x000fe400078e0227 */
[----:B------:R-:W-:Y:S02]  /*172b0*/  IMAD R10, R10, UR6, RZ ;  /* 0x000000060a0a7c24 */ /* 0x000fe4000f8e02ff */
[----:B------:R-:W-:Y:S01]  /*172c0*/  IMAD R5, R49, UR5, R5 ;  /* 0x0000000531057c24 */ /* 0x000fe2000f8e0205 */
[----:B------:R-:W-:Y:S01]  /*172d0*/  SHF.R.S32.HI R0, RZ, 0x1f, R7 ;  /* 0x0000001fff007819 */ /* 0x000fe20000011407 */
[C---:B------:R-:W-:Y:S01]  /*172e0*/  IMAD R9, R3.reuse, UR7, R10 ;  /* 0x0000000703097c24 */ /* 0x040fe2000f8e020a */
[----:B------:R-:W-:Y:S01]  /*172f0*/  ULDC.64 UR4, c[0x0][0xb28] ;  /* 0x0002ca0000047ab9 */ /* 0x000fe20000000a00 */
[----:B------:R-:W-:-:S04]  /*17300*/  IMAD.WIDE.U32 R4, R3, UR6, R4 ;  /* 0x0000000603047c25 */ /* 0x000fc8000f8e0004 */
[----:B------:R-:W-:Y:S02]  /*17310*/  IMAD R0, R0, UR4, RZ ;  /* 0x0000000400007c24 */ /* 0x000fe4000f8e02ff */
[----:B------:R-:W-:Y:S02]  /*17320*/  IMAD.IADD R5, R5, 0x1, R9 ;  /* 0x0000000105057824 */ /* 0x000fe400078e0209 */
[----:B------:R-:W-:Y:S02]  /*17330*/  VIADD R8, R2, 0x16820 ;  /* 0x0001682002087836 */ /* 0x000fe40000000000 */
[C---:B------:R-:W-:Y:S02]  /*17340*/  IMAD R3, R7.reuse, UR5, R0 ;  /* 0x0000000507037c24 */ /* 0x040fe4000f8e0200 */
[----:B------:R-:W-:Y:S01]  /*17350*/  IMAD.WIDE.U32 R4, R7, UR4, R4 ;  /* 0x0000000407047c25 */ /* 0x000fe2000f8e0004 */
[----:B------:R-:W-:Y:S01]  /*17360*/  ULDC.64 UR4, c[0x0][0xb00] ;  /* 0x0002c00000047ab9 */ /* 0x000fe20000000a00 */
[----:B------:R-:W-:-:S02]  /*17370*/  PRMT R8, RZ, 0x654, R8 ;  /* 0x00000654ff087816 */ /* 0x000fc40000000008 */
[----:B------:R-:W-:Y:S01]  /*17380*/  IMAD.IADD R5, R5, 0x1, R3 ;  /* 0x0000000105057824 */ /* 0x000fe200078e0203 */
[C---:B------:R-:W-:Y:S01]  /*17390*/  LEA R3, P0, R4.reuse, UR4, 0x2 ;  /* 0x0000000404037c11 */ /* 0x040fe2000f8010ff */
[C---:B------:R-:W-:Y:S01]  /*173a0*/  VIADD R39, R155.reuse, 0x20 ;  /* 0x000000209b277836 */ /* 0x040fe20000000000 */
[----:B------:R-:W-:Y:S01]  /*173b0*/  UMOV UR4, 0xffffffff ;  /* 0xffffffff00047882 */ /* 0x000fe20000000000 */
[C---:B------:R-:W-:Y:S01]  /*173c0*/  VIADD R43, R155.reuse, 0x30 ;  /* 0x000000309b2b7836 */ /* 0x040fe20000000000 */
[----:B------:R0:W-:Y:S01]  /*173d0*/  SYNCS.ARRIVE.TRANS64.RED.A1T0 RZ, [R8+URZ], RZ ;  /* 0x000000ff08ff79a7 */ /* 0x0001e2000810043f */
[----:B------:R-:W-:Y:S01]  /*173e0*/  VIADD R47, R155, 0x38 ;  /* 0x000000389b2f7836 */ /* 0x000fe20000000000 */
[----:B------:R-:W-:Y:S02]  /*173f0*/  LEA.HI.X R4, R4, UR5, R5, 0x2, P0 ;  /* 0x0000000504047c11 */ /* 0x000fe400080f1405 */
[----:B------:R-:W-:Y:S02]  /*17400*/  SHF.R.S32.HI R7, RZ, 0x1f, R155 ;  /* 0x0000001fff077819 */ /* 0x000fe4000001149b */
[----:B------:R-:W-:-:S02]  /*17410*/  SHF.R.S32.HI R38, RZ, 0x1f, R39 ;  /* 0x0000001fff267819 */ /* 0x000fc40000011427 */
[----:B------:R-:W-:Y:S02]  /*17420*/  SHF.R.S32.HI R42, RZ, 0x1f, R43 ;  /* 0x0000001fff2a7819 */ /* 0x000fe4000001142b */
[----:B------:R-:W-:Y:S01]  /*17430*/  SHF.R.S32.HI R44, RZ, 0x1f, R47 ;  /* 0x0000001fff2c7819 */ /* 0x000fe2000001142f */
[----:B0-----:R-:W-:Y:S06]  /*17440*/  BRA.DIV UR4, `(.L_x_1779) ;  /* 0x000000aa04287947 */ /* 0x001fec000b800000 */
[----:B------:R0:W1:Y:S04]  /*17450*/  SHFL.IDX PT, R0, R4, RZ, 0x1c1f ;  /* 0x001c1fff04007589 */ /* 0x00006800000e0000 */
[----:B------:R0:W2:Y:S02]  /*17460*/  SHFL.IDX PT, R14, R3, RZ, 0x1c1f ;  /* 0x001c1fff030e7589 */ /* 0x0000a400000e0000 */
.L_x_1988:
        /* <DEDUP_REMOVED lines=8> */
[-C--:B--2---:R-:W-:Y:S02]  /*174f0*/  @!P1 LEA R8, P3, R155, R14.reuse, 0x2 ;  /* 0x0000000e9b089211 */ /* 0x084fe400078610ff */
[----:B------:R-:W-:Y:S02]  /*17500*/  @!P2 LEA R10, P4, R29, R14, 0x2 ;  /* 0x0000000e1d0aa211 */ /* 0x000fe400078810ff */
[-C--:B-1----:R-:W-:Y:S02]  /*17510*/  @!P1 LEA.HI.X R9, R155, R0.reuse, R7, 0x2, P3 ;  /* 0x000000009b099211 */ /* 0x082fe400018f1407 */
[----:B------:R-:W-:Y:S02]  /*17520*/  @!P2 LEA.HI.X R11, R29, R0, R30, 0x2, P4 ;  /* 0x000000001d0ba211 */ /* 0x000fe400020f141e */
[----:B------:R-:W-:Y:S01]  /*17530*/  @!P5 LEA R12, P3, R31, R14, 0x2 ;  /* 0x0000000e1f0cd211 */ /* 0x000fe200078610ff */
[----:B------:R1:W-:Y:S01]  /*17540*/  @!P1 ST.E.64 desc[UR42][R8.64], R20 ;  /* 0x0000001408009985 */ /* 0x0003e2000c101b2a */
[----:B------:R-:W-:-:S02]  /*17550*/  ISETP.GE.AND P1, PT, R39, UR4, PT ;  /* 0x0000000427007c0c */ /* 0x000fc4000bf26270 */
[----:B------:R-:W-:Y:S01]  /*17560*/  @!P5 LEA.HI.X R13, R31, R0, R32, 0x2, P3 ;  /* 0x000000001f0dd211 */ /* 0x000fe200018f1420 */
[----:B------:R2:W-:Y:S01]  /*17570*/  @!P2 ST.E.64 desc[UR42][R10.64], R92 ;  /* 0x0000005c0a00a985 */ /* 0x0005e2000c101b2a */
[----:B------:R-:W-:Y:S02]  /*17580*/  ISETP.GE.AND P2, PT, R41, UR4, PT ;  /* 0x0000000429007c0c */ /* 0x000fe4000bf46270 */
[----:B------:R-:W-:Y:S01]  /*17590*/  @!P0 LEA R24, P4, R37, R14, 0x2 ;  /* 0x0000000e25188211 */ /* 0x000fe200078810ff */
[----:B------:R3:W-:Y:S01]  /*175a0*/  @!P5 ST.E.64 desc[UR42][R12.64], R96 ;  /* 0x000000600c00d985 */ /* 0x0007e2000c101b2a */
[----:B------:R-:W-:Y:S02]  /*175b0*/  ISETP.GE.AND P3, PT, R43, UR4, PT ;  /* 0x000000042b007c0c */ /* 0x000fe4000bf66270 */
[----:B------:R-:W-:Y:S02]  /*175c0*/  ISETP.GE.AND P5, PT, R47, UR4, PT ;  /* 0x000000042f007c0c */ /* 0x000fe4000bfa6270 */
[----:B------:R-:W-:-:S02]  /*175d0*/  @!P0 LEA.HI.X R25, R37, R0, R36, 0x2, P4 ;  /* 0x0000000025198211 */ /* 0x000fc400020f1424 */
[----:B------:R-:W-:-:S03]  /*175e0*/  @!P1 LEA R26, P4, R39, R14, 0x2 ;  /* 0x0000000e271a9211 */ /* 0x000fc600078810ff */
[----:B------:R3:W-:Y:S01]  /*175f0*/  @!P0 ST.E.64 desc[UR42][R24.64], R100 ;  /* 0x0000006418008985 */ /* 0x0007e2000c101b2a */
[----:B-1----:R-:W-:Y:S02]  /*17600*/  @!P2 LEA R8, P0, R41, R14, 0x2 ;  /* 0x0000000e2908a211 */ /* 0x002fe400078010ff */
[----:B------:R-:W-:Y:S02]  /*17610*/  @!P1 LEA.HI.X R27, R39, R0, R38, 0x2, P4 ;  /* 0x00000000271b9211 */ /* 0x000fe400020f1426 */
[----:B--2---:R-:W-:Y:S02]  /*17620*/  @!P3 LEA R10, P4, R43, R14, 0x2 ;  /* 0x0000000e2b0ab211 */ /* 0x004fe400078810ff */
[----:B------:R-:W-:Y:S01]  /*17630*/  @!P2 LEA.HI.X R9, R41, R0, R40, 0x2, P0 ;  /* 0x000000002909a211 */ /* 0x000fe200000f1428 */
[----:B------:R3:W-:Y:S01]  /*17640*/  @!P1 ST.E.64 desc[UR42][R26.64], R104 ;  /* 0x000000681a009985 */ /* 0x0007e2000c101b2a */
[----:B------:R-:W-:Y:S02]  /*17650*/  @!P5 LEA R14, P0, R47, R14, 0x2 ;  /* 0x0000000e2f0ed211 */ /* 0x000fe400078010ff */
[-C--:B------:R-:W-:Y:S01]  /*17660*/  @!P3 LEA.HI.X R11, R43, R0.reuse, R42, 0x2, P4 ;  /* 0x000000002b0bb211 */ /* 0x080fe200020f142a */
[----:B------:R3:W-:Y:S01]  /*17670*/  @!P2 ST.E.64 desc[UR42][R8.64], R108 ;  /* 0x0000006c0800a985 */ /* 0x0007e2000c101b2a */
[----:B------:R-:W-:-:S03]  /*17680*/  @!P5 LEA.HI.X R15, R47, R0, R44, 0x2, P0 ;  /* 0x000000002f0fd211 */ /* 0x000fc600000f142c */
[----:B------:R3:W-:Y:S04]  /*17690*/  @!P3 ST.E.64 desc[UR42][R10.64], R112 ;  /* 0x000000700a00b985 */ /* 0x0007e8000c101b2a */
[----:B------:R3:W-:Y:S02]  /*176a0*/  @!P5 ST.E.64 desc[UR42][R14.64], R116 ;  /* 0x000000740e00d985 */ /* 0x0007e4000c101b2a */
.L_x_1781:
[----:B------:R-:W-:Y:S05]  /*176b0*/  BSYNC B1 ;  /* 0x0000000000017941 */ /* 0x000fea0003800000 */
.L_x_1780:
[----:B------:R-:W-:-:S03]  /*176c0*/  UMOV UR4, 0xffffffff ;  /* 0xffffffff00047882 */ /* 0x000fc60000000000 */
[----:B------:R-:W-:Y:S05]  /*176d0*/  BRA.DIV UR4, `(.L_x_1782) ;  /* 0x000000a604b87947 */ /* 0x000fea000b800000 */
[----:B-1----:R1:W4:Y:S04]  /*176e0*/  SHFL.IDX PT, R0, R4, 0x1, 0x1c1f ;  /* 0x003c1f0004007f89 */ /* 0x00232800000e0000 */
[----:B--23--:R1:W2:Y:S02]  /*176f0*/  SHFL.IDX PT, R14, R3, 0x1, 0x1c1f ;  /* 0x003c1f00030e7f89 */ /* 0x00c2a400000e0000 */
.L_x_1992:
[----:B------:R-:W-:-:S13]  /*17700*/  ISETP.GE.AND P0, PT, R6, R45, PT ;  /* 0x0000002d0600720c */ /* 0x000fda0003f06270 */
[----:B------:R-:W-:Y:S05]  /*17710*/  @P0 BRA `(.L_x_1778) ;  /* 0x0000000c00200947 */ /* 0x000fea0003800000 */
[----:B------:R-:W-:Y:S02]  /*17720*/  ULDC UR4, c[0x0][0xac8] ;  /* 0x0002b20000047ab9 */ /* 0x000fe40000000800 */
[----:B------:R-:W-:Y:S02]  /*17730*/  ISETP.GE.AND P0, PT, R155, UR4, PT ;  /* 0x000000049b007c0c */ /* 0x000fe4000bf06270 */
[----:B------:R-:W-:Y:S02]  /*17740*/  ISETP.GE.AND P5, PT, R29, UR4, PT ;  /* 0x000000041d007c0c */ /* 0x000fe4000bfa6270 */
[----:B------:R-:W-:Y:S02]  /*17750*/  ISETP.GE.AND P3, PT, R31, UR4, PT ;  /* 0x000000041f007c0c */ /* 0x000fe4000bf66270 */
[----:B------:R-:W-:-:S07]  /*17760*/  ISETP.GE.AND P2, PT, R37, UR4, PT ;  /* 0x0000000425007c0c */ /* 0x000fce000bf46270 */
[-C--:B012---:R-:W-:Y:S02]  /*17770*/  @!P0 LEA R4, P1, R155, R14.reuse, 0x2 ;  /* 0x0000000e9b048211 */ /* 0x087fe400078210ff */
[----:B------:R-:W-:Y:S02]  /*17780*/  @!P5 LEA R6, P4, R29, R14, 0x2 ;  /* 0x0000000e1d06d211 */ /* 0x000fe400078810ff */
[-C--:B----4-:R-:W-:Y:S02]  /*17790*/  @!P0 LEA.HI.X R5, R155, R0.reuse, R7, 0x2, P1 ;  /* 0x000000009b058211 */ /* 0x090fe400008f1407 */
[----:B------:R-:W-:Y:S02]  /*177a0*/  ISETP.GE.AND P1, PT, R39, UR4, PT ;  /* 0x0000000427007c0c */ /* 0x000fe4000bf26270 */
[----:B------:R-:W-:Y:S01]  /*177b0*/  @!P5 LEA.HI.X R7, R29, R0, R30, 0x2, P4 ;  /* 0x000000001d07d211 */ /* 0x000fe200020f141e */
[----:B------:R0:W-:Y:S01]  /*177c0*/  @!P0 ST.E.64 desc[UR42][R4.64], R90 ;  /* 0x0000005a04008985 */ /* 0x0001e2000c101b2a */
[----:B------:R-:W-:-:S02]  /*177d0*/  ISETP.GE.AND P0, PT, R41, UR4, PT ;  /* 0x0000000429007c0c */ /* 0x000fc4000bf06270 */
[-C--:B------:R-:W-:Y:S01]  /*177e0*/  @!P3 LEA R8, P4, R31, R14.reuse, 0x2 ;  /* 0x0000000e1f08b211 */ /* 0x080fe200078810ff */
[----:B------:R3:W-:Y:S01]  /*177f0*/  @!P5 ST.E.64 desc[UR42][R6.64], R94 ;  /* 0x0000005e0600d985 */ /* 0x0007e2000c101b2a */
[----:B------:R-:W-:Y:S02]  /*17800*/  @!P2 LEA R10, P5, R37, R14, 0x2 ;  /* 0x0000000e250aa211 */ /* 0x000fe400078a10ff */
[-C--:B------:R-:W-:Y:S02]  /*17810*/  @!P3 LEA.HI.X R9, R31, R0.reuse, R32, 0x2, P4 ;  /* 0x000000001f09b211 */ /* 0x080fe400020f1420 */
[----:B------:R-:W-:Y:S02]  /*17820*/  ISETP.GE.AND P4, PT, R43, UR4, PT ;  /* 0x000000042b007c0c */ /* 0x000fe4000bf86270 */
[----:B------:R-:W-:Y:S01]  /*17830*/  @!P2 LEA.HI.X R11, R37, R0, R36, 0x2, P5 ;  /* 0x00000000250ba211 */ /* 0x000fe200028f1424 */
[----:B------:R3:W-:Y:S01]  /*17840*/  @!P3 ST.E.64 desc[UR42][R8.64], R98 ;  /* 0x000000620800b985 */ /* 0x0007e2000c101b2a */
[----:B------:R-:W-:-:S03]  /*17850*/  @!P1 LEA R12, P5, R39, R14, 0x2 ;  /* 0x0000000e270c9211 */ /* 0x000fc600078a10ff */
[----:B------:R3:W-:Y:S01]  /*17860*/  @!P2 ST.E.64 desc[UR42][R10.64], R102 ;  /* 0x000000660a00a985 */ /* 0x0007e2000c101b2a */
[----:B------:R-:W-:Y:S02]  /*17870*/  @!P1 LEA.HI.X R13, R39, R0, R38, 0x2, P5 ;  /* 0x00000000270d9211 */ /* 0x000fe400028f1426 */
[----:B------:R-:W-:-:S03]  /*17880*/  @!P0 LEA R20, P5, R41, R14, 0x2 ;  /* 0x0000000e29148211 */ /* 0x000fc600078a10ff */
[----:B------:R3:W-:Y:S01]  /*17890*/  @!P1 ST.E.64 desc[UR42][R12.64], R106 ;  /* 0x0000006a0c009985 */ /* 0x0007e2000c101b2a */
[----:B------:R-:W-:Y:S02]  /*178a0*/  @!P0 LEA.HI.X R21, R41, R0, R40, 0x2, P5 ;  /* 0x0000000029158211 */ /* 0x000fe400028f1428 */
[----:B0-----:R-:W-:-:S03]  /*178b0*/  @!P4 LEA R4, P5, R43, R14, 0x2 ;  /* 0x0000000e2b04c211 */ /* 0x001fc600078a10ff */
[----:B------:R3:W-:Y:S01]  /*178c0*/  @!P0 ST.E.64 desc[UR42][R20.64], R110 ;  /* 0x0000006e14008985 */ /* 0x0007e2000c101b2a */
[----:B------:R-:W-:Y:S02]  /*178d0*/  @!P4 LEA.HI.X R5, R43, R0, R42, 0x2, P5 ;  /* 0x000000002b05c211 */ /* 0x000fe400028f142a */
[----:B------:R-:W-:-:S03]  /*178e0*/  ISETP.GE.AND P0, PT, R47, UR4, PT ;  /* 0x000000042f007c0c */ /* 0x000fc6000bf06270 */
[----:B------:R3:W-:Y:S10]  /*178f0*/  @!P4 ST.E.64 desc[UR42][R4.64], R114 ;  /* 0x000000720400c985 */ /* 0x0007f4000c101b2a */
[----:B------:R-:W-:Y:S05]  /*17900*/  @P0 BRA `(.L_x_1778) ;  /* 0x0000000800a40947 */ /* 0x000fea0003800000 */
[----:B------:R-:W-:-:S04]  /*17910*/  LEA R14, P0, R47, R14, 0x2 ;  /* 0x0000000e2f0e7211 */ /* 0x000fc800078010ff */
[----:B------:R-:W-:-:S05]  /*17920*/  LEA.HI.X R15, R47, R0, R44, 0x2, P0 ;  /* 0x000000002f0f7211 */ /* 0x000fca00000f142c */
[----:B------:R0:W-:Y:S01]  /*17930*/  ST.E.64 desc[UR42][R14.64], R118 ;  /* 0x000000760e007985 */ /* 0x0001e2000c101b2a */
[----:B------:R-:W-:Y:S05]  /*17940*/  BRA `(.L_x_1778) ;  /* 0x0000000800947947 */ /* 0x000fea0003800000 */
.L_x_1774:
[----:B------:R-:W2:Y:S01]  /*17950*/  LDL R0, [R1+0x50] ;  /* 0x0000500001007983 */ /* 0x000ea20000100800 */
[----:B------:R-:W-:Y:S01]  /*17960*/  ULDC.64 UR4, c[0x0][0xc08] ;  /* 0x0003020000047ab9 */ /* 0x000fe20000000a00 */
[----:B------:R-:W2:Y:S01]  /*17970*/  LDC.64 R4, c[0x0][0xc00] ;  /* 0x00030000ff047b82 */ /* 0x000ea20000000a00 */
[----:B------:R-:W-:Y:S01]  /*17980*/  ISETP.NE.U32.AND P0, PT, RZ, UR4, PT ;  /* 0x00000004ff007c0c */ /* 0x000fe2000bf05070 */
[----:B------:R-:W3:Y:S01]  /*17990*/  LDL R8, [R1+0x4c] ;  /* 0x00004c0001087983 */ /* 0x000ee20000100800 */
[----:B------:R-:W-:Y:S02]  /*179a0*/  IMAD.MOV.U32 R3, RZ, RZ, RZ ;  /* 0x000000ffff037224 */ /* 0x000fe400078e00ff */
[----:B------:R-:W-:Y:S01]  /*179b0*/  ISETP.NE.AND.EX P1, PT, RZ, UR5, PT, P0 ;  /* 0x00000005ff007c0c */ /* 0x000fe2000bf25300 */
[----:B------:R-:W-:Y:S02]  /*179c0*/  ULDC.64 UR4, c[0x0][0xc00] ;  /* 0x0003000000047ab9 */ /* 0x000fe40000000a00 */
[----:B------:R-:W-:-:S04]  /*179d0*/  ISETP.NE.U32.AND P0, PT, RZ, UR4, PT ;  /* 0x00000004ff007c0c */ /* 0x000fc8000bf05070 */
[----:B------:R-:W-:-:S06]  /*179e0*/  ISETP.NE.AND.EX P0, PT, RZ, UR5, PT, P0 ;  /* 0x00000005ff007c0c */ /* 0x000fcc000bf05300 */
[----:B------:R-:W4:Y:S01]  /*179f0*/  @P1 LDC.64 R6, c[0x0][0xc08] ;  /* 0x00030200ff061b82 */ /* 0x000f220000000a00 */
[----:B------:R-:W-:Y:S02]  /*17a00*/  ULDC UR4, c[0x0][0xa88] ;  /* 0x0002a20000047ab9 */ /* 0x000fe40000000800 */
[----:B------:R-:W-:Y:S01]  /*17a10*/  IMAD.U32 R24, RZ, RZ, UR4 ;  /* 0x00000004ff187e24 */ /* 0x000fe2000f8e00ff */
[----:B------:R-:W1:Y:S01]  /*17a20*/  S2R R9, SR_TID.X ;  /* 0x0000000000097919 */ /* 0x000e620000002100 */
[----:B--2---:R-:W-:-:S04]  /*17a30*/  IMAD.WIDE R4, R0, 0x4, R4 ;  /* 0x0000000400047825 */ /* 0x004fc800078e0204 */
[----:B----4-:R-:W-:Y:S01]  /*17a40*/  @P1 IMAD.WIDE R6, R0, 0x4, R6 ;  /* 0x0000000400061825 */ /* 0x010fe200078e0206 */
[----:B------:R2:W5:Y:S01]  /*17a50*/  @P0 LDG.E R3, desc[UR42][R4.64] ;  /* 0x0000002a04030981 */ /* 0x000562000c1e1900 */
[----:B---3--:R-:W-:Y:S02]  /*17a60*/  ISETP.NE.AND P2, PT, R8, RZ, PT ;  /* 0x000000ff0800720c */ /* 0x008fe40003f45270 */
[----:B-1----:R-:W-:Y:S01]  /*17a70*/  VIADD R32, R9, 0xffffff80 ;  /* 0xffffff8009207836 */ /* 0x002fe20000000000 */
[----:B------:R2:W5:Y:S01]  /*17a80*/  @P1 LDG.E R24, desc[UR42][R6.64] ;  /* 0x0000002a06181981 */ /* 0x000562000c1e1900 */
[----:B------:R-:W-:-:S03]  /*17a90*/  SHF.R.S32.HI R26, RZ, 0x1f, R0 ;  /* 0x0000001fff1a7819 */ /* 0x000fc60000011400 */
[----:B------:R-:W-:-:S06]  /*17aa0*/  ISETP.GT.AND P3, PT, R32, 0xbf, PT ;  /* 0x000000bf2000780c */ /* 0x000fcc0003f64270 */
[----:B------:R-:W1:Y:S02]  /*17ab0*/  @!P2 LDC R8, c[0x0][0xad4] ;  /* 0x0002b500ff08ab82 */ /* 0x000e640000000800 */
[----:B-1----:R2:W-:Y:S01]  /*17ac0*/  @!P2 STL [R1+0x4c], R8 ;  /* 0x00004c080100a387 */ /* 0x0025e20000100800 */
[----:B------:R-:W-:Y:S01]  /*17ad0*/  ISETP.GT.AND P2, PT, R8, 0x1, PT ;  /* 0x000000010800780c */ /* 0x000fe20003f44270 */
[----:B------:R-:W-:-:S12]  /*17ae0*/  @P1 BRA `(.L_x_1783) ;  /* 0x0000000000101947 */ /* 0x000fd80003800000 */
[----:B------:R-:W-:Y:S05]  /*17af0*/  @!P0 BRA `(.L_x_1783) ;  /* 0x00000000000c8947 */ /* 0x000fea0003800000 */
[----:B--2---:R-:W2:Y:S04]  /*17b00*/  LDG.E R7, desc[UR42][R4.64] ;  /* 0x0000002a04077981 */ /* 0x004ea8000c1e1900 */
[----:B-----5:R-:W2:Y:S02]  /*17b10*/  LDG.E R24, desc[UR42][R4.64+0x4] ;  /* 0x0000042a04187981 */ /* 0x020ea4000c1e1900 */
[----:B--2---:R-:W-:-:S07]  /*17b20*/  IMAD.IADD R24, R24, 0x1, -R7 ;  /* 0x0000000118187824 */ /* 0x004fce00078e0a07 */
.L_x_1783:
[----:B------:R-:W-:Y:S01]  /*17b30*/  BSSY B1, `(.L_x_1784) ;  /* 0x0000037000017945 */ /* 0x000fe20003800000 */
[----:B------:R-:W-:Y:S02]  /*17b40*/  SEL R27, R0, RZ, !P0 ;  /* 0x000000ff001b7207 */ /* 0x000fe40004000000 */
[----:B------:R-:W-:Y:S02]  /*17b50*/  SEL R26, R26, RZ, !P0 ;  /* 0x000000ff1a1a7207 */ /* 0x000fe40004000000 */
[----:B-----5:R-:W-:Y:S01]  /*17b60*/  SHF.R.S32.HI R20, RZ, 0x1f, R3 ;  /* 0x0000001fff147819 */ /* 0x020fe20000011403 */
[----:B------:R-:W-:Y:S06]  /*17b70*/  @P3 BRA `(.L_x_1785) ;  /* 0x0000000000c83947 */ /* 0x000fec0003800000 */
[----:B--2---:R-:W2:Y:S01]  /*17b80*/  LDL R4, [R1+0x14] ;  /* 0x0000140001047983 */ /* 0x004ea20000100800 */
[----:B------:R-:W1:Y:S02]  /*17b90*/  LDC R37, c[0x0][0xbe8] ;  /* 0x0002fa00ff257b82 */ /* 0x000e640000000800 */
[----:B-1----:R-:W-:Y:S01]  /*17ba0*/  IMAD R0, R24, R37, RZ ;  /* 0x0000002518007224 */ /* 0x002fe200078e02ff */
[----:B--2---:R-:W-:-:S04]  /*17bb0*/  IADD3 R29, R4, -0x80, R9 ;  /* 0xffffff80041d7810 */ /* 0x004fc80007ffe009 */
[----:B------:R-:W-:-:S13]  /*17bc0*/  ISETP.GE.AND P0, PT, R29, R0, PT ;  /* 0x000000001d00720c */ /* 0x000fda0003f06270 */
[----:B------:R-:W-:Y:S05]  /*17bd0*/  @P0 BRA `(.L_x_1785) ;  /* 0x0000000000b00947 */ /* 0x000fea0003800000 */
[----:B------:R-:W2:Y:S01]  /*17be0*/  LDL.LU R28, [R1+0x54] ;  /* 0x00005400011c7983 */ /* 0x000ea20000300800 */
[----:B------:R-:W-:Y:S01]  /*17bf0*/  IMAD.MOV.U32 R14, RZ, RZ, 0x9b8 ;  /* 0x000009b8ff0e7424 */ /* 0x000fe200078e00ff */
[----:B------:R-:W-:Y:S01]  /*17c00*/  ISETP.GT.AND P0, PT, R8, 0x1, PT ;  /* 0x000000010800780c */ /* 0x000fe20003f04270 */
[----:B------:R-:W1:Y:S01]  /*17c10*/  LDC.64 R30, c[0x0][0xba8] ;  /* 0x0002ea00ff1e7b82 */ /* 0x000e620000000a00 */
[----:B------:R-:W-:Y:S01]  /*17c20*/  ISETP.NE.AND P1, PT, R37, 0x1, PT ;  /* 0x000000012500780c */ /* 0x000fe20003f25270 */
[----:B------:R-:W-:Y:S01]  /*17c30*/  IMAD.MOV.U32 R15, RZ, RZ, R29 ;  /* 0x000000ffff0f7224 */ /* 0x000fe200078e001d */
[----:B------:R-:W-:-:S05]  /*17c40*/  SEL R14, R14, 0x978, P0 ;  /* 0x000009780e0e7807 */ /* 0x000fca0000000000 */
[----:B------:R-:W3:Y:S08]  /*17c50*/  LDC.64 R6, c[0x0][R14+0x220] ;  /* 0x000088000e067b82 */ /* 0x000ef00000000a00 */
[----:B------:R-:W4:Y:S08]  /*17c60*/  LDC.64 R4, c[0x0][R14+0x218] ;  /* 0x000086000e047b82 */ /* 0x000f300000000a00 */
[----:B------:R-:W5:Y:S08]  /*17c70*/  LDC.64 R8, c[0x0][R14+0x228] ;  /* 0x00008a000e087b82 */ /* 0x000f700000000a00 */
[----:B------:R-:W0:Y:S08]  /*17c80*/  @P1 LDC R0, c[0x0][0xbec] ;  /* 0x0002fb00ff001b82 */ /* 0x000e300000000800 */
[----:B------:R-:W5:Y:S08]  /*17c90*/  LDC.64 R10, c[0x0][R14+0x210] ;  /* 0x000084000e0a7b82 */ /* 0x000f700000000a00 */
[----:B------:R-:W5:Y:S01]  /*17ca0*/  @P1 LDC R25, c[0x0][0xbf0] ;  /* 0x0002fc00ff191b82 */ /* 0x000f620000000800 */
[----:B0-----:R-:W-:-:S07]  /*17cb0*/  @P1 IMAD.HI.U32 R0, R29, R0, RZ ;  /* 0x000000001d001227 */ /* 0x001fce00078e00ff */
[----:B-1----:R-:W0:Y:S01]  /*17cc0*/  @!P0 LDC R30, c[0x0][0xb50] ;  /* 0x0002d400ff1e8b82 */ /* 0x002e220000000800 */
[-C--:B---3--:R-:W-:Y:S02]  /*17cd0*/  IMAD R7, R7, R27.reuse, RZ ;  /* 0x0000001b07077224 */ /* 0x088fe400078e02ff */
[----:B------:R-:W-:-:S05]  /*17ce0*/  IMAD.WIDE.U32 R12, R6, R27, RZ ;  /* 0x0000001b060c7225 */ /* 0x000fca00078e00ff */
[----:B------:R-:W1:Y:S01]  /*17cf0*/  @!P0 LDC R31, c[0x0][0xb54] ;  /* 0x0002d500ff1f8b82 */ /* 0x000e620000000800 */
[-C--:B----4-:R-:W-:Y:S02]  /*17d00*/  IMAD R21, R5, R157.reuse, RZ ;  /* 0x0000009d05157224 */ /* 0x090fe400078e02ff */
[----:B------:R-:W-:Y:S01]  /*17d10*/  IMAD.WIDE.U32 R4, R4, R157, RZ ;  /* 0x0000009d04047225 */ /* 0x000fe200078e00ff */
[----:B-----5:R-:W-:-:S03]  /*17d20*/  @P1 SHF.R.U32.HI R15, RZ, R25, R0 ;  /* 0x00000019ff0f1219 */ /* 0x020fc60000011600 */
        /* <DEDUP_REMOVED lines=23> */
.L_x_1785:
[----:B------:R-:W-:Y:S05]  /*17ea0*/  BSYNC B1 ;  /* 0x0000000000017941 */ /* 0x000fea0003800000 */
.L_x_1784:
[----:B------:R-:W-:Y:S05]  /*17eb0*/  @P2 BRA `(.L_x_1778) ;  /* 0x0000000400382947 */ /* 0x000fea0003800000 */
[----:B------:R-:W3:Y:S01]  /*17ec0*/  LDL R29, [R1+0x14] ;  /* 0x00001400011d7983 */ /* 0x000ee20000100800 */
[----:B------:R-:W4:Y:S01]  /*17ed0*/  LDC R25, c[0x0][0xbe8] ;  /* 0x0002fa00ff197b82 */ /* 0x000f220000000800 */
[----:B------:R-:W-:Y:S01]  /*17ee0*/  SHF.R.S32.HI R28, RZ, 0x1f, R32 ;  /* 0x0000001fff1c7819 */ /* 0x000fe20000011420 */
[----:B------:R-:W-:Y:S01]  /*17ef0*/  ULDC.64 UR4, c[0x0][0xaa0] ;  /* 0x0002a80000047ab9 */ /* 0x000fe20000000a00 */
[----:B------:R-:W-:Y:S01]  /*17f00*/  ULDC.64 UR6, c[0x0][0xaf0] ;  /* 0x0002bc0000067ab9 */ /* 0x000fe20000000a00 */
[----:B------:R-:W-:Y:S01]  /*17f10*/  IMAD R0, R20, UR4, RZ ;  /* 0x0000000414007c24 */ /* 0x000fe2000f8e02ff */
[----:B------:R-:W-:Y:S01]  /*17f20*/  LEA.HI R28, R28, R32, RZ, 0x3 ;  /* 0x000000201c1c7211 */ /* 0x000fe200078f18ff */
[----:B-12---:R-:W-:-:S03]  /*17f30*/  IMAD.WIDE.U32 R4, R3, UR4, RZ ;  /* 0x0000000403047c25 */ /* 0x006fc6000f8e00ff */
[----:B------:R-:W-:Y:S01]  /*17f40*/  SHF.R.S32.HI R28, RZ, 0x3, R28 ;  /* 0x00000003ff1c7819 */ /* 0x000fe2000001141c */
[----:B------:R-:W-:Y:S01]  /*17f50*/  IMAD R7, R3, UR5, R0 ;  /* 0x0000000503077c24 */ /* 0x000fe2000f8e0200 */
[----:B------:R-:W-:-:S03]  /*17f60*/  ULDC.64 UR4, c[0x0][0xae8] ;  /* 0x0002ba0000047ab9 */ /* 0x000fc60000000a00 */
[----:B------:R-:W-:Y:S02]  /*17f70*/  IMAD R0, R48, 0x30, R28 ;  /* 0x0000003030007824 */ /* 0x000fe400078e021c */
[----:B------:R-:W-:Y:S02]  /*17f80*/  IMAD.IADD R5, R5, 0x1, R7 ;  /* 0x0000000105057824 */ /* 0x000fe400078e0207 */
[----:B------:R-:W-:Y:S01]  /*17f90*/  IMAD.WIDE.U32 R4, R157, UR4, R4 ;  /* 0x000000049d047c25 */ /* 0x000fe2000f8e0004 */
[----:B----4-:R-:W-:-:S03]  /*17fa0*/  ISETP.NE.AND P0, PT, R25, 0x1, PT ;  /* 0x000000011900780c */ /* 0x010fc60003f05270 */
[----:B------:R-:W-:Y:S01]  /*17fb0*/  IMAD R5, R157, UR5, R5 ;  /* 0x000000059d057c24 */ /* 0x000fe2000f8e0205 */
[----:B------:R-:W-:Y:S01]  /*17fc0*/  ULDC.64 UR4, c[0x0][0xae0] ;  /* 0x0002b80000047ab9 */ /* 0x000fe20000000a00 */
[----:B------:R-:W-:-:S08]  /*17fd0*/  IMAD.WIDE.U32 R4, R27, UR6, R4 ;  /* 0x000000061b047c25 */ /* 0x000fd0000f8e0004 */
[----:B------:R-:W1:Y:S08]  /*17fe0*/  @P0 LDC R6, c[0x0][0xbec] ;  /* 0x0002fb00ff060b82 */ /* 0x000e700000000800 */
[----:B------:R-:W2:Y:S01]  /*17ff0*/  @P0 LDC R11, c[0x0][0xbf0] ;  /* 0x0002fc00ff0b0b82 */ /* 0x000ea20000000800 */
[----:B---3--:R-:W-:-:S04]  /*18000*/  IMAD.IADD R9, R29, 0x1, R0 ;  /* 0x000000011d097824 */ /* 0x008fc800078e0200 */
[----:B-1----:R-:W-:-:S04]  /*18010*/  @P0 IMAD.HI.U32 R0, R9, R6, RZ ;  /* 0x0000000609000227 */ /* 0x002fc800078e00ff */
[----:B------:R-:W-:Y:S01]  /*18020*/  IMAD.MOV.U32 R3, RZ, RZ, R9 ;  /* 0x000000ffff037224 */ /* 0x000fe200078e0009 */
[----:B--2---:R-:W-:Y:S01]  /*18030*/  @P0 SHF.R.U32.HI R3, RZ, R11, R0 ;  /* 0x0000000bff030219 */ /* 0x004fe20000011600 */
        /* <DEDUP_REMOVED lines=14> */
[C---:B------:R-:W-:Y:S01]  /*18120*/  IMAD.WIDE.U32 R20, R7.reuse, UR4, R4 ;  /* 0x0000000407147c25 */ /* 0x040fe2000f8e0004 */
        /* <DEDUP_REMOVED lines=8> */
[----:B------:R-:W1:Y:S01]  /*181b0*/  SHFL.IDX PT, R3, R7, RZ, 0x181f ;  /* 0x00181fff07037589 */ /* 0x000e6200000e0000 */
[----:B------:R-:W-:Y:S02]  /*181c0*/  IMAD R21, R24, R25, RZ ;  /* 0x0000001918157224 */ /* 0x000fe400078e02ff */
[----:B------:R-:W-:Y:S01]  /*181d0*/  IMAD.IADD R24, R28, 0x1, R29 ;  /* 0x000000011c187824 */ /* 0x000fe200078e021d */
[----:B------:R-:W2:Y:S03]  /*181e0*/  SHFL.IDX PT, R0, R20, RZ, 0x181f ;  /* 0x00181fff14007589 */ /* 0x000ea600000e0000 */
[C---:B------:R-:W-:Y:S01]  /*181f0*/  VIADD R8, R24.reuse, 0x30 ;  /* 0x0000003018087836 */ /* 0x040fe20000000000 */
[----:B------:R-:W3:Y:S01]  /*18200*/  SHFL.IDX PT, R5, R7, 0x1, 0x181f ;  /* 0x00381f0007057f89 */ /* 0x000ee200000e0000 */
[C---:B------:R-:W-:Y:S01]  /*18210*/  ISETP.GE.OR P2, PT, R24.reuse, R21, P0 ;  /* 0x000000151800720c */ /* 0x040fe20000746670 */
[----:B------:R-:W-:-:S02]  /*18220*/  VIADD R10, R24, 0x60 ;  /* 0x00000060180a7836 */ /* 0x000fc40000000000 */
[----:B------:R-:W4:Y:S01]  /*18230*/  SHFL.IDX PT, R14, R7, 0x2, 0x181f ;  /* 0x00581f00070e7f89 */ /* 0x000f2200000e0000 */
[-C--:B------:R-:W-:Y:S02]  /*18240*/  ISETP.GE.OR P3, PT, R8, R21.reuse, P0 ;  /* 0x000000150800720c */ /* 0x080fe40000766670 */
[----:B------:R-:W-:Y:S01]  /*18250*/  ISETP.GE.OR P4, PT, R10, R21, P0 ;  /* 0x000000150a00720c */ /* 0x000fe20000786670 */
[----:B------:R-:W5:Y:S04]  /*18260*/  SHFL.IDX PT, R4, R20, 0x1, 0x181f ;  /* 0x00381f0014047f89 */ /* 0x000f6800000e0000 */
[----:B------:R-:W0:Y:S02]  /*18270*/  SHFL.IDX PT, R6, R20, 0x2, 0x181f ;  /* 0x00581f0014067f89 */ /* 0x000e2400000e0000 */
[----:B-1----:R-:W-:-:S04]  /*18280*/  @!P2 LEA R10, P5, R44, R3, 0x1 ;  /* 0x000000032c0aa211 */ /* 0x002fc800078a08ff */
[C---:B--2---:R-:W-:Y:S02]  /*18290*/  @!P2 LEA.HI.X R3, R44.reuse, R0, R43, 0x1, P5 ;  /* 0x000000002c03a211 */ /* 0x044fe400028f0c2b */
[----:B------:R1:W2:Y:S01]  /*182a0*/  SHFL.IDX PT, R0, R20, 0x3, 0x181f ;  /* 0x00781f0014007f89 */ /* 0x0002a200000e0000 */
[C---:B---3--:R-:W-:Y:S02]  /*182b0*/  @!P3 LEA R8, P1, R44.reuse, R5, 0x1 ;  /* 0x000000052c08b211 */ /* 0x048fe400078208ff */
[----:B------:R-:W-:Y:S01]  /*182c0*/  @!P2 IMAD.MOV.U32 R11, RZ, RZ, R3 ;  /* 0x000000ffff0ba224 */ /* 0x000fe200078e0003 */
[----:B----4-:R-:W-:-:S04]  /*182d0*/  @!P4 LEA R25, P5, R44, R14, 0x1 ;  /* 0x0000000e2c19c211 */ /* 0x010fc800078a08ff */
[----:B------:R1:W-:Y:S01]  /*182e0*/  @!P2 ST.E.128 desc[UR42][R10.64], RZ ;  /* 0x000000ff0a00a985 */ /* 0x0003e2000c101d2a */
[C---:B-----5:R-:W-:Y:S01]  /*182f0*/  @!P3 LEA.HI.X R9, R44.reuse, R4, R43, 0x1, P1 ;  /* 0x000000042c09b211 */ /* 0x060fe200008f0c2b */
[----:B------:R-:W-:Y:S02]  /*18300*/  @!P4 IMAD.MOV.U32 R4, RZ, RZ, R25 ;  /* 0x000000ffff04c224 */ /* 0x000fe400078e0019 */
[----:B------:R1:W3:Y:S01]  /*18310*/  SHFL.IDX PT, R14, R7, 0x3, 0x181f ;  /* 0x00781f00070e7f89 */ /* 0x0002e200000e0000 */
[----:B0-----:R-:W-:-:S03]  /*18320*/  @!P4 LEA.HI.X R5, R44, R6, R43, 0x1, P5 ;  /* 0x000000062c05c211 */ /* 0x001fc600028f0c2b */
[----:B------:R1:W-:Y:S04]  /*18330*/  @!P3 ST.E.128 desc[UR42][R8.64], RZ ;  /* 0x000000ff0800b985 */ /* 0x0003e8000c101d2a */
[----:B------:R1:W-:Y:S02]  /*18340*/  @!P4 ST.E.128 desc[UR42][R4.64], RZ ;  /* 0x000000ff0400c985 */ /* 0x0003e4000c101d2a */
.L_x_2001:
[----:B------:R-:W-:-:S05]  /*18350*/  VIADD R24, R24, 0x90 ;  /* 0x0000009018187836 */ /* 0x000fca0000000000 */
[----:B------:R-:W-:-:S13]  /*18360*/  ISETP.GE.OR P0, PT, R24, R21, P0 ;  /* 0x000000151800720c */ /* 0x000fda0000706670 */
[----:B---3--:R-:W-:-:S04]  /*18370*/  @!P0 LEA R14, P1, R44, R14, 0x1 ;  /* 0x0000000e2c0e8211 */ /* 0x008fc800078208ff */
[----:B--2---:R-:W-:-:S05]  /*18380*/  @!P0 LEA.HI.X R15, R44, R0, R43, 0x1, P1 ;  /* 0x000000002c0f8211 */ /* 0x004fca00008f0c2b */
[----:B------:R0:W-:Y:S04]  /*18390*/  @!P0 ST.E.128 desc[UR42][R14.64], RZ ;  /* 0x000000ff0e008985 */ /* 0x0001e8000c101d2a */
.L_x_1778:
[----:B------:R-:W-:Y:S05]  /*183a0*/  BSYNC B0 ;  /* 0x0000000000007941 */ /* 0x000fea0003800000 */
.L_x_1773:
[----:B------:R-:W-:Y:S02]  /*183b0*/  ULDC UR4, c[0x0][0xc3c] ;  /* 0x00030f0000047ab9 */ /* 0x000fe40000000800 */
[----:B------:R-:W-:-:S13]  /*183c0*/  ISETP.GE.AND P0, PT, R35, UR4, PT ;  /* 0x0000000423007c0c */ /* 0x000fda000bf06270 */
[----:B------:R-:W-:Y:S05]  /*183d0*/  @!P0 BRA `(.L_x_1787) ;  /* 0xfffffe8c000c8947 */ /* 0x000fea000383ffff */
[----:B------:R-:W-:Y:S05]  /*183e0*/  BRA `(.L_x_1571) ;  /* 0x0000007c00c87947 */ /* 0x000fea0003800000 */
.L_x_1569:
        /* <DEDUP_REMOVED lines=13> */
[----:B------:R-:W0:Y:S01]  /*184c0*/  LDS.128 R24, [UR4+0x168d0] ;  /* 0x0168d004ff187984 */ /* 0x000e220008000c00 */
[----:B------:R-:W-:Y:S06]  /*184d0*/  BAR.ARV 0x4, 0x200 ;  /* 0x0108000000007b1d */ /* 0x000fec0000002000 */
[----:B------:R-:W-:Y:S05]  /*184e0*/  BRA `(.L_x_1789) ;  /* 0x0000000c00987947 */ /* 0x000fea0003800000 */
.L_x_1788:
        /* <DEDUP_REMOVED lines=44> */
.L_x_1792:
[----:B------:R-:W0:Y:S01]  /*187b0*/  LDC R2, c[0x0][0xc3c] ;  /* 0x00030f00ff027b82 */ /* 0x000e220000000800 */
[----:B------:R-:W-:Y:S01]  /*187c0*/  UIADD3 UR4, UR4, 0x1f, URZ ;  /* 0x0000001f04047890 */ /* 0x000fe2000fffe03f */
[----:B------:R-:W-:Y:S02]  /*187d0*/  ULDC UR7, c[0x0][0xc3c] ;  /* 0x00030f0000077ab9 */ /* 0x000fe40000000800 */
[----:B------:R-:W-:-:S03]  /*187e0*/  IMAD.U32 R27, RZ, RZ, UR7 ;  /* 0x00000007ff1b7e24 */ /* 0x000fc6000f8e00ff */
[----:B0-----:R-:W-:-:S13]  /*187f0*/  ISETP.LE.AND P6, PT, R2, UR4, PT ;  /* 0x0000000402007c0c */ /* 0x001fda000bfc3270 */
[----:B------:R-:W-:Y:S05]  /*18800*/  @P6 BRA `(.L_x_1791) ;  /* 0x0000000800ac6947 */ /* 0x000fea0003800000 */
[----:B------:R-:W-:Y:S02]  /*18810*/  VIADD R9, R0, UR4 ;  /* 0x0000000400097c36 */ /* 0x000fe40008000000 */
[----:B------:R-:W-:Y:S02]  /*18820*/  IMAD.MOV.U32 R25, RZ, RZ, RZ ;  /* 0x000000ffff197224 */ /* 0x000fe400078e00ff */
[----:B------:R-:W-:Y:S01]  /*18830*/  IMAD.MOV.U32 R6, RZ, RZ, RZ ;  /* 0x000000ffff067224 */ /* 0x000fe200078e00ff */
[----:B------:R-:W-:-:S13]  /*18840*/  ISETP.GE.OR P6, PT, R9, R2, !P0 ;  /* 0x000000020900720c */ /* 0x000fda00047c6670 */
[----:B------:R-:W0:Y:S08]  /*18850*/  @!P6 LDC.64 R4, c[0x0][0xc80] ;  /* 0x00032000ff04eb82 */ /* 0x000e300000000a00 */
[----:B------:R-:W1:Y:S01]  /*18860*/  @!P6 LDC.64 R2, c[0x0][0xc78] ;  /* 0x00031e00ff02eb82 */ /* 0x000e620000000a00 */
[----:B0-----:R-:W-:-:S05]  /*18870*/  @!P6 IMAD.WIDE R4, R9, 0x4, R4 ;  /* 0x000000040904e825 */ /* 0x001fca00078e0204 */
[----:B------:R-:W2:Y:S01]  /*18880*/  @!P6 LDG.E R25, desc[UR42][R4.64] ;  /* 0x0000002a0419e981 */ /* 0x000ea2000c1e1900 */
[----:B-1----:R-:W-:-:S05]  /*18890*/  @!P6 IMAD.WIDE R2, R9, 0x4, R2 ;  /* 0x000000040902e825 */ /* 0x002fca00078e0202 */
        /* <DEDUP_REMOVED lines=22> */
.L_x_1790:
        /* <DEDUP_REMOVED lines=11> */
[----:B------:R-:W-:-:S05]  /*18ab0*/  VIADD R3, R27, 0xffffffff ;  /* 0xffffffff1b037836 */ /* 0x000fca0000000000 */
[----:B------:R0:W1:Y:S02]  /*18ac0*/  SHFL.IDX PT, R24, R2, R3, 0x1f ;  /* 0x00001f0302187589 */ /* 0x00006400000e0000 */
.L_x_1793:
[----:B-1----:R-:W-:Y:S02]  /*18ad0*/  IMAD R24, R24, UR5, R5 ;  /* 0x0000000518187c24 */ /* 0x002fe4000f8e0205 */
[----:B------:R-:W-:-:S03]  /*18ae0*/  VIADD R27, R27, UR4 ;  /* 0x000000041b1b7c36 */ /* 0x000fc60008000000 */
[----:B------:R-:W-:Y:S01]  /*18af0*/  IADD3 R4, -R24, UR6, RZ ;  /* 0x0000000618047c10 */ /* 0x000fe2000fffe1ff */
[----:B------:R-:W-:Y:S06]  /*18b00*/  @!P1 BRA `(.L_x_1794) ;  /* 0x0000000000e89947 */ /* 0x000fec0003800000 */
[----:B--2---:R-:W-:Y:S02]  /*18b10*/  IABS R7, R25 ;  /* 0x0000001900077213 */ /* 0x004fe40000000000 */
[----:B------:R-:W-:Y:S02]  /*18b20*/  IABS R5, R6 ;  /* 0x0000000600057213 */ /* 0x000fe40000000000 */
[----:B------:R-:W1:Y:S08]  /*18b30*/  I2F.RP R8, R7 ;  /* 0x0000000700087306 */ /* 0x000e700000209400 */
[----:B-1----:R-:W0:Y:S02]  /*18b40*/  MUFU.RCP R8, R8 ;  /* 0x0000000800087308 */ /* 0x002e240000001000 */
[----:B0-----:R-:W-:Y:S01]  /*18b50*/  VIADD R2, R8, 0xffffffe ;  /* 0x0ffffffe08027836 */ /* 0x001fe20000000000 */
[----:B------:R-:W-:-:S05]  /*18b60*/  IABS R8, R4 ;  /* 0x0000000400087213 */ /* 0x000fca0000000000 */
[----:B------:R0:W1:Y:S02]  /*18b70*/  F2I.FTZ.U32.TRUNC.NTZ R3, R2 ;  /* 0x0000000200037305 */ /* 0x000064000021f000 */
[----:B0-----:R-:W-:Y:S02]  /*18b80*/  IMAD.MOV.U32 R2, RZ, RZ, RZ ;  /* 0x000000ffff027224 */ /* 0x001fe400078e00ff */
[----:B-1----:R-:W-:-:S04]  /*18b90*/  IMAD.MOV R10, RZ, RZ, -R3 ;  /* 0x000000ffff0a7224 */ /* 0x002fc800078e0a03 */
[----:B------:R-:W-:Y:S01]  /*18ba0*/  IMAD R9, R10, R7, RZ ;  /* 0x000000070a097224 */ /* 0x000fe200078e02ff */
[----:B------:R-:W-:-:S03]  /*18bb0*/  IABS R10, R25 ;  /* 0x00000019000a7213 */ /* 0x000fc60000000000 */
[----:B------:R-:W-:Y:S02]  /*18bc0*/  IMAD.HI.U32 R3, R3, R9, R2 ;  /* 0x0000000903037227 */ /* 0x000fe400078e0002 */
[----:B------:R-:W0:Y:S02]  /*18bd0*/  I2F.RP R9, R5 ;  /* 0x0000000500097306 */ /* 0x000e240000209400 */
[----:B------:R-:W-:Y:S01]  /*18be0*/  IMAD.MOV R11, RZ, RZ, -R10 ;  /* 0x000000ffff0b7224 */ /* 0x000fe200078e0a0a */
[----:B------:R-:W-:Y:S01]  /*18bf0*/  IABS R10, R6 ;  /* 0x00000006000a7213 */ /* 0x000fe20000000000 */
[----:B------:R-:W-:-:S04]  /*18c00*/  IMAD.HI.U32 R2, R3, R8, RZ ;  /* 0x0000000803027227 */ /* 0x000fc800078e00ff */
[----:B------:R-:W-:Y:S02]  /*18c10*/  IMAD R8, R2, R11, R8 ;  /* 0x0000000b02087224 */ /* 0x000fe400078e0208 */
[----:B------:R-:W-:-:S03]  /*18c20*/  IMAD.MOV R10, RZ, RZ, -R10 ;  /* 0x000000ffff0a7224 */ /* 0x000fc600078e0a0a */
[----:B------:R-:W-:Y:S01]  /*18c30*/  ISETP.GT.U32.AND P1, PT, R7, R8, PT ;  /* 0x000000080700720c */ /* 0x000fe20003f24070 */
[----:B0-----:R-:W0:-:S12]  /*18c40*/  MUFU.RCP R9, R9 ;  /* 0x0000000900097308 */ /* 0x001e180000001000 */
[----:B------:R-:W-:Y:S02]  /*18c50*/  @!P1 IMAD.IADD R8, R8, 0x1, -R7 ;  /* 0x0000000108089824 */ /* 0x000fe400078e0a07 */
[----:B------:R-:W-:Y:S01]  /*18c60*/  @!P1 VIADD R2, R2, 0x1 ;  /* 0x0000000102029836 */ /* 0x000fe20000000000 */
[----:B------:R-:W-:Y:S02]  /*18c70*/  ISETP.NE.AND P1, PT, R25, RZ, PT ;  /* 0x000000ff1900720c */ /* 0x000fe40003f25270 */
[----:B------:R-:W-:Y:S01]  /*18c80*/  ISETP.GE.U32.AND P0, PT, R8, R7, PT ;  /* 0x000000070800720c */ /* 0x000fe20003f06070 */
[----:B0-----:R-:W-:Y:S01]  /*18c90*/  VIADD R3, R9, 0xffffffe ;  /* 0x0ffffffe09037836 */ /* 0x001fe20000000000 */
[----:B------:R-:W-:-:S04]  /*18ca0*/  LOP3.LUT R7, R4, R25, RZ, 0x3c, !PT ;  /* 0x0000001904077212 */ /* 0x000fc800078e3cff */
[----:B------:R-:W-:Y:S01]  /*18cb0*/  ISETP.GE.AND P2, PT, R7, RZ, PT ;  /* 0x000000ff0700720c */ /* 0x000fe20003f46270 */
[----:B------:R-:W0:Y:S06]  /*18cc0*/  F2I.FTZ.U32.TRUNC.NTZ R3, R3 ;  /* 0x0000000300037305 */ /* 0x000e2c000021f000 */
[----:B------:R-:W-:-:S04]  /*18cd0*/  @P0 VIADD R2, R2, 0x1 ;  /* 0x0000000102020836 */ /* 0x000fc80000000000 */
[----:B------:R-:W-:-:S04]  /*18ce0*/  IMAD.MOV.U32 R9, RZ, RZ, R2 ;  /* 0x000000ffff097224 */ /* 0x000fc800078e0002 */
[----:B------:R-:W-:Y:S01]  /*18cf0*/  @!P2 IMAD.MOV R9, RZ, RZ, -R9 ;  /* 0x000000ffff09a224 */ /* 0x000fe200078e0a09 */
[----:B------:R-:W-:Y:S01]  /*18d00*/  @!P1 LOP3.LUT R9, RZ, R25, RZ, 0x33, !PT ;  /* 0x00000019ff099212 */ /* 0x000fe200078e33ff */
[----:B0-----:R-:W-:-:S03]  /*18d10*/  IMAD.MOV R2, RZ, RZ, -R3 ;  /* 0x000000ffff027224 */ /* 0x001fc600078e0a03 */
[----:B------:R-:W-:Y:S01]  /*18d20*/  IABS R8, R9 ;  /* 0x0000000900087213 */ /* 0x000fe20000000000 */
[----:B------:R-:W-:Y:S02]  /*18d30*/  IMAD R7, R2, R5, RZ ;  /* 0x0000000502077224 */ /* 0x000fe400078e02ff */
[----:B------:R-:W-:-:S04]  /*18d40*/  IMAD.MOV.U32 R2, RZ, RZ, RZ ;  /* 0x000000ffff027224 */ /* 0x000fc800078e00ff */
[----:B------:R-:W-:-:S04]  /*18d50*/  IMAD.HI.U32 R2, R3, R7, R2 ;  /* 0x0000000703027227 */ /* 0x000fc800078e0002 */
[----:B------:R-:W-:Y:S02]  /*18d60*/  IMAD.MOV.U32 R3, RZ, RZ, R8 ;  /* 0x000000ffff037224 */ /* 0x000fe400078e0008 */
[----:B------:R-:W-:Y:S02]  /*18d70*/  IMAD.MOV.U32 R8, RZ, RZ, R10 ;  /* 0x000000ffff087224 */ /* 0x000fe400078e000a */
        /* <DEDUP_REMOVED lines=9> */
[----:B------:R-:W-:-:S12]  /*18e10*/  IMAD.MOV R5, RZ, RZ, -R9 ;  /* 0x000000ffff057224 */ /* 0x000fd800078e0a09 */
[----:B------:R-:W-:-:S04]  /*18e20*/  @P0 VIADD R2, R2, 0x1 ;  /* 0x0000000102020836 */ /* 0x000fc80000000000 */
        /* <DEDUP_REMOVED lines=8> */
.L_x_1794:
[----:B0-----:R-:W0:Y:S02]  /*18eb0*/  LDC.64 R2, c[0x0][0xc90] ;  /* 0x00032400ff027b82 */ /* 0x001e240000000a00 */
        /* <DEDUP_REMOVED lines=14> */
[----:B------:R-:W-:Y:S02]  /*18fa0*/  IMAD.MOV.U32 R9, RZ, RZ, R11 ;  /* 0x000000ffff097224 */ /* 0x000fe400078e000b */
        /* <DEDUP_REMOVED lines=16> */
[----:B------:R-:W-:Y:S02]  /*190b0*/  IMAD R4, R5, R2, R4 ;  /* 0x0000000205047224 */ /* 0x000fe400078e0204 */
[----:B------:R-:W-:Y:S01]  /*190c0*/  IMAD.MOV.U32 R2, RZ, RZ, RZ ;  /* 0x000000ffff027224 */ /* 0x000fe200078e00ff */
[----:B------:R-:W-:Y:S02]  /*190d0*/  VIADDMNMX R6, R3, UR5, R6, PT ;  /* 0x0000000503067c46 */ /* 0x000fe4000b800106 */
[----:B------:R-:W-:-:S02]  /*190e0*/  IABS R10, R4 ;  /* 0x00000004000a7213 */ /* 0x000fc40000000000 */
[----:B------:R-:W-:Y:S01]  /*190f0*/  IABS R8, R6 ;  /* 0x0000000600087213 */ /* 0x000fe20000000000 */
[----:B------:R-:W-:Y:S01]  /*19100*/  IMAD.MOV R26, RZ, RZ, -R6 ;  /* 0x000000ffff1a7224 */ /* 0x000fe200078e0a06 */
[----:B------:R-:W-:Y:S02]  /*19110*/  IADD3 R7, R7, 0x1000000, R4 ;  /* 0x0100000007077810 */ /* 0x000fe40007ffe004 */
[----:B------:R-:W0:Y:S08]  /*19120*/  I2F.RP R9, R8 ;  /* 0x0000000800097306 */ /* 0x000e300000209400 */
[----:B0-----:R-:W0:Y:S02]  /*19130*/  MUFU.RCP R9, R9 ;  /* 0x0000000900097308 */ /* 0x001e240000001000 */
[----:B0-----:R-:W-:-:S06]  /*19140*/  VIADD R3, R9, 0xffffffe ;  /* 0x0ffffffe09037836 */ /* 0x001fcc0000000000 */
[----:B------:R-:W0:Y:S02]  /*19150*/  F2I.FTZ.U32.TRUNC.NTZ R3, R3 ;  /* 0x0000000300037305 */ /* 0x000e24000021f000 */
[----:B0-----:R-:W-:-:S04]  /*19160*/  IMAD.MOV R11, RZ, RZ, -R3 ;  /* 0x000000ffff0b7224 */ /* 0x001fc800078e0a03 */
[----:B------:R-:W-:Y:S01]  /*19170*/  IMAD R5, R11, R8, RZ ;  /* 0x000000080b057224 */ /* 0x000fe200078e02ff */
[----:B------:R-:W-:-:S03]  /*19180*/  IABS R11, R6 ;  /* 0x00000006000b7213 */ /* 0x000fc60000000000 */
        /* <DEDUP_REMOVED lines=15> */
[----:B------:R-:W-:-:S07]  /*19280*/  IMAD R26, R2, R26, R7 ;  /* 0x0000001a021a7224 */ /* 0x000fce00078e0207 */
.L_x_1795:
[----:B------:R-:W-:-:S05]  /*19290*/  LOP3.LUT R2, RZ, R2, RZ, 0x33, !PT ;  /* 0x00000002ff027212 */ /* 0x000fca00078e33ff */
[----:B------:R-:W-:Y:S01]  /*192a0*/  IMAD.IADD R25, R25, 0x1, R2 ;  /* 0x0000000119197824 */ /* 0x000fe200078e0202 */
[----:B------:R-:W-:Y:S06]  /*192b0*/  BRA `(.L_x_1796) ;  /* 0x00000000000c7947 */ /* 0x000fec0003800000 */
.L_x_1791:
[----:B------:R-:W-:Y:S02]  /*192c0*/  IMAD.MOV.U32 R25, RZ, RZ, RZ ;  /* 0x000000ffff197224 */ /* 0x000fe400078e00ff */
[----:B------:R-:W-:Y:S02]  /*192d0*/  IMAD.U32 R24, RZ, RZ, UR6 ;  /* 0x00000006ff187e24 */ /* 0x000fe4000f8e00ff */
[----:B------:R-:W-:-:S07]  /*192e0*/  IMAD.MOV.U32 R26, RZ, RZ, RZ ;  /* 0x000000ffff1a7224 */ /* 0x000fce00078e00ff */
.L_x_1796:
[----:B------:R-:W-:-:S13]  /*192f0*/  ISETP.NE.AND P0, PT, R0, RZ, PT ;  /* 0x000000ff0000720c */ /* 0x000fda0003f05270 */
[----:B------:R-:W0:Y:S01]  /*19300*/  @!P0 S2R R3, SR_CgaCtaId ;  /* 0x0000000000038919 */ /* 0x000e220000008800 */
[----:B------:R-:W-:-:S04]  /*19310*/  @!P0 MOV R0, 0x400 ;  /* 0x0000040000008802 */ /* 0x000fc80000000f00 */
[----:B0-----:R-:W-:-:S05]  /*19320*/  @!P0 LEA R0, R3, R0, 0x18 ;  /* 0x0000000003008211 */ /* 0x001fca00078ec0ff */
[----:B------:R1:W-:Y:S01]  /*19330*/  @!P0 STS.128 [R0+0x168d0], R24 ;  /* 0x0168d01800008388 */ /* 0x0003e20000000c00 */
[----:B------:R-:W-:Y:S06]  /*19340*/  BAR.ARV 0x5, 0x200 ;  /* 0x0148000000007b1d */ /* 0x000fec0000002000 */
.L_x_1789:
[----:B-1----:R-:W-:Y:S01]  /*19350*/  IMAD.MOV.U32 R0, RZ, RZ, 0x1 ;  /* 0x00000001ff007424 */ /* 0x002fe200078e00ff */
[----:B------:R-:W-:Y:S01]  /*19360*/  ULDC UR4, c[0x0][0xc3c] ;  /* 0x00030f0000047ab9 */ /* 0x000fe20000000800 */
[----:B------:R-:W-:Y:S01]  /*19370*/  IMAD.MOV.U32 R28, RZ, RZ, RZ ;  /* 0x000000ffff1c7224 */ /* 0x000fe200078e00ff */
[----:B0-----:R-:W-:Y:S02]  /*19380*/  ISETP.GE.AND P0, PT, R27, UR4, PT ;  /* 0x000000041b007c0c */ /* 0x001fe4000bf06270 */
[----:B------:R0:W-:Y:S04]  /*19390*/  STL [R1], R0 ;  /* 0x0000000001007387 */ /* 0x0001e80000100800 */
[----:B------:R0:W-:Y:S07]  /*193a0*/  STL [R1+0x40], RZ ;  /* 0x000040ff01007387 */ /* 0x0001ee0000100800 */
[----:B------:R-:W-:Y:S05]  /*193b0*/  @P0 BRA `(.L_x_1797) ;  /* 0x0000006800f00947 */ /* 0x000fea0003800000 */
[----:B------:R-:W1:Y:S01]  /*193c0*/  S2R R6, SR_TID.X ;  /* 0x0000000000067919 */ /* 0x000e620000002100 */
[----:B------:R-:W2:Y:S01]  /*193d0*/  S2UR UR5, SR_CgaCtaId ;  /* 0x00000000000579c3 */ /* 0x000ea20000008800 */
[----:B------:R-:W-:Y:S01]  /*193e0*/  UMOV UR4, 0x400 ;  /* 0x0000040000047882 */ /* 0x000fe20000000000 */
[----:B------:R-:W-:Y:S01]  /*193f0*/  BSSY B8, `(.L_x_1797) ;  /* 0x00006b8000087945 */ /* 0x000fe20003800000 */
[----:B------:R-:W-:Y:S01]  /*19400*/  STL [R1+0x40], RZ ;  /* 0x000040ff01007387 */ /* 0x000fe20000100800 */
[----:B------:R-:W-:Y:S01]  /*19410*/  CS2R R28, SRZ ;  /* 0x00000000001c7805 */ /* 0x000fe2000001ff00 */
        /* <DEDUP_REMOVED lines=14> */
[----:B------:R-:W-:Y:S01]  /*19500*/  SHF.R.U32.HI R3, RZ, 0x3, R5 ;  /* 0x00000003ff037819 */ /* 0x000fe20000011605 */
[----:B------:R-:W-:-:S03]  /*19510*/  IMAD.MOV.U32 R5, RZ, RZ, 0x1 ;  /* 0x00000001ff057424 */ /* 0x000fc600078e00ff */
[----:B------:R-:W-:Y:S01]  /*19520*/  LOP3.LUT R2, R2, 0x70, RZ, 0xc0, !PT ;  /* 0x0000007002027812 */ /* 0x000fe200078ec0ff */
[----:B0-----:R-:W-:Y:S01]  /*19530*/  IMAD R0, R4, 0x2, R16 ;  /* 0x0000000204007824 */ /* 0x001fe200078e0210 */
[----:B------:R0:W-:Y:S02]  /*19540*/  STL [R1], R5 ;  /* 0x0000000501007387 */ /* 0x0001e40000100800 */
[----:B------:R-:W-:Y:S02]  /*19550*/  LOP3.LUT R2, R3, R2, RZ, 0xfc, !PT ;  /* 0x0000000203027212 */ /* 0x000fe400078efcff */
[----:B------:R0:W-:Y:S05]  /*19560*/  STL [R1+0x24], R0 ;  /* 0x0000240001007387 */ /* 0x0001ea0000100800 */
.L_x_1910:
[----:B------:R-:W-:Y:S05]  /*19570*/  YIELD ;  /* 0x0000000000007946 */ /* 0x000fea0003800000 */
[----:B------:R-:W-:Y:S01]  /*19580*/  ULDC.64 UR4, c[0x0][0xa28] ;  /* 0x00028a0000047ab9 */ /* 0x000fe20000000a00 */
[----:B------:R-:W-:Y:S01]  /*19590*/  IMAD.MOV.U32 R10, RZ, RZ, RZ ;  /* 0x000000ffff0a7224 */ /* 0x000fe200078e00ff */
[----:B------:R-:W-:Y:S01]  /*195a0*/  ISETP.NE.U32.AND P0, PT, RZ, UR4, PT ;  /* 0x00000004ff007c0c */ /* 0x000fe2000bf05070 */
[----:B0-----:R-:W0:Y:S01]  /*195b0*/  LDC.64 R4, c[0x0][0xa00] ;  /* 0x00028000ff047b82 */ /* 0x001e220000000a00 */
[----:B------:R-:W-:Y:S01]  /*195c0*/  IMAD.MOV.U32 R0, RZ, RZ, RZ ;  /* 0x000000ffff007224 */ /* 0x000fe200078e00ff */
[----:B------:R-:W-:Y:S01]  /*195d0*/  ULDC.64 UR6, c[0x0][0xa10] ;  /* 0x0002840000067ab9 */ /* 0x000fe20000000a00 */
[----:B------:R-:W-:Y:S01]  /*195e0*/  ISETP.NE.AND.EX P0, PT, RZ, UR5, PT, P0 ;  /* 0x00000005ff007c0c */ /* 0x000fe2000bf05300 */
[----:B------:R-:W-:-:S12]  /*195f0*/  ULDC.64 UR4, c[0x0][0xa18] ;  /* 0x0002860000047ab9 */ /* 0x000fd80000000a00 */
[----:B-1----:R-:W1:Y:S02]  /*19600*/  @P0 LDC.64 R2, c[0x0][0xa28] ;  /* 0x00028a00ff020b82 */ /* 0x002e640000000a00 */
[----:B-1----:R-:W-:-:S05]  /*19610*/  @P0 IMAD.WIDE R2, R27, 0x4, R2 ;  /* 0x000000041b020825 */ /* 0x002fca00078e0202 */
[----:B--2---:R1:W2:Y:S01]  /*19620*/  @P0 LDG.E R10, desc[UR42][R2.64] ;  /* 0x0000002a020a0981 */ /* 0x0042a2000c1e1900 */
[----:B------:R-:W-:Y:S01]  /*19630*/  ISETP.NE.U32.AND P0, PT, RZ, UR4, PT ;  /* 0x00000004ff007c0c */ /* 0x000fe2000bf05070 */
[----:B0-----:R-:W-:Y:S01]  /*19640*/  IMAD.WIDE R4, R27, 0x4, R4 ;  /* 0x000000041b047825 */ /* 0x001fe200078e0204 */
[----:B------:R-:W-:Y:S02]  /*19650*/  ISETP.NE.U32.AND P1, PT, RZ, UR6, PT ;  /* 0x00000006ff007c0c */ /* 0x000fe4000bf25070 */
[----:B------:R-:W-:Y:S01]  /*19660*/  ISETP.NE.AND.EX P2, PT, RZ, UR5, PT, P0 ;  /* 0x00000005ff007c0c */ /* 0x000fe2000bf45300 */
[----:B------:R-:W-:Y:S01]  /*19670*/  ULDC.64 UR4, c[0x0][0xa00] ;  /* 0x0002800000047ab9 */ /* 0x000fe20000000a00 */
[----:B------:R-:W-:Y:S01]  /*19680*/  ISETP.NE.AND.EX P1, PT, RZ, UR7, PT, P1 ;  /* 0x00000007ff007c0c */ /* 0x000fe2000bf25310 */
[----:B------:R-:W-:Y:S01]  /*19690*/  IMAD.MOV.U32 R6, RZ, RZ, RZ ;  /* 0x000000ffff067224 */ /* 0x000fe200078e00ff */
[----:B------:R-:W-:Y:S01]  /*196a0*/  ISETP.NE.U32.AND P0, PT, RZ, UR4, PT ;  /* 0x00000004ff007c0c */ /* 0x000fe2000bf05070 */
[----:B-1----:R-:W0:Y:S03]  /*196b0*/  LDC.64 R2, c[0x0][0xa10] ;  /* 0x00028400ff027b82 */ /* 0x002e260000000a00 */
[----:B------:R-:W-:-:S05]  /*196c0*/  ISETP.NE.AND.EX P0, PT, RZ, UR5, PT, P0 ;  /* 0x00000005ff007c0c */ /* 0x000fca000bf05300 */
[----:B------:R-:W1:Y:S08]  /*196d0*/  @P2 LDC.64 R8, c[0x0][0xa18] ;  /* 0x00028600ff082b82 */ /* 0x000e700000000a00 */
[----:B---3--:R-:W3:Y:S01]  /*196e0*/  @P0 LDG.E R0, desc[UR42][R4.64] ;  /* 0x0000002a04000981 */ /* 0x008ee2000c1e1900 */
[----:B------:R-:W-:Y:S01]  /*196f0*/  ULDC UR4, c[0x0][0x288] ;  /* 0x0000a20000047ab9 */ /* 0x000fe20000000800 */
[----:B0-----:R-:W-:-:S05]  /*19700*/  IMAD.WIDE R2, R27, 0x4, R2 ;  /* 0x000000041b027825 */ /* 0x001fca00078e0202 */
[----:B-----5:R-:W5:Y:S01]  /*19710*/  @P1 LDG.E R6, desc[UR42][R2.64] ;  /* 0x0000002a02061981 */ /* 0x020f62000c1e1900 */
[----:B-1----:R-:W-:-:S03]  /*19720*/  @P2 IMAD.WIDE R8, R27, 0x4, R8 ;  /* 0x000000041b082825 */ /* 0x002fc600078e0208 */
[----:B---3--:R0:W-:Y:S02]  /*19730*/  STL [R1+0x2c], R0 ;  /* 0x00002c0001007387 */ /* 0x0081e40000100800 */
[----:B0-----:R-:W-:Y:S01]  /*19740*/  IMAD.U32 R0, RZ, RZ, UR4 ;  /* 0x00000004ff007e24 */ /* 0x001fe2000f8e00ff */
[----:B------:R-:W-:-:S05]  /*19750*/  ULDC.64 UR4, c[0x0][0x418] ;  /* 0x0001060000047ab9 */ /* 0x000fca0000000a00 */
[----:B------:R0:W3:Y:S01]  /*19760*/  @P2 LDG.E R0, desc[UR42][R8.64] ;  /* 0x0000002a08002981 */ /* 0x0000e2000c1e1900 */
[----:B------:R-:W-:-:S03]  /*19770*/  UISETP.NE.U32.AND UP0, UPT, UR4, URZ, UPT ;  /* 0x0000003f0400728c */ /* 0x000fc6000bf05070 */
[----:B------:R-:W-:Y:S01]  /*19780*/  ULDC UR4, c[0x0][0x424] ;  /* 0x0001090000047ab9 */ /* 0x000fe20000000800 */
[----:B------:R-:W-:-:S03]  /*19790*/  UISETP.NE.AND.EX UP0, UPT, UR5, URZ, UPT, UP0 ;  /* 0x0000003f0500728c */ /* 0x000fc6000bf05300 */
[----:B------:R-:W-:Y:S01]  /*197a0*/  ULDC UR5, c[0x0][0x2f0] ;  /* 0x0000bc0000057ab9 */ /* 0x000fe20000000800 */
[----:B------:R-:W-:-:S04]  /*197b0*/  USEL UR4, UR4, 0x1, UP0 ;  /* 0x0000000104047887 */ /* 0x000fc80008000000 */
[----:B------:R-:W-:-:S03]  /*197c0*/  UIMAD UR4, UR4, UR5, URZ ;  /* 0x00000005040472a4 */ /* 0x000fc6000f8e023f */
[----:B------:R-:W-:Y:S02]  /*197d0*/  ULDC UR5, c[0x0][0x348] ;  /* 0x0000d20000057ab9 */ /* 0x000fe40000000800 */
[----:B0-----:R-:W-:Y:S02]  /*197e0*/  IMAD.U32 R8, RZ, RZ, UR5 ;  /* 0x00000005ff087e24 */ /* 0x001fe4000f8e00ff */
[----:B------:R-:W-:Y:S01]  /*197f0*/  IMAD.U32 R7, RZ, RZ, UR4 ;  /* 0x00000004ff077e24 */ /* 0x000fe2000f8e00ff */
[----:B---3--:R0:W-:Y:S04]  /*19800*/  STL [R1+0x28], R0 ;  /* 0x0000280001007387 */ /* 0x0081e80000100800 */
[----:B--2---:R0:W-:Y:S01]  /*19810*/  STL [R1+0x1c], R10 ;  /* 0x00001c0a01007387 */ /* 0x0041e20000100800 */
[----:B------:R-:W-:Y:S01]  /*19820*/  IMAD.MOV.U32 R13, RZ, RZ, R0 ;  /* 0x000000ffff0d7224 */ /* 0x000fe200078e0000 */
[----:B------:R-:W-:Y:S06]  /*19830*/  @P2 BRA `(.L_x_1798) ;  /* 0x0000000000142947 */ /* 0x000fec0003800000 */
[----:B------:R-:W-:Y:S05]  /*19840*/  @!P0 BRA `(.L_x_1798) ;  /* 0x0000000000108947 */ /* 0x000fea0003800000 */
[----:B0-----:R-:W2:Y:S04]  /*19850*/  LDG.E R0, desc[UR42][R4.64] ;  /* 0x0000002a04007981 */ /* 0x001ea8000c1e1900 */
[----:B------:R-:W2:Y:S02]  /*19860*/  LDG.E R9, desc[UR42][R4.64+0x4] ;  /* 0x0000042a04097981 */ /* 0x000ea4000c1e1900 */
[----:B--2---:R-:W-:-:S05]  /*19870*/  IMAD.IADD R13, R9, 0x1, -R0 ;  /* 0x00000001090d7824 */ /* 0x004fca00078e0a00 */
[----:B------:R1:W-:Y:S02]  /*19880*/  STL [R1+0x28], R13 ;  /* 0x0000280d01007387 */ /* 0x0003e40000100800 */
.L_x_1798:
[----:B------:R-:W-:Y:S01]  /*19890*/  ULDC.64 UR4, c[0x0][0xa20] ;  /* 0x0002880000047ab9 */ /* 0x000fe20000000a00 */
[C---:B0-----:R-:W-:Y:S02]  /*198a0*/  LOP3.LUT R0, R26.reuse, 0xff000000, RZ, 0xc0, !PT ;  /* 0xff0000001a007812 */ /* 0x041fe400078ec0ff */
[----:B------:R-:W-:Y:S02]  /*198b0*/  ISETP.NE.U32.AND P0, PT, RZ, UR4, PT ;  /* 0x00000004ff007c0c */ /* 0x000fe4000bf05070 */
[----:B------:R-:W-:Y:S02]  /*198c0*/  SHF.R.U32.HI R0, RZ, 0x8, R0 ;  /* 0x00000008ff007819 */ /* 0x000fe40000011600 */
[----:B------:R-:W-:Y:S02]  /*198d0*/  ISETP.NE.AND.EX P0, PT, RZ, UR5, PT, P0 ;  /* 0x00000005ff007c0c */ /* 0x000fe4000bf05300 */
[C---:B------:R-:W-:Y:S02]  /*198e0*/  LOP3.LUT R4, R26.reuse, 0xff0000, RZ, 0xc0, !PT ;  /* 0x00ff00001a047812 */ /* 0x040fe400078ec0ff */
[----:B------:R-:W-:-:S02]  /*198f0*/  LOP3.LUT R17, R26, 0xffff, RZ, 0xc0, !PT ;  /* 0x0000ffff1a117812 */ /* 0x000fc400078ec0ff */
[----:B------:R-:W-:-:S07]  /*19900*/  LEA.HI R0, R4, R0, RZ, 0x10 ;  /* 0x0000000004007211 */ /* 0x000fce00078f80ff */
[----:B------:R-:W-:Y:S05]  /*19910*/  @!P0 BRA `(.L_x_1799) ;  /* 0x0000000000108947 */ /* 0x000fea0003800000 */
[----:B------:R-:W0:Y:S02]  /*19920*/  LDC.64 R4, c[0x0][0xa20] ;  /* 0x00028800ff047b82 */ /* 0x000e240000000a00 */
[----:B0-----:R-:W-:-:S05]  /*19930*/  IMAD.WIDE R4, R27, 0x4, R4 ;  /* 0x000000041b047825 */ /* 0x001fca00078e0204 */
[----:B------:R0:W5:Y:S01]  /*19940*/  LDG.E R7, desc[UR42][R4.64] ;  /* 0x0000002a04077981 */ /* 0x000162000c1e1900 */
[----:B------:R-:W-:Y:S05]  /*19950*/  BRA `(.L_x_1800) ;  /* 0x0000000000247947 */ /* 0x000fea0003800000 */
.L_x_1799:
        /* <DEDUP_REMOVED lines=9> */
.L_x_1800:
[----:B0-----:R-:W2:Y:S04]  /*199f0*/  @P1 LDG.E R4, desc[UR42][R2.64] ;  /* 0x0000002a02041981 */ /* 0x001ea8000c1e1900 */
[----:B------:R0:W2:Y:S01]  /*19a00*/  @P1 LDG.E R5, desc[UR42][R2.64+0x4] ;  /* 0x0000042a02051981 */ /* 0x0000a2000c1e1900 */
[----:B------:R-:W-:Y:S02]  /*19a10*/  IMAD R25, R25, 0xc0, RZ ;  /* 0x000000c019197824 */ /* 0x000fe400078e02ff */
[----:B-----5:R-:W-:Y:S02]  /*19a20*/  IMAD.IADD R7, R7, 0x1, -R10 ;  /* 0x0000000107077824 */ /* 0x020fe400078e0a0a */
[----:B------:R-:W-:Y:S01]  /*19a30*/  VIADD R9, R25, 0xbf ;  /* 0x000000bf19097836 */ /* 0x000fe20000000000 */
[----:B0-----:R-:W0:Y:S02]  /*19a40*/  LDC R2, c[0x0][0x448] ;  /* 0x00011200ff027b82 */ /* 0x001e240000000800 */
[----:B0-----:R-:W-:-:S13]  /*19a50*/  ISETP.NE.AND P2, PT, R2, 0x1, PT ;  /* 0x000000010200780c */ /* 0x001fda0003f45270 */
[----:B------:R-:W0:Y:S08]  /*19a60*/  @P2 LDC R3, c[0x0][0x44c] ;  /* 0x00011300ff032b82 */ /* 0x000e300000000800 */
[----:B------:R-:W3:Y:S01]  /*19a70*/  @P2 LDC R2, c[0x0][0x450] ;  /* 0x00011400ff022b82 */ /* 0x000ee20000000800 */
[----:B0-----:R-:W-:-:S05]  /*19a80*/  @P2 IMAD.HI.U32 R3, R9, R3, RZ ;  /* 0x0000000309032227 */ /* 0x001fca00078e00ff */
[----:B---3--:R-:W-:Y:S01]  /*19a90*/  @P2 SHF.R.U32.HI R9, RZ, R2, R3 ;  /* 0x00000002ff092219 */ /* 0x008fe20000011603 */
[----:B--2---:R-:W-:-:S04]  /*19aa0*/  @P1 IMAD.IADD R8, R5, 0x1, -R4 ;  /* 0x0000000105081824 */ /* 0x004fc800078e0a04 */
[----:B------:R-:W-:-:S04]  /*19ab0*/  IMAD.IADD R12, R7, 0x1, R8 ;  /* 0x00000001070c7824 */ /* 0x000fc800078e0208 */
[C---:B------:R-:W-:Y:S01]  /*19ac0*/  VIADD R21, R12.reuse, 0x7f ;  /* 0x0000007f0c157836 */ /* 0x040fe20000000000 */
[----:B------:R0:W-:Y:S01]  /*19ad0*/  STL [R1+0x14], R12 ;  /* 0x0000140c01007387 */ /* 0x0001e20000100800 */
[----:B------:R-:W-:-:S03]  /*19ae0*/  IADD3 R10, R12, 0x1, -R13 ;  /* 0x000000010c0a7810 */ /* 0x000fc60007ffe80d */
[----:B------:R-:W-:Y:S02]  /*19af0*/  SHF.R.S32.HI R2, RZ, 0x1f, R21 ;  /* 0x0000001fff027819 */ /* 0x000fe40000011415 */
[----:B------:R-:W-:Y:S02]  /*19b00*/  IMAD.IADD R9, R10, 0x1, R9 ;  /* 0x000000010a097824 */ /* 0x000fe400078e0209 */
[----:B------:R-:W-:Y:S02]  /*19b10*/  LEA.HI R21, R2, R21, RZ, 0x7 ;  /* 0x0000001502157211 */ /* 0x000fe400078f38ff */
[----:B------:R-:W2:Y:S02]  /*19b20*/  LDC.64 R2, c[0x0][0x9e0] ;  /* 0x00027800ff027b82 */ /* 0x000ea40000000a00 */
[----:B------:R-:W-:Y:S02]  /*19b30*/  SHF.R.S32.HI R21, RZ, 0x7, R21 ;  /* 0x00000007ff157819 */ /* 0x000fe40000011415 */
[----:B--2---:R-:W-:Y:S01]  /*19b40*/  ISETP.GE.AND P3, PT, R3, 0x1, PT ;  /* 0x000000010300780c */ /* 0x004fe20003f66270 */
[----:B------:R-:W-:-:S12]  /*19b50*/  IMAD.IADD R2, R9, 0x1, R2 ;  /* 0x0000000109027824 */ /* 0x000fd800078e0202 */
[----:B0-----:R-:W-:Y:S05]  /*19b60*/  @!P3 BRA `(.L_x_1801) ;  /* 0x000000000048b947 */ /* 0x001fea0003800000 */
        /* <DEDUP_REMOVED lines=11> */
.L_x_1803:
[----:B------:R-:W-:-:S13]  /*19c20*/  ISETP.NE.AND P0, PT, R3, 0x1, PT ;  /* 0x000000010300780c */ /* 0x000fda0003f05270 */
[----:B------:R-:W0:Y:S02]  /*19c30*/  @P0 LDC.64 R4, c[0x0][0x9e8] ;  /* 0x00027a00ff040b82 */ /* 0x000e240000000a00 */
[----:B0-----:R-:W-:-:S05]  /*19c40*/  @P0 IMAD.HI.U32 R4, R11, R4, RZ ;  /* 0x000000040b040227 */ /* 0x001fca00078e00ff */
[----:B------:R-:W-:-:S07]  /*19c50*/  @P0 SHF.R.U32.HI R11, RZ, R5, R4 ;  /* 0x00000005ff0b0219 */ /* 0x000fce0000011604 */
.L_x_1804:
[----:B------:R-:W-:Y:S05]  /*19c60*/  BSYNC B0 ;  /* 0x0000000000007941 */ /* 0x000fea0003800000 */
.L_x_1802:
[----:B------:R-:W-:-:S05]  /*19c70*/  IMAD R11, R11, R3, R3 ;  /* 0x000000030b0b7224 */ /* 0x000fca00078e0203 */
[----:B------:R-:W-:-:S07]  /*19c80*/  VIMNMX R2, R2, R11, PT ;  /* 0x0000000b02027248 */ /* 0x000fce0003fe0100 */
.L_x_1801:
[----:B------:R-:W0:Y:S01]  /*19c90*/  @P2 LDC R9, c[0x0][0x44c] ;  /* 0x00011300ff092b82 */ /* 0x000e220000000800 */
[----:B------:R-:W-:Y:S01]  /*19ca0*/  VIADD R2, R2, 0x7f ;  /* 0x0000007f02027836 */ /* 0x000fe20000000000 */
[----:B------:R-:W-:Y:S01]  /*19cb0*/  ULDC UR4, c[0x0][0x9dc] ;  /* 0x0002770000047ab9 */ /* 0x000fe20000000800 */
[----:B------:R-:W-:Y:S02]  /*19cc0*/  IMAD.MOV.U32 R4, RZ, RZ, R25 ;  /* 0x000000ffff047224 */ /* 0x000fe400078e0019 */
[----:B------:R-:W-:-:S03]  /*19cd0*/  IMAD.IADD R20, R12, 0x1, -R13 ;  /* 0x000000010c147824 */ /* 0x000fc600078e0a0d */
[----:B------:R-:W2:Y:S01]  /*19ce0*/  @P2 LDC R5, c[0x0][0x450] ;  /* 0x00011400ff052b82 */ /* 0x000ea20000000800 */
[----:B0-----:R-:W-:-:S05]  /*19cf0*/  @P2 IMAD.HI.U32 R9, R25, R9, RZ ;  /* 0x0000000919092227 */ /* 0x001fca00078e00ff */
[----:B--2---:R-:W-:Y:S02]  /*19d00*/  @P2 SHF.R.U32.HI R4, RZ, R5, R9 ;  /* 0x00000005ff042219 */ /* 0x004fe40000011609 */
[----:B------:R-:W-:-:S03]  /*19d10*/  SHF.R.S32.HI R5, RZ, 0x1f, R2 ;  /* 0x0000001fff057819 */ /* 0x000fc60000011402 */
[----:B------:R-:W-:Y:S01]  /*19d20*/  IMAD.IADD R11, R20, 0x1, R4 ;  /* 0x00000001140b7824 */ /* 0x000fe200078e0204 */
[----:B------:R-:W-:-:S03]  /*19d30*/  LEA.HI R5, R5, R2, RZ, 0x7 ;  /* 0x0000000205057211 */ /* 0x000fc600078f38ff */
[----:B------:R-:W-:Y:S01]  /*19d40*/  VIADD R2, R11, -UR4 ;  /* 0x800000040b027c36 */ /* 0x000fe20008000000 */
        /* <DEDUP_REMOVED lines=13> */
.L_x_1807:
[----:B------:R-:W-:-:S13]  /*19e20*/  ISETP.NE.AND P0, PT, R3, 0x1, PT ;  /* 0x000000010300780c */ /* 0x000fda0003f05270 */
[----:B------:R-:W0:Y:S02]  /*19e30*/  @P0 LDC.64 R4, c[0x0][0x9e8] ;  /* 0x00027a00ff040b82 */ /* 0x000e240000000a00 */
[----:B0-----:R-:W-:-:S05]  /*19e40*/  @P0 IMAD.HI.U32 R4, R11, R4, RZ ;  /* 0x000000040b040227 */ /* 0x001fca00078e00ff */
[----:B------:R-:W-:-:S07]  /*19e50*/  @P0 SHF.R.U32.HI R11, RZ, R5, R4 ;  /* 0x00000005ff0b0219 */ /* 0x000fce0000011604 */
.L_x_1808:
[----:B------:R-:W-:Y:S05]  /*19e60*/  BSYNC B0 ;  /* 0x0000000000007941 */ /* 0x000fea0003800000 */
.L_x_1806:
[----:B------:R-:W-:-:S05]  /*19e70*/  IMAD R3, R11, R3, RZ ;  /* 0x000000030b037224 */ /* 0x000fca00078e02ff */
[----:B------:R-:W-:-:S07]  /*19e80*/  VIMNMX R2, R2, R3, !PT ;  /* 0x0000000302027248 */ /* 0x000fce0007fe0100 */
.L_x_1805:
[----:B------:R-:W-:Y:S01]  /*19e90*/  SHF.R.S32.HI R3, RZ, 0x1f, R2 ;  /* 0x0000001fff037819 */ /* 0x000fe20000011402 */
[----:B------:R-:W-:Y:S01]  /*19ea0*/  BSSY B0, `(.L_x_1809) ;  /* 0x0000027000007945 */ /* 0x000fe20003800000 */
[----:B------:R-:W-:Y:S02]  /*19eb0*/  LOP3.LUT R19, R0, 0xff, RZ, 0xc0, !PT ;  /* 0x000000ff00137812 */ /* 0x000fe400078ec0ff */
[----:B------:R-:W-:Y:S01]  /*19ec0*/  LEA.HI R3, R3, R2, RZ, 0x7 ;  /* 0x0000000203037211 */ /* 0x000fe200078f38ff */
[----:B------:R-:W-:Y:S01]  /*19ed0*/  IMAD.MOV.U32 R2, RZ, RZ, RZ ;  /* 0x000000ffff027224 */ /* 0x000fe200078e00ff */
[----:B------:R-:W-:Y:S02]  /*19ee0*/  SHF.R.U32.HI R0, RZ, 0x10, R0 ;  /* 0x00000010ff007819 */ /* 0x000fe40000011600 */
[----:B------:R-:W-:-:S04]  /*19ef0*/  SHF.R.S32.HI R3, RZ, 0x7, R3 ;  /* 0x00000007ff037819 */ /* 0x000fc80000011403 */
[----:B------:R-:W-:-:S04]  /*19f00*/  VIMNMX R4, RZ, R3, !PT ;  /* 0x00000003ff047248 */ /* 0x000fc80007fe0100 */
[----:B------:R-:W-:-:S13]  /*19f10*/  ISETP.GT.AND P0, PT, R9, R4, PT ;  /* 0x000000040900720c */ /* 0x000fda0003f04270 */
[----:B------:R-:W-:Y:S05]  /*19f20*/  @!P0 BRA `(.L_x_1810) ;  /* 0x0000000000788947 */ /* 0x000fea0003800000 */
[----:B------:R-:W-:Y:S01]  /*19f30*/  ISETP.NE.AND P0, PT, R0, RZ, PT ;  /* 0x000000ff0000720c */ /* 0x000fe20003f05270 */
[----:B------:R-:W-:-:S03]  /*19f40*/  ULDC UR4, c[0x0][0x9f0] ;  /* 0x00027c0000047ab9 */ /* 0x000fc60000000800 */
[----:B------:R-:W-:-:S04]  /*19f50*/  SEL R5, R0, UR4, P0 ;  /* 0x0000000400057c07 */ /* 0x000fc80008000000 */
[----:B------:R-:W-:Y:S02]  /*19f60*/  IABS R11, R5 ;  /* 0x00000005000b7213 */ /* 0x000fe40000000000 */
[----:B------:R-:W-:Y:S02]  /*19f70*/  IADD3 R12, R5, -0x1, R9 ;  /* 0xffffffff050c7810 */ /* 0x000fe40007ffe009 */
[----:B------:R-:W0:Y:S03]  /*19f80*/  I2F.RP R2, R11 ;  /* 0x0000000b00027306 */ /* 0x000e260000209400 */
[----:B------:R-:W-:-:S05]  /*19f90*/  IMAD.IADD R12, R12, 0x1, -R4 ;  /* 0x000000010c0c7824 */ /* 0x000fca00078e0a04 */
[----:B0-----:R-:W0:Y:S02]  /*19fa0*/  MUFU.RCP R2, R2 ;  /* 0x0000000200027308 */ /* 0x001e240000001000 */
[----:B0-----:R-:W-:-:S06]  /*19fb0*/  VIADD R2, R2, 0xffffffe ;  /* 0x0ffffffe02027836 */ /* 0x001fcc0000000000 */
[----:B------:R0:W2:Y:S02]  /*19fc0*/  F2I.FTZ.U32.TRUNC.NTZ R3, R2 ;  /* 0x0000000200037305 */ /* 0x0000a4000021f000 */
[----:B0-----:R-:W-:-:S04]  /*19fd0*/  LOP3.LUT R2, R12, R5, RZ, 0x3c, !PT ;  /* 0x000000050c027212 */ /* 0x001fc800078e3cff */
[----:B------:R-:W-:Y:S01]  /*19fe0*/  ISETP.GE.AND P3, PT, R2, RZ, PT ;  /* 0x000000ff0200720c */ /* 0x000fe20003f66270 */
[----:B--2---:R-:W-:-:S04]  /*19ff0*/  IMAD.MOV R2, RZ, RZ, -R3 ;  /* 0x000000ffff027224 */ /* 0x004fc800078e0a03 */
[----:B-1----:R-:W-:Y:S02]  /*1a000*/  IMAD R13, R2, R11, RZ ;  /* 0x0000000b020d7224 */ /* 0x002fe400078e02ff */
[----:B------:R-:W-:-:S04]  /*1a010*/  IMAD.MOV.U32 R2, RZ, RZ, RZ ;  /* 0x000000ffff027224 */ /* 0x000fc800078e00ff */
[----:B------:R-:W-:Y:S01]  /*1a020*/  IMAD.HI.U32 R13, R3, R13, R2 ;  /* 0x0000000d030d7227 */ /* 0x000fe200078e0002 */
[----:B------:R-:W-:Y:S02]  /*1a030*/  IABS R2, R5 ;  /* 0x0000000500027213 */ /* 0x000fe40000000000 */
[----:B------:R-:W-:-:S03]  /*1a040*/  IABS R3, R12 ;  /* 0x0000000c00037213 */ /* 0x000fc60000000000 */
[----:B------:R-:W-:-:S04]  /*1a050*/  IMAD.MOV R2, RZ, RZ, -R2 ;  /* 0x000000ffff027224 */ /* 0x000fc800078e0a02 */
        /* <DEDUP_REMOVED lines=11> */
.L_x_1810:
[----:B------:R-:W-:Y:S05]  /*1a110*/  BSYNC B0 ;  /* 0x0000000000007941 */ /* 0x000fea0003800000 */
.L_x_1809:
[-C--:B------:R-:W-:Y:S01]  /*1a120*/  IMAD R4, R19, R2.reuse, R4 ;  /* 0x0000000213047224 */ /* 0x080fe200078e0204 */
[----:B------:R-:W-:Y:S04]  /*1a130*/  BSSY B0, `(.L_x_1811) ;  /* 0x00000dc000007945 */ /* 0x000fe80003800000 */
[C---:B------:R-:W-:Y:S01]  /*1a140*/  VIADDMNMX R2, R4.reuse, R2, R9, PT ;  /* 0x0000000204027246 */ /* 0x040fe20003800109 */
[----:B------:R-:W-:-:S04]  /*1a150*/  IMAD R4, R4, 0x80, -R7 ;  /* 0x0000008004047824 */ /* 0x000fc800078e0a07 */
[----:B------:R-:W-:Y:S01]  /*1a160*/  IMAD R2, R2, 0x80, -R7 ;  /* 0x0000008002027824 */ /* 0x000fe200078e0a07 */
[----:B------:R-:W-:-:S04]  /*1a170*/  VIMNMX R4, RZ, R4, !PT ;  /* 0x00000004ff047248 */ /* 0x000fc80007fe0100 */
[----:B------:R-:W-:Y:S02]  /*1a180*/  VIMNMX R2, R2, R8, PT ;  /* 0x0000000802027248 */ /* 0x000fe40003fe0100 */
[----:B------:R-:W-:Y:S02]  /*1a190*/  SHF.R.U32.HI R3, RZ, 0x7, R4 ;  /* 0x00000007ff037819 */ /* 0x000fe40000011604 */
[----:B------:R-:W-:-:S13]  /*1a1a0*/  ISETP.GT.AND P0, PT, R2, R4, PT ;  /* 0x000000040200720c */ /* 0x000fda0003f04270 */
[----:B------:R-:W-:-:S05]  /*1a1b0*/  @P0 VIADD R2, R2, 0x7f ;  /* 0x0000007f02020836 */ /* 0x000fca0000000000 */
[----:B------:R-:W-:-:S04]  /*1a1c0*/  @P0 SHF.R.S32.HI R4, RZ, 0x1f, R2 ;  /* 0x0000001fff040819 */ /* 0x000fc80000011402 */
[----:B------:R-:W-:Y:S01]  /*1a1d0*/  @P0 LEA.HI R2, R4, R2, RZ, 0x7 ;  /* 0x0000000204020211 */ /* 0x000fe200078f38ff */
[----:B------:R-:W-:-:S03]  /*1a1e0*/  IMAD.MOV.U32 R4, RZ, RZ, R3 ;  /* 0x000000ffff047224 */ /* 0x000fc600078e0003 */
        /* <DEDUP_REMOVED lines=10> */
[----:B------:R0:W2:Y:S02]  /*1a290*/  SHFL.IDX PT, R14, R5, RZ, 0x1f ;  /* 0x00001fff050e7589 */ /* 0x0000a400000e0000 */
.L_x_2004:
[----:B--2---:R-:W-:Y:S02]  /*1a2a0*/  ISETP.NE.AND P0, PT, R14, RZ, PT ;  /* 0x000000ff0e00720c */ /* 0x004fe40003f05270 */
[----:B------:R-:W-:-:S11]  /*1a2b0*/  PLOP3.LUT P6, PT, PT, PT, PT, 0x8, 0x0 ;  /* 0x000000000000781c */ /* 0x000fd60003fce170 */
[----:B------:R-:W-:Y:S05]  /*1a2c0*/  @P0 BRA `(.L_x_1814) ;  /* 0x00000000000c0947 */ /* 0x000fea0003800000 */
[----:B------:R-:W-:-:S03]  /*1a2d0*/  UMOV UR4, 0xffffffff ;  /* 0xffffffff00047882 */ /* 0x000fc60000000000 */
[----:B------:R-:W-:Y:S05]  /*1a2e0*/  BRA.DIV UR4, `(.L_x_1815) ;  /* 0x0000008204307947 */ /* 0x000fea000b800000 */
[----:B------:R-:W-:-:S13]  /*1a2f0*/  ELECT P6, URZ, PT ;  /* 0x00000000003f782f */ /* 0x000fda00038c0000 */
.L_x_1814:
        /* <DEDUP_REMOVED lines=9> */
.L_x_2007:
[----:B------:R-:W-:Y:S05]  /*1a390*/  BSYNC B1 ;  /* 0x0000000000017941 */ /* 0x000fea0003800000 */
.L_x_1816:
        /* <DEDUP_REMOVED lines=11> */
.L_x_2008:
[----:B------:R-:W-:Y:S05]  /*1a450*/  BSYNC B2 ;  /* 0x0000000000027941 */ /* 0x000fea0003800000 */
.L_x_1820:
[----:B------:R-:W-:Y:S04]  /*1a460*/  BSSY B2, `(.L_x_1822) ;  /* 0x0000009000027945 */ /* 0x000fe80003800000 */
[----:B------:R-:W-:Y:S05]  /*1a470*/  @P1 BRA `(.L_x_1823) ;  /* 0x00000000001c1947 */ /* 0x000fea0003800000 */
[----:B------:R-:W2:Y:S02]  /*1a480*/  S2R R8, SR_TID.X ;  /* 0x0000000000087919 */ /* 0x000ea40000002100 */
[----:B--2---:R-:W-:Y:S01]  /*1a490*/  LOP3.LUT R9, R8, 0x1f, RZ, 0xc0, !PT ;  /* 0x0000001f08097812 */ /* 0x004fe200078ec0ff */
[----:B------:R-:W-:-:S03]  /*1a4a0*/  IMAD.MOV.U32 R8, RZ, RZ, 0x4000 ;  /* 0x00004000ff087424 */ /* 0x000fc600078e00ff */
[----:B------:R-:W-:Y:S01]  /*1a4b0*/  ISETP.NE.AND P0, PT, R9, RZ, PT ;  /* 0x000000ff0900720c */ /* 0x000fe20003f05270 */
[----:B------:R2:W-:-:S12]  /*1a4c0*/  SYNCS.ARRIVE.TRANS64 RZ, [R5+URZ+0x16890], R8 ;  /* 0x0168900805ff79a7 */ /* 0x0005d8000800003f */
[----:B--2---:R-:W-:Y:S05]  /*1a4d0*/  @!P0 BRA `(.L_x_1823) ;  /* 0x0000000000048947 */ /* 0x004fea0003800000 */
[----:B------:R-:W-:Y:S01]  /*1a4e0*/  BPT.TRAP 0x1 ;  /* 0x000000040000795c */ /* 0x000fe20000300000 */
.L_x_1823:
[----:B------:R-:W-:Y:S05]  /*1a4f0*/  BSYNC B2 ;  /* 0x0000000000027941 */ /* 0x000fea0003800000 */
.L_x_1822:
[----:B-1----:R-:W-:Y:S01]  /*1a500*/  IMAD.MOV.U32 R13, RZ, RZ, RZ ;  /* 0x000000ffff0d7224 */ /* 0x002fe200078e00ff */
[----:B------:R-:W-:Y:S01]  /*1a510*/  UIADD3 UR4, UP0, UR40, 0x570, URZ ;  /* 0x0000057028047890 */ /* 0x000fe2000ff1e03f */
[----:B------:R-:W-:Y:S01]  /*1a520*/  IMAD R8, R4, 0x80, R6 ;  /* 0x0000008004087824 */ /* 0x000fe200078e0206 */
[----:B------:R-:W-:Y:S01]  /*1a530*/  PLOP3.LUT P0, PT, PT, PT, PT, 0x80, 0x0 ;  /* 0x000000000000781c */ /* 0x000fe20003f0f070 */
[----:B------:R-:W-:Y:S01]  /*1a540*/  IMAD R9, R29, 0x4000, R16 ;  /* 0x000040001d097824 */ /* 0x000fe200078e0210 */
[----:B------:R-:W-:Y:S01]  /*1a550*/  R2UR UR10, R13 ;  /* 0x000000000d0a72ca */ /* 0x000fe200000e0000 */
[----:B------:R-:W-:Y:S01]  /*1a560*/  VIADD R8, R8, 0xffffff80 ;  /* 0xffffff8008087836 */ /* 0x000fe20000000000 */
[----:B------:R-:W-:Y:S01]  /*1a570*/  UIADD3.X UR5, URZ, UR41, URZ, UP0, !UPT ;  /* 0x000000293f057290 */ /* 0x000fe200087fe43f */
[----:B------:R-:W-:Y:S01]  /*1a580*/  VIADD R9, R9, 0xe400 ;  /* 0x0000e40009097836 */ /* 0x000fe20000000000 */
[----:B------:R-:W-:Y:S01]  /*1a590*/  UMOV UR6, 0x0 ;  /* 0x0000000000067882 */ /* 0x000fe20000000000 */
[----:B------:R-:W-:Y:S01]  /*1a5a0*/  IMAD.SHL.U32 R12, R29, 0x2000, RZ ;  /* 0x000020001d0c7824 */ /* 0x000fe200078e00ff */
[----:B------:R-:W-:Y:S01]  /*1a5b0*/  UMOV UR7, 0x12f00000 ;  /* 0x12f0000000077882 */ /* 0x000fe20000000000 */
[----:B------:R-:W-:-:S08]  /*1a5c0*/  VIADD R11, R5, 0x16890 ;  /* 0x00016890050b7836 */ /* 0x000fd00000000000 */
.L_x_1824:
        /* <DEDUP_REMOVED lines=13> */
.L_x_2009:
[----:B------:R-:W-:Y:S05]  /*1a6a0*/  BSYNC B2 ;  /* 0x0000000000027941 */ /* 0x000fea0003800000 */
.L_x_1825:
        /* <DEDUP_REMOVED lines=11> */
.L_x_1828:
[----:B------:R-:W-:Y:S05]  /*1a760*/  BSYNC B2 ;  /* 0x0000000000027941 */ /* 0x000fea0003800000 */
.L_x_1827:
[----:B------:R-:W-:Y:S01]  /*1a770*/  R2UR UR10, R13 ;  /* 0x000000000d0a72ca */ /* 0x000fe200000e0000 */
[----:B------:R-:W-:Y:S01]  /*1a780*/  IMAD R12, R12, 0x2, R16 ;  /* 0x000000020c0c7824 */ /* 0x000fe200078e0210 */
[----:B------:R-:W-:Y:S01]  /*1a790*/  R2UR UR6, R14 ;  /* 0x000000000e0672ca */ /* 0x000fe200000e0000 */
[----:B------:R-:W-:Y:S01]  /*1a7a0*/  UIADD3 UR4, UP0, UR40, 0x670, URZ ;  /* 0x0000067028047890 */ /* 0x000fe2000ff1e03f */
[----:B------:R-:W-:Y:S01]  /*1a7b0*/  R2UR UR7, R15 ;  /* 0x000000000f0772ca */ /* 0x000fe200000e0000 */
[----:B01----:R-:W-:Y:S01]  /*1a7c0*/  VIADD R5, R5, 0x168b0 ;  /* 0x000168b005057836 */ /* 0x003fe20000000000 */
[----:B------:R-:W-:Y:S01]  /*1a7d0*/  PLOP3.LUT P0, PT, PT, PT, PT, 0x80, 0x0 ;  /* 0x000000000000781c */ /* 0x000fe20003f0f070 */
[----:B------:R-:W-:Y:S01]  /*1a7e0*/  VIADD R12, R12, 0x400 ;  /* 0x000004000c0c7836 */ /* 0x000fe20000000000 */
[----:B------:R-:W-:-:S12]  /*1a7f0*/  UIADD3.X UR5, URZ, UR41, URZ, UP0, !UPT ;  /* 0x000000293f057290 */ /* 0x000fd800087fe43f */
.L_x_1829:
        /* <DEDUP_REMOVED lines=9> */
[----:B--2---:R-:W-:Y:S05]  /*1a890*/  @P0 BRA.U.ANY `(.L_x_1829) ;  /* 0xfffffffd00d80947 */ /* 0x004fea000393ffff */
.L_x_1819:
[----:B------:R-:W-:Y:S05]  /*1a8a0*/  BSYNC B1 ;  /* 0x0000000000017941 */ /* 0x000fea0003800000 */
.L_x_1818:
        /* <DEDUP_REMOVED lines=11> */
.L_x_1842:
[----:B------:R-:W-:Y:S05]  /*1a960*/  YIELD ;  /* 0x0000000000007946 */ /* 0x000fea0003800000 */
[----:B------:R-:W-:Y:S04]  /*1a970*/  BSSY B1, `(.L_x_1830) ;  /* 0x000004d000017945 */ /* 0x000fe80003800000 */
[----:B--2---:R-:W-:Y:S05]  /*1a980*/  @!P6 BRA `(.L_x_1831) ;  /* 0x00000004002ce947 */ /* 0x004fea0003800000 */
[----:B0-----:R-:W2:Y:S01]  /*1a990*/  LDL R7, [R1+0x4] ;  /* 0x0000040001077983 */ /* 0x001ea20000100800 */
[----:B------:R-:W0:Y:S02]  /*1a9a0*/  S2R R5, SR_TID.X ;  /* 0x0000000000057919 */ /* 0x000e240000002100 */
[----:B0-----:R-:W-:Y:S01]  /*1a9b0*/  LOP3.LUT R8, R5, 0x7f, RZ, 0xc0, !PT ;  /* 0x0000007f05087812 */ /* 0x001fe200078ec0ff */
[----:B------:R-:W-:Y:S01]  /*1a9c0*/  IMAD R5, R29, 0x8, R16 ;  /* 0x000000081d057824 */ /* 0x000fe200078e0210 */
[----:B------:R-:W-:Y:S02]  /*1a9d0*/  BSSY B2, `(.L_x_1832) ;  /* 0x0000005000027945 */ /* 0x000fe40003800000 */
[----:B------:R-:W-:Y:S02]  /*1a9e0*/  ISETP.NE.AND P2, PT, R8, RZ, PT ;  /* 0x000000ff0800720c */ /* 0x000fe40003f45270 */
[----:B--2---:R-:W-:-:S04]  /*1a9f0*/  SHF.L.U32 R7, R7, 0x1f, RZ ;  /* 0x0000001f07077819 */ /* 0x004fc800000006ff */
[----:B------:R-:W0:Y:S02]  /*1aa00*/  SYNCS.PHASECHK.TRANS64.TRYWAIT P1, [R5+URZ+0x168a0], R7 ;  /* 0x0168a007050075a7 */ /* 0x000e24000802017f */
[----:B0-----:R-:W-:Y:S05]  /*1aa10*/  @!P1 BRA `(.L_x_1833) ;  /* 0x0000007800c09947 */ /* 0x001fea0003800000 */
.L_x_2010:
[----:B------:R-:W-:Y:S05]  /*1aa20*/  BSYNC B2 ;  /* 0x0000000000027941 */ /* 0x000fea0003800000 */
.L_x_1832:
        /* <DEDUP_REMOVED lines=9> */
.L_x_1835:
[----:B------:R-:W-:Y:S05]  /*1aac0*/  BSYNC B2 ;  /* 0x0000000000027941 */ /* 0x000fea0003800000 */
.L_x_1834:
        /* <DEDUP_REMOVED lines=10> */
[----:B------:R-:W-:-:S10]  /*1ab70*/  UMOV UR7, 0x12f00000 ;  /* 0x12f0000000077882 */ /* 0x000fd40000000000 */
.L_x_1836:
        /* <DEDUP_REMOVED lines=13> */
.L_x_2011:
[----:B------:R-:W-:Y:S05]  /*1ac50*/  BSYNC B2 ;  /* 0x0000000000027941 */ /* 0x000fea0003800000 */
.L_x_1837:
        /* <DEDUP_REMOVED lines=11> */
.L_x_1840:
[----:B------:R-:W-:Y:S05]  /*1ad10*/  BSYNC B2 ;  /* 0x0000000000027941 */ /* 0x000fea0003800000 */
.L_x_1839:
[----:B------:R-:W-:Y:S01]  /*1ad20*/  R2UR UR10, R13 ;  /* 0x000000000d0a72ca */ /* 0x000fe200000e0000 */
[----:B------:R-:W-:Y:S01]  /*1ad30*/  UIADD3 UR4, UP0, UR40, 0x670, URZ ;  /* 0x0000067028047890 */ /* 0x000fe2000ff1e03f */
[----:B------:R-:W-:Y:S01]  /*1ad40*/  R2UR UR6, R14 ;  /* 0x000000000e0672ca */ /* 0x000fe200000e0000 */
[----:B------:R-:W-:Y:S01]  /*1ad50*/  VIADD R8, R8, 0x400 ;  /* 0x0000040008087836 */ /* 0x000fe20000000000 */
[----:B------:R-:W-:Y:S01]  /*1ad60*/  R2UR UR7, R15 ;  /* 0x000000000f0772ca */ /* 0x000fe200000e0000 */
[----:B01----:R-:W-:Y:S01]  /*1ad70*/  VIADD R5, R5, 0x168b0 ;  /* 0x000168b005057836 */ /* 0x003fe20000000000 */
[----:B------:R-:W-:Y:S01]  /*1ad80*/  PLOP3.LUT P1, PT, PT, PT, PT, 0x80, 0x0 ;  /* 0x000000000000781c */ /* 0x000fe20003f2f070 */
[----:B------:R-:W-:-:S12]  /*1ad90*/  UIADD3.X UR5, URZ, UR41, URZ, UP0, !UPT ;  /* 0x000000293f057290 */ /* 0x000fd800087fe43f */
.L_x_1841:
        /* <DEDUP_REMOVED lines=10> */
.L_x_1831:
[----:B------:R-:W-:Y:S05]  /*1ae40*/  BSYNC B1 ;  /* 0x0000000000017941 */ /* 0x000fea0003800000 */
.L_x_1830:
[----:B0-----:R-:W2:Y:S01]  /*1ae50*/  LDL.LU R7, [R1+0x4] ;  /* 0x0000040001077983 */ /* 0x001ea20000300800 */
        /* <DEDUP_REMOVED lines=9> */
.L_x_1812:
[----:B------:R-:W-:Y:S05]  /*1aef0*/  BSYNC B0 ;  /* 0x0000000000007941 */ /* 0x000fea0003800000 */
.L_x_1811:
[----:B------:R-:W3:Y:S01]  /*1af00*/  LDC R2, c[0x0][0x448] ;  /* 0x00011200ff027b82 */ /* 0x000ee20000000800 */
[----:B------:R-:W-:Y:S01]  /*1af10*/  VIADD R3, R25, 0xbf ;  /* 0x000000bf19037836 */ /* 0x000fe20000000000 */
[----:B------:R-:W-:Y:S06]  /*1af20*/  @!P0 WARPSYNC.ALL ;  /* 0x0000000000008948 */ /* 0x000fec0003800000 */
[----:B------:R-:W-:Y:S01]  /*1af30*/  @!P0 BAR.SYNC.DEFER_BLOCKING 0xc, 0x200 ;  /* 0x0308000000008b1d */ /* 0x000fe20000010000 */
[----:B---3--:R-:W-:-:S13]  /*1af40*/  ISETP.NE.AND P1, PT, R2, 0x1, PT ;  /* 0x000000010200780c */ /* 0x008fda0003f25270 */
[----:B------:R-:W3:Y:S08]  /*1af50*/  @P1 LDC R4, c[0x0][0x44c] ;  /* 0x00011300ff041b82 */ /* 0x000ef00000000800 */
[----:B------:R-:W4:Y:S01]  /*1af60*/  @P1 LDC R2, c[0x0][0x450] ;  /* 0x00011400ff021b82 */ /* 0x000f220000000800 */
[----:B---3--:R-:W-:-:S05]  /*1af70*/  @P1 IMAD.HI.U32 R4, R3, R4, RZ ;  /* 0x0000000403041227 */ /* 0x008fca00078e00ff */
[----:B----4-:R-:W-:-:S05]  /*1af80*/  @P1 SHF.R.U32.HI R3, RZ, R2, R4 ;  /* 0x00000002ff031219 */ /* 0x010fca0000011604 */
[----:B------:R-:W-:Y:S02]  /*1af90*/  IMAD.IADD R10, R10, 0x1, R3 ;  /* 0x000000010a0a7824 */ /* 0x000fe400078e0203 */
[----:B------:R-:W3:Y:S02]  /*1afa0*/  LDC.64 R2, c[0x0][0x9e0] ;  /* 0x00027800ff027b82 */ /* 0x000ee40000000a00 */
[----:B---3--:R-:W-:Y:S01]  /*1afb0*/  ISETP.GE.AND P2, PT, R3, 0x1, PT ;  /* 0x000000010300780c */ /* 0x008fe20003f46270 */
[----:B------:R-:W-:-:S12]  /*1afc0*/  IMAD.IADD R2, R10, 0x1, R2 ;  /* 0x000000010a027824 */ /* 0x000fd800078e0202 */
[----:B------:R-:W-:Y:S05]  /*1afd0*/  @!P2 BRA `(.L_x_1843) ;  /* 0x000000000048a947 */ /* 0x000fea0003800000 */
[C---:B------:R-:W-:Y:S01]  /*1afe0*/  ISETP.GT.AND P0, PT, R10.reuse, RZ, PT ;  /* 0x000000ff0a00720c */ /* 0x040fe20003f04270 */
[----:B------:R-:W-:Y:S01]  /*1aff0*/  BSSY B0, `(.L_x_1844) ;  /* 0x000000e000007945 */ /* 0x000fe20003800000 */
[----:B------:R-:W-:-:S11]  /*1b000*/  VIADD R6, R10, 0xffffffff ;  /* 0xffffffff0a067836 */ /* 0x000fd60000000000 */
[----:B------:R-:W-:Y:S05]  /*1b010*/  @P0 BRA `(.L_x_1845) ;  /* 0x00000000001c0947 */ /* 0x000fea0003800000 */
[----:B------:R-:W-:Y:S01]  /*1b020*/  ISETP.NE.AND P0, PT, R3, 0x1, PT ;  /* 0x000000010300780c */ /* 0x000fe20003f05270 */
[----:B------:R-:W-:-:S12]  /*1b030*/  IMAD.MOV R6, RZ, RZ, -R10 ;  /* 0x000000ffff067224 */ /* 0x000fd800078e0a0a */
[----:B------:R-:W3:Y:S02]  /*1b040*/  @P0 LDC.64 R4, c[0x0][0x9e8] ;  /* 0x00027a00ff040b82 */ /* 0x000ee40000000a00 */
[----:B---3--:R-:W-:-:S05]  /*1b050*/  @P0 IMAD.HI.U32 R4, R6, R4, RZ ;  /* 0x0000000406040227 */ /* 0x008fca00078e00ff */
[----:B------:R-:W-:-:S04]  /*1b060*/  @P0 SHF.R.U32.HI R6, RZ, R5, R4 ;  /* 0x00000005ff060219 */ /* 0x000fc80000011604 */
[----:B------:R-:W-:Y:S01]  /*1b070*/  LOP3.LUT R6, RZ, R6, RZ, 0x33, !PT ;  /* 0x00000006ff067212 */ /* 0x000fe200078e33ff */
[----:B------:R-:W-:Y:S06]  /*1b080*/  BRA `(.L_x_1846) ;  /* 0x0000000000107947 */ /* 0x000fec0003800000 */
.L_x_1845:
[----:B------:R-:W-:-:S13]  /*1b090*/  ISETP.NE.AND P0, PT, R3, 0x1, PT ;  /* 0x000000010300780c */ /* 0x000fda0003f05270 */
[----:B------:R-:W3:Y:S02]  /*1b0a0*/  @P0 LDC.64 R4, c[0x0][0x9e8] ;  /* 0x00027a00ff040b82 */ /* 0x000ee40000000a00 */
[----:B---3--:R-:W-:-:S05]  /*1b0b0*/  @P0 IMAD.HI.U32 R4, R6, R4, RZ ;  /* 0x0000000406040227 */ /* 0x008fca00078e00ff */
[----:B------:R-:W-:-:S07]  /*1b0c0*/  @P0 SHF.R.U32.HI R6, RZ, R5, R4 ;  /* 0x00000005ff060219 */ /* 0x000fce0000011604 */
.L_x_1846:
[----:B------:R-:W-:Y:S05]  /*1b0d0*/  BSYNC B0 ;  /* 0x0000000000007941 */ /* 0x000fea0003800000 */
.L_x_1844:
[----:B------:R-:W-:-:S05]  /*1b0e0*/  IMAD R6, R6, R3, R3 ;  /* 0x0000000306067224 */ /* 0x000fca00078e0203 */
[----:B------:R-:W-:-:S07]  /*1b0f0*/  VIMNMX R2, R2, R6, PT ;  /* 0x0000000602027248 */ /* 0x000fce0003fe0100 */
.L_x_1843:
[----:B------:R-:W-:Y:S01]  /*1b100*/  VIADD R2, R2, 0x7f ;  /* 0x0000007f02027836 */ /* 0x000fe20000000000 */
[----:B------:R-:W-:Y:S01]  /*1b110*/  ULDC UR4, c[0x0][0x9dc] ;  /* 0x0002770000047ab9 */ /* 0x000fe20000000800 */
[----:B------:R-:W-:-:S03]  /*1b120*/  IMAD.MOV.U32 R5, RZ, RZ, R25 ;  /* 0x000000ffff057224 */ /* 0x000fc600078e0019 */
[----:B------:R-:W-:-:S04]  /*1b130*/  SHF.R.S32.HI R4, RZ, 0x1f, R2 ;  /* 0x0000001fff047819 */ /* 0x000fc80000011402 */
[----:B------:R-:W-:Y:S02]  /*1b140*/  LEA.HI R4, R4, R2, RZ, 0x7 ;  /* 0x0000000204047211 */ /* 0x000fe400078f38ff */
[----:B------:R-:W3:Y:S02]  /*1b150*/  @P1 LDC R2, c[0x0][0x450] ;  /* 0x00011400ff021b82 */ /* 0x000ee40000000800 */
[----:B------:R-:W-:-:S04]  /*1b160*/  SHF.R.S32.HI R4, RZ, 0x7, R4 ;  /* 0x00000007ff047819 */ /* 0x000fc80000011404 */
[----:B------:R-:W-:Y:S02]  /*1b170*/  VIMNMX R21, R21, R4, PT ;  /* 0x0000000415157248 */ /* 0x000fe40003fe0100 */
[----:B------:R-:W4:Y:S02]  /*1b180*/  @P1 LDC R4, c[0x0][0x44c] ;  /* 0x00011300ff041b82 */ /* 0x000f240000000800 */
[----:B----4-:R-:W-:-:S05]  /*1b190*/  @P1 IMAD.HI.U32 R4, R25, R4, RZ ;  /* 0x0000000419041227 */ /* 0x010fca00078e00ff */
[----:B---3--:R-:W-:-:S05]  /*1b1a0*/  @P1 SHF.R.U32.HI R5, RZ, R2, R4 ;  /* 0x00000002ff051219 */ /* 0x008fca0000011604 */
        /* <DEDUP_REMOVED lines=8> */
[----:B------:R-:W3:Y:S02]  /*1b230*/  @P0 LDC.64 R4, c[0x0][0x9e8] ;  /* 0x00027a00ff040b82 */ /* 0x000ee40000000a00 */
[----:B---3--:R-:W-:-:S05]  /*1b240*/  @P0 IMAD.HI.U32 R4, R6, R4, RZ ;  /* 0x0000000406040227 */ /* 0x008fca00078e00ff */
[----:B------:R-:W-:-:S04]  /*1b250*/  @P0 SHF.R.U32.HI R6, RZ, R5, R4 ;  /* 0x00000005ff060219 */ /* 0x000fc80000011604 */
[----:B------:R-:W-:Y:S01]  /*1b260*/  LOP3.LUT R6, RZ, R6, RZ, 0x33, !PT ;  /* 0x00000006ff067212 */ /* 0x000fe200078e33ff */
[----:B------:R-:W-:Y:S06]  /*1b270*/  BRA `(.L_x_1850) ;  /* 0x0000000000107947 */ /* 0x000fec0003800000 */
.L_x_1849:
[----:B------:R-:W-:-:S13]  /*1b280*/  ISETP.NE.AND P0, PT, R3, 0x1, PT ;  /* 0x000000010300780c */ /* 0x000fda0003f05270 */
[----:B------:R-:W3:Y:S02]  /*1b290*/  @P0 LDC.64 R4, c[0x0][0x9e8] ;  /* 0x00027a00ff040b82 */ /* 0x000ee40000000a00 */
[----:B---3--:R-:W-:-:S05]  /*1b2a0*/  @P0 IMAD.HI.U32 R4, R6, R4, RZ ;  /* 0x0000000406040227 */ /* 0x008fca00078e00ff */
[----:B------:R-:W-:-:S07]  /*1b2b0*/  @P0 SHF.R.U32.HI R6, RZ, R5, R4 ;  /* 0x00000005ff060219 */ /* 0x000fce0000011604 */
.L_x_1850:
[----:B------:R-:W-:Y:S05]  /*1b2c0*/  BSYNC B0 ;  /* 0x0000000000007941 */ /* 0x000fea0003800000 */
.L_x_1848:
[----:B------:R-:W-:-:S05]  /*1b2d0*/  IMAD R3, R6, R3, RZ ;  /* 0x0000000306037224 */ /* 0x000fca00078e02ff */
[----:B------:R-:W-:-:S07]  /*1b2e0*/  VIMNMX R2, R2, R3, !PT ;  /* 0x0000000302027248 */ /* 0x000fce0007fe0100 */
.L_x_1847:
[----:B------:R-:W-:Y:S01]  /*1b2f0*/  ISETP.NE.AND P1, PT, R0, RZ, PT ;  /* 0x000000ff0000720c */ /* 0x000fe20003f25270 */
[----:B------:R-:W-:Y:S01]  /*1b300*/  BSSY B0, `(.L_x_1851) ;  /* 0x0000024000007945 */ /* 0x000fe20003800000 */
[----:B------:R-:W-:-:S04]  /*1b310*/  SHF.R.S32.HI R3, RZ, 0x1f, R2 ;  /* 0x0000001fff037819 */ /* 0x000fc80000011402 */
[----:B------:R-:W-:Y:S01]  /*1b320*/  LEA.HI R3, R3, R2, RZ, 0x7 ;  /* 0x0000000203037211 */ /* 0x000fe200078f38ff */
[----:B------:R-:W-:-:S03]  /*1b330*/  IMAD.MOV.U32 R2, RZ, RZ, RZ ;  /* 0x000000ffff027224 */ /* 0x000fc600078e00ff */
[----:B------:R-:W-:-:S03]  /*1b340*/  SHF.R.S32.HI R3, RZ, 0x7, R3 ;  /* 0x00000007ff037819 */ /* 0x000fc60000011403 */
[----:B------:R-:W3:Y:S01]  /*1b350*/  @!P1 LDC R0, c[0x0][0x9f0] ;  /* 0x00027c00ff009b82 */ /* 0x000ee20000000800 */
[----:B------:R-:W-:-:S04]  /*1b360*/  VIMNMX R4, RZ, R3, !PT ;  /* 0x00000003ff047248 */ /* 0x000fc80007fe0100 */
[----:B------:R-:W-:-:S13]  /*1b370*/  ISETP.GT.AND P0, PT, R21, R4, PT ;  /* 0x000000041500720c */ /* 0x000fda0003f04270 */
[----:B------:R-:W-:Y:S05]  /*1b380*/  @!P0 BRA `(.L_x_1852) ;  /* 0x00000000006c8947 */ /* 0x000fea0003800000 */
[-C--:B---3--:R-:W-:Y:S02]  /*1b390*/  IABS R5, R0.reuse ;  /* 0x0000000000057213 */ /* 0x088fe40000000000 */
[----:B0-2---:R-:W-:Y:S02]  /*1b3a0*/  IABS R7, R0 ;  /* 0x0000000000077213 */ /* 0x005fe40000000000 */
[----:B------:R-:W0:Y:S03]  /*1b3b0*/  I2F.RP R2, R5 ;  /* 0x0000000500027306 */ /* 0x000e260000209400 */
[----:B------:R-:W-:-:S05]  /*1b3c0*/  IMAD.MOV R7, RZ, RZ, -R7 ;  /* 0x000000ffff077224 */ /* 0x000fca00078e0a07 */
[----:B0-----:R-:W0:Y:S02]  /*1b3d0*/  MUFU.RCP R2, R2 ;  /* 0x0000000200027308 */ /* 0x001e240000001000 */
[----:B0-----:R-:W-:-:S06]  /*1b3e0*/  VIADD R2, R2, 0xffffffe ;  /* 0x0ffffffe02027836 */ /* 0x001fcc0000000000 */
[----:B------:R-:W0:Y:S02]  /*1b3f0*/  F2I.FTZ.U32.TRUNC.NTZ R3, R2 ;  /* 0x0000000200037305 */ /* 0x000e24000021f000 */
[----:B0-----:R-:W-:-:S04]  /*1b400*/  IMAD.MOV R2, RZ, RZ, -R3 ;  /* 0x000000ffff027224 */ /* 0x001fc800078e0a03 */
[----:B------:R-:W-:Y:S02]  /*1b410*/  IMAD R6, R2, R5, RZ ;  /* 0x0000000502067224 */ /* 0x000fe400078e02ff */
[----:B------:R-:W-:-:S04]  /*1b420*/  IMAD.MOV.U32 R2, RZ, RZ, RZ ;  /* 0x000000ffff027224 */ /* 0x000fc800078e00ff */
[----:B------:R-:W-:Y:S01]  /*1b430*/  IMAD.HI.U32 R6, R3, R6, R2 ;  /* 0x0000000603067227 */ /* 0x000fe200078e0002 */
[----:B------:R-:W-:-:S05]  /*1b440*/  IADD3 R3, R0, -0x1, R21 ;  /* 0xffffffff00037810 */ /* 0x000fca0007ffe015 */
[----:B------:R-:W-:-:S05]  /*1b450*/  IMAD.IADD R3, R3, 0x1, -R4 ;  /* 0x0000000103037824 */ /* 0x000fca00078e0a04 */
[----:B------:R-:W-:Y:S02]  /*1b460*/  IABS R2, R3 ;  /* 0x0000000300027213 */ /* 0x000fe40000000000 */
[----:B------:R-:W-:-:S03]  /*1b470*/  LOP3.LUT R3, R3, R0, RZ, 0x3c, !PT ;  /* 0x0000000003037212 */ /* 0x000fc600078e3cff */
[----:B------:R-:W-:Y:S01]  /*1b480*/  IMAD.HI.U32 R6, R6, R2, RZ ;  /* 0x0000000206067227 */ /* 0x000fe200078e00ff */
[----:B------:R-:W-:-:S03]  /*1b490*/  ISETP.GE.AND P2, PT, R3, RZ, PT ;  /* 0x000000ff0300720c */ /* 0x000fc60003f46270 */
        /* <DEDUP_REMOVED lines=10> */
.L_x_1852:
[----:B------:R-:W-:Y:S05]  /*1b540*/  BSYNC B0 ;  /* 0x0000000000007941 */ /* 0x000fea0003800000 */
.L_x_1851:
[-C--:B---3--:R-:W-:Y:S01]  /*1b550*/  IMAD R0, R19, R2.reuse, R4 ;  /* 0x0000000213007224 */ /* 0x088fe200078e0204 */
[----:B------:R-:W-:Y:S04]  /*1b560*/  BSSY B7, `(.L_x_1853) ;  /* 0x000039c000077945 */ /* 0x000fe80003800000 */
[----:B------:R-:W-:Y:S01]  /*1b570*/  VIADDMNMX R23, R0, R2, R21, PT ;  /* 0x0000000200177246 */ /* 0x000fe20003800115 */
[----:B------:R3:W-:Y:S03]  /*1b580*/  STL [R1+0x18], R0 ;  /* 0x0000180001007387 */ /* 0x0007e60000100800 */
[----:B------:R-:W-:Y:S01]  /*1b590*/  ISETP.GT.AND P0, PT, R23, R0, PT ;  /* 0x000000001700720c */ /* 0x000fe20003f04270 */
[----:B------:R3:W-:-:S12]  /*1b5a0*/  STL [R1+0x38], R23 ;  /* 0x0000381701007387 */ /* 0x0007d80000100800 */
[----:B---3--:R-:W-:Y:S05]  /*1b5b0*/  @P0 BRA `(.L_x_1854) ;  /* 0x0000000000440947 */ /* 0x008fea0003800000 */
[----:B------:R-:W3:Y:S02]  /*1b5c0*/  S2R R0, SR_TID.X ;  /* 0x0000000000007919 */ /* 0x000ee40000002100 */
[----:B---3--:R-:W-:-:S04]  /*1b5d0*/  LOP3.LUT R0, R0, 0x7f, RZ, 0xc0, !PT ;  /* 0x0000007f00007812 */ /* 0x008fc800078ec0ff */
[----:B------:R-:W-:-:S13]  /*1b5e0*/  ISETP.NE.AND P0, PT, R0, RZ, PT ;  /* 0x000000ff0000720c */ /* 0x000fda0003f05270 */
[----:B------:R-:W-:Y:S05]  /*1b5f0*/  @P0 BRA `(.L_x_1855) ;  /* 0x0000003800480947 */ /* 0x000fea0003800000 */
[----:B------:R-:W3:Y:S01]  /*1b600*/  S2R R5, SR_LANEID ;  /* 0x0000000000057919 */ /* 0x000ee20000000000 */
[----:B------:R-:W-:Y:S01]  /*1b610*/  VOTEU.ANY UR4, UPT, PT ;  /* 0x0000000000047886 */ /* 0x000fe200038e0100 */
[----:B------:R-:W4:Y:S01]  /*1b620*/  LDC.64 R2, c[0x0][0xc60] ;  /* 0x00031800ff027b82 */ /* 0x000f220000000a00 */
[----:B------:R-:W3:Y:S02]  /*1b630*/  FLO.U32 R0, UR4 ;  /* 0x0000000400007d00 */ /* 0x000ee400080e0000 */
[----:B---3--:R-:W-:-:S06]  /*1b640*/  ISETP.EQ.U32.AND P0, PT, R0, R5, PT ;  /* 0x000000050000720c */ /* 0x008fcc0003f02070 */
[----:B------:R-:W4:Y:S07]  /*1b650*/  POPC R5, UR4 ;  /* 0x0000000400057d09 */ /* 0x000f2e0008000000 */
[----:B----4-:R-:W3:Y:S01]  /*1b660*/  @P0 ATOMG.E.ADD.STRONG.GPU PT, R3, desc[UR42][R2.64], R5 ;  /* 0x00000005020309a8 */ /* 0x010ee200081ee1ea */
[----:B------:R-:W4:Y:S02]  /*1b670*/  S2R R4, SR_LTMASK ;  /* 0x0000000000047919 */ /* 0x000f240000003900 */
[----:B----4-:R-:W-:-:S04]  /*1b680*/  LOP3.LUT R4, R4, UR4, RZ, 0xc0, !PT ;  /* 0x0000000404047c12 */ /* 0x010fc8000f8ec0ff */
[----:B0-2---:R-:W0:Y:S01]  /*1b690*/  POPC R7, R4 ;  /* 0x0000000400077309 */ /* 0x005e220000000000 */
[----:B---3--:R-:W0:Y:S02]  /*1b6a0*/  SHFL.IDX PT, R0, R3, R0, 0x1f ;  /* 0x00001f0003007589 */ /* 0x008e2400000e0000 */
[----:B0-----:R-:W-:Y:S01]  /*1b6b0*/  IADD3 R24, R0, UR36, R7 ;  /* 0x0000002400187c10 */ /* 0x001fe2000fffe007 */
[----:B------:R-:W-:Y:S06]  /*1b6c0*/  BRA `(.L_x_1855) ;  /* 0x0000003800147947 */ /* 0x000fec0003800000 */
.L_x_1854:
        /* <DEDUP_REMOVED lines=9> */
[----:B------:R-:W3:Y:S01]  /*1b760*/  LDC.64 R2, c[0x4][R2] ;  /* 0x0100000002027b82 */ /* 0x000ee20000000a00 */
[----:B------:R-:W-:Y:S02]  /*1b770*/  IMAD.U32 R5, RZ, RZ, UR7 ;  /* 0x00000007ff057e24 */ /* 0x000fe4000f8e00ff */
[----:B------:R-:W-:Y:S02]  /*1b780*/  IMAD.U32 R6, RZ, RZ, UR8 ;  /* 0x00000008ff067e24 */ /* 0x000fe4000f8e00ff */
[----:B0-2---:R-:W-:-:S02]  /*1b790*/  IMAD.U32 R7, RZ, RZ, UR9 ;  /* 0x00000009ff077e24 */ /* 0x005fc4000f8e00ff */
[----:B------:R-:W-:Y:S02]  /*1b7a0*/  IMAD.U32 R10, RZ, RZ, UR4 ;  /* 0x00000004ff0a7e24 */ /* 0x000fe4000f8e00ff */
[----:B------:R-:W-:Y:S02]  /*1b7b0*/  IMAD.U32 R11, RZ, RZ, UR5 ;  /* 0x00000005ff0b7e24 */ /* 0x000fe4000f8e00ff */
[----:B------:R-:W-:Y:S02]  /*1b7c0*/  IMAD.MOV.U32 R8, RZ, RZ, 0x70 ;  /* 0x00000070ff087424 */ /* 0x000fe400078e00ff */
[----:B------:R-:W-:Y:S02]  /*1b7d0*/  IMAD.MOV.U32 R12, RZ, RZ, 0x1 ;  /* 0x00000001ff0c7424 */ /* 0x000fe400078e00ff */
[----:B-1----:R-:W-:-:S07]  /*1b7e0*/  IMAD.MOV.U32 R13, RZ, RZ, RZ ;  /* 0x000000ffff0d7224 */ /* 0x002fce00078e00ff */
[----:B------:R-:W-:-:S07]  /*1b7f0*/  LEPC R20, `(.L_x_1857) ;  /* 0x000000001014794e */ /* 0x000fce0000000000 */
[----:B---3--:R-:W-:Y:S05]  /*1b800*/  CALL.ABS.NOINC R2 ;  /* 0x0000000002007343 */ /* 0x008fea0003c00000 */
.L_x_1857:
[----:B------:R-:W-:Y:S05]  /*1b810*/  BSYNC B6 ;  /* 0x0000000000067941 */ /* 0x000fea0003800000 */
.L_x_1856:
        /* <DEDUP_REMOVED lines=8> */
[----:B------:R3:W4:Y:S01]  /*1b8a0*/  LDC.64 R2, c[0x4][R19] ;  /* 0x0100000013027b82 */ /* 0x0007220000000a00 */
[----:B------:R-:W-:Y:S02]  /*1b8b0*/  IMAD.U32 R4, RZ, RZ, UR6 ;  /* 0x00000006ff047e24 */ /* 0x000fe4000f8e00ff */
[----:B------:R-:W-:Y:S02]  /*1b8c0*/  IMAD.U32 R5, RZ, RZ, UR7 ;  /* 0x00000007ff057e24 */ /* 0x000fe4000f8e00ff */
[----:B------:R-:W-:Y:S02]  /*1b8d0*/  IMAD.U32 R6, RZ, RZ, UR8 ;  /* 0x00000008ff067e24 */ /* 0x000fe4000f8e00ff */
[----:B0-2---:R-:W-:-:S02]  /*1b8e0*/  IMAD.U32 R7, RZ, RZ, UR9 ;  /* 0x00000009ff077e24 */ /* 0x005fc4000f8e00ff */
[----:B------:R-:W-:Y:S02]  /*1b8f0*/  IMAD.U32 R10, RZ, RZ, UR4 ;  /* 0x00000004ff0a7e24 */ /* 0x000fe4000f8e00ff */
[----:B------:R-:W-:Y:S02]  /*1b900*/  IMAD.U32 R11, RZ, RZ, UR5 ;  /* 0x00000005ff0b7e24 */ /* 0x000fe4000f8e00ff */
[----:B------:R-:W-:Y:S02]  /*1b910*/  IMAD.MOV.U32 R8, RZ, RZ, 0x70 ;  /* 0x00000070ff087424 */ /* 0x000fe400078e00ff */
[----:B------:R-:W-:Y:S02]  /*1b920*/  IMAD.MOV.U32 R12, RZ, RZ, 0x1 ;  /* 0x00000001ff0c7424 */ /* 0x000fe400078e00ff */
[----:B-1-3--:R-:W-:-:S07]  /*1b930*/  IMAD.MOV.U32 R13, RZ, RZ, RZ ;  /* 0x000000ffff0d7224 */ /* 0x00afce00078e00ff */
[----:B------:R-:W-:-:S07]  /*1b940*/  LEPC R20, `(.L_x_1860) ;  /* 0x000000001014794e */ /* 0x000fce0000000000 */
[----:B----4-:R-:W-:Y:S05]  /*1b950*/  CALL.ABS.NOINC R2 ;  /* 0x0000000002007343 */ /* 0x010fea0003c00000 */
.L_x_1860:
        /* <DEDUP_REMOVED lines=15> */
.L_x_1859:
[----:B------:R-:W-:Y:S05]  /*1ba50*/  BSYNC B6 ;  /* 0x0000000000067941 */ /* 0x000fea0003800000 */
.L_x_1858:
[----:B------:R-:W-:Y:S01]  /*1ba60*/  ULDC.64 UR4, c[0x0][0x9f8] ;  /* 0x00027e0000047ab9 */ /* 0x000fe20000000a00 */
[----:B------:R-:W3:Y:S01]  /*1ba70*/  LDL R20, [R1+0x14] ;  /* 0x0000140001147983 */ /* 0x000ee20000100800 */
[----:B------:R-:W-:-:S03]  /*1ba80*/  ISETP.NE.U32.AND P0, PT, RZ, UR4, PT ;  /* 0x00000004ff007c0c */ /* 0x000fc6000bf05070 */
[----:B------:R-:W4:Y:S01]  /*1ba90*/  LDL R19, [R1+0x1c] ;  /* 0x00001c0001137983 */ /* 0x000f220000100800 */
[----:B------:R-:W-:Y:S01]  /*1baa0*/  ISETP.NE.AND.EX P0, PT, RZ, UR5, PT, P0 ;  /* 0x00000005ff007c0c */ /* 0x000fe2000bf05300 */
[----:B0-2---:R-:W-:Y:S01]  /*1bab0*/  IMAD.MOV.U32 R7, RZ, RZ, R27 ;  /* 0x000000ffff077224 */ /* 0x005fe200078e001b */
[----:B------:R-:W0:Y:S01]  /*1bac0*/  LDC R6, c[0x0][0x430] ;  /* 0x00010c00ff067b82 */ /* 0x000e220000000800 */
[----:B------:R-:W2:Y:S10]  /*1bad0*/  S2R R21, SR_TID.X ;  /* 0x0000000000157919 */ /* 0x000eb40000002100 */
[----:B------:R-:W1:Y:S02]  /*1bae0*/  @P0 LDC.64 R2, c[0x0][0x9f8] ;  /* 0x00027e00ff020b82 */ /* 0x000e640000000a00 */
[----:B-1----:R-:W-:-:S05]  /*1baf0*/  @P0 IMAD.WIDE R2, R27, 0x4, R2 ;  /* 0x000000041b020825 */ /* 0x002fca00078e0202 */
[----:B------:R1:W4:Y:S01]  /*1bb00*/  @P0 LDG.E R7, desc[UR42][R2.64] ;  /* 0x0000002a02070981 */ /* 0x000322000c1e1900 */
[----:B0-----:R-:W-:Y:S01]  /*1bb10*/  ISETP.NE.AND P1, PT, R6, 0x1, PT ;  /* 0x000000010600780c */ /* 0x001fe20003f25270 */
[----:B------:R-:W-:Y:S01]  /*1bb20*/  VIADD R23, R23, 0xffffffff ;  /* 0xffffffff17177836 */ /* 0x000fe20000000000 */
[----:B--2---:R-:W-:Y:S01]  /*1bb30*/  LOP3.LUT R21, R21, 0x7f, RZ, 0xc0, !PT ;  /* 0x0000007f15157812 */ /* 0x004fe200078ec0ff */
[----:B------:R-:W0:Y:S02]  /*1bb40*/  S2R R22, SR_TID.X ;  /* 0x0000000000167919 */ /* 0x000e240000002100 */
[----:B------:R-:W-:Y:S01]  /*1bb50*/  IMAD.SHL.U32 R8, R23, 0x80, RZ ;  /* 0x0000008017087824 */ /* 0x000fe200078e00ff */
[----:B------:R-:W-:-:S07]  /*1bb60*/  SHF.R.U32.HI R21, RZ, 0x3, R21 ;  /* 0x00000003ff157819 */ /* 0x000fce0000011615 */
[----:B-1----:R-:W1:Y:S08]  /*1bb70*/  @P1 LDC R3, c[0x0][0x434] ;  /* 0x00010d00ff031b82 */ /* 0x002e700000000800 */
[----:B------:R-:W2:Y:S01]  /*1bb80*/  @P1 LDC R2, c[0x0][0x438] ;  /* 0x00010e00ff021b82 */ /* 0x000ea20000000800 */
[----:B0-----:R-:W-:-:S05]  /*1bb90*/  IMAD.SHL.U32 R22, R22, 0x10, RZ ;  /* 0x0000001016167824 */ /* 0x001fca00078e00ff */
[----:B------:R-:W-:-:S04]  /*1bba0*/  LOP3.LUT R22, R22, 0x70, RZ, 0xc0, !PT ;  /* 0x0000007016167812 */ /* 0x000fc800078ec0ff */
[----:B------:R-:W-:-:S04]  /*1bbb0*/  LOP3.LUT R0, R8, R21, R22, 0xfe, !PT ;  /* 0x0000001508007212 */ /* 0x000fc800078efe16 */
[C---:B---3--:R-:W-:Y:S01]  /*1bbc0*/  ISETP.GE.AND P0, PT, R0.reuse, R20, PT ;  /* 0x000000140000720c */ /* 0x048fe20003f06270 */
[----:B----4-:R-:W-:-:S04]  /*1bbd0*/  IMAD.IADD R0, R0, 0x1, R19 ;  /* 0x0000000100007824 */ /* 0x010fc800078e0213 */
[----:B-1----:R-:W-:-:S04]  /*1bbe0*/  @P1 IMAD.HI.U32 R3, R0, R3, RZ ;  /* 0x0000000300031227 */ /* 0x002fc800078e00ff */
[----:B------:R-:W-:Y:S01]  /*1bbf0*/  IMAD.MOV.U32 R4, RZ, RZ, R0 ;  /* 0x000000ffff047224 */ /* 0x000fe200078e0000 */
[----:B--2---:R-:W-:-:S03]  /*1bc00*/  @P1 SHF.R.U32.HI R4, RZ, R2, R3 ;  /* 0x00000002ff041219 */ /* 0x004fc60000011603 */
[----:B------:R-:W0:Y:S02]  /*1bc10*/  @!P0 LDC.64 R2, c[0x0][0x428] ;  /* 0x00010a00ff028b82 */ /* 0x000e240000000a00 */
[----:B------:R-:W-:-:S04]  /*1bc20*/  IMAD.MOV R5, RZ, RZ, -R4 ;  /* 0x000000ffff057224 */ /* 0x000fc800078e0a04 */
[----:B------:R-:W-:Y:S01]  /*1bc30*/  IMAD R0, R6, R5, R0 ;  /* 0x0000000506007224 */ /* 0x000fe200078e0200 */
[--C-:B------:R-:W-:Y:S02]  /*1bc40*/  @!P0 SHF.R.S32.HI R5, RZ, 0x1f, R4.reuse ;  /* 0x0000001fff058819 */ /* 0x100fe40000011404 */
[----:B------:R-:W-:Y:S01]  /*1bc50*/  SHF.R.S32.HI R9, RZ, 0x1f, R7 ;  /* 0x0000001fff097819 */ /* 0x000fe20000011407 */
[-C--:B0-----:R-:W-:Y:S01]  /*1bc60*/  @!P0 IMAD.WIDE.U32 R4, R7, R2.reuse, R4 ;  /* 0x0000000207048225 */ /* 0x081fe200078e0004 */
[----:B------:R0:W-:Y:S03]  /*1bc70*/  STL [R1+0xc], R7 ;  /* 0x00000c0701007387 */ /* 0x0001e60000100800 */
[----:B------:R-:W-:Y:S01]  /*1bc80*/  @!P0 IMAD R6, R9, R2, RZ ;  /* 0x0000000209068224 */ /* 0x000fe200078e02ff */
[----:B------:R1:W-:Y:S03]  /*1bc90*/  STL [R1+0x20], R9 ;  /* 0x0000200901007387 */ /* 0x0003e60000100800 */
[----:B------:R-:W-:-:S02]  /*1bca0*/  @!P0 IMAD R6, R7, R3, R6 ;  /* 0x0000000307068224 */ /* 0x000fc400078e0206 */
[----:B------:R-:W2:Y:S02]  /*1bcb0*/  @!P0 LDC.64 R2, c[0x0][0x418] ;  /* 0x00010600ff028b82 */ /* 0x000ea40000000a00 */
[----:B------:R-:W-:Y:S01]  /*1bcc0*/  @!P0 IMAD.IADD R5, R5, 0x1, R6 ;  /* 0x0000000105058824 */ /* 0x000fe200078e0206 */
[----:B--2---:R-:W-:Y:S01]  /*1bcd0*/  @!P0 LEA R6, P1, R4, R2, 0x2 ;  /* 0x0000000204068211 */ /* 0x004fe200078210ff */
[----:B------:R-:W-:-:S03]  /*1bce0*/  IMAD.MOV.U32 R2, RZ, RZ, RZ ;  /* 0x000000ffff027224 */ /* 0x000fc600078e00ff */
[----:B0-----:R-:W-:-:S05]  /*1bcf0*/  @!P0 LEA.HI.X R7, R4, R3, R5, 0x2, P1 ;  /* 0x0000000304078211 */ /* 0x001fca00008f1405 */
[----:B------:R0:W5:Y:S01]  /*1bd00*/  @!P0 LDG.E R2, desc[UR42][R6.64] ;  /* 0x0000002a06028981 */ /* 0x000162000c1e1900 */
[----:B-1----:R-:W-:Y:S01]  /*1bd10*/  IMAD.U32 R9, RZ, RZ, UR38 ;  /* 0x00000026ff097e24 */ /* 0x002fe2000f8e00ff */
[----:B------:R-:W-:Y:S01]  /*1bd20*/  UMOV UR4, 0xffffffff ;  /* 0xffffffff00047882 */ /* 0x000fe20000000000 */
[----:B------:R-:W-:-:S03]  /*1bd30*/  LOP3.LUT R18, R18, 0xfffffffd, RZ, 0xc0, !PT ;  /* 0xfffffffd12127812 */ /* 0x000fc600078ec0ff */
[----:B------:R-:W-:-:S13]  /*1bd40*/  ISETP.NE.AND P2, PT, R9, 0x3, PT ;  /* 0x000000030900780c */ /* 0x000fda0003f45270 */
[----:B------:R-:W-:Y:S01]  /*1bd50*/  @P2 LOP3.LUT R18, R18, 0x2, RZ, 0xfc, !PT ;  /* 0x0000000212122812 */ /* 0x000fe200078efcff */
[----:B0-----:R-:W-:Y:S06]  /*1bd60*/  BRA.DIV UR4, `(.L_x_1861) ;  /* 0x0000006a04147947 */ /* 0x001fec000b800000 */
.L_x_2014:
[----:B------:R-:W-:Y:S05]  /*1bd70*/  @!P2 BRA `(.L_x_1862) ;  /* 0x000000000004a947 */ /* 0x000fea0003800000 */
[----:B------:R-:W-:Y:S01]  /*1bd80*/  BPT.TRAP 0x1 ;  /* 0x000000040000795c */ /* 0x000fe20000300000 */
.L_x_1862:
[----:B------:R-:W2:Y:S01]  /*1bd90*/  LDL R9, [R1] ;  /* 0x0000000001097983 */ /* 0x000ea20000100800 */
        /* <DEDUP_REMOVED lines=20> */
[----:B--2---:R-:W-:-:S06]  /*1bee0*/  SHF.L.U32 R4, R9, 0x1f, RZ ;  /* 0x0000001f09047819 */ /* 0x004fcc00000006ff */
[----:B------:R-:W0:Y:S02]  /*1bef0*/  SYNCS.PHASECHK.TRANS64.TRYWAIT P0, [R3+URZ+0x16840], R4 ;  /* 0x01684004030075a7 */ /* 0x000e24000800017f */
[----:B0-----:R-:W-:Y:S05]  /*1bf00*/  @!P0 BRA `(.L_x_1864) ;  /* 0x0000006400e08947 */ /* 0x001fea0003800000 */
.L_x_2015:
[----:B------:R-:W-:Y:S05]  /*1bf10*/  BSYNC B0 ;  /* 0x0000000000007941 */ /* 0x000fea0003800000 */
.L_x_1863:
[----:B------:R-:W2:Y:S01]  /*1bf20*/  LDL R13, [R1+0x14] ;  /* 0x00001400010d7983 */ /* 0x000ea20000100800 */
[----:B------:R-:W-:Y:S01]  /*1bf30*/  ULDC.64 UR4, c[0x0][0x300] ;  /* 0x0000c00000047ab9 */ /* 0x000fe20000000a00 */
[----:B------:R-:W-:Y:S01]  /*1bf40*/  ULDC.64 UR6, c[0x0][0x2e8] ;  /* 0x0000ba0000067ab9 */ /* 0x000fe20000000a00 */
[----:B------:R-:W-:Y:S01]  /*1bf50*/  IMAD R6, R6, UR4, RZ ;  /* 0x0000000406067c24 */ /* 0x000fe2000f8e02ff */
[----:B------:R-:W1:Y:S01]  /*1bf60*/  S2R R9, SR_TID.X ;  /* 0x0000000000097919 */ /* 0x000e620000002100 */
[----:B0-----:R-:W-:Y:S01]  /*1bf70*/  IMAD.WIDE.U32 R4, R0, UR4, RZ ;  /* 0x0000000400047c25 */ /* 0x001fe2000f8e00ff */
        /* <DEDUP_REMOVED lines=10> */
[----:B------:R-:W-:Y:S01]  /*1c020*/  IMAD.WIDE.U32 R4, R17, UR4, R4 ;  /* 0x0000000411047c25 */ /* 0x000fe2000f8e0004 */
[----:B------:R-:W-:-:S03]  /*1c030*/  ULDC UR4, c[0x0][0x2f4] ;  /* 0x0000bd0000047ab9 */ /* 0x000fc60000000800 */
[----:B------:R-:W-:Y:S01]  /*1c040*/  IMAD R2, R17, UR5, R5 ;  /* 0x0000000511027c24 */ /* 0x000fe2000f8e0205 */
[----:B------:R-:W-:-:S04]  /*1c050*/  LEA R0, P0, R4, UR6, 0x1 ;  /* 0x0000000604007c11 */ /* 0x000fc8000f8008ff */
[----:B------:R-:W-:Y:S02]  /*1c060*/  LEA.HI.X R2, R4, UR7, R2, 0x1, P0 ;  /* 0x0000000704027c11 */ /* 0x000fe400080f0c02 */
[----:B-1----:R-:W-:Y:S01]  /*1c070*/  LOP3.LUT R10, R9, 0x7f, RZ, 0xc0, !PT ;  /* 0x0000007f090a7812 */ /* 0x002fe200078ec0ff */
[----:B0-----:R-:W-:-:S03]  /*1c080*/  IMAD.SHL.U32 R9, R12, 0x8, RZ ;  /* 0x000000080c097824 */ /* 0x001fc600078e00ff */
[----:B------:R-:W-:Y:S02]  /*1c090*/  SHF.R.U32.HI R11, RZ, 0x3, R10 ;  /* 0x00000003ff0b7819 */ /* 0x000fe4000001160a */
[----:B------:R-:W-:-:S04]  /*1c0a0*/  LOP3.LUT R9, R9, 0x38, RZ, 0xc0, !PT ;  /* 0x0000003809097812 */ /* 0x000fc800078ec0ff */
[----:B------:R-:W-:Y:S01]  /*1c0b0*/  ISETP.GE.AND P2, PT, R9, UR4, PT ;  /* 0x0000000409007c0c */ /* 0x000fe2000bf46270 */
[----:B------:R-:W-:-:S12]  /*1c0c0*/  UMOV UR4, 0xffffffff ;  /* 0xffffffff00047882 */ /* 0x000fd80000000000 */
[----:B------:R-:W-:Y:S02]  /*1c0d0*/  @P2 LOP3.LUT R18, R18, 0x1, RZ, 0xfc, !PT ;  /* 0x0000000112122812 */ /* 0x000fe400078efcff */
[----:B--2---:R-:W-:Y:S01]  /*1c0e0*/  IADD3 R4, -R11, R13, -R8 ;  /* 0x0000000d0b047210 */ /* 0x004fe20007ffe908 */
[----:B------:R-:W-:Y:S02]  /*1c0f0*/  IMAD.SHL.U32 R11, R10, 0x8, RZ ;  /* 0x000000080a0b7824 */ /* 0x000fe400078e00ff */
[----:B------:R-:W-:Y:S01]  /*1c100*/  IMAD.SHL.U32 R10, R12, 0x8, RZ ;  /* 0x000000080c0a7824 */ /* 0x000fe200078e00ff */
[----:B------:R-:W-:-:S04]  /*1c110*/  ISETP.GE.AND P0, PT, R4, 0x1, PT ;  /* 0x000000010400780c */ /* 0x000fc80003f06270 */
        /* <DEDUP_REMOVED lines=9> */
[----:B-1----:R-:W-:-:S05]  /*1c1b0*/  @P0 IMAD.X R6, RZ, RZ, R6, P1 ;  /* 0x000000ffff060224 */ /* 0x002fca00008e0606 */
[----:B------:R-:W-:-:S04]  /*1c1c0*/  @P0 LOP3.LUT R7, R7, R6, RZ, 0x3c, !PT ;  /* 0x0000000607070212 */ /* 0x000fc800078e3cff */
[----:B------:R-:W-:-:S04]  /*1c1d0*/  @P0 LOP3.LUT R6, R7, R6, RZ, 0x3c, !PT ;  /* 0x0000000607060212 */ /* 0x000fc800078e3cff */
[----:B------:R-:W-:-:S05]  /*1c1e0*/  @P0 LOP3.LUT R7, R7, R6, RZ, 0x3c, !PT ;  /* 0x0000000607070212 */ /* 0x000fca00078e3cff */
[----:B------:R-:W-:Y:S01]  /*1c1f0*/  @!PT LDS RZ, [RZ] ;  /* 0x00000000fffff984 */ /* 0x000fe20000000800 */
        /* <DEDUP_REMOVED lines=63> */
.L_x_2033:
        /* <DEDUP_REMOVED lines=10> */
.L_x_1866:
        /* <DEDUP_REMOVED lines=11> */
.L_x_1867:
[----:B------:R1:W5:Y:S01]  /*1c740*/  LDL.LU R4, [R1+0x2c] ;  /* 0x00002c0001047983 */ /* 0x0003620000300800 */
[----:B------:R1:W-:Y:S02]  /*1c750*/  SYNCS.ARRIVE.TRANS64.A1T0 RZ, [R3+URZ+0x16830], RZ ;  /* 0x016830ff03ff79a7 */ /* 0x0003e4000810003f */
        /* <DEDUP_REMOVED lines=8> */
[----:B------:R-:W-:-:S04]  /*1c7e0*/  ISETP.NE.AND.EX P0, PT, RZ, UR7, PT, P0 ;  /* 0x00000007ff007c0c */ /* 0x000fc8000bf05300 */
[----:B------:R-:W-:Y:S02]  /*1c7f0*/  SEL R26, R27, RZ, !P0 ;  /* 0x000000ff1b1a7207 */ /* 0x000fe40004000000 */
[----:B-----5:R-:W-:-:S05]  /*1c800*/  SHF.R.S32.HI R2, RZ, 0x1f, R4 ;  /* 0x0000001fff027819 */ /* 0x020fca0000011404 */
[----:B------:R-:W-:-:S04]  /*1c810*/  IMAD R2, R2, UR4, RZ ;  /* 0x0000000402027c24 */ /* 0x000fc8000f8e02ff */
[C---:B------:R-:W-:Y:S01]  /*1c820*/  IMAD R0, R4.reuse, UR5, R2 ;  /* 0x0000000504007c24 */ /* 0x040fe2000f8e0202 */
[----:B------:R-:W-:Y:S01]  /*1c830*/  SHF.R.S32.HI R2, RZ, 0x1f, R27 ;  /* 0x0000001fff027819 */ /* 0x000fe2000001141b */
[----:B0-----:R-:W-:-:S04]  /*1c840*/  IMAD.WIDE.U32 R4, R4, UR4, RZ ;  /* 0x0000000404047c25 */ /* 0x001fc8000f8e00ff */
[----:B-1----:R-:W-:Y:S01]  /*1c850*/  IMAD.IADD R3, R5, 0x1, R0 ;  /* 0x0000000105037824 */ /* 0x002fe200078e0200 */
[----:B------:R-:W-:Y:S01]  /*1c860*/  SEL R0, R2, RZ, !P0 ;  /* 0x000000ff02007207 */ /* 0x000fe20004000000 */
[----:B------:R0:W-:Y:S04]  /*1c870*/  STL.64 [R1+0x30], R4 ;  /* 0x0000300401007387 */ /* 0x0001e80000100a00 */
[----:B------:R0:W-:Y:S04]  /*1c880*/  STL [R1+0x2c], R3 ;  /* 0x00002c0301007387 */ /* 0x0001e80000100800 */
[----:B------:R0:W-:Y:S01]  /*1c890*/  STL [R1+0x3c], R0 ;  /* 0x00003c0001007387 */ /* 0x0001e20000100800 */
[----:B------:R-:W-:Y:S05]  /*1c8a0*/  @!P1 BRA `(.L_x_1869) ;  /* 0x0000000000409947 */ /* 0x000fea0003800000 */
[----:B------:R-:W-:Y:S01]  /*1c8b0*/  MOV R2, 0x0 ;  /* 0x0000000000027802 */ /* 0x000fe20000000f00 */
[----:B------:R-:W-:Y:S01]  /*1c8c0*/  ULDC.64 UR4, c[0x4][0x88] ;  /* 0x0100220000047ab9 */ /* 0x000fe20000000a00 */
[----:B------:R-:W-:Y:S01]  /*1c8d0*/  ULDC.64 UR6, c[0x4][0x90] ;  /* 0x0100240000067ab9 */ /* 0x000fe20000000a00 */
[----:B------:R-:W-:Y:S01]  /*1c8e0*/  ULDC.64 UR8, c[0x4][0x20] ;  /* 0x0100080000087ab9 */ /* 0x000fe20000000a00 */
[----:B0-----:R-:W-:Y:S02]  /*1c8f0*/  IMAD.U32 R4, RZ, RZ, UR4 ;  /* 0x00000004ff047e24 */ /* 0x001fe4000f8e00ff */
        /* <DEDUP_REMOVED lines=11> */
.L_x_1869:
[----:B------:R-:W-:Y:S05]  /*1c9b0*/  BSYNC B6 ;  /* 0x0000000000067941 */ /* 0x000fea0003800000 */
.L_x_1868:
[----:B------:R-:W2:Y:S01]  /*1c9c0*/  LDL.LU R2, [R1+0x2c] ;  /* 0x00002c0001027983 */ /* 0x000ea20000300800 */
[----:B------:R-:W-:Y:S01]  /*1c9d0*/  ULDC.64 UR4, c[0x0][0x2d8] ;  /* 0x0000b60000047ab9 */ /* 0x000fe20000000a00 */
[----:B------:R-:W-:Y:S01]  /*1c9e0*/  ULDC.64 UR6, c[0x0][0x2e0] ;  /* 0x0000b80000067ab9 */ /* 0x000fe20000000a00 */
[----:B------:R-:W1:Y:S01]  /*1c9f0*/  LDC R9, c[0x0][0x448] ;  /* 0x00011200ff097b82 */ /* 0x000e620000000800 */
[----:B------:R-:W3:Y:S01]  /*1ca00*/  LDL.LU.64 R20, [R1+0x30] ;  /* 0x0000300001147983 */ /* 0x000ee20000300a00 */
[----:B------:R-:W-:-:S03]  /*1ca10*/  ULDC.64 UR8, c[0x0][0x280] ;  /* 0x0000a00000087ab9 */ /* 0x000fc60000000a00 */
[----:B0-----:R-:W4:Y:S04]  /*1ca20*/  LDL.LU R0, [R1+0x3c] ;  /* 0x00003c0001007983 */ /* 0x001f280000300800 */
[----:B------:R0:W5:Y:S01]  /*1ca30*/  LDL R10, [R1+0x24] ;  /* 0x00002400010a7983 */ /* 0x0001620000100800 */
[----:B-1----:R-:W-:-:S13]  /*1ca40*/  ISETP.NE.AND P1, PT, R9, 0x1, PT ;  /* 0x000000010900780c */ /* 0x002fda0003f25270 */
[----:B------:R-:W1:Y:S08]  /*1ca50*/  @P1 LDC R4, c[0x0][0x44c] ;  /* 0x00011300ff041b82 */ /* 0x000e700000000800 */
[----:B------:R-:W0:Y:S08]  /*1ca60*/  @P1 LDC R5, c[0x0][0x450] ;  /* 0x00011400ff051b82 */ /* 0x000e300000000800 */
[----:B------:R-:W0:Y:S01]  /*1ca70*/  @P1 LDC R8, c[0x0][0x450] ;  /* 0x00011400ff081b82 */ /* 0x000e220000000800 */
[----:B--2---:R-:W-:-:S02]  /*1ca80*/  IMAD.MOV.U32 R3, RZ, RZ, R2 ;  /* 0x000000ffff037224 */ /* 0x004fc400078e0002 */
[----:B---3--:R-:W-:Y:S01]  /*1ca90*/  IMAD.MOV.U32 R2, RZ, RZ, R20 ;  /* 0x000000ffff027224 */ /* 0x008fe200078e0014 */
[----:B------:R-:W2:Y:S03]  /*1caa0*/  S2R R21, SR_TID.X ;  /* 0x0000000000157919 */ /* 0x000ea60000002100 */
[C---:B------:R-:W-:Y:S01]  /*1cab0*/  IMAD.WIDE.U32 R2, R17.reuse, UR4, R2 ;  /* 0x0000000411027c25 */ /* 0x040fe2000f8e0002 */
[----:B------:R-:W3:Y:S03]  /*1cac0*/  S2R R20, SR_TID.X ;  /* 0x0000000000147919 */ /* 0x000ee60000002100 */
[----:B------:R-:W-:Y:S01]  /*1cad0*/  IMAD R3, R17, UR5, R3 ;  /* 0x0000000511037c24 */ /* 0x000fe2000f8e0203 */
[----:B------:R-:W-:Y:S01]  /*1cae0*/  ULDC.64 UR4, c[0x0][0x2d0] ;  /* 0x0000b40000047ab9 */ /* 0x000fe20000000a00 */
[----:B----4-:R-:W-:-:S02]  /*1caf0*/  IMAD R0, R0, UR6, RZ ;  /* 0x0000000600007c24 */ /* 0x010fc4000f8e02ff */
[----:B------:R-:W-:-:S04]  /*1cb00*/  IMAD.WIDE.U32 R2, R26, UR6, R2 ;  /* 0x000000061a027c25 */ /* 0x000fc8000f8e0002 */
[----:B------:R-:W-:Y:S01]  /*1cb10*/  IMAD R0, R26, UR7, R0 ;  /* 0x000000071a007c24 */ /* 0x000fe2000f8e0200 */
[----:B------:R-:W-:Y:S01]  /*1cb20*/  ULDC.64 UR6, c[0x0][0x2c8] ;  /* 0x0000b20000067ab9 */ /* 0x000fe20000000a00 */
[----:B------:R4:W5:Y:S02]  /*1cb30*/  LDL R26, [R1+0x28] ;  /* 0x00002800011a7983 */ /* 0x0009640000100800 */
[----:B------:R-:W-:Y:S02]  /*1cb40*/  IMAD.IADD R3, R3, 0x1, R0 ;  /* 0x0000000103037824 */ /* 0x000fe400078e0200 */
[----:B--2---:R-:W-:Y:S01]  /*1cb50*/  IMAD.SHL.U32 R21, R21, 0x10, RZ ;  /* 0x0000001015157824 */ /* 0x004fe200078e00ff */
[----:B---3--:R-:W-:-:S04]  /*1cb60*/  LOP3.LUT R20, R20, 0x7f, RZ, 0xc0, !PT ;  /* 0x0000007f14147812 */ /* 0x008fc800078ec0ff */
[----:B------:R-:W-:Y:S02]  /*1cb70*/  LOP3.LUT R21, R21, 0x70, RZ, 0xc0, !PT ;  /* 0x0000007015157812 */ /* 0x000fe400078ec0ff */
[----:B------:R-:W-:-:S04]  /*1cb80*/  SHF.R.U32.HI R20, RZ, 0x3, R20 ;  /* 0x00000003ff147819 */ /* 0x000fc80000011614 */
[----:B------:R-:W-:-:S05]  /*1cb90*/  LOP3.LUT R20, R20, R21, RZ, 0xfc, !PT ;  /* 0x0000001514147212 */ /* 0x000fca00078efcff */
[----:B------:R-:W-:-:S04]  /*1cba0*/  IMAD.IADD R6, R20, 0x1, R25 ;  /* 0x0000000114067824 */ /* 0x000fc800078e0219 */
[----:B-1----:R-:W-:-:S04]  /*1cbb0*/  @P1 IMAD.HI.U32 R0, R6, R4, RZ ;  /* 0x0000000406001227 */ /* 0x002fc800078e00ff */
[----:B------:R-:W-:Y:S01]  /*1cbc0*/  IMAD.MOV.U32 R4, RZ, RZ, R6 ;  /* 0x000000ffff047224 */ /* 0x000fe200078e0006 */
[----:B0-----:R-:W-:-:S04]  /*1cbd0*/  @P1 SHF.R.U32.HI R4, RZ, R5, R0 ;  /* 0x00000005ff041219 */ /* 0x001fc80000011600 */
        /* <DEDUP_REMOVED lines=15> */
[----:B------:R-:W-:Y:S01]  /*1ccd0*/  VIADD R5, R6, 0x80 ;  /* 0x0000008006057836 */ /* 0x000fe20000000000 */
[----:B------:R-:W1:Y:S03]  /*1cce0*/  S2R R11, SR_TID.X ;  /* 0x00000000000b7919 */ /* 0x000e660000002100 */
[----:B------:R-:W-:Y:S02]  /*1ccf0*/  IMAD.MOV.U32 R6, RZ, RZ, R5 ;  /* 0x000000ffff067224 */ /* 0x000fe400078e0005 */
[----:B0-----:R-:W-:-:S05]  /*1cd00*/  @P1 IMAD.HI.U32 R7, R5, R7, RZ ;  /* 0x0000000705071227 */ /* 0x001fca00078e00ff */
[----:B------:R-:W-:-:S05]  /*1cd10*/  @P1 SHF.R.U32.HI R6, RZ, R8, R7 ;  /* 0x00000008ff061219 */ /* 0x000fca0000011607 */
[----:B------:R-:W-:-:S04]  /*1cd20*/  IMAD.MOV R7, RZ, RZ, -R6 ;  /* 0x000000ffff077224 */ /* 0x000fc800078e0a06 */
[----:B------:R-:W-:Y:S01]  /*1cd30*/  IMAD R5, R9, R7, R5 ;  /* 0x0000000709057224 */ /* 0x000fe200078e0205 */
[----:B------:R-:W-:Y:S01]  /*1cd40*/  SHF.R.S32.HI R7, RZ, 0x1f, R6 ;  /* 0x0000001fff077819 */ /* 0x000fe20000011406 */
[----:B------:R-:W-:-:S04]  /*1cd50*/  IMAD.WIDE.U32 R2, R6, UR4, R2 ;  /* 0x0000000406027c25 */ /* 0x000fc8000f8e0002 */
[----:B------:R-:W-:Y:S01]  /*1cd60*/  IMAD R7, R7, UR4, RZ ;  /* 0x0000000407077c24 */ /* 0x000fe2000f8e02ff */
[----:B------:R-:W-:-:S03]  /*1cd70*/  ULDC UR4, c[0x0][0x2b8] ;  /* 0x0000ae0000047ab9 */ /* 0x000fc60000000800 */
[----:B------:R-:W-:Y:S01]  /*1cd80*/  IMAD R7, R6, UR5, R7 ;  /* 0x0000000506077c24 */ /* 0x000fe2000f8e0207 */
[----:B------:R-:W-:Y:S01]  /*1cd90*/  SHF.R.S32.HI R6, RZ, 0x1f, R5 ;  /* 0x0000001fff067819 */ /* 0x000fe20000011405 */
[----:B-1----:R-:W-:Y:S02]  /*1cda0*/  IMAD.SHL.U32 R20, R11, 0x8, RZ ;  /* 0x000000080b147824 */ /* 0x002fe400078e00ff */
[----:B------:R-:W-:Y:S02]  /*1cdb0*/  IMAD.IADD R3, R3, 0x1, R7 ;  /* 0x0000000103037824 */ /* 0x000fe400078e0207 */
[----:B------:R-:W-:Y:S02]  /*1cdc0*/  IMAD R6, R6, UR6, RZ ;  /* 0x0000000606067c24 */ /* 0x000fe4000f8e02ff */
[----:B------:R-:W-:Y:S01]  /*1cdd0*/  IMAD.WIDE.U32 R2, R5, UR6, R2 ;  /* 0x0000000605027c25 */ /* 0x000fe2000f8e0002 */
[----:B------:R-:W-:-:S03]  /*1cde0*/  LOP3.LUT R20, R20, 0x38, RZ, 0xc0, !PT ;  /* 0x0000003814147812 */ /* 0x000fc600078ec0ff */
[----:B------:R-:W-:Y:S01]  /*1cdf0*/  IMAD R6, R5, UR7, R6 ;  /* 0x0000000705067c24 */ /* 0x000fe2000f8e0206 */
[----:B------:R-:W-:-:S03]  /*1ce00*/  LEA R5, P1, R2, UR8, 0x1 ;  /* 0x0000000802057c11 */ /* 0x000fc6000f8208ff */
[----:B------:R-:W-:Y:S01]  /*1ce10*/  IMAD.IADD R3, R3, 0x1, R6 ;  /* 0x0000000103037824 */ /* 0x000fe200078e0206 */
[----:B------:R-:W-:Y:S01]  /*1ce20*/  ISETP.GE.AND P0, PT, R20, UR4, PT ;  /* 0x0000000414007c0c */ /* 0x000fe2000bf06270 */
[----:B------:R-:W-:Y:S01]  /*1ce30*/  UMOV UR4, 0xffffffff ;  /* 0xffffffff00047882 */ /* 0x000fe20000000000 */
[----:B------:R-:W-:Y:S02]  /*1ce40*/  LOP3.LUT R21, R11, 0x7f, RZ, 0xc0, !PT ;  /* 0x0000007f0b157812 */ /* 0x000fe400078ec0ff */
[----:B------:R-:W-:Y:S02]  /*1ce50*/  LEA.HI.X R3, R2, UR9, R3, 0x1, P1 ;  /* 0x0000000902037c11 */ /* 0x000fe400088f0c03 */
[----:B------:R-:W-:Y:S01]  /*1ce60*/  SHF.R.U32.HI R21, RZ, 0x3, R21 ;  /* 0x00000003ff157819 */ /* 0x000fe20000011615 */
[----:B----4-:R-:W-:Y:S06]  /*1ce70*/  BRA.DIV UR4, `(.L_x_1870) ;  /* 0x0000006204c87947 */ /* 0x010fec000b800000 */
[----:B------:R-:W0:Y:S01]  /*1ce80*/  SHFL.IDX PT, R7, R0, RZ, 0x181f ;  /* 0x00181fff00077589 */ /* 0x000e2200000e0000 */
[----:B-----5:R-:W-:Y:S02]  /*1ce90*/  IMAD R2, R26, R9, RZ ;  /* 0x000000091a027224 */ /* 0x020fe400078e02ff */
[----:B------:R-:W-:Y:S01]  /*1cea0*/  IMAD.IADD R25, R21, 0x1, R25 ;  /* 0x0000000115197824 */ /* 0x000fe200078e0219 */
        /* <DEDUP_REMOVED lines=76> */
[----:B-1----:R-:W-:-:S05]  /*1d370*/  @!P3 LEA R6, P2, R20, R6, 0x1 ;  /* 0x000000061406b211 */ /* 0x002fca00078408ff */
[----:B------:R-:W-:-:S04]  /*1d380*/  @!P3 IMAD.X R4, RZ, RZ, R4, P2 ;  /* 0x000000ffff04b224 */ /* 0x000fc800010e0604 */
[----:B------:R-:W-:-:S05]  /*1d390*/  @!P3 IMAD.MOV.U32 R7, RZ, RZ, R4 ;  /* 0x000000ffff07b224 */ /* 0x000fca00078e0004 */
[----:B------:R1:W-:Y:S02]  /*1d3a0*/  @!P3 LDGSTS.E.BYPASS.LTC128B.128 [R10+0xbc00], desc[UR42][R6.64], !P0 ;  /* 0x0bc00000060abfae */ /* 0x0003e4000c101d6a */
[----:B-1----:R-:W-:-:S05]  /*1d3b0*/  @!P1 LEA R6, P2, R20, R8, 0x1 ;  /* 0x0000000814069211 */ /* 0x002fca00078408ff */
[----:B0-----:R-:W-:-:S04]  /*1d3c0*/  @!P1 IMAD.X R0, RZ, RZ, R0, P2 ;  /* 0x000000ffff009224 */ /* 0x001fc800010e0600 */
        /* <DEDUP_REMOVED lines=14> */
[----:B0-----:R-:W0:Y:S04]  /*1d4b0*/  SHFL.IDX PT, R6, R5, 0x2, 0x181f ;  /* 0x00581f0005067f89 */ /* 0x001e2800000e0000 */
[----:B------:R-:W1:Y:S01]  /*1d4c0*/  SHFL.IDX PT, R5, R5, 0x3, 0x181f ;  /* 0x00781f0005057f89 */ /* 0x000e6200000e0000 */
[----:B0-----:R-:W-:-:S05]  /*1d4d0*/  @!P1 LEA R6, P2, R20, R6, 0x1 ;  /* 0x0000000614069211 */ /* 0x001fca00078408ff */
[----:B------:R-:W-:-:S04]  /*1d4e0*/  @!P1 IMAD.X R0, RZ, RZ, R0, P2 ;  /* 0x000000ffff009224 */ /* 0x000fc800010e0600 */
[----:B------:R-:W-:-:S05]  /*1d4f0*/  @!P1 IMAD.MOV.U32 R7, RZ, RZ, R0 ;  /* 0x000000ffff079224 */ /* 0x000fca00078e0000 */
[----:B-1----:R0:W-:Y:S02]  /*1d500*/  @!P1 LDGSTS.E.BYPASS.LTC128B.128 [R10+0xd400], desc[UR42][R6.64], !P0 ;  /* 0x0d400000060a9fae */ /* 0x0021e4000c101d6a */
.L_x_2058:
[----:B------:R-:W-:-:S05]  /*1d510*/  VIADD R25, R25, 0xb0 ;  /* 0x000000b019197836 */ /* 0x000fca0000000000 */
        /* <DEDUP_REMOVED lines=9> */
.L_x_1871:
        /* <DEDUP_REMOVED lines=18> */
.L_x_2059:
[----:B------:R-:W-:Y:S05]  /*1d6d0*/  BSYNC B0 ;  /* 0x0000000000007941 */ /* 0x000fea0003800000 */
.L_x_1872:
[----:B------:R-:W0:Y:S04]  /*1d6e0*/  LDL.LU R3, [R1+0x38] ;  /* 0x0000380001037983 */ /* 0x000e280000300800 */
[----:B------:R-:W2:Y:S01]  /*1d6f0*/  LDL R2, [R1+0x18] ;  /* 0x0000180001027983 */ /* 0x000ea20000100800 */
[----:B------:R-:W-:Y:S01]  /*1d700*/  BSSY B0, `(.L_x_1874) ;  /* 0x0000108000007945 */ /* 0x000fe20003800000 */
[----:B0-----:R-:W-:-:S05]  /*1d710*/  VIADD R7, R3, 0xfffffffe ;  /* 0xfffffffe03077836 */ /* 0x001fca0000000000 */
[----:B--2---:R-:W-:-:S13]  /*1d720*/  ISETP.GE.AND P0, PT, R7, R2, PT ;  /* 0x000000020700720c */ /* 0x004fda0003f06270 */
[----:B------:R-:W-:Y:S05]  /*1d730*/  @!P0 BRA `(.L_x_1875) ;  /* 0x0000001000108947 */ /* 0x000fea0003800000 */
[----:B------:R0:W5:Y:S01]  /*1d740*/  LDL.LU R20, [R1] ;  /* 0x0000000001147983 */ /* 0x0001620000300800 */
[----:B------:R-:W-:Y:S01]  /*1d750*/  ULDC UR4, c[0x0][0x2f4] ;  /* 0x0000bd0000047ab9 */ /* 0x000fe20000000800 */
[----:B------:R-:W-:Y:S01]  /*1d760*/  IMAD.MOV.U32 R6, RZ, RZ, R28 ;  /* 0x000000ffff067224 */ /* 0x000fe200078e001c */
[----:B------:R-:W2:Y:S01]  /*1d770*/  S2R R2, SR_TID.X ;  /* 0x0000000000027919 */ /* 0x000ea20000002100 */
[----:B------:R-:W-:Y:S02]  /*1d780*/  IMAD.MOV.U32 R26, RZ, RZ, R23 ;  /* 0x000000ffff1a7224 */ /* 0x000fe400078e0017 */
[----:B--2---:R-:W-:-:S05]  /*1d790*/  IMAD.SHL.U32 R2, R2, 0x8, RZ ;  /* 0x0000000802027824 */ /* 0x004fca00078e00ff */
[----:B------:R-:W-:-:S04]  /*1d7a0*/  LOP3.LUT R2, R2, 0x38, RZ, 0xc0, !PT ;  /* 0x0000003802027812 */ /* 0x000fc800078ec0ff */
[----:B0-----:R-:W-:-:S13]  /*1d7b0*/  ISETP.GE.AND P1, PT, R2, UR4, PT ;  /* 0x0000000402007c0c */ /* 0x001fda000bf26270 */
.L_x_1888:
        /* <DEDUP_REMOVED lines=10> */
[----:B------:R-:W-:Y:S02]  /*1d860*/  IMAD.SHL.U32 R2, R2, 0x10, RZ ;  /* 0x0000001002027824 */ /* 0x000fe400078e00ff */
[----:B------:R-:W-:-:S03]  /*1d870*/  IMAD R4, R7, 0x80, R4 ;  /* 0x0000008007047824 */ /* 0x000fc600078e0204 */
        /* <DEDUP_REMOVED lines=18> */
[----:B------:R-:W-:-:S05]  /*1d9a0*/  VIADD R28, R6, 0x1 ;  /* 0x00000001061c7836 */ /* 0x000fca0000000000 */
[----:B------:R-:W-:-:S04]  /*1d9b0*/  ISETP.NE.AND P0, PT, R28, 0x2, PT ;  /* 0x000000021c00780c */ /* 0x000fc80003f05270 */
[----:B------:R-:W-:-:S04]  /*1d9c0*/  SEL R2, RZ, 0x1, P0 ;  /* 0x00000001ff027807 */ /* 0x000fc80000000000 */
[----:B-----5:R-:W-:Y:S01]  /*1d9d0*/  LOP3.LUT R2, R20, R2, RZ, 0x3c, !PT ;  /* 0x0000000214027212 */ /* 0x020fe200078e3cff */
[----:B------:R-:W-:-:S04]  /*1d9e0*/  IMAD.U32 R8, RZ, RZ, UR38 ;  /* 0x00000026ff087e24 */ /* 0x000fc8000f8e00ff */
[----:B------:R0:W-:Y:S01]  /*1d9f0*/  STL [R1], R2 ;  /* 0x0000000201007387 */ /* 0x0001e20000100800 */
[----:B------:R-:W-:Y:S01]  /*1da00*/  ISETP.NE.AND P2, PT, R8, 0x3, PT ;  /* 0x000000030800780c */ /* 0x000fe20003f45270 */
[----:B------:R-:W-:Y:S01]  /*1da10*/  IMAD.MOV.U32 R23, RZ, RZ, R7 ;  /* 0x000000ffff177224 */ /* 0x000fe200078e0007 */
[----:B------:R-:W-:Y:S02]  /*1da20*/  SEL R28, R28, RZ, P0 ;  /* 0x000000ff1c1c7207 */ /* 0x000fe40000000000 */
[----:B--2---:R-:W-:-:S09]  /*1da30*/  SHF.R.S32.HI R25, RZ, 0x1f, R4 ;  /* 0x0000001fff197819 */ /* 0x004fd20000011404 */
[----:B0-----:R-:W-:Y:S05]  /*1da40*/  @!P2 BRA `(.L_x_1876) ;  /* 0x000000000004a947 */ /* 0x001fea0003800000 */
[----:B------:R-:W-:Y:S01]  /*1da50*/  BPT.TRAP 0x1 ;  /* 0x000000040000795c */ /* 0x000fe20000300000 */
.L_x_1876:
[----:B------:R-:W-:Y:S01]  /*1da60*/  IMAD R5, R28, 0x8, R16 ;  /* 0x000000081c057824 */ /* 0x000fe200078e0210 */
[----:B------:R-:W-:Y:S01]  /*1da70*/  SHF.L.U32 R2, R2, 0x1f, RZ ;  /* 0x0000001f02027819 */ /* 0x000fe200000006ff */
[----:B------:R-:W-:Y:S03]  /*1da80*/  BSSY B1, `(.L_x_1877) ;  /* 0x0000003000017945 */ /* 0x000fe60003800000 */
[----:B------:R-:W0:Y:S02]  /*1da90*/  SYNCS.PHASECHK.TRANS64.TRYWAIT P0, [R5+URZ+0x16840], R2 ;  /* 0x01684002050075a7 */ /* 0x000e24000800017f */
[----:B0-----:R-:W-:Y:S05]  /*1daa0*/  @!P0 BRA `(.L_x_1878) ;  /* 0x0000006400b48947 */ /* 0x001fea0003800000 */
.L_x_2060:
[----:B------:R-:W-:Y:S05]  /*1dab0*/  BSYNC B1 ;  /* 0x0000000000017941 */ /* 0x000fea0003800000 */
.L_x_1877:
        /* <DEDUP_REMOVED lines=14> */
[----:B------:R-:W-:Y:S01]  /*1dba0*/  IMAD.IADD R3, R3, 0x1, R7 ;  /* 0x0000000103037824 */ /* 0x000fe200078e0207 */
[----:B-1----:R-:W-:Y:S01]  /*1dbb0*/  LOP3.LUT R9, R8, 0x7f, RZ, 0xc0, !PT ;  /* 0x0000007f08097812 */ /* 0x002fe200078ec0ff */
[----:B------:R-:W-:Y:S01]  /*1dbc0*/  IMAD.WIDE.U32 R2, R17, UR4, R2 ;  /* 0x0000000411027c25 */ /* 0x000fe2000f8e0002 */
[----:B------:R-:W-:-:S03]  /*1dbd0*/  UMOV UR4, 0xffffffff ;  /* 0xffffffff00047882 */ /* 0x000fc60000000000 */
[----:B------:R-:W-:Y:S02]  /*1dbe0*/  IMAD.SHL.U32 R11, R9, 0x8, RZ ;  /* 0x00000008090b7824 */ /* 0x000fe400078e00ff */
[----:B------:R-:W-:Y:S02]  /*1dbf0*/  IMAD.SHL.U32 R9, R8, 0x8, RZ ;  /* 0x0000000808097824 */ /* 0x000fe400078e00ff */
[----:B------:R-:W-:-:S03]  /*1dc00*/  IMAD R10, R17, UR5, R3 ;  /* 0x00000005110a7c24 */ /* 0x000fc6000f8e0203 */
[----:B------:R-:W-:-:S04]  /*1dc10*/  LOP3.LUT R9, R9, 0x1f8, RZ, 0xc0, !PT ;  /* 0x000001f809097812 */ /* 0x000fc800078ec0ff */
[----:B------:R-:W-:Y:S02]  /*1dc20*/  LOP3.LUT R9, R9, 0x38, R8, 0x78, !PT ;  /* 0x0000003809097812 */ /* 0x000fe400078e7808 */
[C---:B------:R-:W-:Y:S02]  /*1dc30*/  LEA R8, P0, R2.reuse, UR6, 0x1 ;  /* 0x0000000602087c11 */ /* 0x040fe4000f8008ff */
[----:B------:R-:W-:Y:S02]  /*1dc40*/  LOP3.LUT R9, R9, 0x200, R11, 0xf8, !PT ;  /* 0x0000020009097812 */ /* 0x000fe400078ef80b */
[----:B------:R-:W-:-:S03]  /*1dc50*/  LEA.HI.X R10, R2, UR7, R10, 0x1, P0 ;  /* 0x00000007020a7c11 */ /* 0x000fc600080f0c0a */
[----:B------:R-:W-:Y:S01]  /*1dc60*/  IMAD R9, R28, 0x2000, R9 ;  /* 0x000020001c097824 */ /* 0x000fe200078e0209 */
[----:B------:R-:W-:Y:S06]  /*1dc70*/  BRA.DIV UR4, `(.L_x_1879) ;  /* 0x0000006604547947 */ /* 0x000fec000b800000 */
        /* <DEDUP_REMOVED lines=43> */
.L_x_2078:
        /* <DEDUP_REMOVED lines=8> */
.L_x_1880:
        /* <DEDUP_REMOVED lines=11> */
.L_x_1881:
[----:B------:R1:W-:Y:S01]  /*1e060*/  SYNCS.ARRIVE.TRANS64.A1T0 RZ, [R5+URZ+0x16830], RZ ;  /* 0x016830ff05ff79a7 */ /* 0x0003e2000810003f */
[----:B------:R-:W-:Y:S05]  /*1e070*/  @!P3 BRA `(.L_x_1882) ;  /* 0x000000000004b947 */ /* 0x000fea0003800000 */
[----:B------:R-:W-:Y:S01]  /*1e080*/  BPT.TRAP 0x1 ;  /* 0x000000040000795c */ /* 0x000fe20000300000 */
.L_x_1882:
[----:B------:R-:W-:Y:S01]  /*1e090*/  SHF.L.U32 R2, R20, 0x1f, RZ ;  /* 0x0000001f14027819 */ /* 0x000fe200000006ff */
[----:B-1----:R-:W-:Y:S01]  /*1e0a0*/  IMAD R5, R6, 0x8, R16 ;  /* 0x0000000806057824 */ /* 0x002fe200078e0210 */
[----:B------:R-:W-:Y:S03]  /*1e0b0*/  BSSY B1, `(.L_x_1883) ;  /* 0x0000003000017945 */ /* 0x000fe60003800000 */
[----:B------:R-:W1:Y:S02]  /*1e0c0*/  SYNCS.PHASECHK.TRANS64.TRYWAIT P0, [R5+URZ+0x16860], R2 ;  /* 0x01686002050075a7 */ /* 0x000e64000800017f */
[----:B-1----:R-:W-:Y:S05]  /*1e0d0*/  @!P0 BRA `(.L_x_1884) ;  /* 0x0000006800788947 */ /* 0x002fea0003800000 */
.L_x_2079:
[----:B------:R-:W-:Y:S05]  /*1e0e0*/  BSYNC B1 ;  /* 0x0000000000017941 */ /* 0x000fea0003800000 */
.L_x_1883:
[----:B0-----:R-:W2:Y:S01]  /*1e0f0*/  LDL R8, [R1+0x14] ;  /* 0x0000140001087983 */ /* 0x001ea20000100800 */
        /* <DEDUP_REMOVED lines=59> */
.L_x_2097:
        /* <DEDUP_REMOVED lines=25> */
.L_x_1886:
        /* <DEDUP_REMOVED lines=12> */
.L_x_1887:
[----:B------:R-:W2:Y:S01]  /*1e700*/  LDL R0, [R1+0x18] ;  /* 0x0000180001007983 */ /* 0x000ea20000100800 */
[----:B------:R0:W-:Y:S01]  /*1e710*/  SYNCS.ARRIVE.TRANS64.A1T0 RZ, [R5+URZ+0x16850], RZ ;  /* 0x016850ff05ff79a7 */ /* 0x0001e2000810003f */
[C---:B------:R-:W-:Y:S02]  /*1e720*/  VIADD R7, R23.reuse, 0xffffffff ;  /* 0xffffffff17077836 */ /* 0x040fe40000000000 */
[----:B------:R0:W5:Y:S01]  /*1e730*/  LDL R20, [R1] ;  /* 0x0000000001147983 */ /* 0x0001620000100800 */
[----:B------:R-:W-:Y:S02]  /*1e740*/  IMAD.MOV.U32 R6, RZ, RZ, R28 ;  /* 0x000000ffff067224 */ /* 0x000fe400078e001c */
[----:B------:R-:W-:Y:S01]  /*1e750*/  IMAD.MOV.U32 R26, RZ, RZ, R23 ;  /* 0x000000ffff1a7224 */ /* 0x000fe200078e0017 */
[----:B--2---:R-:W-:-:S13]  /*1e760*/  ISETP.GT.AND P0, PT, R23, R0, PT ;  /* 0x000000001700720c */ /* 0x004fda0003f04270 */
[----:B0-----:R-:W-:Y:S05]  /*1e770*/  @P0 BRA `(.L_x_1888) ;  /* 0xfffffff000100947 */ /* 0x001fea000383ffff */
.L_x_1875:
[----:B------:R-:W-:Y:S05]  /*1e780*/  BSYNC B0 ;  /* 0x0000000000007941 */ /* 0x000fea0003800000 */
.L_x_1874:
        /* <DEDUP_REMOVED lines=17> */
.L_x_1890:
[----:B------:R-:W-:Y:S05]  /*1e8a0*/  BSYNC B0 ;  /* 0x0000000000007941 */ /* 0x000fea0003800000 */
.L_x_1889:
[----:B------:R-:W-:-:S05]  /*1e8b0*/  IMAD.U32 R0, RZ, RZ, UR38 ;  /* 0x00000026ff007e24 */ /* 0x000fca000f8e00ff */
[----:B------:R-:W-:-:S13]  /*1e8c0*/  ISETP.NE.AND P0, PT, R0, 0x3, PT ;  /* 0x000000030000780c */ /* 0x000fda0003f05270 */
[----:B------:R-:W-:Y:S05]  /*1e8d0*/  @!P0 BRA `(.L_x_1891) ;  /* 0x0000000000048947 */ /* 0x000fea0003800000 */
[----:B------:R-:W-:Y:S01]  /*1e8e0*/  BPT.TRAP 0x1 ;  /* 0x000000040000795c */ /* 0x000fe20000300000 */
.L_x_1891:
[----:B------:R-:W2:Y:S04]  /*1e8f0*/  LDL R3, [R1] ;  /* 0x0000000001037983 */ /* 0x000ea80000100800 */
[----:B------:R-:W3:Y:S01]  /*1e900*/  LDL.LU R2, [R1+0x14] ;  /* 0x0000140001027983 */ /* 0x000ee20000300800 */
[----:B------:R-:W-:Y:S01]  /*1e910*/  IMAD R0, R28, 0x8, R16 ;  /* 0x000000081c007824 */ /* 0x000fe200078e0210 */
[----:B------:R-:W-:Y:S01]  /*1e920*/  BSSY B0, `(.L_x_1892) ;  /* 0x0000005000007945 */ /* 0x000fe20003800000 */
[----:B--2---:R-:W-:-:S04]  /*1e930*/  SHF.L.U32 R3, R3, 0x1f, RZ ;  /* 0x0000001f03037819 */ /* 0x004fc800000006ff */
[----:B------:R-:W0:Y:S01]  /*1e940*/  SYNCS.PHASECHK.TRANS64.TRYWAIT P0, [R0+URZ+0x16860], R3 ;  /* 0x01686003000075a7 */ /* 0x000e22000800017f */
[----:B---3--:R-:W-:Y:S01]  /*1e950*/  IMAD R6, R23, -0x80, R2 ;  /* 0xffffff8017067824 */ /* 0x008fe200078e0202 */
[----:B0-----:R-:W-:Y:S06]  /*1e960*/  @!P0 BRA `(.L_x_1893) ;  /* 0x0000006800b08947 */ /* 0x001fec0003800000 */
.L_x_2098:
[----:B------:R-:W-:Y:S05]  /*1e970*/  BSYNC B0 ;  /* 0x0000000000007941 */ /* 0x000fea0003800000 */
.L_x_1892:
[----:B------:R-:W1:Y:S01]  /*1e980*/  S2R R8, SR_TID.X ;  /* 0x0000000000087919 */ /* 0x000e620000002100 */
[----:B------:R-:W-:Y:S01]  /*1e990*/  ULDC UR4, c[0x0][0x2f4] ;  /* 0x0000bd0000047ab9 */ /* 0x000fe20000000800 */
[C---:B-1----:R-:W-:Y:S01]  /*1e9a0*/  IMAD.SHL.U32 R2, R8.reuse, 0x8, RZ ;  /* 0x0000000808027824 */ /* 0x042fe200078e00ff */
[C---:B------:R-:W-:Y:S01]  /*1e9b0*/  LOP3.LUT R5, R8.reuse, 0x7f, RZ, 0xc0, !PT ;  /* 0x0000007f08057812 */ /* 0x040fe200078ec0ff */
[----:B------:R-:W-:-:S03]  /*1e9c0*/  IMAD.SHL.U32 R7, R8, 0x8, RZ ;  /* 0x0000000808077824 */ /* 0x000fc600078e00ff */
[----:B------:R-:W-:Y:S01]  /*1e9d0*/  LOP3.LUT R2, R2, 0x1f8, RZ, 0xc0, !PT ;  /* 0x000001f802027812 */ /* 0x000fe200078ec0ff */
[----:B------:R-:W-:Y:S01]  /*1e9e0*/  IMAD.SHL.U32 R4, R5, 0x8, RZ ;  /* 0x0000000805047824 */ /* 0x000fe200078e00ff */
[----:B------:R-:W-:Y:S02]  /*1e9f0*/  LOP3.LUT R7, R7, 0x38, RZ, 0xc0, !PT ;  /* 0x0000003807077812 */ /* 0x000fe400078ec0ff */
[----:B------:R-:W-:Y:S02]  /*1ea00*/  LOP3.LUT R2, R2, 0x38, R8, 0x78, !PT ;  /* 0x0000003802027812 */ /* 0x000fe400078e7808 */
[----:B------:R-:W-:Y:S01]  /*1ea10*/  ISETP.GE.AND P0, PT, R7, UR4, PT ;  /* 0x0000000407007c0c */ /* 0x000fe2000bf06270 */
[----:B------:R-:W-:Y:S01]  /*1ea20*/  UMOV UR4, 0xffffffff ;  /* 0xffffffff00047882 */ /* 0x000fe20000000000 */
[----:B------:R-:W-:Y:S02]  /*1ea30*/  SHF.R.U32.HI R5, RZ, 0x3, R5 ;  /* 0x00000003ff057819 */ /* 0x000fe40000011605 */
        /* <DEDUP_REMOVED lines=50> */
.L_x_2116:
        /* <DEDUP_REMOVED lines=9> */
.L_x_1895:
        /* <DEDUP_REMOVED lines=11> */
.L_x_1896:
[----:B------:R-:W2:Y:S01]  /*1eea0*/  LDL.LU R2, [R1] ;  /* 0x0000000001027983 */ /* 0x000ea20000300800 */
[----:B------:R-:W-:Y:S01]  /*1eeb0*/  VIADD R28, R28, 0x1 ;  /* 0x000000011c1c7836 */ /* 0x000fe20000000000 */
[----:B------:R0:W-:Y:S04]  /*1eec0*/  SYNCS.ARRIVE.TRANS64.A1T0 RZ, [R0+URZ+0x16850], RZ ;  /* 0x016850ff00ff79a7 */ /* 0x0001e8000810003f */
[----:B------:R-:W-:-:S04]  /*1eed0*/  ISETP.NE.AND P0, PT, R28, 0x2, PT ;  /* 0x000000021c00780c */ /* 0x000fc80003f05270 */
[----:B0-----:R-:W-:Y:S02]  /*1eee0*/  SEL R0, RZ, 0x1, P0 ;  /* 0x00000001ff007807 */ /* 0x001fe40000000000 */
[----:B------:R-:W-:Y:S02]  /*1eef0*/  SEL R28, R28, RZ, P0 ;  /* 0x000000ff1c1c7207 */ /* 0x000fe40000000000 */
[----:B--2---:R-:W-:-:S05]  /*1ef00*/  LOP3.LUT R2, R2, R0, RZ, 0x3c, !PT ;  /* 0x0000000002027212 */ /* 0x004fca00078e3cff */
[----:B------:R0:W-:Y:S02]  /*1ef10*/  STL [R1], R2 ;  /* 0x0000000201007387 */ /* 0x0001e40000100800 */
.L_x_1855:
[----:B------:R-:W-:Y:S05]  /*1ef20*/  BSYNC B7 ;  /* 0x0000000000077941 */ /* 0x000fea0003800000 */
.L_x_1853:
[----:B------:R-:W-:-:S13]  /*1ef30*/  LOP3.LUT P0, RZ, R18, 0x4, RZ, 0xc0, !PT ;  /* 0x0000000412ff7812 */ /* 0x000fda000780c0ff */
[----:B------:R-:W-:Y:S05]  /*1ef40*/  @!P0 BRA `(.L_x_1897) ;  /* 0x0000000000248947 */ /* 0x000fea0003800000 */
[----:B------:R-:W-:Y:S05]  /*1ef50*/  WARPSYNC.ALL ;  /* 0x0000000000007948 */ /* 0x000fea0003800000 */
[----:B------:R-:W3:Y:S08]  /*1ef60*/  S2UR UR5, SR_CgaCtaId ;  /* 0x00000000000579c3 */ /* 0x000ef00000008800 */
[----:B------:R-:W-:Y:S06]  /*1ef70*/  BAR.SYNC.DEFER_BLOCKING 0x5, 0x200 ;  /* 0x0148000000007b1d */ /* 0x000fec0000010000 */
[----:B------:R-:W-:-:S02]  /*1ef80*/  UMOV UR4, 0x400 ;  /* 0x0000040000047882 */ /* 0x000fc40000000000 */
[----:B---3--:R-:W-:-:S06]  /*1ef90*/  ULEA UR4, UR5, UR4, 0x18 ;  /* 0x0000000405047291 */ /* 0x008fcc000f8ec03f */
[----:B------:R-:W-:-:S05]  /*1efa0*/  IMAD.U32 R16, RZ, RZ, UR4 ;  /* 0x00000004ff107e24 */ /* 0x000fca000f8e00ff */
[----:B------:R3:W4:Y:S01]  /*1efb0*/  LDS.128 R24, [R16+0x168d0] ;  /* 0x0168d00010187984 */ /* 0x0007220000000c00 */
[----:B------:R-:W-:Y:S06]  /*1efc0*/  BAR.ARV 0x4, 0x200 ;  /* 0x0108000000007b1d */ /* 0x000fec0000002000 */
[----:B------:R-:W-:Y:S05]  /*1efd0*/  BRA `(.L_x_1898) ;  /* 0x0000000c00d87947 */ /* 0x000fea0003800000 */
.L_x_1897:
[----:B------:R-:W3:Y:S01]  /*1efe0*/  S2R R0, SR_TID.X ;  /* 0x0000000000007919 */ /* 0x000ee20000002100 */
[----:B------:R-:W-:Y:S01]  /*1eff0*/  UMOV UR4, 0xffffffff ;  /* 0xffffffff00047882 */ /* 0x000fe20000000000 */
[----:B---3--:R-:W-:-:S04]  /*1f000*/  LOP3.LUT R8, R0, 0x1f, RZ, 0xc0, !PT ;  /* 0x0000001f00087812 */ /* 0x008fc800078ec0ff */
[----:B------:R-:W-:Y:S01]  /*1f010*/  ISETP.NE.AND P0, PT, R8, 0x1f, PT ;  /* 0x0000001f0800780c */ /* 0x000fe20003f05270 */
[----:B------:R-:W-:-:S12]  /*1f020*/  BRA.DIV UR4, `(.L_x_1899) ;  /* 0x0000006e04407947 */ /* 0x000fd8000b800000 */
[----:B------:R-:W-:Y:S01]  /*1f030*/  IMAD.IADD R9, R27, 0x1, R8 ;  /* 0x000000011b097824 */ /* 0x000fe200078e0208 */
[----:B------:R-:W-:-:S04]  /*1f040*/  ULDC UR4, c[0x0][0xc3c] ;  /* 0x00030f0000047ab9 */ /* 0x000fc80000000800 */
[----:B------:R-:W-:-:S13]  /*1f050*/  ISETP.GE.OR P1, PT, R9, UR4, !P0 ;  /* 0x0000000409007c0c */ /* 0x000fda000c726670 */
[----:B0-----:R-:W0:Y:S08]  /*1f060*/  @!P1 LDC.64 R2, c[0x0][0xc80] ;  /* 0x00032000ff029b82 */ /* 0x001e300000000a00 */
[----:B------:R-:W3:Y:S01]  /*1f070*/  @!P1 LDC.64 R4, c[0x0][0xc78] ;  /* 0x00031e00ff049b82 */ /* 0x000ee20000000a00 */
[----:B0-----:R-:W-:-:S05]  /*1f080*/  @!P1 IMAD.WIDE R2, R9, 0x4, R2 ;  /* 0x0000000409029825 */ /* 0x001fca00078e0202 */
[----:B--2---:R3:W2:Y:S02]  /*1f090*/  @!P1 LDG.E R7, desc[UR42][R2.64] ;  /* 0x0000002a02079981 */ /* 0x0046a4000c1e1900 */
[----:B---3--:R-:W-:-:S05]  /*1f0a0*/  @!P1 IMAD.WIDE R2, R9, 0x4, R4 ;  /* 0x0000000409029825 */ /* 0x008fca00078e0204 */
        /* <DEDUP_REMOVED lines=13> */
[----:B-1----:R-:W-:-:S05]  /*1f180*/  IMAD R13, R5, R25, RZ ;  /* 0x00000019050d7224 */ /* 0x002fca00078e02ff */
        /* <DEDUP_REMOVED lines=16> */
.L_x_2126:
[----:B------:R-:W-:Y:S02]  /*1f290*/  ULDC UR4, c[0x0][0xc38] ;  /* 0x00030e0000047ab9 */ /* 0x000fe40000000800 */
[----:B------:R-:W-:-:S04]  /*1f2a0*/  IMAD.U32 R4, RZ, RZ, UR4 ;  /* 0x00000004ff047e24 */ /* 0x000fc8000f8e00ff */
[----:B-1----:R-:W-:-:S04]  /*1f2b0*/  IMAD R3, R14, R4, RZ ;  /* 0x000000040e037224 */ /* 0x002fc800078e02ff */
[----:B------:R-:W-:-:S05]  /*1f2c0*/  IMAD.IADD R6, R6, 0x1, R3 ;  /* 0x0000000106067824 */ /* 0x000fca00078e0203 */
[----:B------:R-:W-:-:S13]  /*1f2d0*/  ISETP.GT.AND P6, PT, R6, R0, PT ;  /* 0x000000000600720c */ /* 0x000fda0003fc4270 */
[----:B------:R-:W-:Y:S05]  /*1f2e0*/  @P6 BRA `(.L_x_1900) ;  /* 0x0000000000a46947 */ /* 0x000fea0003800000 */
.L_x_1903:
        /* <DEDUP_REMOVED lines=35> */
.L_x_2134:
[----:B------:R-:W-:Y:S02]  /*1f520*/  ULDC UR4, c[0x0][0xc38] ;  /* 0x00030e0000047ab9 */ /* 0x000fe40000000800 */
[----:B------:R-:W-:-:S04]  /*1f530*/  IMAD.U32 R4, RZ, RZ, UR4 ;  /* 0x00000004ff047e24 */ /* 0x000fc8000f8e00ff */
[----:B-1----:R-:W-:-:S04]  /*1f540*/  IMAD R3, R14, R4, RZ ;  /* 0x000000040e037224 */ /* 0x002fc800078e02ff */
[----:B------:R-:W-:-:S05]  /*1f550*/  IMAD.IADD R6, R3, 0x1, R6 ;  /* 0x0000000103067824 */ /* 0x000fca00078e0206 */
[----:B------:R-:W-:-:S13]  /*1f560*/  ISETP.GT.AND P6, PT, R6, R0, PT ;  /* 0x000000000600720c */ /* 0x000fda0003fc4270 */
[----:B------:R-:W-:Y:S05]  /*1f570*/  @!P6 BRA `(.L_x_1903) ;  /* 0xfffffffc005ce947 */ /* 0x000fea000383ffff */
.L_x_1900:
        /* <DEDUP_REMOVED lines=10> */
.L_x_2139:
[----:B------:R-:W-:-:S13]  /*1f620*/  ISETP.NE.AND P0, PT, R3, RZ, PT ;  /* 0x000000ff0300720c */ /* 0x000fda0003f05270 */
[----:B------:R-:W-:Y:S05]  /*1f630*/  @!P0 BRA `(.L_x_1905) ;  /* 0x0000000000108947 */ /* 0x000fea0003800000 */
[----:B------:R-:W-:Y:S01]  /*1f640*/  UMOV UR4, 0xffffffff ;  /* 0xffffffff00047882 */ /* 0x000fe20000000000 */
[----:B------:R-:W-:Y:S02]  /*1f650*/  VIADD R12, R7, 0xffffffff ;  /* 0xffffffff070c7836 */ /* 0x000fe40000000000 */
[----:B------:R-:W-:Y:S05]  /*1f660*/  BRA.DIV UR4, `(.L_x_1906) ;  /* 0x0000007204007947 */ /* 0x000fea000b800000 */
[----:B------:R4:W0:Y:S02]  /*1f670*/  SHFL.IDX PT, R24, R2, R12, 0x1f ;  /* 0x00001f0c02187589 */ /* 0x00082400000e0000 */
.L_x_1905:
        /* <DEDUP_REMOVED lines=10> */
[----:B0-----:R-:W-:Y:S01]  /*1f720*/  VIADD R8, R7, 0xffffffe ;  /* 0x0ffffffe07087836 */ /* 0x001fe20000000000 */
[----:B------:R-:W-:-:S05]  /*1f730*/  IABS R7, R25 ;  /* 0x0000001900077213 */ /* 0x000fca0000000000 */
[----:B------:R0:W1:Y:S02]  /*1f740*/  F2I.FTZ.U32.TRUNC.NTZ R3, R8 ;  /* 0x0000000800037305 */ /* 0x000064000021f000 */
[----:B0-----:R-:W-:Y:S01]  /*1f750*/  IABS R8, R0 ;  /* 0x0000000000087213 */ /* 0x001fe20000000000 */
[----:B-1----:R-:W-:-:S04]  /*1f760*/  IMAD.MOV R9, RZ, RZ, -R3 ;  /* 0x000000ffff097224 */ /* 0x002fc800078e0a03 */
[----:B------:R-:W-:-:S04]  /*1f770*/  IMAD R9, R9, R4, RZ ;  /* 0x0000000409097224 */ /* 0x000fc800078e02ff */
[----:B------:R-:W-:Y:S02]  /*1f780*/  IMAD.HI.U32 R3, R3, R9, R2 ;  /* 0x0000000903037227 */ /* 0x000fe400078e0002 */
[----:B------:R-:W0:Y:S02]  /*1f790*/  MUFU.RCP R2, R10 ;  /* 0x0000000a00027308 */ /* 0x000e240000001000 */
[----:B------:R-:W-:Y:S02]  /*1f7a0*/  IMAD.MOV R9, RZ, RZ, -R7 ;  /* 0x000000ffff097224 */ /* 0x000fe400078e0a07 */
[----:B------:R-:W-:-:S04]  /*1f7b0*/  IMAD.HI.U32 R7, R3, R8, RZ ;  /* 0x0000000803077227 */ /* 0x000fc800078e00ff */
[----:B------:R-:W-:-:S05]  /*1f7c0*/  IMAD R9, R7, R9, R8 ;  /* 0x0000000907097224 */ /* 0x000fca00078e0208 */
[----:B------:R-:W-:Y:S01]  /*1f7d0*/  ISETP.GT.U32.AND P1, PT, R4, R9, PT ;  /* 0x000000090400720c */ /* 0x000fe20003f24070 */
[----:B0-----:R-:W-:Y:S02]  /*1f7e0*/  VIADD R8, R2, 0xffffffe ;  /* 0x0ffffffe02087836 */ /* 0x001fe40000000000 */
[----:B------:R-:W-:Y:S02]  /*1f7f0*/  IMAD.MOV.U32 R2, RZ, RZ, RZ ;  /* 0x000000ffff027224 */ /* 0x000fe400078e00ff */
[----:B------:R-:W0:Y:S08]  /*1f800*/  F2I.FTZ.U32.TRUNC.NTZ R3, R8 ;  /* 0x0000000800037305 */ /* 0x000e30000021f000 */
[----:B------:R-:W-:-:S02]  /*1f810*/  @!P1 IMAD.IADD R9, R9, 0x1, -R4 ;  /* 0x0000000109099824 */ /* 0x000fc400078e0a04 */
[----:B------:R-:W-:Y:S01]  /*1f820*/  @!P1 VIADD R7, R7, 0x1 ;  /* 0x0000000107079836 */ /* 0x000fe20000000000 */
[----:B------:R-:W-:Y:S02]  /*1f830*/  ISETP.NE.AND P1, PT, R25, RZ, PT ;  /* 0x000000ff1900720c */ /* 0x000fe40003f25270 */
[----:B------:R-:W-:Y:S02]  /*1f840*/  ISETP.GE.U32.AND P0, PT, R9, R4, PT ;  /* 0x000000040900720c */ /* 0x000fe40003f06070 */
[----:B------:R-:W-:Y:S01]  /*1f850*/  IABS R4, R5 ;  /* 0x0000000500047213 */ /* 0x000fe20000000000 */
[----:B0-----:R-:W-:-:S04]  /*1f860*/  IMAD.MOV R9, RZ, RZ, -R3 ;  /* 0x000000ffff097224 */ /* 0x001fc800078e0a03 */
[----:B------:R-:W-:Y:S02]  /*1f870*/  IMAD.MOV R4, RZ, RZ, -R4 ;  /* 0x000000ffff047224 */ /* 0x000fe400078e0a04 */
[----:B------:R-:W-:-:S04]  /*1f880*/  IMAD R9, R9, R6, RZ ;  /* 0x0000000609097224 */ /* 0x000fc800078e02ff */
[----:B------:R-:W-:Y:S01]  /*1f890*/  IMAD.HI.U32 R2, R3, R9, R2 ;  /* 0x0000000903027227 */ /* 0x000fe200078e0002 */
[----:B------:R-:W-:-:S03]  /*1f8a0*/  LOP3.LUT R3, R0, R25, RZ, 0x3c, !PT ;  /* 0x0000001900037212 */ /* 0x000fc600078e3cff */
[----:B------:R-:W-:Y:S01]  /*1f8b0*/  @P0 VIADD R7, R7, 0x1 ;  /* 0x0000000107070836 */ /* 0x000fe20000000000 */
[----:B------:R-:W-:-:S13]  /*1f8c0*/  ISETP.GE.AND P2, PT, R3, RZ, PT ;  /* 0x000000ff0300720c */ /* 0x000fda0003f46270 */
[----:B------:R-:W-:Y:S01]  /*1f8d0*/  @!P2 IMAD.MOV R7, RZ, RZ, -R7 ;  /* 0x000000ffff07a224 */ /* 0x000fe200078e0a07 */
[----:B------:R-:W-:-:S04]  /*1f8e0*/  @!P1 LOP3.LUT R7, RZ, R25, RZ, 0x33, !PT ;  /* 0x00000019ff079212 */ /* 0x000fc800078e33ff */
[----:B------:R-:W-:-:S05]  /*1f8f0*/  IABS R3, R7 ;  /* 0x0000000700037213 */ /* 0x000fca0000000000 */
        /* <DEDUP_REMOVED lines=14> */
[--C-:B------:R-:W-:Y:S02]  /*1f9e0*/  IMAD R5, R5, R4, R7.reuse ;  /* 0x0000000405057224 */ /* 0x100fe400078e0207 */
[----:B------:R-:W-:Y:S02]  /*1f9f0*/  IMAD.MOV R2, RZ, RZ, -R7 ;  /* 0x000000ffff027224 */ /* 0x000fe400078e0a07 */
[----:B------:R-:W-:Y:S02]  /*1fa00*/  IMAD R26, R5, 0x10000, R26 ;  /* 0x00010000051a7824 */ /* 0x000fe400078e021a */
[----:B------:R-:W-:Y:S01]  /*1fa10*/  IMAD R2, R25, R2, R0 ;  /* 0x0000000219027224 */ /* 0x000fe200078e0200 */
[----:B------:R-:W-:Y:S06]  /*1fa20*/  BRA `(.L_x_1908) ;  /* 0x0000000000f47947 */ /* 0x000fec0003800000 */
.L_x_1907:
[----:B----4-:R-:W0:Y:S02]  /*1fa30*/  LDC.64 R2, c[0x0][0xc90] ;  /* 0x00032400ff027b82 */ /* 0x010e240000000a00 */
[----:B0-----:R-:W-:-:S05]  /*1fa40*/  IMAD.WIDE R2, R27, 0x4, R2 ;  /* 0x000000041b027825 */ /* 0x001fca00078e0202 */
[----:B-1----:R0:W2:Y:S02]  /*1fa50*/  LDG.E R7, desc[UR42][R2.64] ;  /* 0x0000002a02077981 */ /* 0x0020a4000c1e1900 */
[----:B0-----:R-:W-:Y:S02]  /*1fa60*/  IMAD.MOV.U32 R2, RZ, RZ, RZ ;  /* 0x000000ffff027224 */ /* 0x001fe400078e00ff */
[----:B--2---:R-:W-:-:S05]  /*1fa70*/  IMAD R5, R25, R7, RZ ;  /* 0x0000000719057224 */ /* 0x004fca00078e02ff */
[-C--:B------:R-:W-:Y:S02]  /*1fa80*/  IABS R6, R5.reuse ;  /* 0x0000000500067213 */ /* 0x080fe40000000000 */
[----:B------:R-:W-:Y:S02]  /*1fa90*/  IABS R10, R5 ;  /* 0x00000005000a7213 */ /* 0x000fe40000000000 */
[----:B------:R-:W0:Y:S08]  /*1faa0*/  I2F.RP R8, R6 ;  /* 0x0000000600087306 */ /* 0x000e300000209400 */
[----:B0-----:R-:W0:Y:S02]  /*1fab0*/  MUFU.RCP R8, R8 ;  /* 0x0000000800087308 */ /* 0x001e240000001000 */
[----:B0-----:R-:W-:-:S02]  /*1fac0*/  VIADD R9, R8, 0xffffffe ;  /* 0x0ffffffe08097836 */ /* 0x001fc40000000000 */
[----:B------:R-:W-:-:S04]  /*1fad0*/  IMAD.MOV R8, RZ, RZ, -R10 ;  /* 0x000000ffff087224 */ /* 0x000fc800078e0a0a */
[----:B------:R-:W0:Y:S02]  /*1fae0*/  F2I.FTZ.U32.TRUNC.NTZ R3, R9 ;  /* 0x0000000900037305 */ /* 0x000e24000021f000 */
[----:B0-----:R-:W-:-:S04]  /*1faf0*/  IMAD.MOV R11, RZ, RZ, -R3 ;  /* 0x000000ffff0b7224 */ /* 0x001fc800078e0a03 */
[----:B------:R-:W-:-:S04]  /*1fb00*/  IMAD R11, R11, R6, RZ ;  /* 0x000000060b0b7224 */ /* 0x000fc800078e02ff */
[----:B------:R-:W-:Y:S01]  /*1fb10*/  IMAD.HI.U32 R3, R3, R11, R2 ;  /* 0x0000000b03037227 */ /* 0x000fe200078e0002 */
        /* <DEDUP_REMOVED lines=9> */
[----:B------:R-:W-:-:S13]  /*1fbb0*/  ISETP.GE.U32.AND P0, PT, R9, R6, PT ;  /* 0x000000060900720c */ /* 0x000fda0003f06070 */
[----:B------:R-:W-:-:S04]  /*1fbc0*/  @P0 VIADD R3, R3, 0x1 ;  /* 0x0000000103030836 */ /* 0x000fc80000000000 */
[----:B------:R-:W-:-:S04]  /*1fbd0*/  IMAD.MOV.U32 R2, RZ, RZ, R3 ;  /* 0x000000ffff027224 */ /* 0x000fc800078e0003 */
[----:B------:R-:W-:Y:S01]  /*1fbe0*/  @!P2 IMAD.MOV R2, RZ, RZ, -R2 ;  /* 0x000000ffff02a224 */ /* 0x000fe200078e0a02 */
[----:B------:R-:W-:-:S05]  /*1fbf0*/  @!P1 LOP3.LUT R2, RZ, R5, RZ, 0x33, !PT ;  /* 0x00000005ff029212 */ /* 0x000fca00078e33ff */
[----:B------:R-:W-:Y:S02]  /*1fc00*/  IMAD R6, R7, R2, RZ ;  /* 0x0000000207067224 */ /* 0x000fe400078e02ff */
[----:B------:R-:W-:Y:S02]  /*1fc10*/  IMAD.MOV R2, RZ, RZ, -R2 ;  /* 0x000000ffff027224 */ /* 0x000fe400078e0a02 */
[----:B------:R-:W-:Y:S02]  /*1fc20*/  IMAD.MOV R3, RZ, RZ, -R6 ;  /* 0x000000ffff037224 */ /* 0x000fe400078e0a06 */
[----:B------:R-:W-:Y:S02]  /*1fc30*/  IMAD R5, R5, R2, R0 ;  /* 0x0000000205057224 */ /* 0x000fe400078e0200 */
[----:B------:R-:W-:Y:S01]  /*1fc40*/  IMAD.MOV.U32 R2, RZ, RZ, RZ ;  /* 0x000000ffff027224 */ /* 0x000fe200078e00ff */
[----:B------:R-:W-:-:S04]  /*1fc50*/  VIADDMNMX R4, R3, R4, R7, PT ;  /* 0x0000000403047246 */ /* 0x000fc80003800107 */
[----:B------:R-:W-:-:S04]  /*1fc60*/  IABS R7, R4 ;  /* 0x0000000400077213 */ /* 0x000fc80000000000 */
        /* <DEDUP_REMOVED lines=17> */
[----:B------:R-:W-:Y:S02]  /*1fd80*/  LOP3.LUT R0, R5, R4, RZ, 0x3c, !PT ;  /* 0x0000000405007212 */ /* 0x000fe400078e3cff */
[----:B------:R-:W-:Y:S02]  /*1fd90*/  IADD3 R5, R6, 0x1000000, R5 ;  /* 0x0100000006057810 */ /* 0x000fe40007ffe005 */
[----:B------:R-:W-:-:S07]  /*1fda0*/  ISETP.GE.AND P2, PT, R0, RZ, PT ;  /* 0x000000ff0000720c */ /* 0x000fce0003f46270 */
[----:B------:R-:W-:-:S06]  /*1fdb0*/  @P0 VIADD R2, R2, 0x1 ;  /* 0x0000000102020836 */ /* 0x000fcc0000000000 */
[----:B------:R-:W-:Y:S01]  /*1fdc0*/  @!P2 IMAD.MOV R2, RZ, RZ, -R2 ;  /* 0x000000ffff02a224 */ /* 0x000fe200078e0a02 */
[----:B------:R-:W-:Y:S01]  /*1fdd0*/  @!P1 LOP3.LUT R2, RZ, R4, RZ, 0x33, !PT ;  /* 0x00000004ff029212 */ /* 0x000fe200078e33ff */
[----:B------:R-:W-:-:S04]  /*1fde0*/  IMAD.MOV R4, RZ, RZ, -R4 ;  /* 0x000000ffff047224 */ /* 0x000fc800078e0a04 */
[----:B------:R-:W-:-:S07]  /*1fdf0*/  IMAD R26, R2, R4, R5 ;  /* 0x00000004021a7224 */ /* 0x000fce00078e0205 */
.L_x_1908:
[----:B------:R-:W-:-:S05]  /*1fe00*/  LOP3.LUT R2, RZ, R2, RZ, 0x33, !PT ;  /* 0x00000002ff027212 */ /* 0x000fca00078e33ff */
[----:B------:R-:W-:Y:S01]  /*1fe10*/  IMAD.IADD R25, R25, 0x1, R2 ;  /* 0x0000000119197824 */ /* 0x000fe200078e0202 */
[----:B------:R-:W-:Y:S06]  /*1fe20*/  BRA `(.L_x_1909) ;  /* 0x00000000001c7947 */ /* 0x000fec0003800000 */
.L_x_1901:
[----:B------:R-:W-:Y:S01]  /*1fe30*/  UMOV UR4, URZ ;  /* 0x0000003f00047c82 */ /* 0x000fe20008000000 */
[----:B------:R-:W-:Y:S01]  /*1fe40*/  UMOV UR5, URZ ;  /* 0x0000003f00057c82 */ /* 0x000fe20008000000 */
[----:B------:R-:W-:Y:S01]  /*1fe50*/  ULDC UR6, c[0x0][0xc3c] ;  /* 0x00030f0000067ab9 */ /* 0x000fe20000000800 */
[----:B------:R-:W-:Y:S02]  /*1fe60*/  IMAD.MOV.U32 R24, RZ, RZ, R0 ;  /* 0x000000ffff187224 */ /* 0x000fe400078e0000 */
[----:B------:R-:W-:Y:S02]  /*1fe70*/  IMAD.U32 R25, RZ, RZ, UR4 ;  /* 0x00000004ff197e24 */ /* 0x000fe4000f8e00ff */
[----:B------:R-:W-:Y:S02]  /*1fe80*/  IMAD.U32 R26, RZ, RZ, UR5 ;  /* 0x00000005ff1a7e24 */ /* 0x000fe4000f8e00ff */
[----:B------:R-:W-:-:S07]  /*1fe90*/  IMAD.U32 R27, RZ, RZ, UR6 ;  /* 0x00000006ff1b7e24 */ /* 0x000fce000f8e00ff */
.L_x_1909:
        /* <DEDUP_REMOVED lines=10> */
.L_x_1898:
[----:B------:R-:W-:Y:S02]  /*1ff40*/  ULDC UR4, c[0x0][0xc3c] ;  /* 0x00030f0000047ab9 */ /* 0x000fe40000000800 */
[----:B----4-:R-:W-:-:S13]  /*1ff50*/  ISETP.GE.AND P0, PT, R27, UR4, PT ;  /* 0x000000041b007c0c */ /* 0x010fda000bf06270 */
[----:B------:R-:W-:Y:S05]  /*1ff60*/  @!P0 BRA `(.L_x_1910) ;  /* 0xffffff9400808947 */ /* 0x000fea000383ffff */
[----:B------:R-:W-:Y:S05]  /*1ff70*/  BSYNC B8 ;  /* 0x0000000000087941 */ /* 0x000fea0003800000 */
.L_x_1797:
[----:B0-----:R-:W4:Y:S01]  /*1ff80*/  LDL.LU R0, [R1+0x40] ;  /* 0x0000400001007983 */ /* 0x001f220000300800 */
[----:B------:R-:W-:Y:S01]  /*1ff90*/  BSSY B0, `(.L_x_1911) ;  /* 0x000000b000007945 */ /* 0x000fe20003800000 */
[----:B------:R-:W0:Y:S01]  /*1ffa0*/  S2R R5, SR_CgaCtaId ;  /* 0x0000000000057919 */ /* 0x000e220000008800 */
[----:B----4-:R-:W-:-:S05]  /*1ffb0*/  VIADD R0, R0, 0x1 ;  /* 0x0000000100007836 */ /* 0x010fca0000000000 */
        /* <DEDUP_REMOVED lines=8> */
.L_x_2142:
[----:B------:R-:W-:Y:S05]  /*20040*/  BSYNC B0 ;  /* 0x0000000000007941 */ /* 0x000fea0003800000 */
.L_x_1911:
[----:B------:R-:W-:-:S03]  /*20050*/  UMOV UR4, 0xffffffff ;  /* 0xffffffff00047882 */ /* 0x000fc60000000000 */
[----:B------:R-:W-:Y:S05]  /*20060*/  BRA.DIV UR4, `(.L_x_1913) ;  /* 0x0000006604bc7947 */ /* 0x000fea000b800000 */
[----:B0-----:R-:W0:Y:S02]  /*20070*/  S2R R0, SR_TID.X ;  /* 0x0000000000007919 */ /* 0x001e240000002100 */
[----:B0-----:R-:W-:-:S04]  /*20080*/  SHF.R.U32.HI R0, RZ, 0x5, R0 ;  /* 0x00000005ff007819 */ /* 0x001fc80000011600 */
[----:B------:R-:W-:-:S05]  /*20090*/  LOP3.LUT R0, R0, 0x3, RZ, 0xc0, !PT ;  /* 0x0000000300007812 */ /* 0x000fca00078ec0ff */
[----:B------:R0:W4:Y:S02]  /*200a0*/  SHFL.IDX PT, R14, R0, RZ, 0x1f ;  /* 0x00001fff000e7589 */ /* 0x00012400000e0000 */
.L_x_2145:
[----:B----4-:R-:W-:-:S13]  /*200b0*/  ISETP.NE.AND P0, PT, R14, RZ, PT ;  /* 0x000000ff0e00720c */ /* 0x010fda0003f05270 */
[----:B------:R-:W-:Y:S05]  /*200c0*/  @P0 BRA `(.L_x_1571) ;  /* 0x0000000000900947 */ /* 0x000fea0003800000 */
[----:B------:R-:W-:-:S03]  /*200d0*/  UMOV UR4, 0xffffffff ;  /* 0xffffffff00047882 */ /* 0x000fc60000000000 */
[----:B------:R-:W-:Y:S05]  /*200e0*/  BRA.DIV UR4, `(.L_x_1914) ;  /* 0x0000006604d07947 */ /* 0x000fea000b800000 */
[----:B------:R-:W-:-:S13]  /*200f0*/  ELECT P6, URZ, PT ;  /* 0x00000000003f782f */ /* 0x000fda00038c0000 */
.L_x_2148:
[----:B------:R-:W-:Y:S05]  /*20100*/  @!P6 BRA `(.L_x_1571) ;  /* 0x000000000080e947 */ /* 0x000fea0003800000 */
[----:B------:R-:W-:-:S06]  /*20110*/  ULOP3.LUT UR4, UR37, 0x2, URZ, 0xfc, !UPT ;  /* 0x0000000225047892 */ /* 0x000fcc000f8efc3f */
[----:B0-----:R-:W-:-:S05]  /*20120*/  IMAD.U32 R0, RZ, RZ, UR4 ;  /* 0x00000004ff007e24 */ /* 0x001fca000f8e00ff */
[----:B------:R-:W-:-:S13]  /*20130*/  ISETP.NE.AND P0, PT, R0, 0x3, PT ;  /* 0x000000030000780c */ /* 0x000fda0003f05270 */
[----:B------:R-:W-:Y:S05]  /*20140*/  @!P0 BRA `(.L_x_1915) ;  /* 0x0000000000048947 */ /* 0x000fea0003800000 */
[----:B------:R-:W-:Y:S01]  /*20150*/  BPT.TRAP 0x1 ;  /* 0x000000040000795c */ /* 0x000fe20000300000 */
.L_x_1915:
[----:B------:R-:W4:Y:S01]  /*20160*/  LDL R0, [R1] ;  /* 0x0000000001007983 */ /* 0x000f220000100800 */
[C---:B------:R-:W-:Y:S02]  /*20170*/  IMAD R3, R28.reuse, 0x8, R5 ;  /* 0x000000081c037824 */ /* 0x040fe400078e0205 */
[----:B------:R-:W-:-:S05]  /*20180*/  VIADD R28, R28, 0x1 ;  /* 0x000000011c1c7836 */ /* 0x000fca0000000000 */
[----:B------:R-:W-:Y:S02]  /*20190*/  ISETP.NE.AND P2, PT, R28, 0x2, PT ;  /* 0x000000021c00780c */ /* 0x000fe40003f45270 */
[----:B----4-:R-:W-:Y:S02]  /*201a0*/  SHF.L.U32 R2, R0, 0x1f, RZ ;  /* 0x0000001f00027819 */ /* 0x010fe400000006ff */
[----:B------:R-:W-:Y:S02]  /*201b0*/  SEL R0, RZ, 0x1, P2 ;  /* 0x00000001ff007807 */ /* 0x000fe40001000000 */
[----:B------:R-:W0:Y:S02]  /*201c0*/  SYNCS.PHASECHK.TRANS64.TRYWAIT P1, [R3+URZ+0x16840], R2 ;  /* 0x01684002030075a7 */ /* 0x000e24000802017f */
[----:B0-----:R-:W-:Y:S05]  /*201d0*/  @!P1 BRA `(.L_x_1916) ;  /* 0x0000006400b49947 */ /* 0x001fea0003800000 */
.L_x_2149:
[----:B------:R-:W4:Y:S01]  /*201e0*/  LDL.LU R4, [R1] ;  /* 0x0000000001047983 */ /* 0x000f220000300800 */
[----:B------:R-:W-:Y:S02]  /*201f0*/  SEL R28, R28, RZ, P2 ;  /* 0x000000ff1c1c7207 */ /* 0x000fe40001000000 */
[----:B----4-:R-:W-:Y:S01]  /*20200*/  LOP3.LUT R0, R4, R0, RZ, 0x3c, !PT ;  /* 0x0000000004007212 */ /* 0x010fe200078e3cff */
[----:B------:R-:W-:Y:S06]  /*20210*/  @!P0 BRA `(.L_x_1917) ;  /* 0x0000000000048947 */ /* 0x000fec0003800000 */
[----:B------:R-:W-:Y:S01]  /*20220*/  BPT.TRAP 0x1 ;  /* 0x000000040000795c */ /* 0x000fe20000300000 */
.L_x_1917:
[----:B------:R-:W-:Y:S01]  /*20230*/  IMAD R5, R28, 0x8, R5 ;  /* 0x000000081c057824 */ /* 0x000fe200078e0205 */
[----:B------:R-:W-:-:S04]  /*20240*/  SHF.L.U32 R0, R0, 0x1f, RZ ;  /* 0x0000001f00007819 */ /* 0x000fc800000006ff */
[----:B------:R-:W4:Y:S02]  /*20250*/  SYNCS.PHASECHK.TRANS64.TRYWAIT P1, [R5+URZ+0x16840], R0 ;  /* 0x01684000050075a7 */ /* 0x000f24000802017f */
[----:B----4-:R-:W-:Y:S05]  /*20260*/  @!P1 BRA `(.L_x_1918) ;  /* 0x0000006400a49947 */ /* 0x010fea0003800000 */
.L_x_2150:
[----:B------:R-:W-:Y:S05]  /*20270*/  @!P0 BRA `(.L_x_1919) ;  /* 0x0000000000048947 */ /* 0x000fea0003800000 */
[----:B------:R-:W-:Y:S01]  /*20280*/  BPT.TRAP 0x1 ;  /* 0x000000040000795c */ /* 0x000fe20000300000 */
.L_x_1919:
[----:B------:R-:W0:Y:S02]  /*20290*/  SYNCS.PHASECHK.TRANS64.TRYWAIT P1, [R3+URZ+0x16860], R2 ;  /* 0x01686002030075a7 */ /* 0x000e24000802017f */
[----:B0-----:R-:W-:Y:S05]  /*202a0*/  @!P1 BRA `(.L_x_1920) ;  /* 0x0000006400a89947 */ /* 0x001fea0003800000 */
.L_x_2151:
[----:B------:R-:W-:Y:S05]  /*202b0*/  @!P0 BRA `(.L_x_1921) ;  /* 0x0000000000048947 */ /* 0x000fea0003800000 */
[----:B------:R-:W-:Y:S01]  /*202c0*/  BPT.TRAP 0x1 ;  /* 0x000000040000795c */ /* 0x000fe20000300000 */
.L_x_1921:
[----:B------:R0:W0:Y:S02]  /*202d0*/  SYNCS.PHASECHK.TRANS64.TRYWAIT P0, [R5+URZ+0x16860], R0 ;  /* 0x01686000050075a7 */ /* 0x000024000800017f */
[----:B0-----:R-:W-:Y:S05]  /*202e0*/  @!P0 NANOSLEEP.SYNCS 0x989680 ;  /* 0x009896800000895d */ /* 0x001fea0003900000 */
[----:B------:R-:W0:Y:S02]  /*202f0*/  @!P0 SYNCS.PHASECHK.TRANS64 P0, [R5+URZ+0x16860], R0 ;  /* 0x01686000050085a7 */ /* 0x000e24000800007f */
[----:B0-----:R-:W-:Y:S05]  /*20300*/  @!P0 BRA `(.L_x_1921) ;  /* 0xfffffffc00f08947 */ /* 0x001fea000383ffff */
.L_x_1571:
[----:B------:R-:W-:Y:S05]  /*20310*/  BSYNC B9 ;  /* 0x0000000000097941 */ /* 0x000fea0003800000 */
.L_x_1568:
[----:B------:R-:W-:Y:S05]  /*20320*/  EXIT ;  /* 0x000000000000794d */ /* 0x000fea0003800000 */
.L_x_1599:
[----:B0-----:R0:W1:Y:S02]  /*20330*/  SYNCS.PHASECHK.TRANS64.TRYWAIT P6, [R69+URZ+0x16890], R77 ;  /* 0x0168904d450075a7 */ /* 0x00106400080c017f */
[----:B-1----:R-:W-:Y:S05]  /*20340*/  @!P6 NANOSLEEP.SYNCS 0x989680 ;  /* 0x009896800000e95d */ /* 0x002fea0003900000 */
[----:B------:R-:W1:Y:S02]  /*20350*/  @!P6 SYNCS.PHASECHK.TRANS64 P6, [R69+URZ+0x16890], R77 ;  /* 0x0168904d4500e5a7 */ /* 0x000e6400080c007f */
[----:B-1----:R-:W-:Y:S05]  /*20360*/  @!P6 BRA `(.L_x_1599) ;  /* 0xfffffffc00f0e947 */ /* 0x002fea000383ffff */
[----:B------:R-:W-:Y:S05]  /*20370*/  BRA `(.L_x_1922) ;  /* 0xfffffe2c007c7947 */ /* 0x000fea000383ffff */
.L_x_1600:
        /* <DEDUP_REMOVED lines=8> */
.L_x_1924:
[----:B------:R-:W-:Y:S05]  /*20400*/  BSYNC B1 ;  /* 0x0000000000017941 */ /* 0x000fea0003800000 */
.L_x_1923:
        /* <DEDUP_REMOVED lines=8> */
.L_x_1925:
[----:B------:R-:W-:Y:S05]  /*20490*/  BRA `(.L_x_1926) ;  /* 0xfffffe2c00487947 */ /* 0x000fea000383ffff */
.L_x_1609:
[----:B------:R-:W-:Y:S01]  /*204a0*/  BSSY B1, `(.L_x_1927) ;  /* 0x0000008000017945 */ /* 0x000fe20003800000 */
[----:B--2-4-:R-:W-:Y:S02]  /*204b0*/  IMAD.MOV.U32 R13, RZ, RZ, R83 ;  /* 0x000000ffff0d7224 */ /* 0x014fe400078e0053 */
[----:B------:R-:W-:Y:S02]  /*204c0*/  IMAD.MOV.U32 R12, RZ, RZ, 0x1 ;  /* 0x00000001ff0c7424 */ /* 0x000fe400078e00ff */
[----:B------:R-:W-:Y:S02]  /*204d0*/  IMAD.MOV.U32 R11, RZ, RZ, 0x1c1f ;  /* 0x00001c1fff0b7424 */ /* 0x000fe400078e00ff */
[----:B------:R-:W-:-:S07]  /*204e0*/  IMAD.MOV.U32 R15, RZ, RZ, -0x1 ;  /* 0xffffffffff0f7424 */ /* 0x000fce00078e00ff */
[----:B01-3--:R-:W-:Y:S05]  /*204f0*/  WARPSYNC.COLLECTIVE R15, `(.L_x_1928) ;  /* 0x000000000f087348 */ /* 0x00bfea0003c00000 */
[----:B---3--:R2:W3:Y:S02]  /*20500*/  SHFL.IDX P6, R14, R13, R12, R11 ;  /* 0x0000000c0d0e7389 */ /* 0x0084e400000c000b */
[----:B0123--:R-:W-:Y:S01]  /*20510*/  ENDCOLLECTIVE ;  /* 0x000000000000791b */ /* 0x00ffe20003800000 */
.L_x_1928:
[----:B------:R-:W-:Y:S05]  /*20520*/  BSYNC B1 ;  /* 0x0000000000017941 */ /* 0x000fea0003800000 */
.L_x_1927:
        /* <DEDUP_REMOVED lines=8> */
.L_x_1929:
[----:B------:R-:W-:Y:S05]  /*205b0*/  BRA `(.L_x_1930) ;  /* 0xfffffe3000e07947 */ /* 0x000fea000383ffff */
.L_x_1621:
[----:B-1----:R1:W2:Y:S02]  /*205c0*/  SYNCS.PHASECHK.TRANS64.TRYWAIT P4, [R69+URZ+0x16890], R77 ;  /* 0x0168904d450075a7 */ /* 0x0022a4000808017f */
[----:B--2---:R-:W-:Y:S05]  /*205d0*/  @!P4 NANOSLEEP.SYNCS 0x989680 ;  /* 0x009896800000c95d */ /* 0x004fea0003900000 */
[----:B------:R-:W2:Y:S02]  /*205e0*/  @!P4 SYNCS.PHASECHK.TRANS64 P4, [R69+URZ+0x16890], R77 ;  /* 0x0168904d4500c5a7 */ /* 0x000ea4000808007f */
[----:B--2---:R-:W-:Y:S05]  /*205f0*/  @!P4 BRA `(.L_x_1621) ;  /* 0xfffffffc00f0c947 */ /* 0x004fea000383ffff */
[----:B------:R-:W-:Y:S05]  /*20600*/  BRA `(.L_x_1931) ;  /* 0xfffffe4000347947 */ /* 0x000fea000383ffff */
.L_x_1622:
[----:B------:R-:W-:Y:S01]  /*20610*/  BSSY B1, `(.L_x_1932) ;  /* 0x0000008000017945 */ /* 0x000fe20003800000 */
[----:B0-----:R-:W-:Y:S02]  /*20620*/  IMAD.MOV.U32 R13, RZ, RZ, R83 ;  /* 0x000000ffff0d7224 */ /* 0x001fe400078e0053 */
[----:B------:R-:W-:Y:S02]  /*20630*/  IMAD.MOV.U32 R12, RZ, RZ, RZ ;  /* 0x000000ffff0c7224 */ /* 0x000fe400078e00ff */
[----:B------:R-:W-:Y:S02]  /*20640*/  IMAD.MOV.U32 R11, RZ, RZ, 0x1c1f ;  /* 0x00001c1fff0b7424 */ /* 0x000fe400078e00ff */
[----:B------:R-:W-:-:S07]  /*20650*/  IMAD.MOV.U32 R15, RZ, RZ, -0x1 ;  /* 0xffffffffff0f7424 */ /* 0x000fce00078e00ff */
[----:B-1----:R-:W-:Y:S05]  /*20660*/  WARPSYNC.COLLECTIVE R15, `(.L_x_1933) ;  /* 0x000000000f087348 */ /* 0x002fea0003c00000 */
[----:B------:R0:W2:Y:S02]  /*20670*/  SHFL.IDX P6, R14, R13, R12, R11 ;  /* 0x0000000c0d0e7389 */ /* 0x0000a400000c000b */
[----:B012---:R-:W-:Y:S01]  /*20680*/  ENDCOLLECTIVE ;  /* 0x000000000000791b */ /* 0x007fe20003800000 */
.L_x_1933:
[----:B------:R-:W-:Y:S05]  /*20690*/  BSYNC B1 ;  /* 0x0000000000017941 */ /* 0x000fea0003800000 */
.L_x_1932:
        /* <DEDUP_REMOVED lines=8> */
.L_x_1934:
[----:B------:R-:W-:Y:S01]  /*20720*/  IMAD.MOV.U32 R80, RZ, RZ, R14 ;  /* 0x000000ffff507224 */ /* 0x000fe200078e000e */
[----:B------:R-:W-:Y:S06]  /*20730*/  BRA `(.L_x_1935) ;  /* 0xfffffe4000007947 */ /* 0x000fec000383ffff */
.L_x_1627:
[----:B------:R-:W-:Y:S01]  /*20740*/  BSSY B1, `(.L_x_1936) ;  /* 0x0000008000017945 */ /* 0x000fe20003800000 */
[----:B0-----:R-:W-:Y:S02]  /*20750*/  IMAD.MOV.U32 R13, RZ, RZ, R83 ;  /* 0x000000ffff0d7224 */ /* 0x001fe400078e0053 */
[----:B------:R-:W-:Y:S02]  /*20760*/  IMAD.MOV.U32 R12, RZ, RZ, 0x1 ;  /* 0x00000001ff0c7424 */ /* 0x000fe400078e00ff */
[----:B------:R-:W-:Y:S02]  /*20770*/  IMAD.MOV.U32 R11, RZ, RZ, 0x1c1f ;  /* 0x00001c1fff0b7424 */ /* 0x000fe400078e00ff */
[----:B------:R-:W-:-:S07]  /*20780*/  IMAD.MOV.U32 R15, RZ, RZ, -0x1 ;  /* 0xffffffffff0f7424 */ /* 0x000fce00078e00ff */
[----:B-1234-:R-:W-:Y:S05]  /*20790*/  WARPSYNC.COLLECTIVE R15, `(.L_x_1937) ;  /* 0x000000000f087348 */ /* 0x01efea0003c00000 */
[----:B------:R0:W0:Y:S02]  /*207a0*/  SHFL.IDX P6, R14, R13, R12, R11 ;  /* 0x0000000c0d0e7389 */ /* 0x00002400000c000b */
[----:B01234-:R-:W-:Y:S01]  /*207b0*/  ENDCOLLECTIVE ;  /* 0x000000000000791b */ /* 0x01ffe20003800000 */
.L_x_1937:
[----:B------:R-:W-:Y:S05]  /*207c0*/  BSYNC B1 ;  /* 0x0000000000017941 */ /* 0x000fea0003800000 */
.L_x_1936:
        /* <DEDUP_REMOVED lines=8> */
.L_x_1938:
[----:B------:R-:W-:Y:S01]  /*20850*/  IMAD.MOV.U32 R82, RZ, RZ, R14 ;  /* 0x000000ffff527224 */ /* 0x000fe200078e000e */
[----:B------:R-:W-:Y:S06]  /*20860*/  BRA `(.L_x_1939) ;  /* 0xfffffe4400c07947 */ /* 0x000fec000383ffff */
.L_x_1632:
[----:B0-----:R0:W1:Y:S02]  /*20870*/  SYNCS.PHASECHK.TRANS64.TRYWAIT P3, [R69+URZ+0x16890], R77 ;  /* 0x0168904d450075a7 */ /* 0x001064000806017f */
[----:B-1----:R-:W-:Y:S05]  /*20880*/  @!P3 NANOSLEEP.SYNCS 0x989680 ;  /* 0x009896800000b95d */ /* 0x002fea0003900000 */
[----:B------:R-:W1:Y:S02]  /*20890*/  @!P3 SYNCS.PHASECHK.TRANS64 P3, [R69+URZ+0x16890], R77 ;  /* 0x0168904d4500b5a7 */ /* 0x000e64000806007f */
[----:B-1----:R-:W-:Y:S05]  /*208a0*/  @!P3 BRA `(.L_x_1632) ;  /* 0xfffffffc00f0b947 */ /* 0x002fea000383ffff */
[----:B------:R-:W-:Y:S05]  /*208b0*/  BRA `(.L_x_1940) ;  /* 0xfffffe4c00d87947 */ /* 0x000fea000383ffff */
.L_x_1633:
        /* <DEDUP_REMOVED lines=8> */
.L_x_1942:
[----:B------:R-:W-:Y:S05]  /*20940*/  BSYNC B1 ;  /* 0x0000000000017941 */ /* 0x000fea0003800000 */
.L_x_1941:
        /* <DEDUP_REMOVED lines=8> */
.L_x_1943:
[----:B------:R-:W-:Y:S01]  /*209d0*/  IMAD.MOV.U32 R9, RZ, RZ, R14 ;  /* 0x000000ffff097224 */ /* 0x000fe200078e000e */
[----:B------:R-:W-:Y:S06]  /*209e0*/  BRA `(.L_x_1944) ;  /* 0xfffffe5000087947 */ /* 0x000fec000383ffff */
.L_x_1636:
        /* <DEDUP_REMOVED lines=8> */
.L_x_1946:
[----:B------:R-:W-:Y:S05]  /*20a70*/  BSYNC B1 ;  /* 0x0000000000017941 */ /* 0x000fea0003800000 */
.L_x_1945:
        /* <DEDUP_REMOVED lines=8> */
.L_x_1947:
[----:B------:R-:W-:Y:S01]  /*20b00*/  IMAD.MOV.U32 R9, RZ, RZ, R14 ;  /* 0x000000ffff097224 */ /* 0x000fe200078e000e */
[----:B------:R-:W-:Y:S06]  /*20b10*/  BRA `(.L_x_1948) ;  /* 0xfffffe5000087947 */ /* 0x000fec000383ffff */
.L_x_1640:
[----:B0-----:R0:W3:Y:S02]  /*20b20*/  SYNCS.PHASECHK.TRANS64.TRYWAIT P4, [R69+URZ+0x168b0], R77 ;  /* 0x0168b04d450075a7 */ /* 0x0010e4000808017f */
[----:B---3--:R-:W-:Y:S05]  /*20b30*/  @!P4 NANOSLEEP.SYNCS 0x989680 ;  /* 0x009896800000c95d */ /* 0x008fea0003900000 */
[----:B------:R-:W3:Y:S02]  /*20b40*/  @!P4 SYNCS.PHASECHK.TRANS64 P4, [R69+URZ+0x168b0], R77 ;  /* 0x0168b04d4500c5a7 */ /* 0x000ee4000808007f */
[----:B---3--:R-:W-:Y:S05]  /*20b50*/  @!P4 BRA `(.L_x_1640) ;  /* 0xfffffffc00f0c947 */ /* 0x008fea000383ffff */
[----:B------:R-:W-:Y:S05]  /*20b60*/  BRA `(.L_x_1949) ;  /* 0xfffffe5000847947 */ /* 0x000fea000383ffff */
.L_x_1658:
[----:B------:R-:W0:Y:S01]  /*20b70*/  S2R R0, SR_TID.X ;  /* 0x0000000000007919 */ /* 0x000e220000002100 */
[----:B------:R-:W-:Y:S01]  /*20b80*/  BSSY B0, `(.L_x_1950) ;  /* 0x000000c000007945 */ /* 0x000fe20003800000 */
[----:B------:R-:W-:Y:S02]  /*20b90*/  IMAD.MOV.U32 R12, RZ, RZ, RZ ;  /* 0x000000ffff0c7224 */ /* 0x000fe400078e00ff */
[----:B------:R-:W-:Y:S02]  /*20ba0*/  IMAD.MOV.U32 R11, RZ, RZ, 0x1f ;  /* 0x0000001fff0b7424 */ /* 0x000fe400078e00ff */
[----:B------:R-:W-:Y:S02]  /*20bb0*/  IMAD.MOV.U32 R15, RZ, RZ, -0x1 ;  /* 0xffffffffff0f7424 */ /* 0x000fe400078e00ff */
[----:B0-----:R-:W-:-:S05]  /*20bc0*/  VIADD R3, R0, 0xffffff80 ;  /* 0xffffff8000037836 */ /* 0x001fca0000000000 */
[----:B------:R-:W-:-:S04]  /*20bd0*/  SHF.R.S32.HI R0, RZ, 0x1f, R3 ;  /* 0x0000001fff007819 */ /* 0x000fc80000011403 */
[----:B------:R-:W-:-:S04]  /*20be0*/  LEA.HI R0, R0, R3, RZ, 0x7 ;  /* 0x0000000300007211 */ /* 0x000fc800078f38ff */
[----:B------:R-:W-:-:S05]  /*20bf0*/  SHF.R.S32.HI R0, RZ, 0x7, R0 ;  /* 0x00000007ff007819 */ /* 0x000fca0000011400 */
[----:B------:R-:W-:-:S07]  /*20c00*/  IMAD.MOV.U32 R13, RZ, RZ, R0 ;  /* 0x000000ffff0d7224 */ /* 0x000fce00078e0000 */
[----:B-----5:R-:W-:Y:S05]  /*20c10*/  WARPSYNC.COLLECTIVE R15, `(.L_x_1951) ;  /* 0x000000000f087348 */ /* 0x020fea0003c00000 */
[----:B------:R0:W1:Y:S02]  /*20c20*/  SHFL.IDX P6, R14, R13, R12, R11 ;  /* 0x0000000c0d0e7389 */ /* 0x00006400000c000b */
[----:B01---5:R-:W-:Y:S01]  /*20c30*/  ENDCOLLECTIVE ;  /* 0x000000000000791b */ /* 0x023fe20003800000 */
.L_x_1951:
[----:B------:R-:W-:Y:S05]  /*20c40*/  BSYNC B0 ;  /* 0x0000000000007941 */ /* 0x000fea0003800000 */
.L_x_1950:
[----:B------:R0:W-:Y:S01]  /*20c50*/  STL [R1+0x2c], R14 ;  /* 0x00002c0e01007387 */ /* 0x0001e20000100800 */
[----:B------:R-:W-:Y:S05]  /*20c60*/  BRA `(.L_x_1952) ;  /* 0xfffffe5c00bc7947 */ /* 0x000fea000383ffff */
.L_x_1670:
[----:B------:R-:W-:Y:S01]  /*20c70*/  BSSY B1, `(.L_x_1953) ;  /* 0x0000008000017945 */ /* 0x000fe20003800000 */
[----:B------:R-:W-:Y:S02]  /*20c80*/  IMAD.MOV.U32 R13, RZ, RZ, R6 ;  /* 0x000000ffff0d7224 */ /* 0x000fe400078e0006 */
[----:B------:R-:W-:Y:S02]  /*20c90*/  IMAD.MOV.U32 R12, RZ, RZ, RZ ;  /* 0x000000ffff0c7224 */ /* 0x000fe400078e00ff */
[----:B------:R-:W-:Y:S02]  /*20ca0*/  IMAD.MOV.U32 R11, RZ, RZ, 0x1c1f ;  /* 0x00001c1fff0b7424 */ /* 0x000fe400078e00ff */
[----:B------:R-:W-:-:S07]  /*20cb0*/  IMAD.MOV.U32 R15, RZ, RZ, -0x1 ;  /* 0xffffffffff0f7424 */ /* 0x000fce00078e00ff */
[----:B0-----:R-:W-:Y:S05]  /*20cc0*/  WARPSYNC.COLLECTIVE R15, `(.L_x_1954) ;  /* 0x000000000f087348 */ /* 0x001fea0003c00000 */
[----:B0-----:R0:W1:Y:S02]  /*20cd0*/  SHFL.IDX P6, R14, R13, R12, R11 ;  /* 0x0000000c0d0e7389 */ /* 0x00106400000c000b */
[----:B01----:R-:W-:Y:S01]  /*20ce0*/  ENDCOLLECTIVE ;  /* 0x000000000000791b */ /* 0x003fe20003800000 */
.L_x_1954:
[----:B------:R-:W-:Y:S05]  /*20cf0*/  BSYNC B1 ;  /* 0x0000000000017941 */ /* 0x000fea0003800000 */
.L_x_1953:
        /* <DEDUP_REMOVED lines=8> */
.L_x_1955:
[----:B------:R-:W-:Y:S02]  /*20d80*/  IMAD.MOV.U32 R13, RZ, RZ, R8 ;  /* 0x000000ffff0d7224 */ /* 0x000fe400078e0008 */
[----:B------:R-:W-:-:S07]  /*20d90*/  IMAD.MOV.U32 R0, RZ, RZ, R14 ;  /* 0x000000ffff007224 */ /* 0x000fce00078e000e */
[----:B------:R-:W-:Y:S05]  /*20da0*/  WARPSYNC.COLLECTIVE R15, `(.L_x_1956) ;  /* 0x000000000f087348 */ /* 0x000fea0003c00000 */
[----:B------:R0:W1:Y:S02]  /*20db0*/  SHFL.IDX P6, R14, R13, R12, R11 ;  /* 0x0000000c0d0e7389 */ /* 0x00006400000c000b */
[----:B01----:R-:W-:Y:S01]  /*20dc0*/  ENDCOLLECTIVE ;  /* 0x000000000000791b */ /* 0x003fe20003800000 */
.L_x_1956:
[----:B------:R-:W-:Y:S02]  /*20dd0*/  IMAD.MOV.U32 R13, RZ, RZ, R7 ;  /* 0x000000ffff0d7224 */ /* 0x000fe400078e0007 */
[----:B------:R-:W-:-:S07]  /*20de0*/  IMAD.MOV.U32 R5, RZ, RZ, R14 ;  /* 0x000000ffff057224 */ /* 0x000fce00078e000e */
[----:B------:R-:W-:Y:S05]  /*20df0*/  WARPSYNC.COLLECTIVE R15, `(.L_x_1957) ;  /* 0x000000000f087348 */ /* 0x000fea0003c00000 */
[----:B------:R0:W1:Y:S02]  /*20e00*/  SHFL.IDX P6, R14, R13, R12, R11 ;  /* 0x0000000c0d0e7389 */ /* 0x00006400000c000b */
[----:B01----:R-:W-:Y:S01]  /*20e10*/  ENDCOLLECTIVE ;  /* 0x000000000000791b */ /* 0x003fe20003800000 */
.L_x_1957:
[----:B------:R-:W-:Y:S05]  /*20e20*/  BRA `(.L_x_1958) ;  /* 0xfffffe6400587947 */ /* 0x000fea000383ffff */
.L_x_1673:
[----:B------:R-:W-:Y:S01]  /*20e30*/  BSSY B1, `(.L_x_1959) ;  /* 0x0000008000017945 */ /* 0x000fe20003800000 */
[----:B------:R-:W-:Y:S02]  /*20e40*/  IMAD.MOV.U32 R13, RZ, RZ, R6 ;  /* 0x000000ffff0d7224 */ /* 0x000fe400078e0006 */
[----:B------:R-:W-:Y:S02]  /*20e50*/  IMAD.MOV.U32 R12, RZ, RZ, 0x1 ;  /* 0x00000001ff0c7424 */ /* 0x000fe400078e00ff */
[----:B------:R-:W-:Y:S02]  /*20e60*/  IMAD.MOV.U32 R11, RZ, RZ, 0x1c1f ;  /* 0x00001c1fff0b7424 */ /* 0x000fe400078e00ff */
[----:B------:R-:W-:-:S07]  /*20e70*/  IMAD.MOV.U32 R15, RZ, RZ, -0x1 ;  /* 0xffffffffff0f7424 */ /* 0x000fce00078e00ff */
[----:B-1----:R-:W-:Y:S05]  /*20e80*/  WARPSYNC.COLLECTIVE R15, `(.L_x_1960) ;  /* 0x000000000f087348 */ /* 0x002fea0003c00000 */
[----:B------:R0:W2:Y:S02]  /*20e90*/  SHFL.IDX P6, R14, R13, R12, R11 ;  /* 0x0000000c0d0e7389 */ /* 0x0000a400000c000b */
[----:B012---:R-:W-:Y:S01]  /*20ea0*/  ENDCOLLECTIVE ;  /* 0x000000000000791b */ /* 0x007fe20003800000 */
.L_x_1960:
[----:B------:R-:W-:Y:S05]  /*20eb0*/  BSYNC B1 ;  /* 0x0000000000017941 */ /* 0x000fea0003800000 */
.L_x_1959:
        /* <DEDUP_REMOVED lines=8> */
.L_x_1961:
[----:B------:R-:W-:Y:S02]  /*20f40*/  IMAD.MOV.U32 R13, RZ, RZ, R8 ;  /* 0x000000ffff0d7224 */ /* 0x000fe400078e0008 */
[----:B------:R-:W-:-:S07]  /*20f50*/  IMAD.MOV.U32 R0, RZ, RZ, R14 ;  /* 0x000000ffff007224 */ /* 0x000fce00078e000e */
[----:B------:R-:W-:Y:S05]  /*20f60*/  WARPSYNC.COLLECTIVE R15, `(.L_x_1962) ;  /* 0x000000000f087348 */ /* 0x000fea0003c00000 */
[----:B------:R0:W1:Y:S02]  /*20f70*/  SHFL.IDX P6, R14, R13, R12, R11 ;  /* 0x0000000c0d0e7389 */ /* 0x00006400000c000b */
[----:B01----:R-:W-:Y:S01]  /*20f80*/  ENDCOLLECTIVE ;  /* 0x000000000000791b */ /* 0x003fe20003800000 */
.L_x_1962:
[----:B------:R-:W-:Y:S02]  /*20f90*/  IMAD.MOV.U32 R13, RZ, RZ, R7 ;  /* 0x000000ffff0d7224 */ /* 0x000fe400078e0007 */
[----:B------:R-:W-:-:S07]  /*20fa0*/  IMAD.MOV.U32 R5, RZ, RZ, R14 ;  /* 0x000000ffff057224 */ /* 0x000fce00078e000e */
[----:B------:R-:W-:Y:S05]  /*20fb0*/  WARPSYNC.COLLECTIVE R15, `(.L_x_1963) ;  /* 0x000000000f087348 */ /* 0x000fea0003c00000 */
[----:B------:R0:W1:Y:S02]  /*20fc0*/  SHFL.IDX P6, R14, R13, R12, R11 ;  /* 0x0000000c0d0e7389 */ /* 0x00006400000c000b */
[----:B01----:R-:W-:Y:S01]  /*20fd0*/  ENDCOLLECTIVE ;  /* 0x000000000000791b */ /* 0x003fe20003800000 */
.L_x_1963:
[----:B------:R-:W-:Y:S05]  /*20fe0*/  BRA `(.L_x_1964) ;  /* 0xfffffe6400c07947 */ /* 0x000fea000383ffff */
.L_x_1677:
[----:B0-----:R0:W1:Y:S02]  /*20ff0*/  SYNCS.PHASECHK.TRANS64.TRYWAIT P0, [R2+URZ+0x16800], R5 ;  /* 0x01680005020075a7 */ /* 0x001064000800017f */
[----:B-1----:R-:W-:Y:S05]  /*21000*/  @!P0 NANOSLEEP.SYNCS 0x989680 ;  /* 0x009896800000895d */ /* 0x002fea0003900000 */
[----:B------:R-:W1:Y:S02]  /*21010*/  @!P0 SYNCS.PHASECHK.TRANS64 P0, [R2+URZ+0x16800], R5 ;  /* 0x01680005020085a7 */ /* 0x000e64000800007f */
[----:B-1----:R-:W-:Y:S05]  /*21020*/  @!P0 BRA `(.L_x_1677) ;  /* 0xfffffffc00f08947 */ /* 0x002fea000383ffff */
[----:B------:R-:W-:Y:S05]  /*21030*/  BRA `(.L_x_1965) ;  /* 0xfffffe6800c47947 */ /* 0x000fea000383ffff */
.L_x_1685:
[----:B------:R-:W1:Y:S01]  /*21040*/  LDC R35, c[0x0][0x3f4] ;  /* 0x0000fd00ff237b82 */ /* 0x000e620000000800 */
[----:B------:R-:W-:Y:S01]  /*21050*/  BSSY B1, `(.L_x_1966) ;  /* 0x0000008000017945 */ /* 0x000fe20003800000 */
[----:B------:R-:W-:Y:S02]  /*21060*/  IMAD.MOV.U32 R13, RZ, RZ, R26 ;  /* 0x000000ffff0d7224 */ /* 0x000fe400078e001a */
[----:B------:R-:W-:Y:S02]  /*21070*/  IMAD.MOV.U32 R12, RZ, RZ, RZ ;  /* 0x000000ffff0c7224 */ /* 0x000fe400078e00ff */
[----:B------:R-:W-:Y:S02]  /*21080*/  IMAD.MOV.U32 R11, RZ, RZ, 0x1c1f ;  /* 0x00001c1fff0b7424 */ /* 0x000fe400078e00ff */
[----:B------:R-:W-:-:S07]  /*21090*/  IMAD.MOV.U32 R15, RZ, RZ, -0x1 ;  /* 0xffffffffff0f7424 */ /* 0x000fce00078e00ff */
[----:B01----:R-:W-:Y:S05]  /*210a0*/  WARPSYNC.COLLECTIVE R15, `(.L_x_1967) ;  /* 0x000000000f087348 */ /* 0x003fea0003c00000 */
[----:B0-----:R0:W2:Y:S02]  /*210b0*/  SHFL.IDX P6, R14, R13, R12, R11 ;  /* 0x0000000c0d0e7389 */ /* 0x0010a400000c000b */
[----:B012---:R-:W-:Y:S01]  /*210c0*/  ENDCOLLECTIVE ;  /* 0x000000000000791b */ /* 0x007fe20003800000 */
.L_x_1967:
[----:B------:R-:W-:Y:S05]  /*210d0*/  BSYNC B1 ;  /* 0x0000000000017941 */ /* 0x000fea0003800000 */
.L_x_1966:
[----:B------:R-:W-:Y:S01]  /*210e0*/  IMAD.MOV.U32 R13, RZ, RZ, R25 ;  /* 0x000000ffff0d7224 */ /* 0x000fe200078e0019 */
[----:B------:R-:W-:Y:S01]  /*210f0*/  ISETP.GE.AND P0, PT, R16, R35, PT ;  /* 0x000000231000720c */ /* 0x000fe20003f06270 */
[----:B------:R-:W-:Y:S02]  /*21100*/  IMAD.MOV.U32 R12, RZ, RZ, RZ ;  /* 0x000000ffff0c7224 */ /* 0x000fe400078e00ff */
[----:B------:R-:W-:Y:S02]  /*21110*/  IMAD.MOV.U32 R11, RZ, RZ, 0x1c1f ;  /* 0x00001c1fff0b7424 */ /* 0x000fe400078e00ff */
[----:B------:R-:W-:Y:S02]  /*21120*/  IMAD.MOV.U32 R15, RZ, RZ, -0x1 ;  /* 0xffffffffff0f7424 */ /* 0x000fe400078e00ff */
[----:B------:R-:W-:Y:S02]  /*21130*/  IMAD.MOV.U32 R0, RZ, RZ, R14 ;  /* 0x000000ffff007224 */ /* 0x000fe400078e000e */
[----:B------:R-:W-:-:S07]  /*21140*/  IMAD R32, R156, R21, RZ ;  /* 0x000000159c207224 */ /* 0x000fce00078e02ff */
[----:B------:R-:W-:Y:S05]  /*21150*/  WARPSYNC.COLLECTIVE R15, `(.L_x_1968) ;  /* 0x000000000f087348 */ /* 0x000fea0003c00000 */
[----:B------:R0:W1:Y:S02]  /*21160*/  SHFL.IDX P6, R14, R13, R12, R11 ;  /* 0x0000000c0d0e7389 */ /* 0x00006400000c000b */
[----:B01----:R-:W-:Y:S01]  /*21170*/  ENDCOLLECTIVE ;  /* 0x000000000000791b */ /* 0x003fe20003800000 */
.L_x_1968:
[----:B------:R-:W-:Y:S01]  /*21180*/  ISETP.GE.OR P1, PT, R41, R32, P0 ;  /* 0x000000202900720c */ /* 0x000fe20000726670 */
[----:B------:R-:W-:-:S12]  /*21190*/  IMAD.MOV.U32 R13, RZ, RZ, R24 ;  /* 0x000000ffff0d7224 */ /* 0x000fd800078e0018 */
[C---:B------:R-:W-:Y:S01]  /*211a0*/  @!P1 IMAD.SHL.U32 R5, R16.reuse, 0x2, RZ ;  /* 0x0000000210059824 */ /* 0x040fe200078e00ff */
[----:B------:R-:W-:Y:S01]  /*211b0*/  @!P1 SHF.L.U64.HI R21, R16, 0x1, R17 ;  /* 0x0000000110159819 */ /* 0x000fe20000010211 */
[----:B------:R-:W-:-:S07]  /*211c0*/  IMAD.MOV.U32 R3, RZ, RZ, R14 ;  /* 0x000000ffff037224 */ /* 0x000fce00078e000e */
[----:B------:R-:W-:Y:S05]  /*211d0*/  WARPSYNC.COLLECTIVE R15, `(.L_x_1969) ;  /* 0x000000000f087348 */ /* 0x000fea0003c00000 */
[----:B------:R0:W1:Y:S02]  /*211e0*/  SHFL.IDX P6, R14, R13, R12, R11 ;  /* 0x0000000c0d0e7389 */ /* 0x00006400000c000b */
[----:B01----:R-:W-:Y:S01]  /*211f0*/  ENDCOLLECTIVE ;  /* 0x000000000000791b */ /* 0x003fe20003800000 */
.L_x_1969:
[----:B------:R-:W-:-:S05]  /*21200*/  @!P1 IADD3 R6, P2, R3, R5, RZ ;  /* 0x0000000503069210 */ /* 0x000fca0007f5e0ff */
[----:B------:R-:W-:Y:S02]  /*21210*/  @!P1 IMAD.X R7, R0, 0x1, R21, P2 ;  /* 0x0000000100079824 */ /* 0x000fe400010e0615 */
[----:B------:R-:W-:Y:S02]  /*21220*/  IMAD.MOV.U32 R13, RZ, RZ, R27 ;  /* 0x000000ffff0d7224 */ /* 0x000fe400078e001b */
[----:B------:R-:W-:-:S07]  /*21230*/  IMAD.MOV.U32 R4, RZ, RZ, R14 ;  /* 0x000000ffff047224 */ /* 0x000fce00078e000e */
[----:B------:R-:W-:Y:S05]  /*21240*/  WARPSYNC.COLLECTIVE R15, `(.L_x_1970) ;  /* 0x000000000f087348 */ /* 0x000fea0003c00000 */
[----:B------:R0:W1:Y:S02]  /*21250*/  SHFL.IDX P6, R14, R13, R12, R11 ;  /* 0x0000000c0d0e7389 */ /* 0x00006400000c000b */
[----:B01----:R-:W-:Y:S01]  /*21260*/  ENDCOLLECTIVE ;  /* 0x000000000000791b */ /* 0x003fe20003800000 */
.L_x_1970:
[----:B------:R-:W2:Y:S01]  /*21270*/  @!P1 LD.E.128 R8, desc[UR42][R6.64] ;  /* 0x0000002a06089980 */ /* 0x000ea2000c101d00 */
[----:B------:R-:W-:-:S05]  /*21280*/  @!P1 IADD3 R14, P2, R14, R5, RZ ;  /* 0x000000050e0e9210 */ /* 0x000fca0007f5e0ff */
[----:B------:R-:W-:-:S04]  /*21290*/  @!P1 IMAD.X R3, R4, 0x1, R21, P2 ;  /* 0x0000000104039824 */ /* 0x000fc800010e0615 */
[----:B------:R-:W-:-:S05]  /*212a0*/  @!P1 IMAD.MOV.U32 R15, RZ, RZ, R3 ;  /* 0x000000ffff0f9224 */ /* 0x000fca00078e0003 */
[----:B------:R0:W5:Y:S01]  /*212b0*/  @!P1 LD.E.128 R4, desc[UR42][R14.64] ;  /* 0x0000002a0e049980 */ /* 0x000162000c101d00 */
[----:B------:R-:W-:Y:S01]  /*212c0*/  CS2R R38, SRZ ;  /* 0x0000000000267805 */ /* 0x000fe2000001ff00 */
[----:B------:R-:W-:Y:S01]  /*212d0*/  IMAD.MOV.U32 R13, RZ, RZ, R26 ;  /* 0x000000ffff0d7224 */ /* 0x000fe200078e001a */
[----:B------:R-:W-:Y:S01]  /*212e0*/  CS2R R36, SRZ ;  /* 0x0000000000247805 */ /* 0x000fe2000001ff00 */
[----:B------:R-:W-:Y:S01]  /*212f0*/  IMAD.MOV.U32 R12, RZ, RZ, 0x1 ;  /* 0x00000001ff0c7424 */ /* 0x000fe200078e00ff */
[----:B------:R-:W-:Y:S02]  /*21300*/  CS2R R28, SRZ ;  /* 0x00000000001c7805 */ /* 0x000fe4000001ff00 */
[----:B------:R-:W-:Y:S01]  /*21310*/  CS2R R20, SRZ ;  /* 0x0000000000147805 */ /* 0x000fe2000001ff00 */
[----:B0-----:R-:W-:Y:S02]  /*21320*/  IMAD.MOV.U32 R15, RZ, RZ, -0x1 ;  /* 0xffffffffff0f7424 */ /* 0x001fe400078e00ff */
[----:B--2---:R-:W-:-:S02]  /*21330*/  @!P1 IMAD.MOV.U32 R39, RZ, RZ, R11 ;  /* 0x000000ffff279224 */ /* 0x004fc400078e000b */
[----:B------:R-:W-:Y:S02]  /*21340*/  IMAD.MOV.U32 R11, RZ, RZ, 0x1c1f ;  /* 0x00001c1fff0b7424 */ /* 0x000fe400078e00ff */
[----:B------:R-:W-:Y:S02]  /*21350*/  @!P1 IMAD.MOV.U32 R36, RZ, RZ, R8 ;  /* 0x000000ffff249224 */ /* 0x000fe400078e0008 */
[----:B------:R-:W-:-:S07]  /*21360*/  @!P1 IMAD.MOV.U32 R37, RZ, RZ, R9 ;  /* 0x000000ffff259224 */ /* 0x000fce00078e0009 */
[----:B-----5:R-:W-:Y:S05]  /*21370*/  WARPSYNC.COLLECTIVE R15, `(.L_x_1971) ;  /* 0x000000000f087348 */ /* 0x020fea0003c00000 */
[----:B------:R0:W1:Y:S02]  /*21380*/  SHFL.IDX P6, R14, R13, R12, R11 ;  /* 0x0000000c0d0e7389 */ /* 0x00006400000c000b */
[----:B01---5:R-:W-:Y:S01]  /*21390*/  ENDCOLLECTIVE ;  /* 0x000000000000791b */ /* 0x023fe20003800000 */
.L_x_1971:
[----:B------:R-:W-:Y:S02]  /*213a0*/  IMAD.MOV.U32 R0, RZ, RZ, R36 ;  /* 0x000000ffff007224 */ /* 0x000fe400078e0024 */
[----:B------:R-:W-:Y:S02]  /*213b0*/  IMAD.MOV.U32 R3, RZ, RZ, R37 ;  /* 0x000000ffff037224 */ /* 0x000fe400078e0025 */
[----:B------:R-:W-:Y:S01]  /*213c0*/  @!P1 IMAD.MOV.U32 R38, RZ, RZ, R10 ;  /* 0x000000ffff269224 */ /* 0x000fe200078e000a */
[----:B------:R-:W-:Y:S01]  /*213d0*/  PRMT R48, R0, 0x7610, R48 ;  /* 0x0000761000307816 */ /* 0x000fe20000000030 */
[----:B------:R-:W-:Y:S01]  /*213e0*/  IMAD.MOV.U32 R9, RZ, RZ, R39 ;  /* 0x000000ffff097224 */ /* 0x000fe200078e0027 */
[----:B------:R-:W-:Y:S01]  /*213f0*/  PRMT R34, R34, 0x5410, R3 ;  /* 0x0000541022227816 */ /* 0x000fe20000000003 */
[----:B------:R-:W-:-:S03]  /*21400*/  IMAD.MOV.U32 R8, RZ, RZ, R38 ;  /* 0x000000ffff087224 */ /* 0x000fc600078e0026 */
[----:B------:R-:W-:Y:S01]  /*21410*/  PRMT R34, R9, 0x7610, R34 ;  /* 0x0000761009227816 */ /* 0x000fe20000000022 */
[----:B------:R-:W-:Y:S01]  /*21420*/  IMAD.MOV.U32 R13, RZ, RZ, R25 ;  /* 0x000000ffff0d7224 */ /* 0x000fe200078e0019 */
[----:B------:R-:W-:Y:S01]  /*21430*/  PRMT R31, R8, 0x7610, R31 ;  /* 0x00007610081f7816 */ /* 0x000fe2000000001f */
[----:B------:R-:W-:Y:S02]  /*21440*/  @!P1 IMAD.MOV.U32 R28, RZ, RZ, R4 ;  /* 0x000000ffff1c9224 */ /* 0x000fe400078e0004 */
[----:B------:R-:W-:Y:S02]  /*21450*/  @!P1 IMAD.MOV.U32 R29, RZ, RZ, R5 ;  /* 0x000000ffff1d9224 */ /* 0x000fe400078e0005 */
[----:B------:R-:W-:Y:S02]  /*21460*/  @!P1 IMAD.MOV.U32 R20, RZ, RZ, R6 ;  /* 0x000000ffff149224 */ /* 0x000fe400078e0006 */
[----:B------:R-:W-:Y:S02]  /*21470*/  @!P1 IMAD.MOV.U32 R21, RZ, RZ, R7 ;  /* 0x000000ffff159224 */ /* 0x000fe400078e0007 */
[----:B------:R-:W-:-:S07]  /*21480*/  IMAD.MOV.U32 R0, RZ, RZ, R14 ;  /* 0x000000ffff007224 */ /* 0x000fce00078e000e */
[----:B------:R-:W-:Y:S05]  /*21490*/  WARPSYNC.COLLECTIVE R15, `(.L_x_1972) ;  /* 0x000000000f087348 */ /* 0x000fea0003c00000 */
[----:B------:R0:W1:Y:S02]  /*214a0*/  SHFL.IDX P6, R14, R13, R12, R11 ;  /* 0x0000000c0d0e7389 */ /* 0x00006400000c000b */
[----:B01----:R-:W-:Y:S01]  /*214b0*/  ENDCOLLECTIVE ;  /* 0x000000000000791b */ /* 0x003fe20003800000 */
.L_x_1972:
[----:B------:R-:W-:Y:S02]  /*214c0*/  IMAD.MOV.U32 R4, RZ, RZ, R28 ;  /* 0x000000ffff047224 */ /* 0x000fe400078e001c */
[----:B------:R-:W-:Y:S02]  /*214d0*/  IMAD.MOV.U32 R5, RZ, RZ, R29 ;  /* 0x000000ffff057224 */ /* 0x000fe400078e001d */
[----:B------:R-:W-:Y:S01]  /*214e0*/  IMAD.MOV.U32 R6, RZ, RZ, R20 ;  /* 0x000000ffff067224 */ /* 0x000fe200078e0014 */
[----:B------:R-:W-:Y:S01]  /*214f0*/  PRMT R50, R4, 0x7610, R50 ;  /* 0x0000761004327816 */ /* 0x000fe20000000032 */
[----:B------:R-:W-:Y:S01]  /*21500*/  IMAD.MOV.U32 R7, RZ, RZ, R21 ;  /* 0x000000ffff077224 */ /* 0x000fe200078e0015 */
[----:B------:R-:W-:Y:S02]  /*21510*/  PRMT R54, R5, 0x7610, R54 ;  /* 0x0000761005367816 */ /* 0x000fe40000000036 */
[----:B------:R-:W-:Y:S02]  /*21520*/  CS2R R4, SRZ ;  /* 0x0000000000047805 */ /* 0x000fe4000001ff00 */
[----:B------:R-:W-:-:S02]  /*21530*/  PRMT R31, R31, 0x5410, R6 ;  /* 0x000054101f1f7816 */ /* 0x000fc40000000006 */
[----:B------:R-:W-:Y:S01]  /*21540*/  PRMT R55, R7, 0x7610, R55 ;  /* 0x0000761007377816 */ /* 0x000fe20000000037 */
[----:B------:R-:W-:Y:S02]  /*21550*/  IMAD.MOV.U32 R13, RZ, RZ, R24 ;  /* 0x000000ffff0d7224 */ /* 0x000fe400078e0018 */
[----:B------:R-:W-:-:S07]  /*21560*/  IMAD.MOV.U32 R3, RZ, RZ, R14 ;  /* 0x000000ffff037224 */ /* 0x000fce00078e000e */
[----:B------:R-:W-:Y:S05]  /*21570*/  WARPSYNC.COLLECTIVE R15, `(.L_x_1973) ;  /* 0x000000000f087348 */ /* 0x000fea0003c00000 */
[----:B------:R0:W1:Y:S02]  /*21580*/  SHFL.IDX P6, R14, R13, R12, R11 ;  /* 0x0000000c0d0e7389 */ /* 0x00006400000c000b */
[----:B01----:R-:W-:Y:S01]  /*21590*/  ENDCOLLECTIVE ;  /* 0x000000000000791b */ /* 0x003fe20003800000 */
.L_x_1973:
[----:B------:R-:W-:Y:S02]  /*215a0*/  IMAD.MOV.U32 R13, RZ, RZ, R27 ;  /* 0x000000ffff0d7224 */ /* 0x000fe400078e001b */
[----:B------:R-:W-:-:S07]  /*215b0*/  IMAD.MOV.U32 R24, RZ, RZ, R14 ;  /* 0x000000ffff187224 */ /* 0x000fce00078e000e */
[----:B------:R-:W-:Y:S05]  /*215c0*/  WARPSYNC.COLLECTIVE R15, `(.L_x_1974) ;  /* 0x000000000f087348 */ /* 0x000fea0003c00000 */
[----:B------:R0:W1:Y:S02]  /*215d0*/  SHFL.IDX P6, R14, R13, R12, R11 ;  /* 0x0000000c0d0e7389 */ /* 0x00006400000c000b */
[----:B01----:R-:W-:Y:S01]  /*215e0*/  ENDCOLLECTIVE ;  /* 0x000000000000791b */ /* 0x003fe20003800000 */
.L_x_1974:
[----:B------:R-:W-:Y:S05]  /*215f0*/  BRA `(.L_x_1975) ;  /* 0xfffffe7800087947 */ /* 0x000fea000383ffff */
.L_x_1689:
[----:B0-----:R0:W1:Y:S02]  /*21600*/  SYNCS.PHASECHK.TRANS64.TRYWAIT P1, [R2+URZ+0x16800], R13 ;  /* 0x0168000d020075a7 */ /* 0x001064000802017f */
[----:B-1----:R-:W-:Y:S05]  /*21610*/  @!P1 NANOSLEEP.SYNCS 0x989680 ;  /* 0x009896800000995d */ /* 0x002fea0003900000 */
[----:B------:R-:W1:Y:S02]  /*21620*/  @!P1 SYNCS.PHASECHK.TRANS64 P1, [R2+URZ+0x16800], R13 ;  /* 0x0168000d020095a7 */ /* 0x000e64000802007f */
[----:B-1----:R-:W-:Y:S05]  /*21630*/  @!P1 BRA `(.L_x_1689) ;  /* 0xfffffffc00f09947 */ /* 0x002fea000383ffff */
[----:B------:R-:W-:Y:S05]  /*21640*/  BRA `(.L_x_1976) ;  /* 0xfffffe7800d07947 */ /* 0x000fea000383ffff */
.L_x_1695:
[----:B-1----:R1:W3:Y:S02]  /*21650*/  SYNCS.PHASECHK.TRANS64.TRYWAIT P1, [R12+URZ+0x16830], R3 ;  /* 0x016830030c0075a7 */ /* 0x0022e4000802017f */
[----:B---3--:R-:W-:Y:S05]  /*21660*/  @!P1 NANOSLEEP.SYNCS 0x989680 ;  /* 0x009896800000995d */ /* 0x008fea0003900000 */
[----:B------:R-:W3:Y:S02]  /*21670*/  @!P1 SYNCS.PHASECHK.TRANS64 P1, [R12+URZ+0x16830], R3 ;  /* 0x016830030c0095a7 */ /* 0x000ee4000802007f */
[----:B---3--:R-:W-:Y:S05]  /*21680*/  @!P1 BRA `(.L_x_1695) ;  /* 0xfffffffc00f09947 */ /* 0x008fea000383ffff */
[----:B------:R-:W-:Y:S05]  /*21690*/  BRA `(.L_x_1694) ;  /* 0xfffffe8800947947 */ /* 0x000fea000383ffff */
.L_x_1714:
[----:B-1----:R1:W2:Y:S02]  /*216a0*/  SYNCS.PHASECHK.TRANS64.TRYWAIT P2, [R11+URZ+0x16830], R10 ;  /* 0x0168300a0b0075a7 */ /* 0x0022a4000804017f */
[----:B--2---:R-:W-:Y:S05]  /*216b0*/  @!P2 NANOSLEEP.SYNCS 0x989680 ;  /* 0x009896800000a95d */ /* 0x004fea0003900000 */
[----:B------:R-:W2:Y:S02]  /*216c0*/  @!P2 SYNCS.PHASECHK.TRANS64 P2, [R11+URZ+0x16830], R10 ;  /* 0x0168300a0b00a5a7 */ /* 0x000ea4000804007f */
[----:B--2---:R-:W-:Y:S05]  /*216d0*/  @!P2 BRA `(.L_x_1714) ;  /* 0xfffffffc00f0a947 */ /* 0x004fea000383ffff */
[----:B------:R-:W-:Y:S05]  /*216e0*/  BRA `(.L_x_1713) ;  /* 0xfffffebc00387947 */ /* 0x000fea000383ffff */
.L_x_1718:
[----:B-1----:R1:W2:Y:S02]  /*216f0*/  SYNCS.PHASECHK.TRANS64.TRYWAIT P1, [R11+URZ+0x16850], R10 ;  /* 0x0168500a0b0075a7 */ /* 0x0022a4000802017f */
[----:B--2---:R-:W-:Y:S05]  /*21700*/  @!P1 NANOSLEEP.SYNCS 0x989680 ;  /* 0x009896800000995d */ /* 0x004fea0003900000 */
[----:B------:R-:W2:Y:S02]  /*21710*/  @!P1 SYNCS.PHASECHK.TRANS64 P1, [R11+URZ+0x16850], R10 ;  /* 0x0168500a0b0095a7 */ /* 0x000ea4000802007f */
[----:B--2---:R-:W-:Y:S05]  /*21720*/  @!P1 BRA `(.L_x_1718) ;  /* 0xfffffffc00f09947 */ /* 0x004fea000383ffff */
[----:B------:R-:W-:Y:S05]  /*21730*/  BRA `(.L_x_1715) ;  /* 0xfffffec000007947 */ /* 0x000fea000383ffff */
.L_x_1739:
[----:B-1----:R1:W2:Y:S02]  /*21740*/  SYNCS.PHASECHK.TRANS64.TRYWAIT P2, [R3+URZ+0x16830], R0 ;  /* 0x01683000030075a7 */ /* 0x0022a4000804017f */
[----:B--2---:R-:W-:Y:S05]  /*21750*/  @!P2 NANOSLEEP.SYNCS 0x989680 ;  /* 0x009896800000a95d */ /* 0x004fea0003900000 */
[----:B------:R-:W2:Y:S02]  /*21760*/  @!P2 SYNCS.PHASECHK.TRANS64 P2, [R3+URZ+0x16830], R0 ;  /* 0x016830000300a5a7 */ /* 0x000ea4000804007f */
[----:B--2---:R-:W-:Y:S05]  /*21770*/  @!P2 BRA `(.L_x_1739) ;  /* 0xfffffffc00f0a947 */ /* 0x004fea000383ffff */
[----:B------:R-:W-:Y:S05]  /*21780*/  BRA `(.L_x_1738) ;  /* 0xfffffeec00f47947 */ /* 0x000fea000383ffff */
.L_x_1743:
[----:B-1----:R1:W2:Y:S02]  /*21790*/  SYNCS.PHASECHK.TRANS64.TRYWAIT P1, [R3+URZ+0x16850], R0 ;  /* 0x01685000030075a7 */ /* 0x0022a4000802017f */
[----:B--2---:R-:W-:Y:S05]  /*217a0*/  @!P1 NANOSLEEP.SYNCS 0x989680 ;  /* 0x009896800000995d */ /* 0x004fea0003900000 */
[----:B------:R-:W2:Y:S02]  /*217b0*/  @!P1 SYNCS.PHASECHK.TRANS64 P1, [R3+URZ+0x16850], R0 ;  /* 0x01685000030095a7 */ /* 0x000ea4000802007f */
[----:B--2---:R-:W-:Y:S05]  /*217c0*/  @!P1 BRA `(.L_x_1743) ;  /* 0xfffffffc00f09947 */ /* 0x004fea000383ffff */
[----:B------:R-:W-:Y:S05]  /*217d0*/  BRA `(.L_x_1740) ;  /* 0xfffffef000d07947 */ /* 0x000fea000383ffff */
.L_x_1752:
[----:B-1----:R1:W2:Y:S02]  /*217e0*/  SYNCS.PHASECHK.TRANS64.TRYWAIT P2, [R3+URZ+0x16830], R0 ;  /* 0x01683000030075a7 */ /* 0x0022a4000804017f */
[----:B--2---:R-:W-:Y:S05]  /*217f0*/  @!P2 NANOSLEEP.SYNCS 0x989680 ;  /* 0x009896800000a95d */ /* 0x004fea0003900000 */
[----:B------:R-:W2:Y:S02]  /*21800*/  @!P2 SYNCS.PHASECHK.TRANS64 P2, [R3+URZ+0x16830], R0 ;  /* 0x016830000300a5a7 */ /* 0x000ea4000804007f */
[----:B--2---:R-:W-:Y:S05]  /*21810*/  @!P2 BRA `(.L_x_1752) ;  /* 0xfffffffc00f0a947 */ /* 0x004fea000383ffff */
[----:B------:R-:W-:Y:S05]  /*21820*/  BRA `(.L_x_1751) ;  /* 0xffffff0c00d07947 */ /* 0x000fea000383ffff */
.L_x_1756:
[----:B-1----:R1:W2:Y:S02]  /*21830*/  SYNCS.PHASECHK.TRANS64.TRYWAIT P1, [R3+URZ+0x16850], R0 ;  /* 0x01685000030075a7 */ /* 0x0022a4000802017f */
[----:B--2---:R-:W-:Y:S05]  /*21840*/  @!P1 NANOSLEEP.SYNCS 0x989680 ;  /* 0x009896800000995d */ /* 0x004fea0003900000 */
[----:B------:R-:W2:Y:S02]  /*21850*/  @!P1 SYNCS.PHASECHK.TRANS64 P1, [R3+URZ+0x16850], R0 ;  /* 0x01685000030095a7 */ /* 0x000ea4000802007f */
[----:B--2---:R-:W-:Y:S05]  /*21860*/  @!P1 BRA `(.L_x_1756) ;  /* 0xfffffffc00f09947 */ /* 0x004fea000383ffff */
[----:B------:R-:W-:Y:S05]  /*21870*/  BRA `(.L_x_1753) ;  /* 0xffffff1000ac7947 */ /* 0x000fea000383ffff */
.L_x_1771:
[----:B-1----:R1:W2:Y:S02]  /*21880*/  SYNCS.PHASECHK.TRANS64.TRYWAIT P1, [R11+URZ+0x16850], R4 ;  /* 0x016850040b0075a7 */ /* 0x0022a4000802017f */
[----:B--2---:R-:W-:Y:S05]  /*21890*/  @!P1 NANOSLEEP.SYNCS 0x989680 ;  /* 0x009896800000995d */ /* 0x004fea0003900000 */
[----:B------:R-:W2:Y:S02]  /*218a0*/  @!P1 SYNCS.PHASECHK.TRANS64 P1, [R11+URZ+0x16850], R4 ;  /* 0x016850040b0095a7 */ /* 0x000ea4000802007f */
[----:B--2---:R-:W-:Y:S05]  /*218b0*/  @!P1 BRA `(.L_x_1771) ;  /* 0xfffffffc00f09947 */ /* 0x004fea000383ffff */
[----:B------:R-:W-:Y:S05]  /*218c0*/  BRA `(.L_x_1770) ;  /* 0xffffff3c009c7947 */ /* 0x000fea000383ffff */
.L_x_1777:
[----:B------:R-:W-:Y:S02]  /*218d0*/  IMAD.MOV.U32 R13, RZ, RZ, R41 ;  /* 0x000000ffff0d7224 */ /* 0x000fe400078e0029 */
[----:B------:R-:W-:Y:S02]  /*218e0*/  IMAD.MOV.U32 R12, RZ, RZ, RZ ;  /* 0x000000ffff0c7224 */ /* 0x000fe400078e00ff */
[----:B------:R-:W-:Y:S02]  /*218f0*/  IMAD.MOV.U32 R11, RZ, RZ, 0x181f ;  /* 0x0000181fff0b7424 */ /* 0x000fe400078e00ff */
[----:B------:R-:W-:Y:S02]  /*21900*/  IMAD.MOV.U32 R15, RZ, RZ, -0x1 ;  /* 0xffffffffff0f7424 */ /* 0x000fe400078e00ff */
[----:B------:R-:W-:-:S07]  /*21910*/  IMAD.IADD R42, R50, 0x1, R51 ;  /* 0x00000001322a7824 */ /* 0x000fce00078e0233 */
[----:B0----5:R-:W-:Y:S05]  /*21920*/  WARPSYNC.COLLECTIVE R15, `(.L_x_1977) ;  /* 0x000000000f087348 */ /* 0x021fea0003c00000 */
[----:B------:R1:W2:Y:S02]  /*21930*/  SHFL.IDX P6, R14, R13, R12, R11 ;  /* 0x0000000c0d0e7389 */ /* 0x0002a400000c000b */
[----:B012--5:R-:W-:Y:S01]  /*21940*/  ENDCOLLECTIVE ;  /* 0x000000000000791b */ /* 0x027fe20003800000 */
.L_x_1977:
[----:B------:R-:W-:Y:S02]  /*21950*/  VIADD R20, R42, 0x30 ;  /* 0x000000302a147836 */ /* 0x000fe40000000000 */
[----:B------:R-:W-:Y:S02]  /*21960*/  IMAD.MOV.U32 R13, RZ, RZ, R40 ;  /* 0x000000ffff0d7224 */ /* 0x000fe400078e0028 */
[----:B------:R-:W-:-:S07]  /*21970*/  IMAD.MOV.U32 R0, RZ, RZ, R14 ;  /* 0x000000ffff007224 */ /* 0x000fce00078e000e */
[----:B------:R-:W-:Y:S05]  /*21980*/  WARPSYNC.COLLECTIVE R15, `(.L_x_1978) ;  /* 0x000000000f087348 */ /* 0x000fea0003c00000 */
[----:B------:R0:W1:Y:S02]  /*21990*/  SHFL.IDX P6, R14, R13, R12, R11 ;  /* 0x0000000c0d0e7389 */ /* 0x00006400000c000b */
[----:B01----:R-:W-:Y:S01]  /*219a0*/  ENDCOLLECTIVE ;  /* 0x000000000000791b */ /* 0x003fe20003800000 */
.L_x_1978:
[----:B------:R-:W-:Y:S02]  /*219b0*/  ULDC UR4, c[0x0][0xac8] ;  /* 0x0002b20000047ab9 */ /* 0x000fe40000000800 */
[----:B------:R-:W-:-:S04]  /*219c0*/  ISETP.GE.AND P0, PT, R44, UR4, PT ;  /* 0x000000042c007c0c */ /* 0x000fc8000bf06270 */
[-C--:B------:R-:W-:Y:S01]  /*219d0*/  ISETP.GE.OR P4, PT, R20, R45.reuse, P0 ;  /* 0x0000002d1400720c */ /* 0x080fe20000786670 */
[C---:B------:R-:W-:Y:S01]  /*219e0*/  VIADD R20, R42.reuse, 0x60 ;  /* 0x000000602a147836 */ /* 0x040fe20000000000 */
[----:B------:R-:W-:-:S04]  /*219f0*/  ISETP.GE.OR P3, PT, R42, R45, P0 ;  /* 0x0000002d2a00720c */ /* 0x000fc80000766670 */
[----:B------:R-:W-:Y:S01]  /*21a00*/  ISETP.GE.OR P2, PT, R20, R45, P0 ;  /* 0x0000002d1400720c */ /* 0x000fe20000746670 */
[----:B------:R-:W-:Y:S02]  /*21a10*/  IMAD.MOV.U32 R13, RZ, RZ, R41 ;  /* 0x000000ffff0d7224 */ /* 0x000fe400078e0029 */
[----:B------:R-:W-:Y:S02]  /*21a20*/  IMAD.MOV.U32 R12, RZ, RZ, 0x1 ;  /* 0x00000001ff0c7424 */ /* 0x000fe400078e00ff */
[----:B------:R-:W-:-:S08]  /*21a30*/  IMAD.MOV.U32 R3, RZ, RZ, R14 ;  /* 0x000000ffff037224 */ /* 0x000fd000078e000e */
[----:B------:R-:W-:Y:S05]  /*21a40*/  WARPSYNC.COLLECTIVE R15, `(.L_x_1979) ;  /* 0x000000000f087348 */ /* 0x000fea0003c00000 */
[----:B------:R0:W1:Y:S02]  /*21a50*/  SHFL.IDX P6, R14, R13, R12, R11 ;  /* 0x0000000c0d0e7389 */ /* 0x00006400000c000b */
[----:B01----:R-:W-:Y:S01]  /*21a60*/  ENDCOLLECTIVE ;  /* 0x000000000000791b */ /* 0x003fe20003800000 */
.L_x_1979:
[----:B------:R-:W-:-:S04]  /*21a70*/  @!P3 LEA R32, P5, R44, R3, 0x1 ;  /* 0x000000032c20b211 */ /* 0x000fc800078a08ff */
[----:B------:R-:W-:Y:S01]  /*21a80*/  @!P3 LEA.HI.X R3, R44, R0, R43, 0x1, P5 ;  /* 0x000000002c03b211 */ /* 0x000fe200028f0c2b */
[----:B------:R-:W-:Y:S02]  /*21a90*/  IMAD.MOV.U32 R13, RZ, RZ, R40 ;  /* 0x000000ffff0d7224 */ /* 0x000fe400078e0028 */
[----:B------:R-:W-:-:S07]  /*21aa0*/  IMAD.MOV.U32 R8, RZ, RZ, R14 ;  /* 0x000000ffff087224 */ /* 0x000fce00078e000e */
[----:B------:R-:W-:Y:S05]  /*21ab0*/  WARPSYNC.COLLECTIVE R15, `(.L_x_1980) ;  /* 0x000000000f087348 */ /* 0x000fea0003c00000 */
[----:B------:R0:W1:Y:S02]  /*21ac0*/  SHFL.IDX P6, R14, R13, R12, R11 ;  /* 0x0000000c0d0e7389 */ /* 0x00006400000c000b */
[----:B01----:R-:W-:Y:S01]  /*21ad0*/  ENDCOLLECTIVE ;  /* 0x000000000000791b */ /* 0x003fe20003800000 */
.L_x_1980:
[----:B------:R-:W-:Y:S02]  /*21ae0*/  IMAD.MOV.U32 R13, RZ, RZ, R41 ;  /* 0x000000ffff0d7224 */ /* 0x000fe400078e0029 */
[----:B------:R-:W-:Y:S02]  /*21af0*/  IMAD.MOV.U32 R12, RZ, RZ, 0x2 ;  /* 0x00000002ff0c7424 */ /* 0x000fe400078e00ff */
[----:B------:R-:W-:-:S07]  /*21b00*/  IMAD.MOV.U32 R9, RZ, RZ, R14 ;  /* 0x000000ffff097224 */ /* 0x000fce00078e000e */
[----:B------:R-:W-:Y:S05]  /*21b10*/  WARPSYNC.COLLECTIVE R15, `(.L_x_1981) ;  /* 0x000000000f087348 */ /* 0x000fea0003c00000 */
[----:B------:R0:W1:Y:S02]  /*21b20*/  SHFL.IDX P6, R14, R13, R12, R11 ;  /* 0x0000000c0d0e7389 */ /* 0x00006400000c000b */
[----:B01----:R-:W-:Y:S01]  /*21b30*/  ENDCOLLECTIVE ;  /* 0x000000000000791b */ /* 0x003fe20003800000 */
.L_x_1981:
[----:B------:R-:W-:Y:S01]  /*21b40*/  @!P4 LEA R20, P1, R44, R9, 0x1 ;  /* 0x000000092c14c211 */ /* 0x000fe200078208ff */
[----:B------:R-:W-:-:S03]  /*21b50*/  @!P3 IMAD.MOV.U32 R9, RZ, RZ, R3 ;  /* 0x000000ffff09b224 */ /* 0x000fc600078e0003 */
[----:B------:R-:W-:Y:S01]  /*21b60*/  @!P4 LEA.HI.X R21, R44, R8, R43, 0x1, P1 ;  /* 0x000000082c15c211 */ /* 0x000fe200008f0c2b */
[----:B------:R-:W-:-:S05]  /*21b70*/  @!P3 IMAD.MOV.U32 R8, RZ, RZ, R32 ;  /* 0x000000ffff08b224 */ /* 0x000fca00078e0020 */
[----:B------:R0:W-:Y:S01]  /*21b80*/  @!P3 ST.E.128 desc[UR42][R8.64], R4 ;  /* 0x000000040800b985 */ /* 0x0001e2000c101d2a */
[----:B------:R-:W-:-:S03]  /*21b90*/  IMAD.MOV.U32 R13, RZ, RZ, R40 ;  /* 0x000000ffff0d7224 */ /* 0x000fc600078e0028 */
[----:B------:R0:W-:Y:S01]  /*21ba0*/  @!P4 ST.E.128 desc[UR42][R20.64], R24 ;  /* 0x000000181400c985 */ /* 0x0001e2000c101d2a */
[----:B------:R-:W-:-:S07]  /*21bb0*/  IMAD.MOV.U32 R10, RZ, RZ, R14 ;  /* 0x000000ffff0a7224 */ /* 0x000fce00078e000e */
[----:B0-----:R-:W-:Y:S05]  /*21bc0*/  WARPSYNC.COLLECTIVE R15, `(.L_x_1982) ;  /* 0x000000000f087348 */ /* 0x001fea0003c00000 */
[----:B------:R1:W2:Y:S02]  /*21bd0*/  SHFL.IDX P6, R14, R13, R12, R11 ;  /* 0x0000000c0d0e7389 */ /* 0x0002a400000c000b */
[----:B012---:R-:W-:Y:S01]  /*21be0*/  ENDCOLLECTIVE ;  /* 0x000000000000791b */ /* 0x007fe20003800000 */
.L_x_1982:
[----:B------:R-:W-:Y:S02]  /*21bf0*/  IMAD.MOV.U32 R13, RZ, RZ, R41 ;  /* 0x000000ffff0d7224 */ /* 0x000fe400078e0029 */
[----:B------:R-:W-:Y:S01]  /*21c00*/  IMAD.MOV.U32 R12, RZ, RZ, 0x3 ;  /* 0x00000003ff0c7424 */ /* 0x000fe200078e00ff */
[----:B------:R-:W-:-:S13]  /*21c10*/  @!P2 LEA R46, P5, R44, R14, 0x1 ;  /* 0x0000000e2c2ea211 */ /* 0x000fda00078a08ff */
[----:B------:R-:W-:Y:S05]  /*21c20*/  WARPSYNC.COLLECTIVE R15, `(.L_x_1983) ;  /* 0x000000000f087348 */ /* 0x000fea0003c00000 */
[----:B------:R0:W1:Y:S02]  /*21c30*/  SHFL.IDX P6, R14, R13, R12, R11 ;  /* 0x0000000c0d0e7389 */ /* 0x00006400000c000b */
[----:B01----:R-:W-:Y:S01]  /*21c40*/  ENDCOLLECTIVE ;  /* 0x000000000000791b */ /* 0x003fe20003800000 */
.L_x_1983:
[----:B------:R-:W-:Y:S01]  /*21c50*/  @!P2 LEA.HI.X R47, R44, R10, R43, 0x1, P5 ;  /* 0x0000000a2c2fa211 */ /* 0x000fe200028f0c2b */
[----:B------:R-:W-:-:S04]  /*21c60*/  @!P2 IMAD.MOV.U32 R4, RZ, RZ, R46 ;  /* 0x000000ffff04a224 */ /* 0x000fc800078e002e */
[----:B------:R-:W-:-:S05]  /*21c70*/  @!P2 IMAD.MOV.U32 R5, RZ, RZ, R47 ;  /* 0x000000ffff05a224 */ /* 0x000fca00078e002f */
[----:B------:R0:W-:Y:S01]  /*21c80*/  @!P2 ST.E.128 desc[UR42][R4.64], R28 ;  /* 0x0000001c0400a985 */ /* 0x0001e2000c101d2a */
[----:B------:R-:W-:Y:S02]  /*21c90*/  IMAD.MOV.U32 R13, RZ, RZ, R40 ;  /* 0x000000ffff0d7224 */ /* 0x000fe400078e0028 */
[----:B------:R-:W-:-:S07]  /*21ca0*/  IMAD.MOV.U32 R0, RZ, RZ, R14 ;  /* 0x000000ffff007224 */ /* 0x000fce00078e000e */
[----:B0-----:R-:W-:Y:S05]  /*21cb0*/  WARPSYNC.COLLECTIVE R15, `(.L_x_1984) ;  /* 0x000000000f087348 */ /* 0x001fea0003c00000 */
[----:B------:R1:W2:Y:S02]  /*21cc0*/  SHFL.IDX P6, R14, R13, R12, R11 ;  /* 0x0000000c0d0e7389 */ /* 0x0002a400000c000b */
[----:B012---:R-:W-:Y:S01]  /*21cd0*/  ENDCOLLECTIVE ;  /* 0x000000000000791b */ /* 0x007fe20003800000 */
.L_x_1984:
[----:B------:R-:W-:Y:S05]  /*21ce0*/  BRA `(.L_x_1985) ;  /* 0xffffff5000d07947 */ /* 0x000fea000383ffff */
.L_x_1779:
[----:B------:R-:W-:Y:S02]  /*21cf0*/  IMAD.MOV.U32 R13, RZ, RZ, R4 ;  /* 0x000000ffff0d7224 */ /* 0x000fe400078e0004 */
[----:B------:R-:W-:Y:S02]  /*21d00*/  IMAD.MOV.U32 R12, RZ, RZ, RZ ;  /* 0x000000ffff0c7224 */ /* 0x000fe400078e00ff */
[----:B------:R-:W-:Y:S02]  /*21d10*/  IMAD.MOV.U32 R11, RZ, RZ, 0x1c1f ;  /* 0x00001c1fff0b7424 */ /* 0x000fe400078e00ff */
[----:B------:R-:W-:-:S07]  /*21d20*/  IMAD.MOV.U32 R15, RZ, RZ, -0x1 ;  /* 0xffffffffff0f7424 */ /* 0x000fce00078e00ff */
[----:B------:R-:W-:Y:S05]  /*21d30*/  WARPSYNC.COLLECTIVE R15, `(.L_x_1986) ;  /* 0x000000000f087348 */ /* 0x000fea0003c00000 */
[----:B------:R0:W1:Y:S02]  /*21d40*/  SHFL.IDX P6, R14, R13, R12, R11 ;  /* 0x0000000c0d0e7389 */ /* 0x00006400000c000b */
[----:B01----:R-:W-:Y:S01]  /*21d50*/  ENDCOLLECTIVE ;  /* 0x000000000000791b */ /* 0x003fe20003800000 */
.L_x_1986:
[----:B------:R-:W-:Y:S02]  /*21d60*/  IMAD.MOV.U32 R13, RZ, RZ, R3 ;  /* 0x000000ffff0d7224 */ /* 0x000fe400078e0003 */
[----:B------:R-:W-:-:S07]  /*21d70*/  IMAD.MOV.U32 R0, RZ, RZ, R14 ;  /* 0x000000ffff007224 */ /* 0x000fce00078e000e */
[----:B------:R-:W-:Y:S05]  /*21d80*/  WARPSYNC.COLLECTIVE R15, `(.L_x_1987) ;  /* 0x000000000f087348 */ /* 0x000fea0003c00000 */
[----:B------:R0:W1:Y:S02]  /*21d90*/  SHFL.IDX P6, R14, R13, R12, R11 ;  /* 0x0000000c0d0e7389 */ /* 0x00006400000c000b */
[----:B01----:R-:W-:Y:S01]  /*21da0*/  ENDCOLLECTIVE ;  /* 0x000000000000791b */ /* 0x003fe20003800000 */
.L_x_1987:
[----:B------:R-:W-:Y:S05]  /*21db0*/  BRA `(.L_x_1988) ;  /* 0xffffff5400ac7947 */ /* 0x000fea000383ffff */
.L_x_1782:
[----:B------:R-:W-:Y:S01]  /*21dc0*/  BSSY B1, `(.L_x_1989) ;  /* 0x0000008000017945 */ /* 0x000fe20003800000 */
[----:B---3--:R-:W-:Y:S02]  /*21dd0*/  IMAD.MOV.U32 R13, RZ, RZ, R4 ;  /* 0x000000ffff0d7224 */ /* 0x008fe400078e0004 */
[----:B------:R-:W-:Y:S02]  /*21de0*/  IMAD.MOV.U32 R12, RZ, RZ, 0x1 ;  /* 0x00000001ff0c7424 */ /* 0x000fe400078e00ff */
[----:B------:R-:W-:Y:S02]  /*21df0*/  IMAD.MOV.U32 R11, RZ, RZ, 0x1c1f ;  /* 0x00001c1fff0b7424 */ /* 0x000fe400078e00ff */
[----:B------:R-:W-:-:S07]  /*21e00*/  IMAD.MOV.U32 R15, RZ, RZ, -0x1 ;  /* 0xffffffffff0f7424 */ /* 0x000fce00078e00ff */
[----:B012---:R-:W-:Y:S05]  /*21e10*/  WARPSYNC.COLLECTIVE R15, `(.L_x_1990) ;  /* 0x000000000f087348 */ /* 0x007fea0003c00000 */
[----:B--2---:R2:W3:Y:S02]  /*21e20*/  SHFL.IDX P6, R14, R13, R12, R11 ;  /* 0x0000000c0d0e7389 */ /* 0x0044e400000c000b */
[----:B0123--:R-:W-:Y:S01]  /*21e30*/  ENDCOLLECTIVE ;  /* 0x000000000000791b */ /* 0x00ffe20003800000 */
.L_x_1990:
[----:B------:R-:W-:Y:S05]  /*21e40*/  BSYNC B1 ;  /* 0x0000000000017941 */ /* 0x000fea0003800000 */
.L_x_1989:
        /* <DEDUP_REMOVED lines=8> */
.L_x_1991:
[----:B------:R-:W-:Y:S05]  /*21ed0*/  BRA `(.L_x_1992) ;  /* 0xffffff5800087947 */ /* 0x000fea000383ffff */
.L_x_1786:
[----:B------:R-:W-:Y:S02]  /*21ee0*/  IMAD.MOV.U32 R13, RZ, RZ, R20 ;  /* 0x000000ffff0d7224 */ /* 0x000fe400078e0014 */
[----:B------:R-:W-:Y:S02]  /*21ef0*/  IMAD.MOV.U32 R12, RZ, RZ, RZ ;  /* 0x000000ffff0c7224 */ /* 0x000fe400078e00ff */
[----:B------:R-:W-:Y:S02]  /*21f00*/  IMAD.MOV.U32 R11, RZ, RZ, 0x181f ;  /* 0x0000181fff0b7424 */ /* 0x000fe400078e00ff */
[----:B------:R-:W-:Y:S02]  /*21f10*/  IMAD.MOV.U32 R15, RZ, RZ, -0x1 ;  /* 0xffffffffff0f7424 */ /* 0x000fe400078e00ff */
[----:B------:R-:W-:Y:S02]  /*21f20*/  IMAD R21, R24, R25, RZ ;  /* 0x0000001918157224 */ /* 0x000fe400078e02ff */
[----:B------:R-:W-:-:S07]  /*21f30*/  IMAD.IADD R24, R28, 0x1, R29 ;  /* 0x000000011c187824 */ /* 0x000fce00078e021d */
[----:B0-----:R-:W-:Y:S05]  /*21f40*/  WARPSYNC.COLLECTIVE R15, `(.L_x_1993) ;  /* 0x000000000f087348 */ /* 0x001fea0003c00000 */
[----:B------:R1:W2:Y:S02]  /*21f50*/  SHFL.IDX P6, R14, R13, R12, R11 ;  /* 0x0000000c0d0e7389 */ /* 0x0002a400000c000b */
[----:B012---:R-:W-:Y:S01]  /*21f60*/  ENDCOLLECTIVE ;  /* 0x000000000000791b */ /* 0x007fe20003800000 */
.L_x_1993:
[C---:B------:R-:W-:Y:S01]  /*21f70*/  VIADD R8, R24.reuse, 0x30 ;  /* 0x0000003018087836 */ /* 0x040fe20000000000 */
[----:B------:R-:W-:-:S04]  /*21f80*/  ISETP.GE.OR P3, PT, R24, R21, P0 ;  /* 0x000000151800720c */ /* 0x000fc80000766670 */
[----:B------:R-:W-:Y:S01]  /*21f90*/  ISETP.GE.OR P4, PT, R8, R21, P0 ;  /* 0x000000150800720c */ /* 0x000fe20000786670 */
[----:B------:R-:W-:Y:S02]  /*21fa0*/  VIADD R8, R24, 0x60 ;  /* 0x0000006018087836 */ /* 0x000fe40000000000 */
[----:B------:R-:W-:-:S03]  /*21fb0*/  IMAD.MOV.U32 R13, RZ, RZ, R7 ;  /* 0x000000ffff0d7224 */ /* 0x000fc600078e0007 */
[----:B------:R-:W-:Y:S01]  /*21fc0*/  ISETP.GE.OR P2, PT, R8, R21, P0 ;  /* 0x000000150800720c */ /* 0x000fe20000746670 */
[----:B------:R-:W-:-:S12]  /*21fd0*/  IMAD.MOV.U32 R0, RZ, RZ, R14 ;  /* 0x000000ffff007224 */ /* 0x000fd800078e000e */
[----:B------:R-:W-:Y:S05]  /*21fe0*/  WARPSYNC.COLLECTIVE R15, `(.L_x_1994) ;  /* 0x000000000f087348 */ /* 0x000fea0003c00000 */
[----:B------:R0:W1:Y:S02]  /*21ff0*/  SHFL.IDX P6, R14, R13, R12, R11 ;  /* 0x0000000c0d0e7389 */ /* 0x00006400000c000b */
[----:B01----:R-:W-:Y:S01]  /*22000*/  ENDCOLLECTIVE ;  /* 0x000000000000791b */ /* 0x003fe20003800000 */
.L_x_1994:
[----:B------:R-:W-:Y:S02]  /*22010*/  IMAD.MOV.U32 R13, RZ, RZ, R20 ;  /* 0x000000ffff0d7224 */ /* 0x000fe400078e0014 */
[----:B------:R-:W-:Y:S02]  /*22020*/  IMAD.MOV.U32 R12, RZ, RZ, 0x1 ;  /* 0x00000001ff0c7424 */ /* 0x000fe400078e00ff */
[----:B------:R-:W-:-:S07]  /*22030*/  IMAD.MOV.U32 R3, RZ, RZ, R14 ;  /* 0x000000ffff037224 */ /* 0x000fce00078e000e */
[----:B------:R-:W-:Y:S05]  /*22040*/  WARPSYNC.COLLECTIVE R15, `(.L_x_1995) ;  /* 0x000000000f087348 */ /* 0x000fea0003c00000 */
[----:B------:R0:W1:Y:S02]  /*22050*/  SHFL.IDX P6, R14, R13, R12, R11 ;  /* 0x0000000c0d0e7389 */ /* 0x00006400000c000b */
[----:B01----:R-:W-:Y:S01]  /*22060*/  ENDCOLLECTIVE ;  /* 0x000000000000791b */ /* 0x003fe20003800000 */
.L_x_1995:
[----:B------:R-:W-:-:S04]  /*22070*/  @!P3 LEA R10, P5, R44, R3, 0x1 ;  /* 0x000000032c0ab211 */ /* 0x000fc800078a08ff */
[----:B------:R-:W-:Y:S01]  /*22080*/  @!P3 LEA.HI.X R3, R44, R0, R43, 0x1, P5 ;  /* 0x000000002c03b211 */ /* 0x000fe200028f0c2b */
[----:B------:R-:W-:Y:S02]  /*22090*/  IMAD.MOV.U32 R13, RZ, RZ, R7 ;  /* 0x000000ffff0d7224 */ /* 0x000fe400078e0007 */
[----:B------:R-:W-:-:S07]  /*220a0*/  IMAD.MOV.U32 R4, RZ, RZ, R14 ;  /* 0x000000ffff047224 */ /* 0x000fce00078e000e */
[----:B------:R-:W-:Y:S05]  /*220b0*/  WARPSYNC.COLLECTIVE R15, `(.L_x_1996) ;  /* 0x000000000f087348 */ /* 0x000fea0003c00000 */
[----:B------:R0:W1:Y:S02]  /*220c0*/  SHFL.IDX P6, R14, R13, R12, R11 ;  /* 0x0000000c0d0e7389 */ /* 0x00006400000c000b */
[----:B01----:R-:W-:Y:S01]  /*220d0*/  ENDCOLLECTIVE ;  /* 0x000000000000791b */ /* 0x003fe20003800000 */
.L_x_1996:
[----:B------:R-:W-:Y:S02]  /*220e0*/  IMAD.MOV.U32 R13, RZ, RZ, R20 ;  /* 0x000000ffff0d7224 */ /* 0x000fe400078e0014 */
[----:B------:R-:W-:Y:S02]  /*220f0*/  IMAD.MOV.U32 R12, RZ, RZ, 0x2 ;  /* 0x00000002ff0c7424 */ /* 0x000fe400078e00ff */
[----:B------:R-:W-:-:S07]  /*22100*/  IMAD.MOV.U32 R5, RZ, RZ, R14 ;  /* 0x000000ffff057224 */ /* 0x000fce00078e000e */
[----:B------:R-:W-:Y:S05]  /*22110*/  WARPSYNC.COLLECTIVE R15, `(.L_x_1997) ;  /* 0x000000000f087348 */ /* 0x000fea0003c00000 */
[----:B------:R0:W1:Y:S02]  /*22120*/  SHFL.IDX P6, R14, R13, R12, R11 ;  /* 0x0000000c0d0e7389 */ /* 0x00006400000c000b */
[----:B01----:R-:W-:Y:S01]  /*22130*/  ENDCOLLECTIVE ;  /* 0x000000000000791b */ /* 0x003fe20003800000 */
.L_x_1997:
[----:B------:R-:W-:-:S04]  /*22140*/  @!P4 LEA R8, P1, R44, R5, 0x1 ;  /* 0x000000052c08c211 */ /* 0x000fc800078208ff */
[----:B------:R-:W-:Y:S01]  /*22150*/  @!P4 LEA.HI.X R9, R44, R4, R43, 0x1, P1 ;  /* 0x000000042c09c211 */ /* 0x000fe200008f0c2b */
[----:B------:R-:W-:Y:S02]  /*22160*/  IMAD.MOV.U32 R13, RZ, RZ, R7 ;  /* 0x000000ffff0d7224 */ /* 0x000fe400078e0007 */
[----:B------:R-:W-:-:S07]  /*22170*/  IMAD.MOV.U32 R6, RZ, RZ, R14 ;  /* 0x000000ffff067224 */ /* 0x000fce00078e000e */
[----:B------:R-:W-:Y:S05]  /*22180*/  WARPSYNC.COLLECTIVE R15, `(.L_x_1998) ;  /* 0x000000000f087348 */ /* 0x000fea0003c00000 */
[----:B------:R0:W1:Y:S02]  /*22190*/  SHFL.IDX P6, R14, R13, R12, R11 ;  /* 0x0000000c0d0e7389 */ /* 0x00006400000c000b */
[----:B01----:R-:W-:Y:S01]  /*221a0*/  ENDCOLLECTIVE ;  /* 0x000000000000791b */ /* 0x003fe20003800000 */
.L_x_1998:
[----:B------:R-:W-:Y:S02]  /*221b0*/  @!P3 IMAD.MOV.U32 R11, RZ, RZ, R3 ;  /* 0x000000ffff0bb224 */ /* 0x000fe400078e0003 */
[----:B------:R-:W-:Y:S02]  /*221c0*/  IMAD.MOV.U32 R13, RZ, RZ, R20 ;  /* 0x000000ffff0d7224 */ /* 0x000fe400078e0014 */
[----:B------:R-:W-:Y:S01]  /*221d0*/  IMAD.MOV.U32 R12, RZ, RZ, 0x3 ;  /* 0x00000003ff0c7424 */ /* 0x000fe200078e00ff */
        /* <DEDUP_REMOVED lines=9> */
.L_x_1999:
[----:B------:R0:W-:Y:S01]  /*22270*/  @!P2 ST.E.128 desc[UR42][R4.64], RZ ;  /* 0x000000ff0400a985 */ /* 0x0001e2000c101d2a */
[----:B------:R-:W-:Y:S02]  /*22280*/  IMAD.MOV.U32 R13, RZ, RZ, R7 ;  /* 0x000000ffff0d7224 */ /* 0x000fe400078e0007 */
[----:B------:R-:W-:-:S07]  /*22290*/  IMAD.MOV.U32 R0, RZ, RZ, R14 ;  /* 0x000000ffff007224 */ /* 0x000fce00078e000e */
[----:B0-----:R-:W-:Y:S05]  /*222a0*/  WARPSYNC.COLLECTIVE R15, `(.L_x_2000) ;  /* 0x000000000f087348 */ /* 0x001fea0003c00000 */
[----:B------:R1:W2:Y:S02]  /*222b0*/  SHFL.IDX P6, R14, R13, R12, R11 ;  /* 0x0000000c0d0e7389 */ /* 0x0002a400000c000b */
[----:B012---:R-:W-:Y:S01]  /*222c0*/  ENDCOLLECTIVE ;  /* 0x000000000000791b */ /* 0x007fe20003800000 */
.L_x_2000:
[----:B------:R-:W-:Y:S05]  /*222d0*/  BRA `(.L_x_2001) ;  /* 0xffffff60001c7947 */ /* 0x000fea000383ffff */
.L_x_1813:
[----:B------:R-:W0:Y:S01]  /*222e0*/  S2R R5, SR_TID.X ;  /* 0x0000000000057919 */ /* 0x000e220000002100 */
[----:B------:R-:W-:Y:S01]  /*222f0*/  BSSY B1, `(.L_x_2002) ;  /* 0x000000a000017945 */ /* 0x000fe20003800000 */
[----:B------:R-:W-:Y:S02]  /*22300*/  IMAD.MOV.U32 R12, RZ, RZ, RZ ;  /* 0x000000ffff0c7224 */ /* 0x000fe400078e00ff */
[----:B------:R-:W-:Y:S02]  /*22310*/  IMAD.MOV.U32 R11, RZ, RZ, 0x1f ;  /* 0x0000001fff0b7424 */ /* 0x000fe400078e00ff */
[----:B------:R-:W-:Y:S01]  /*22320*/  IMAD.MOV.U32 R15, RZ, RZ, -0x1 ;  /* 0xffffffffff0f7424 */ /* 0x000fe200078e00ff */
[----:B0-----:R-:W-:-:S04]  /*22330*/  SHF.R.U32.HI R5, RZ, 0x5, R5 ;  /* 0x00000005ff057819 */ /* 0x001fc80000011605 */
[----:B------:R-:W-:-:S05]  /*22340*/  LOP3.LUT R5, R5, 0x3, RZ, 0xc0, !PT ;  /* 0x0000000305057812 */ /* 0x000fca00078ec0ff */
[----:B-1----:R-:W-:-:S07]  /*22350*/  IMAD.MOV.U32 R13, RZ, RZ, R5 ;  /* 0x000000ffff0d7224 */ /* 0x002fce00078e0005 */
[----:B------:R-:W-:Y:S05]  /*22360*/  WARPSYNC.COLLECTIVE R15, `(.L_x_2003) ;  /* 0x000000000f087348 */ /* 0x000fea0003c00000 */
[----:B------:R0:W1:Y:S02]  /*22370*/  SHFL.IDX P6, R14, R13, R12, R11 ;  /* 0x0000000c0d0e7389 */ /* 0x00006400000c000b */
[----:B01----:R-:W-:Y:S01]  /*22380*/  ENDCOLLECTIVE ;  /* 0x000000000000791b */ /* 0x003fe20003800000 */
.L_x_2003:
[----:B------:R-:W-:Y:S05]  /*22390*/  BSYNC B1 ;  /* 0x0000000000017941 */ /* 0x000fea0003800000 */
.L_x_2002:
[----:B------:R-:W-:Y:S05]  /*223a0*/  BRA `(.L_x_2004) ;  /* 0xffffff7c00bc7947 */ /* 0x000fea000383ffff */
.L_x_1815:
[----:B------:R-:W-:Y:S01]  /*223b0*/  BSSY B1, `(.L_x_2005) ;  /* 0x0000006000017945 */ /* 0x000fe20003800000 */
[----:B------:R-:W-:-:S07]  /*223c0*/  IMAD.MOV.U32 R15, RZ, RZ, -0x1 ;  /* 0xffffffffff0f7424 */ /* 0x000fce00078e00ff */
[----:B01----:R-:W-:Y:S05]  /*223d0*/  WARPSYNC.COLLECTIVE R15, `(.L_x_2006) ;  /* 0x000000000f0c7348 */ /* 0x003fea0003c00000 */
[----:B------:R-:W-:Y:S02]  /*223e0*/  ELECT P6, UR62, PT ;  /* 0x00000000003e782f */ /* 0x000fe400038c0000 */
[----:B------:R-:W-:Y:S01]  /*223f0*/  MOV R14, UR62 ;  /* 0x0000003e000e7c02 */ /* 0x000fe20008000f00 */
[----:B01----:R-:W-:Y:S10]  /*22400*/  ENDCOLLECTIVE ;  /* 0x000000000000791b */ /* 0x003ff40003800000 */
.L_x_2006:
[----:B------:R-:W-:Y:S05]  /*22410*/  BSYNC B1 ;  /* 0x0000000000017941 */ /* 0x000fea0003800000 */
.L_x_2005:
[----:B------:R-:W-:Y:S05]  /*22420*/  BRA `(.L_x_1814) ;  /* 0xffffff7c00b47947 */ /* 0x000fea000383ffff */
.L_x_1817:
[----:B0-----:R0:W2:Y:S02]  /*22430*/  SYNCS.PHASECHK.TRANS64.TRYWAIT P0, [R16+URZ+0x16820], R5 ;  /* 0x01682005100075a7 */ /* 0x0010a4000800017f */
[----:B--2---:R-:W-:Y:S05]  /*22440*/  @!P0 NANOSLEEP.SYNCS 0x989680 ;  /* 0x009896800000895d */ /* 0x004fea0003900000 */
[----:B------:R-:W2:Y:S02]  /*22450*/  @!P0 SYNCS.PHASECHK.TRANS64 P0, [R16+URZ+0x16820], R5 ;  /* 0x01682005100085a7 */ /* 0x000ea4000800007f */
[----:B--2---:R-:W-:Y:S05]  /*22460*/  @!P0 BRA `(.L_x_1817) ;  /* 0xfffffffc00f08947 */ /* 0x004fea000383ffff */
[----:B------:R-:W-:Y:S05]  /*22470*/  BRA `(.L_x_2007) ;  /* 0xffffff7c00c47947 */ /* 0x000fea000383ffff */
.L_x_1821:
[----:B0-----:R0:W2:Y:S02]  /*22480*/  SYNCS.PHASECHK.TRANS64.TRYWAIT P0, [R5+URZ+0x168a0], R7 ;  /* 0x0168a007050075a7 */ /* 0x0010a4000800017f */
[----:B--2---:R-:W-:Y:S05]  /*22490*/  @!P0 NANOSLEEP.SYNCS 0x989680 ;  /* 0x009896800000895d */ /* 0x004fea0003900000 */
[----:B------:R-:W2:Y:S02]  /*224a0*/  @!P0 SYNCS.PHASECHK.TRANS64 P0, [R5+URZ+0x168a0], R7 ;  /* 0x0168a007050085a7 */ /* 0x000ea4000800007f */
[----:B--2---:R-:W-:Y:S05]  /*224b0*/  @!P0 BRA `(.L_x_1821) ;  /* 0xfffffffc00f08947 */ /* 0x004fea000383ffff */
[----:B------:R-:W-:Y:S05]  /*224c0*/  BRA `(.L_x_2008) ;  /* 0xffffff7c00e07947 */ /* 0x000fea000383ffff */
.L_x_1826:
[----:B-1----:R1:W2:Y:S02]  /*224d0*/  SYNCS.PHASECHK.TRANS64.TRYWAIT P0, [R5+URZ+0x168c0], R7 ;  /* 0x0168c007050075a7 */ /* 0x0022a4000800017f */
[----:B--2---:R-:W-:Y:S05]  /*224e0*/  @!P0 NANOSLEEP.SYNCS 0x989680 ;  /* 0x009896800000895d */ /* 0x004fea0003900000 */
[----:B------:R-:W2:Y:S02]  /*224f0*/  @!P0 SYNCS.PHASECHK.TRANS64 P0, [R5+URZ+0x168c0], R7 ;  /* 0x0168c007050085a7 */ /* 0x000ea4000800007f */
[----:B--2---:R-:W-:Y:S05]  /*22500*/  @!P0 BRA `(.L_x_1826) ;  /* 0xfffffffc00f08947 */ /* 0x004fea000383ffff */
[----:B------:R-:W-:Y:S05]  /*22510*/  BRA `(.L_x_2009) ;  /* 0xffffff8000607947 */ /* 0x000fea000383ffff */
.L_x_1833:
[----:B0-----:R0:W2:Y:S02]  /*22520*/  SYNCS.PHASECHK.TRANS64.TRYWAIT P1, [R5+URZ+0x168a0], R7 ;  /* 0x0168a007050075a7 */ /* 0x0010a4000802017f */
[----:B--2---:R-:W-:Y:S05]  /*22530*/  @!P1 NANOSLEEP.SYNCS 0x989680 ;  /* 0x009896800000995d */ /* 0x004fea0003900000 */
[----:B------:R-:W2:Y:S02]  /*22540*/  @!P1 SYNCS.PHASECHK.TRANS64 P1, [R5+URZ+0x168a0], R7 ;  /* 0x0168a007050095a7 */ /* 0x000ea4000802007f */
[----:B--2---:R-:W-:Y:S05]  /*22550*/  @!P1 BRA `(.L_x_1833) ;  /* 0xfffffffc00f09947 */ /* 0x004fea000383ffff */
[----:B------:R-:W-:Y:S05]  /*22560*/  BRA `(.L_x_2010) ;  /* 0xffffff84002c7947 */ /* 0x000fea000383ffff */
.L_x_1838:
[----:B-1----:R1:W2:Y:S02]  /*22570*/  SYNCS.PHASECHK.TRANS64.TRYWAIT P1, [R5+URZ+0x168c0], R7 ;  /* 0x0168c007050075a7 */ /* 0x0022a4000802017f */
[----:B--2---:R-:W-:Y:S05]  /*22580*/  @!P1 NANOSLEEP.SYNCS 0x989680 ;  /* 0x009896800000995d */ /* 0x004fea0003900000 */
[----:B------:R-:W2:Y:S02]  /*22590*/  @!P1 SYNCS.PHASECHK.TRANS64 P1, [R5+URZ+0x168c0], R7 ;  /* 0x0168c007050095a7 */ /* 0x000ea4000802007f */
[----:B--2---:R-:W-:Y:S05]  /*225a0*/  @!P1 BRA `(.L_x_1838) ;  /* 0xfffffffc00f09947 */ /* 0x004fea000383ffff */
[----:B------:R-:W-:Y:S05]  /*225b0*/  BRA `(.L_x_2011) ;  /* 0xffffff8400a47947 */ /* 0x000fea000383ffff */
.L_x_1861:
        /* <DEDUP_REMOVED lines=11> */
.L_x_2013:
[----:B------:R-:W-:Y:S05]  /*22670*/  BSYNC B0 ;  /* 0x0000000000007941 */ /* 0x000fea0003800000 */
.L_x_2012:
[----:B------:R-:W-:Y:S05]  /*22680*/  BRA `(.L_x_2014) ;  /* 0xffffff9400b87947 */ /* 0x000fea000383ffff */
.L_x_1864:
[----:B0-----:R0:W1:Y:S02]  /*22690*/  SYNCS.PHASECHK.TRANS64.TRYWAIT P0, [R3+URZ+0x16840], R4 ;  /* 0x01684004030075a7 */ /* 0x001064000800017f */
[----:B-1----:R-:W-:Y:S05]  /*226a0*/  @!P0 NANOSLEEP.SYNCS 0x989680 ;  /* 0x009896800000895d */ /* 0x002fea0003900000 */
[----:B------:R-:W1:Y:S02]  /*226b0*/  @!P0 SYNCS.PHASECHK.TRANS64 P0, [R3+URZ+0x16840], R4 ;  /* 0x01684004030085a7 */ /* 0x000e64000800007f */
[----:B-1----:R-:W-:Y:S05]  /*226c0*/  @!P0 BRA `(.L_x_1864) ;  /* 0xfffffffc00f08947 */ /* 0x002fea000383ffff */
[----:B------:R-:W-:Y:S05]  /*226d0*/  BRA `(.L_x_2015) ;  /* 0xffffff98000c7947 */ /* 0x000fea000383ffff */
.L_x_1865:
        /* <DEDUP_REMOVED lines=8> */
.L_x_2017:
[----:B------:R-:W-:Y:S05]  /*22760*/  BSYNC B0 ;  /* 0x0000000000007941 */ /* 0x000fea0003800000 */
.L_x_2016:
        /* <DEDUP_REMOVED lines=9> */
.L_x_2018:
[----:B------:R-:W-:Y:S02]  /*22800*/  IMAD.MOV.U32 R13, RZ, RZ, R2 ;  /* 0x000000ffff0d7224 */ /* 0x000fe400078e0002 */
[----:B------:R-:W-:Y:S02]  /*22810*/  IMAD.MOV.U32 R12, RZ, RZ, 0x1 ;  /* 0x00000001ff0c7424 */ /* 0x000fe400078e00ff */
[----:B------:R-:W-:-:S07]  /*22820*/  IMAD.MOV.U32 R7, RZ, RZ, R14 ;  /* 0x000000ffff077224 */ /* 0x000fce00078e000e */
[----:B------:R-:W-:Y:S05]  /*22830*/  WARPSYNC.COLLECTIVE R15, `(.L_x_2019) ;  /* 0x000000000f087348 */ /* 0x000fea0003c00000 */
[----:B------:R0:W1:Y:S02]  /*22840*/  SHFL.IDX P6, R14, R13, R12, R11 ;  /* 0x0000000c0d0e7389 */ /* 0x00006400000c000b */
[----:B01----:R-:W-:Y:S01]  /*22850*/  ENDCOLLECTIVE ;  /* 0x000000000000791b */ /* 0x003fe20003800000 */
.L_x_2019:
        /* <DEDUP_REMOVED lines=15> */
.L_x_2020:
[----:B------:R-:W-:Y:S02]  /*22950*/  @P0 IMAD R8, R5, 0x2, R16 ;  /* 0x0000000205080824 */ /* 0x000fe400078e0210 */
[----:B------:R-:W-:Y:S02]  /*22960*/  IMAD.MOV.U32 R13, RZ, RZ, R2 ;  /* 0x000000ffff0d7224 */ /* 0x000fe400078e0002 */
[----:B------:R-:W-:Y:S02]  /*22970*/  IMAD.MOV.U32 R12, RZ, RZ, 0x2 ;  /* 0x00000002ff0c7424 */ /* 0x000fe400078e00ff */
[----:B------:R-:W-:-:S07]  /*22980*/  IMAD.MOV.U32 R7, RZ, RZ, R14 ;  /* 0x000000ffff077224 */ /* 0x000fce00078e000e */
[----:B------:R-:W-:Y:S05]  /*22990*/  WARPSYNC.COLLECTIVE R15, `(.L_x_2021) ;  /* 0x000000000f087348 */ /* 0x000fea0003c00000 */
[----:B------:R0:W1:Y:S02]  /*229a0*/  SHFL.IDX P6, R14, R13, R12, R11 ;  /* 0x0000000c0d0e7389 */ /* 0x00006400000c000b */
[----:B01----:R-:W-:Y:S01]  /*229b0*/  ENDCOLLECTIVE ;  /* 0x000000000000791b */ /* 0x003fe20003800000 */
.L_x_2021:
        /* <DEDUP_REMOVED lines=15> */
.L_x_2022:
[----:B------:R-:W-:Y:S02]  /*22ab0*/  @P0 IMAD R8, R5, 0x2, R16 ;  /* 0x0000000205080824 */ /* 0x000fe400078e0210 */
[----:B------:R-:W-:Y:S02]  /*22ac0*/  IMAD.MOV.U32 R13, RZ, RZ, R2 ;  /* 0x000000ffff0d7224 */ /* 0x000fe400078e0002 */
[----:B------:R-:W-:Y:S02]  /*22ad0*/  IMAD.MOV.U32 R12, RZ, RZ, 0x3 ;  /* 0x00000003ff0c7424 */ /* 0x000fe400078e00ff */
[----:B------:R-:W-:-:S07]  /*22ae0*/  IMAD.MOV.U32 R7, RZ, RZ, R14 ;  /* 0x000000ffff077224 */ /* 0x000fce00078e000e */
[----:B------:R-:W-:Y:S05]  /*22af0*/  WARPSYNC.COLLECTIVE R15, `(.L_x_2023) ;  /* 0x000000000f087348 */ /* 0x000fea0003c00000 */
[----:B------:R0:W1:Y:S02]  /*22b00*/  SHFL.IDX P6, R14, R13, R12, R11 ;  /* 0x0000000c0d0e7389 */ /* 0x00006400000c000b */
[----:B01----:R-:W-:Y:S01]  /*22b10*/  ENDCOLLECTIVE ;  /* 0x000000000000791b */ /* 0x003fe20003800000 */
.L_x_2023:
        /* <DEDUP_REMOVED lines=15> */
.L_x_2024:
[----:B------:R-:W-:Y:S02]  /*22c10*/  @P0 IMAD R8, R5, 0x2, R16 ;  /* 0x0000000205080824 */ /* 0x000fe400078e0210 */
[----:B------:R-:W-:Y:S02]  /*22c20*/  IMAD.MOV.U32 R13, RZ, RZ, R2 ;  /* 0x000000ffff0d7224 */ /* 0x000fe400078e0002 */
[----:B------:R-:W-:Y:S02]  /*22c30*/  IMAD.MOV.U32 R12, RZ, RZ, 0x4 ;  /* 0x00000004ff0c7424 */ /* 0x000fe400078e00ff */
[----:B------:R-:W-:-:S07]  /*22c40*/  IMAD.MOV.U32 R7, RZ, RZ, R14 ;  /* 0x000000ffff077224 */ /* 0x000fce00078e000e */
[----:B------:R-:W-:Y:S05]  /*22c50*/  WARPSYNC.COLLECTIVE R15, `(.L_x_2025) ;  /* 0x000000000f087348 */ /* 0x000fea0003c00000 */
[----:B------:R0:W1:Y:S02]  /*22c60*/  SHFL.IDX P6, R14, R13, R12, R11 ;  /* 0x0000000c0d0e7389 */ /* 0x00006400000c000b */
[----:B01----:R-:W-:Y:S01]  /*22c70*/  ENDCOLLECTIVE ;  /* 0x000000000000791b */ /* 0x003fe20003800000 */
.L_x_2025:
        /* <DEDUP_REMOVED lines=15> */
.L_x_2026:
[----:B------:R-:W-:Y:S02]  /*22d70*/  @P0 IMAD R8, R5, 0x2, R16 ;  /* 0x0000000205080824 */ /* 0x000fe400078e0210 */
[----:B------:R-:W-:Y:S02]  /*22d80*/  IMAD.MOV.U32 R13, RZ, RZ, R2 ;  /* 0x000000ffff0d7224 */ /* 0x000fe400078e0002 */
[----:B------:R-:W-:Y:S02]  /*22d90*/  IMAD.MOV.U32 R12, RZ, RZ, 0x5 ;  /* 0x00000005ff0c7424 */ /* 0x000fe400078e00ff */
[----:B------:R-:W-:-:S07]  /*22da0*/  IMAD.MOV.U32 R7, RZ, RZ, R14 ;  /* 0x000000ffff077224 */ /* 0x000fce00078e000e */
[----:B------:R-:W-:Y:S05]  /*22db0*/  WARPSYNC.COLLECTIVE R15, `(.L_x_2027) ;  /* 0x000000000f087348 */ /* 0x000fea0003c00000 */
[----:B------:R0:W1:Y:S02]  /*22dc0*/  SHFL.IDX P6, R14, R13, R12, R11 ;  /* 0x0000000c0d0e7389 */ /* 0x00006400000c000b */
[----:B01----:R-:W-:Y:S01]  /*22dd0*/  ENDCOLLECTIVE ;  /* 0x000000000000791b */ /* 0x003fe20003800000 */
.L_x_2027:
        /* <DEDUP_REMOVED lines=15> */
.L_x_2028:
[----:B------:R-:W-:Y:S02]  /*22ed0*/  @P0 IMAD R8, R5, 0x2, R16 ;  /* 0x0000000205080824 */ /* 0x000fe400078e0210 */
[----:B------:R-:W-:Y:S02]  /*22ee0*/  IMAD.MOV.U32 R13, RZ, RZ, R2 ;  /* 0x000000ffff0d7224 */ /* 0x000fe400078e0002 */
[----:B------:R-:W-:Y:S02]  /*22ef0*/  IMAD.MOV.U32 R12, RZ, RZ, 0x6 ;  /* 0x00000006ff0c7424 */ /* 0x000fe400078e00ff */
[----:B------:R-:W-:-:S07]  /*22f00*/  IMAD.MOV.U32 R7, RZ, RZ, R14 ;  /* 0x000000ffff077224 */ /* 0x000fce00078e000e */
[----:B------:R-:W-:Y:S05]  /*22f10*/  WARPSYNC.COLLECTIVE R15, `(.L_x_2029) ;  /* 0x000000000f087348 */ /* 0x000fea0003c00000 */
[----:B------:R0:W1:Y:S02]  /*22f20*/  SHFL.IDX P6, R14, R13, R12, R11 ;  /* 0x0000000c0d0e7389 */ /* 0x00006400000c000b */
[----:B01----:R-:W-:Y:S01]  /*22f30*/  ENDCOLLECTIVE ;  /* 0x000000000000791b */ /* 0x003fe20003800000 */
.L_x_2029:
        /* <DEDUP_REMOVED lines=15> */
.L_x_2030:
[----:B------:R-:W-:Y:S02]  /*23030*/  @P0 IMAD R8, R5, 0x2, R16 ;  /* 0x0000000205080824 */ /* 0x000fe400078e0210 */
[----:B------:R-:W-:Y:S02]  /*23040*/  IMAD.MOV.U32 R13, RZ, RZ, R2 ;  /* 0x000000ffff0d7224 */ /* 0x000fe400078e0002 */
[----:B------:R-:W-:Y:S02]  /*23050*/  IMAD.MOV.U32 R12, RZ, RZ, 0x7 ;  /* 0x00000007ff0c7424 */ /* 0x000fe400078e00ff */
[----:B------:R-:W-:-:S07]  /*23060*/  IMAD.MOV.U32 R7, RZ, RZ, R14 ;  /* 0x000000ffff077224 */ /* 0x000fce00078e000e */
[----:B------:R-:W-:Y:S05]  /*23070*/  WARPSYNC.COLLECTIVE R15, `(.L_x_2031) ;  /* 0x000000000f087348 */ /* 0x000fea0003c00000 */
[----:B------:R0:W1:Y:S02]  /*23080*/  SHFL.IDX P6, R14, R13, R12, R11 ;  /* 0x0000000c0d0e7389 */ /* 0x00006400000c000b */
[----:B01----:R-:W-:Y:S01]  /*23090*/  ENDCOLLECTIVE ;  /* 0x000000000000791b */ /* 0x003fe20003800000 */
.L_x_2031:
        /* <DEDUP_REMOVED lines=10> */
.L_x_2032:
[----:B------:R-:W-:Y:S01]  /*23140*/  @!PT LDS RZ, [RZ] ;  /* 0x00000000fffff984 */ /* 0x000fe20000000800 */
[----:B------:R-:W-:Y:S01]  /*23150*/  @!PT LDS RZ, [RZ] ;  /* 0x00000000fffff984 */ /* 0x000fe20000000800 */
[----:B------:R-:W-:Y:S01]  /*23160*/  @!PT LDS RZ, [RZ] ;  /* 0x00000000fffff984 */ /* 0x000fe20000000800 */
[----:B------:R0:W-:Y:S01]  /*23170*/  @P0 LDGSTS.E.BYPASS.LTC128B.128 [R8+0x11400], desc[UR42][R6.64], !P2 ;  /* 0x1140000006080fae */ /* 0x0001e2000d101d6a */
[----:B------:R-:W-:Y:S01]  /*23180*/  IMAD.MOV.U32 R0, RZ, RZ, R14 ;  /* 0x000000ffff007224 */ /* 0x000fe200078e000e */
[----:B------:R-:W-:Y:S06]  /*23190*/  BRA `(.L_x_2033) ;  /* 0xffffff9400147947 */ /* 0x000fec000383ffff */
.L_x_1870:
        /* <DEDUP_REMOVED lines=9> */
.L_x_2034:
[C---:B------:R-:W-:Y:S01]  /*23230*/  VIADD R9, R25.reuse, 0x10 ;  /* 0x0000001019097836 */ /* 0x040fe20000000000 */
[----:B------:R-:W-:Y:S01]  /*23240*/  ISETP.GE.AND P1, PT, R25, R2, PT ;  /* 0x000000021900720c */ /* 0x000fe20003f26270 */
[----:B------:R-:W-:Y:S02]  /*23250*/  IMAD.MOV.U32 R13, RZ, RZ, R0 ;  /* 0x000000ffff0d7224 */ /* 0x000fe400078e0000 */
[----:B------:R-:W-:-:S10]  /*23260*/  IMAD.MOV.U32 R6, RZ, RZ, R14 ;  /* 0x000000ffff067224 */ /* 0x000fd400078e000e */
[----:B------:R-:W-:Y:S05]  /*23270*/  WARPSYNC.COLLECTIVE R15, `(.L_x_2035) ;  /* 0x000000000f087348 */ /* 0x000fea0003c00000 */
[----:B------:R0:W1:Y:S02]  /*23280*/  SHFL.IDX P6, R14, R13, R12, R11 ;  /* 0x0000000c0d0e7389 */ /* 0x00006400000c000b */
[----:B01----:R-:W-:Y:S01]  /*23290*/  ENDCOLLECTIVE ;  /* 0x000000000000791b */ /* 0x003fe20003800000 */
.L_x_2035:
[----:B------:R-:W-:Y:S02]  /*232a0*/  IMAD.MOV.U32 R13, RZ, RZ, R4 ;  /* 0x000000ffff0d7224 */ /* 0x000fe400078e0004 */
[----:B------:R-:W-:Y:S02]  /*232b0*/  IMAD.MOV.U32 R12, RZ, RZ, 0x1 ;  /* 0x00000001ff0c7424 */ /* 0x000fe400078e00ff */
[----:B------:R-:W-:-:S07]  /*232c0*/  IMAD.MOV.U32 R7, RZ, RZ, R14 ;  /* 0x000000ffff077224 */ /* 0x000fce00078e000e */
[----:B------:R-:W-:Y:S05]  /*232d0*/  WARPSYNC.COLLECTIVE R15, `(.L_x_2036) ;  /* 0x000000000f087348 */ /* 0x000fea0003c00000 */
[----:B------:R0:W1:Y:S02]  /*232e0*/  SHFL.IDX P6, R14, R13, R12, R11 ;  /* 0x0000000c0d0e7389 */ /* 0x00006400000c000b */
[----:B01----:R-:W-:Y:S01]  /*232f0*/  ENDCOLLECTIVE ;  /* 0x000000000000791b */ /* 0x003fe20003800000 */
.L_x_2036:
        /* <DEDUP_REMOVED lines=15> */
.L_x_2037:
[----:B------:R-:W-:Y:S02]  /*233f0*/  IMAD.MOV.U32 R13, RZ, RZ, R4 ;  /* 0x000000ffff0d7224 */ /* 0x000fe400078e0004 */
[----:B------:R-:W-:Y:S02]  /*23400*/  IMAD.MOV.U32 R12, RZ, RZ, 0x2 ;  /* 0x00000002ff0c7424 */ /* 0x000fe400078e00ff */
[----:B------:R-:W-:-:S07]  /*23410*/  IMAD.MOV.U32 R7, RZ, RZ, R14 ;  /* 0x000000ffff077224 */ /* 0x000fce00078e000e */
[----:B------:R-:W-:Y:S05]  /*23420*/  WARPSYNC.COLLECTIVE R15, `(.L_x_2038) ;  /* 0x000000000f087348 */ /* 0x000fea0003c00000 */
[----:B------:R0:W1:Y:S02]  /*23430*/  SHFL.IDX P6, R14, R13, R12, R11 ;  /* 0x0000000c0d0e7389 */ /* 0x00006400000c000b */
[----:B01----:R-:W-:Y:S01]  /*23440*/  ENDCOLLECTIVE ;  /* 0x000000000000791b */ /* 0x003fe20003800000 */
.L_x_2038:
        /* <DEDUP_REMOVED lines=16> */
.L_x_2039:
[----:B------:R-:W-:Y:S02]  /*23550*/  IMAD.MOV.U32 R13, RZ, RZ, R4 ;  /* 0x000000ffff0d7224 */ /* 0x000fe400078e0004 */
[----:B------:R-:W-:Y:S02]  /*23560*/  IMAD.MOV.U32 R12, RZ, RZ, 0x3 ;  /* 0x00000003ff0c7424 */ /* 0x000fe400078e00ff */
[----:B------:R-:W-:-:S07]  /*23570*/  IMAD.MOV.U32 R7, RZ, RZ, R14 ;  /* 0x000000ffff077224 */ /* 0x000fce00078e000e */
[----:B------:R-:W-:Y:S05]  /*23580*/  WARPSYNC.COLLECTIVE R15, `(.L_x_2040) ;  /* 0x000000000f087348 */ /* 0x000fea0003c00000 */
[----:B------:R0:W1:Y:S02]  /*23590*/  SHFL.IDX P6, R14, R13, R12, R11 ;  /* 0x0000000c0d0e7389 */ /* 0x00006400000c000b */
[----:B01----:R-:W-:Y:S01]  /*235a0*/  ENDCOLLECTIVE ;  /* 0x000000000000791b */ /* 0x003fe20003800000 */
.L_x_2040:
        /* <DEDUP_REMOVED lines=16> */
.L_x_2041:
[----:B------:R-:W-:Y:S02]  /*236b0*/  IMAD.MOV.U32 R13, RZ, RZ, R4 ;  /* 0x000000ffff0d7224 */ /* 0x000fe400078e0004 */
[----:B------:R-:W-:Y:S02]  /*236c0*/  IMAD.MOV.U32 R12, RZ, RZ, 0x4 ;  /* 0x00000004ff0c7424 */ /* 0x000fe400078e00ff */
[----:B------:R-:W-:-:S07]  /*236d0*/  IMAD.MOV.U32 R7, RZ, RZ, R14 ;  /* 0x000000ffff077224 */ /* 0x000fce00078e000e */
[----:B------:R-:W-:Y:S05]  /*236e0*/  WARPSYNC.COLLECTIVE R15, `(.L_x_2042) ;  /* 0x000000000f087348 */ /* 0x000fea0003c00000 */
[----:B------:R0:W1:Y:S02]  /*236f0*/  SHFL.IDX P6, R14, R13, R12, R11 ;  /* 0x0000000c0d0e7389 */ /* 0x00006400000c000b */
[----:B01----:R-:W-:Y:S01]  /*23700*/  ENDCOLLECTIVE ;  /* 0x000000000000791b */ /* 0x003fe20003800000 */
.L_x_2042:
        /* <DEDUP_REMOVED lines=16> */
.L_x_2043:
[----:B------:R-:W-:Y:S02]  /*23810*/  IMAD.MOV.U32 R13, RZ, RZ, R4 ;  /* 0x000000ffff0d7224 */ /* 0x000fe400078e0004 */
[----:B------:R-:W-:Y:S02]  /*23820*/  IMAD.MOV.U32 R12, RZ, RZ, 0x5 ;  /* 0x00000005ff0c7424 */ /* 0x000fe400078e00ff */
[----:B------:R-:W-:-:S07]  /*23830*/  IMAD.MOV.U32 R7, RZ, RZ, R14 ;  /* 0x000000ffff077224 */ /* 0x000fce00078e000e */
[----:B------:R-:W-:Y:S05]  /*23840*/  WARPSYNC.COLLECTIVE R15, `(.L_x_2044) ;  /* 0x000000000f087348 */ /* 0x000fea0003c00000 */
[----:B------:R0:W1:Y:S02]  /*23850*/  SHFL.IDX P6, R14, R13, R12, R11 ;  /* 0x0000000c0d0e7389 */ /* 0x00006400000c000b */
[----:B01----:R-:W-:Y:S01]  /*23860*/  ENDCOLLECTIVE ;  /* 0x000000000000791b */ /* 0x003fe20003800000 */
.L_x_2044:
        /* <DEDUP_REMOVED lines=16> */
.L_x_2045:
[----:B------:R-:W-:Y:S02]  /*23970*/  IMAD.MOV.U32 R13, RZ, RZ, R4 ;  /* 0x000000ffff0d7224 */ /* 0x000fe400078e0004 */
[----:B------:R-:W-:Y:S02]  /*23980*/  IMAD.MOV.U32 R12, RZ, RZ, 0x6 ;  /* 0x00000006ff0c7424 */ /* 0x000fe400078e00ff */
[----:B------:R-:W-:-:S07]  /*23990*/  IMAD.MOV.U32 R7, RZ, RZ, R14 ;  /* 0x000000ffff077224 */ /* 0x000fce00078e000e */
[----:B------:R-:W-:Y:S05]  /*239a0*/  WARPSYNC.COLLECTIVE R15, `(.L_x_2046) ;  /* 0x000000000f087348 */ /* 0x000fea0003c00000 */
[----:B------:R0:W1:Y:S02]  /*239b0*/  SHFL.IDX P6, R14, R13, R12, R11 ;  /* 0x0000000c0d0e7389 */ /* 0x00006400000c000b */
[----:B01----:R-:W-:Y:S01]  /*239c0*/  ENDCOLLECTIVE ;  /* 0x000000000000791b */ /* 0x003fe20003800000 */
.L_x_2046:
        /* <DEDUP_REMOVED lines=16> */
.L_x_2047:
[----:B------:R-:W-:Y:S02]  /*23ad0*/  IMAD.MOV.U32 R13, RZ, RZ, R4 ;  /* 0x000000ffff0d7224 */ /* 0x000fe400078e0004 */
[----:B------:R-:W-:Y:S02]  /*23ae0*/  IMAD.MOV.U32 R12, RZ, RZ, 0x7 ;  /* 0x00000007ff0c7424 */ /* 0x000fe400078e00ff */
[----:B------:R-:W-:-:S07]  /*23af0*/  IMAD.MOV.U32 R7, RZ, RZ, R14 ;  /* 0x000000ffff077224 */ /* 0x000fce00078e000e */
[----:B------:R-:W-:Y:S05]  /*23b00*/  WARPSYNC.COLLECTIVE R15, `(.L_x_2048) ;  /* 0x000000000f087348 */ /* 0x000fea0003c00000 */
[----:B------:R0:W1:Y:S02]  /*23b10*/  SHFL.IDX P6, R14, R13, R12, R11 ;  /* 0x0000000c0d0e7389 */ /* 0x00006400000c000b */
[----:B01----:R-:W-:Y:S01]  /*23b20*/  ENDCOLLECTIVE ;  /* 0x000000000000791b */ /* 0x003fe20003800000 */
.L_x_2048:
        /* <DEDUP_REMOVED lines=11> */
.L_x_2049:
        /* <DEDUP_REMOVED lines=12> */
.L_x_2050:
[----:B------:R-:W-:-:S05]  /*23ca0*/  @!P1 LEA R6, P2, R20, R6, 0x1 ;  /* 0x0000000614069211 */ /* 0x000fca00078408ff */
[----:B------:R-:W-:-:S04]  /*23cb0*/  @!P1 IMAD.X R4, RZ, RZ, R4, P2 ;  /* 0x000000ffff049224 */ /* 0x000fc800010e0604 */
[----:B------:R-:W-:Y:S02]  /*23cc0*/  @!P1 IMAD.MOV.U32 R7, RZ, RZ, R4 ;  /* 0x000000ffff079224 */ /* 0x000fe400078e0004 */
[----:B------:R-:W-:Y:S02]  /*23cd0*/  IMAD.MOV.U32 R13, RZ, RZ, R5 ;  /* 0x000000ffff0d7224 */ /* 0x000fe400078e0005 */
[----:B------:R-:W-:Y:S01]  /*23ce0*/  VIADD R4, R25, 0xa0 ;  /* 0x000000a019047836 */ /* 0x000fe20000000000 */
        /* <DEDUP_REMOVED lines=9> */
.L_x_2051:
[----:B------:R-:W-:Y:S02]  /*23d80*/  IMAD.MOV.U32 R13, RZ, RZ, R3 ;  /* 0x000000ffff0d7224 */ /* 0x000fe400078e0003 */
[----:B------:R-:W-:Y:S02]  /*23d90*/  IMAD.MOV.U32 R12, RZ, RZ, 0x1 ;  /* 0x00000001ff0c7424 */ /* 0x000fe400078e00ff */
[----:B------:R-:W-:-:S07]  /*23da0*/  IMAD.MOV.U32 R8, RZ, RZ, R14 ;  /* 0x000000ffff087224 */ /* 0x000fce00078e000e */
[----:B------:R-:W-:Y:S05]  /*23db0*/  WARPSYNC.COLLECTIVE R15, `(.L_x_2052) ;  /* 0x000000000f087348 */ /* 0x000fea0003c00000 */
[----:B------:R0:W1:Y:S02]  /*23dc0*/  SHFL.IDX P6, R14, R13, R12, R11 ;  /* 0x0000000c0d0e7389 */ /* 0x00006400000c000b */
[----:B01----:R-:W-:Y:S01]  /*23dd0*/  ENDCOLLECTIVE ;  /* 0x000000000000791b */ /* 0x003fe20003800000 */
.L_x_2052:
[----:B------:R-:W-:-:S05]  /*23de0*/  @!P1 LEA R6, P2, R20, R8, 0x1 ;  /* 0x0000000814069211 */ /* 0x000fca00078408ff */
[----:B------:R-:W-:-:S04]  /*23df0*/  @!P1 IMAD.X R0, RZ, RZ, R0, P2 ;  /* 0x000000ffff009224 */ /* 0x000fc800010e0600 */
[----:B------:R-:W-:Y:S02]  /*23e00*/  @!P1 IMAD.MOV.U32 R7, RZ, RZ, R0 ;  /* 0x000000ffff079224 */ /* 0x000fe400078e0000 */
[----:B------:R-:W-:Y:S02]  /*23e10*/  VIADD R0, R25, 0x90 ;  /* 0x0000009019007836 */ /* 0x000fe40000000000 */
[----:B------:R-:W-:Y:S01]  /*23e20*/  IMAD.MOV.U32 R13, RZ, RZ, R5 ;  /* 0x000000ffff0d7224 */ /* 0x000fe200078e0005 */
[----:B------:R-:W-:Y:S01]  /*23e30*/  @!PT LDS RZ, [RZ] ;  /* 0x00000000fffff984 */ /* 0x000fe20000000800 */
[----:B------:R-:W-:Y:S01]  /*23e40*/  @!PT LDS RZ, [RZ] ;  /* 0x00000000fffff984 */ /* 0x000fe20000000800 */
[----:B------:R-:W-:Y:S01]  /*23e50*/  @!PT LDS RZ, [RZ] ;  /* 0x00000000fffff984 */ /* 0x000fe20000000800 */
[----:B------:R0:W-:Y:S02]  /*23e60*/  @!P1 LDGSTS.E.BYPASS.LTC128B.128 [R10+0xc400], desc[UR42][R6.64], !P0 ;  /* 0x0c400000060a9fae */ /* 0x0001e4000c101d6a */
[----:B------:R-:W-:Y:S01]  /*23e70*/  ISETP.GE.AND P1, PT, R0, R2, PT ;  /* 0x000000020000720c */ /* 0x000fe20003f26270 */
[----:B------:R-:W-:-:S12]  /*23e80*/  IMAD.MOV.U32 R0, RZ, RZ, R14 ;  /* 0x000000ffff007224 */ /* 0x000fd800078e000e */
[----:B0-----:R-:W-:Y:S05]  /*23e90*/  WARPSYNC.COLLECTIVE R15, `(.L_x_2053) ;  /* 0x000000000f087348 */ /* 0x001fea0003c00000 */
[----:B------:R1:W2:Y:S02]  /*23ea0*/  SHFL.IDX P6, R14, R13, R12, R11 ;  /* 0x0000000c0d0e7389 */ /* 0x0002a400000c000b */
[----:B012---:R-:W-:Y:S01]  /*23eb0*/  ENDCOLLECTIVE ;  /* 0x000000000000791b */ /* 0x007fe20003800000 */
.L_x_2053:
[----:B------:R-:W-:Y:S02]  /*23ec0*/  IMAD.MOV.U32 R13, RZ, RZ, R3 ;  /* 0x000000ffff0d7224 */ /* 0x000fe400078e0003 */
[----:B------:R-:W-:Y:S02]  /*23ed0*/  IMAD.MOV.U32 R12, RZ, RZ, 0x2 ;  /* 0x00000002ff0c7424 */ /* 0x000fe400078e00ff */
[----:B------:R-:W-:-:S07]  /*23ee0*/  IMAD.MOV.U32 R6, RZ, RZ, R14 ;  /* 0x000000ffff067224 */ /* 0x000fce00078e000e */
[----:B------:R-:W-:Y:S05]  /*23ef0*/  WARPSYNC.COLLECTIVE R15, `(.L_x_2054) ;  /* 0x000000000f087348 */ /* 0x000fea0003c00000 */
[----:B------:R0:W1:Y:S02]  /*23f00*/  SHFL.IDX P6, R14, R13, R12, R11 ;  /* 0x0000000c0d0e7389 */ /* 0x00006400000c000b */
[----:B01----:R-:W-:Y:S01]  /*23f10*/  ENDCOLLECTIVE ;  /* 0x000000000000791b */ /* 0x003fe20003800000 */
.L_x_2054:
        /* <DEDUP_REMOVED lines=13> */
.L_x_2055:
[----:B------:R-:W-:Y:S02]  /*23ff0*/  IMAD.MOV.U32 R13, RZ, RZ, R3 ;  /* 0x000000ffff0d7224 */ /* 0x000fe400078e0003 */
[----:B------:R-:W-:Y:S02]  /*24000*/  IMAD.MOV.U32 R12, RZ, RZ, 0x3 ;  /* 0x00000003ff0c7424 */ /* 0x000fe400078e00ff */
[----:B------:R-:W-:-:S07]  /*24010*/  IMAD.MOV.U32 R6, RZ, RZ, R14 ;  /* 0x000000ffff067224 */ /* 0x000fce00078e000e */
[----:B------:R-:W-:Y:S05]  /*24020*/  WARPSYNC.COLLECTIVE R15, `(.L_x_2056) ;  /* 0x000000000f087348 */ /* 0x000fea0003c00000 */
[----:B------:R0:W1:Y:S02]  /*24030*/  SHFL.IDX P6, R14, R13, R12, R11 ;  /* 0x0000000c0d0e7389 */ /* 0x00006400000c000b */
[----:B01----:R-:W-:Y:S01]  /*24040*/  ENDCOLLECTIVE ;  /* 0x000000000000791b */ /* 0x003fe20003800000 */
.L_x_2056:
        /* <DEDUP_REMOVED lines=12> */
.L_x_2057:
[----:B------:R-:W-:Y:S01]  /*24110*/  IMAD.MOV.U32 R5, RZ, RZ, R14 ;  /* 0x000000ffff057224 */ /* 0x000fe200078e000e */
[----:B------:R-:W-:Y:S06]  /*24120*/  BRA `(.L_x_2058) ;  /* 0xffffff9000f87947 */ /* 0x000fec000383ffff */
.L_x_1873:
[----:B-1----:R1:W2:Y:S02]  /*24130*/  SYNCS.PHASECHK.TRANS64.TRYWAIT P0, [R16+URZ+0x16820], R0 ;  /* 0x01682000100075a7 */ /* 0x0022a4000800017f */
[----:B--2---:R-:W-:Y:S05]  /*24140*/  @!P0 NANOSLEEP.SYNCS 0x989680 ;  /* 0x009896800000895d */ /* 0x004fea0003900000 */
[----:B------:R-:W2:Y:S02]  /*24150*/  @!P0 SYNCS.PHASECHK.TRANS64 P0, [R16+URZ+0x16820], R0 ;  /* 0x01682000100085a7 */ /* 0x000ea4000800007f */
[----:B--2---:R-:W-:Y:S05]  /*24160*/  @!P0 BRA `(.L_x_1873) ;  /* 0xfffffffc00f08947 */ /* 0x004fea000383ffff */
[----:B------:R-:W-:Y:S05]  /*24170*/  BRA `(.L_x_2059) ;  /* 0xffffff9400547947 */ /* 0x000fea000383ffff */
.L_x_1878:
[----:B0-----:R0:W1:Y:S02]  /*24180*/  SYNCS.PHASECHK.TRANS64.TRYWAIT P0, [R5+URZ+0x16840], R2 ;  /* 0x01684002050075a7 */ /* 0x001064000800017f */
[----:B-1----:R-:W-:Y:S05]  /*24190*/  @!P0 NANOSLEEP.SYNCS 0x989680 ;  /* 0x009896800000895d */ /* 0x002fea0003900000 */
[----:B------:R-:W1:Y:S02]  /*241a0*/  @!P0 SYNCS.PHASECHK.TRANS64 P0, [R5+URZ+0x16840], R2 ;  /* 0x01684002050085a7 */ /* 0x000e64000800007f */
[----:B-1----:R-:W-:Y:S05]  /*241b0*/  @!P0 BRA `(.L_x_1878) ;  /* 0xfffffffc00f08947 */ /* 0x002fea000383ffff */
[----:B------:R-:W-:Y:S05]  /*241c0*/  BRA `(.L_x_2060) ;  /* 0xffffff9800387947 */ /* 0x000fea000383ffff */
.L_x_1879:
        /* <DEDUP_REMOVED lines=8> */
.L_x_2062:
[----:B------:R-:W-:Y:S05]  /*24250*/  BSYNC B1 ;  /* 0x0000000000017941 */ /* 0x000fea0003800000 */
.L_x_2061:
        /* <DEDUP_REMOVED lines=10> */
.L_x_2063:
[----:B------:R-:W-:Y:S02]  /*24300*/  IMAD.MOV.U32 R13, RZ, RZ, R10 ;  /* 0x000000ffff0d7224 */ /* 0x000fe400078e000a */
[----:B------:R-:W-:Y:S02]  /*24310*/  IMAD.MOV.U32 R12, RZ, RZ, 0x1 ;  /* 0x00000001ff0c7424 */ /* 0x000fe400078e00ff */
[----:B------:R-:W-:Y:S02]  /*24320*/  IMAD.SHL.U32 R7, R7, 0x8, RZ ;  /* 0x0000000807077824 */ /* 0x000fe400078e00ff */
[----:B------:R-:W-:-:S03]  /*24330*/  IMAD.MOV.U32 R2, RZ, RZ, R14 ;  /* 0x000000ffff027224 */ /* 0x000fc600078e000e */
[----:B------:R-:W-:-:S07]  /*24340*/  LOP3.LUT R7, R7, 0x38, RZ, 0xc0, !PT ;  /* 0x0000003807077812 */ /* 0x000fce00078ec0ff */
[----:B------:R-:W-:Y:S05]  /*24350*/  WARPSYNC.COLLECTIVE R15, `(.L_x_2064) ;  /* 0x000000000f087348 */ /* 0x000fea0003c00000 */
[----:B------:R0:W1:Y:S02]  /*24360*/  SHFL.IDX P6, R14, R13, R12, R11 ;  /* 0x0000000c0d0e7389 */ /* 0x00006400000c000b */
[----:B01----:R-:W-:Y:S01]  /*24370*/  ENDCOLLECTIVE ;  /* 0x000000000000791b */ /* 0x003fe20003800000 */
.L_x_2064:
[----:B------:R-:W-:-:S05]  /*24380*/  IMAD.SHL.U32 R7, R7, 0x2, RZ ;  /* 0x0000000207077824 */ /* 0x000fca00078e00ff */
[----:B------:R-:W-:-:S05]  /*24390*/  IADD3 R2, P0, R2, R7, RZ ;  /* 0x0000000702027210 */ /* 0x000fca0007f1e0ff */
[----:B------:R-:W-:Y:S02]  /*243a0*/  IMAD.X R3, RZ, RZ, R3, P0 ;  /* 0x000000ffff037224 */ /* 0x000fe400000e0603 */
[----:B------:R-:W-:-:S03]  /*243b0*/  IMAD.MOV.U32 R13, RZ, RZ, R8 ;  /* 0x000000ffff0d7224 */ /* 0x000fc600078e0008 */
        /* <DEDUP_REMOVED lines=8> */
.L_x_2065:
[----:B------:R-:W-:Y:S02]  /*24440*/  IMAD.MOV.U32 R13, RZ, RZ, R10 ;  /* 0x000000ffff0d7224 */ /* 0x000fe400078e000a */
[----:B------:R-:W-:Y:S02]  /*24450*/  IMAD.MOV.U32 R12, RZ, RZ, 0x2 ;  /* 0x00000002ff0c7424 */ /* 0x000fe400078e00ff */
[----:B------:R-:W-:-:S07]  /*24460*/  IMAD.MOV.U32 R2, RZ, RZ, R14 ;  /* 0x000000ffff027224 */ /* 0x000fce00078e000e */
[----:B------:R-:W-:Y:S05]  /*24470*/  WARPSYNC.COLLECTIVE R15, `(.L_x_2066) ;  /* 0x000000000f087348 */ /* 0x000fea0003c00000 */
[----:B------:R0:W1:Y:S02]  /*24480*/  SHFL.IDX P6, R14, R13, R12, R11 ;  /* 0x0000000c0d0e7389 */ /* 0x00006400000c000b */
[----:B01----:R-:W-:Y:S01]  /*24490*/  ENDCOLLECTIVE ;  /* 0x000000000000791b */ /* 0x003fe20003800000 */
.L_x_2066:
        /* <DEDUP_REMOVED lines=11> */
.L_x_2067:
[----:B------:R-:W-:Y:S02]  /*24550*/  IMAD.MOV.U32 R13, RZ, RZ, R10 ;  /* 0x000000ffff0d7224 */ /* 0x000fe400078e000a */
[----:B------:R-:W-:Y:S02]  /*24560*/  IMAD.MOV.U32 R12, RZ, RZ, 0x3 ;  /* 0x00000003ff0c7424 */ /* 0x000fe400078e00ff */
[----:B------:R-:W-:-:S07]  /*24570*/  IMAD.MOV.U32 R2, RZ, RZ, R14 ;  /* 0x000000ffff027224 */ /* 0x000fce00078e000e */
[----:B------:R-:W-:Y:S05]  /*24580*/  WARPSYNC.COLLECTIVE R15, `(.L_x_2068) ;  /* 0x000000000f087348 */ /* 0x000fea0003c00000 */
[----:B------:R0:W1:Y:S02]  /*24590*/  SHFL.IDX P6, R14, R13, R12, R11 ;  /* 0x0000000c0d0e7389 */ /* 0x00006400000c000b */
[----:B01----:R-:W-:Y:S01]  /*245a0*/  ENDCOLLECTIVE ;  /* 0x000000000000791b */ /* 0x003fe20003800000 */
.L_x_2068:
        /* <DEDUP_REMOVED lines=11> */
.L_x_2069:
[----:B------:R-:W-:Y:S02]  /*24660*/  IMAD.MOV.U32 R13, RZ, RZ, R10 ;  /* 0x000000ffff0d7224 */ /* 0x000fe400078e000a */
[----:B------:R-:W-:Y:S02]  /*24670*/  IMAD.MOV.U32 R12, RZ, RZ, 0x4 ;  /* 0x00000004ff0c7424 */ /* 0x000fe400078e00ff */
[----:B------:R-:W-:-:S07]  /*24680*/  IMAD.MOV.U32 R2, RZ, RZ, R14 ;  /* 0x000000ffff027224 */ /* 0x000fce00078e000e */
[----:B------:R-:W-:Y:S05]  /*24690*/  WARPSYNC.COLLECTIVE R15, `(.L_x_2070) ;  /* 0x000000000f087348 */ /* 0x000fea0003c00000 */
[----:B------:R0:W1:Y:S02]  /*246a0*/  SHFL.IDX P6, R14, R13, R12, R11 ;  /* 0x0000000c0d0e7389 */ /* 0x00006400000c000b */
[----:B01----:R-:W-:Y:S01]  /*246b0*/  ENDCOLLECTIVE ;  /* 0x000000000000791b */ /* 0x003fe20003800000 */
.L_x_2070:
        /* <DEDUP_REMOVED lines=11> */
.L_x_2071:
[----:B------:R-:W-:Y:S02]  /*24770*/  IMAD.MOV.U32 R13, RZ, RZ, R10 ;  /* 0x000000ffff0d7224 */ /* 0x000fe400078e000a */
[----:B------:R-:W-:Y:S02]  /*24780*/  IMAD.MOV.U32 R12, RZ, RZ, 0x5 ;  /* 0x00000005ff0c7424 */ /* 0x000fe400078e00ff */
[----:B------:R-:W-:-:S07]  /*24790*/  IMAD.MOV.U32 R2, RZ, RZ, R14 ;  /* 0x000000ffff027224 */ /* 0x000fce00078e000e */
[----:B------:R-:W-:Y:S05]  /*247a0*/  WARPSYNC.COLLECTIVE R15, `(.L_x_2072) ;  /* 0x000000000f087348 */ /* 0x000fea0003c00000 */
[----:B------:R0:W1:Y:S02]  /*247b0*/  SHFL.IDX P6, R14, R13, R12, R11 ;  /* 0x0000000c0d0e7389 */ /* 0x00006400000c000b */
[----:B01----:R-:W-:Y:S01]  /*247c0*/  ENDCOLLECTIVE ;  /* 0x000000000000791b */ /* 0x003fe20003800000 */
.L_x_2072:
        /* <DEDUP_REMOVED lines=11> */
.L_x_2073:
[----:B------:R-:W-:Y:S02]  /*24880*/  IMAD.MOV.U32 R13, RZ, RZ, R10 ;  /* 0x000000ffff0d7224 */ /* 0x000fe400078e000a */
[----:B------:R-:W-:Y:S02]  /*24890*/  IMAD.MOV.U32 R12, RZ, RZ, 0x6 ;  /* 0x00000006ff0c7424 */ /* 0x000fe400078e00ff */
[----:B------:R-:W-:-:S07]  /*248a0*/  IMAD.MOV.U32 R2, RZ, RZ, R14 ;  /* 0x000000ffff027224 */ /* 0x000fce00078e000e */
[----:B------:R-:W-:Y:S05]  /*248b0*/  WARPSYNC.COLLECTIVE R15, `(.L_x_2074) ;  /* 0x000000000f087348 */ /* 0x000fea0003c00000 */
[----:B------:R0:W1:Y:S02]  /*248c0*/  SHFL.IDX P6, R14, R13, R12, R11 ;  /* 0x0000000c0d0e7389 */ /* 0x00006400000c000b */
[----:B01----:R-:W-:Y:S01]  /*248d0*/  ENDCOLLECTIVE ;  /* 0x000000000000791b */ /* 0x003fe20003800000 */
.L_x_2074:
        /* <DEDUP_REMOVED lines=11> */
.L_x_2075:
[----:B------:R-:W-:Y:S02]  /*24990*/  IMAD.MOV.U32 R13, RZ, RZ, R10 ;  /* 0x000000ffff0d7224 */ /* 0x000fe400078e000a */
[----:B------:R-:W-:Y:S02]  /*249a0*/  IMAD.MOV.U32 R12, RZ, RZ, 0x7 ;  /* 0x00000007ff0c7424 */ /* 0x000fe400078e00ff */
[----:B------:R-:W-:-:S07]  /*249b0*/  IMAD.MOV.U32 R2, RZ, RZ, R14 ;  /* 0x000000ffff027224 */ /* 0x000fce00078e000e */
[----:B------:R-:W-:Y:S05]  /*249c0*/  WARPSYNC.COLLECTIVE R15, `(.L_x_2076) ;  /* 0x000000000f087348 */ /* 0x000fea0003c00000 */
[----:B------:R0:W1:Y:S02]  /*249d0*/  SHFL.IDX P6, R14, R13, R12, R11 ;  /* 0x0000000c0d0e7389 */ /* 0x00006400000c000b */
[----:B01----:R-:W-:Y:S01]  /*249e0*/  ENDCOLLECTIVE ;  /* 0x000000000000791b */ /* 0x003fe20003800000 */
.L_x_2076:
        /* <DEDUP_REMOVED lines=11> */
.L_x_2077:
[----:B------:R-:W-:Y:S01]  /*24aa0*/  IMAD.MOV.U32 R2, RZ, RZ, R14 ;  /* 0x000000ffff027224 */ /* 0x000fe200078e000e */
[----:B------:R-:W-:Y:S06]  /*24ab0*/  BRA `(.L_x_2078) ;  /* 0xffffff94001c7947 */ /* 0x000fec000383ffff */
.L_x_1884:
[----:B-1----:R1:W2:Y:S02]  /*24ac0*/  SYNCS.PHASECHK.TRANS64.TRYWAIT P0, [R5+URZ+0x16860], R2 ;  /* 0x01686002050075a7 */ /* 0x0022a4000800017f */
[----:B--2---:R-:W-:Y:S05]  /*24ad0*/  @!P0 NANOSLEEP.SYNCS 0x989680 ;  /* 0x009896800000895d */ /* 0x004fea0003900000 */
[----:B------:R-:W2:Y:S02]  /*24ae0*/  @!P0 SYNCS.PHASECHK.TRANS64 P0, [R5+URZ+0x16860], R2 ;  /* 0x01686002050085a7 */ /* 0x000ea4000800007f */
[----:B--2---:R-:W-:Y:S05]  /*24af0*/  @!P0 BRA `(.L_x_1884) ;  /* 0xfffffffc00f08947 */ /* 0x004fea000383ffff */
[----:B------:R-:W-:Y:S05]  /*24b00*/  BRA `(.L_x_2079) ;  /* 0xffffff9400747947 */ /* 0x000fea000383ffff */
.L_x_1885:
        /* <DEDUP_REMOVED lines=8> */
.L_x_2081:
[----:B------:R-:W-:Y:S05]  /*24b90*/  BSYNC B1 ;  /* 0x0000000000017941 */ /* 0x000fea0003800000 */
.L_x_2080:
        /* <DEDUP_REMOVED lines=10> */
.L_x_2082:
[----:B------:R-:W-:Y:S02]  /*24c40*/  IMAD.MOV.U32 R13, RZ, RZ, R22 ;  /* 0x000000ffff0d7224 */ /* 0x000fe400078e0016 */
[----:B------:R-:W-:Y:S02]  /*24c50*/  IMAD.MOV.U32 R12, RZ, RZ, 0x1 ;  /* 0x00000001ff0c7424 */ /* 0x000fe400078e00ff */
[----:B------:R-:W-:-:S07]  /*24c60*/  IMAD.MOV.U32 R2, RZ, RZ, R14 ;  /* 0x000000ffff027224 */ /* 0x000fce00078e000e */
[----:B------:R-:W-:Y:S05]  /*24c70*/  WARPSYNC.COLLECTIVE R15, `(.L_x_2083) ;  /* 0x000000000f087348 */ /* 0x000fea0003c00000 */
[----:B------:R0:W1:Y:S02]  /*24c80*/  SHFL.IDX P6, R14, R13, R12, R11 ;  /* 0x0000000c0d0e7389 */ /* 0x00006400000c000b */
[----:B01----:R-:W-:Y:S01]  /*24c90*/  ENDCOLLECTIVE ;  /* 0x000000000000791b */ /* 0x003fe20003800000 */
.L_x_2083:
        /* <DEDUP_REMOVED lines=12> */
.L_x_2084:
[----:B------:R-:W-:Y:S02]  /*24d60*/  IMAD.MOV.U32 R13, RZ, RZ, R22 ;  /* 0x000000ffff0d7224 */ /* 0x000fe400078e0016 */
[----:B------:R-:W-:Y:S02]  /*24d70*/  IMAD.MOV.U32 R12, RZ, RZ, 0x2 ;  /* 0x00000002ff0c7424 */ /* 0x000fe400078e00ff */
[----:B------:R-:W-:-:S07]  /*24d80*/  IMAD.MOV.U32 R2, RZ, RZ, R14 ;  /* 0x000000ffff027224 */ /* 0x000fce00078e000e */
[----:B------:R-:W-:Y:S05]  /*24d90*/  WARPSYNC.COLLECTIVE R15, `(.L_x_2085) ;  /* 0x000000000f087348 */ /* 0x000fea0003c00000 */
[----:B------:R0:W1:Y:S02]  /*24da0*/  SHFL.IDX P6, R14, R13, R12, R11 ;  /* 0x0000000c0d0e7389 */ /* 0x00006400000c000b */
[----:B01----:R-:W-:Y:S01]  /*24db0*/  ENDCOLLECTIVE ;  /* 0x000000000000791b */ /* 0x003fe20003800000 */
.L_x_2085:
        /* <DEDUP_REMOVED lines=12> */
.L_x_2086:
[----:B------:R-:W-:Y:S02]  /*24e80*/  IMAD.MOV.U32 R13, RZ, RZ, R22 ;  /* 0x000000ffff0d7224 */ /* 0x000fe400078e0016 */
[----:B------:R-:W-:Y:S02]  /*24e90*/  IMAD.MOV.U32 R12, RZ, RZ, 0x3 ;  /* 0x00000003ff0c7424 */ /* 0x000fe400078e00ff */
[----:B------:R-:W-:-:S07]  /*24ea0*/  IMAD.MOV.U32 R2, RZ, RZ, R14 ;  /* 0x000000ffff027224 */ /* 0x000fce00078e000e */
[----:B------:R-:W-:Y:S05]  /*24eb0*/  WARPSYNC.COLLECTIVE R15, `(.L_x_2087) ;  /* 0x000000000f087348 */ /* 0x000fea0003c00000 */
[----:B------:R0:W1:Y:S02]  /*24ec0*/  SHFL.IDX P6, R14, R13, R12, R11 ;  /* 0x0000000c0d0e7389 */ /* 0x00006400000c000b */
[----:B01----:R-:W-:Y:S01]  /*24ed0*/  ENDCOLLECTIVE ;  /* 0x000000000000791b */ /* 0x003fe20003800000 */
.L_x_2087:
        /* <DEDUP_REMOVED lines=12> */
.L_x_2088:
[----:B------:R-:W-:Y:S02]  /*24fa0*/  IMAD.MOV.U32 R13, RZ, RZ, R22 ;  /* 0x000000ffff0d7224 */ /* 0x000fe400078e0016 */
[----:B------:R-:W-:Y:S02]  /*24fb0*/  IMAD.MOV.U32 R12, RZ, RZ, 0x4 ;  /* 0x00000004ff0c7424 */ /* 0x000fe400078e00ff */
[----:B------:R-:W-:-:S07]  /*24fc0*/  IMAD.MOV.U32 R2, RZ, RZ, R14 ;  /* 0x000000ffff027224 */ /* 0x000fce00078e000e */
[----:B------:R-:W-:Y:S05]  /*24fd0*/  WARPSYNC.COLLECTIVE R15, `(.L_x_2089) ;  /* 0x000000000f087348 */ /* 0x000fea0003c00000 */
[----:B------:R0:W1:Y:S02]  /*24fe0*/  SHFL.IDX P6, R14, R13, R12, R11 ;  /* 0x0000000c0d0e7389 */ /* 0x00006400000c000b */
[----:B01----:R-:W-:Y:S01]  /*24ff0*/  ENDCOLLECTIVE ;  /* 0x000000000000791b */ /* 0x003fe20003800000 */
.L_x_2089:
        /* <DEDUP_REMOVED lines=12> */
.L_x_2090:
[----:B------:R-:W-:Y:S02]  /*250c0*/  IMAD.MOV.U32 R13, RZ, RZ, R22 ;  /* 0x000000ffff0d7224 */ /* 0x000fe400078e0016 */
[----:B------:R-:W-:Y:S02]  /*250d0*/  IMAD.MOV.U32 R12, RZ, RZ, 0x5 ;  /* 0x00000005ff0c7424 */ /* 0x000fe400078e00ff */
[----:B------:R-:W-:-:S07]  /*250e0*/  IMAD.MOV.U32 R2, RZ, RZ, R14 ;  /* 0x000000ffff027224 */ /* 0x000fce00078e000e */
[----:B------:R-:W-:Y:S05]  /*250f0*/  WARPSYNC.COLLECTIVE R15, `(.L_x_2091) ;  /* 0x000000000f087348 */ /* 0x000fea0003c00000 */
[----:B------:R0:W1:Y:S02]  /*25100*/  SHFL.IDX P6, R14, R13, R12, R11 ;  /* 0x0000000c0d0e7389 */ /* 0x00006400000c000b */
[----:B01----:R-:W-:Y:S01]  /*25110*/  ENDCOLLECTIVE ;  /* 0x000000000000791b */ /* 0x003fe20003800000 */
.L_x_2091:
        /* <DEDUP_REMOVED lines=12> */
.L_x_2092:
[----:B------:R-:W-:Y:S02]  /*251e0*/  IMAD.MOV.U32 R13, RZ, RZ, R22 ;  /* 0x000000ffff0d7224 */ /* 0x000fe400078e0016 */
[----:B------:R-:W-:Y:S02]  /*251f0*/  IMAD.MOV.U32 R12, RZ, RZ, 0x6 ;  /* 0x00000006ff0c7424 */ /* 0x000fe400078e00ff */
[----:B------:R-:W-:-:S07]  /*25200*/  IMAD.MOV.U32 R2, RZ, RZ, R14 ;  /* 0x000000ffff027224 */ /* 0x000fce00078e000e */
[----:B------:R-:W-:Y:S05]  /*25210*/  WARPSYNC.COLLECTIVE R15, `(.L_x_2093) ;  /* 0x000000000f087348 */ /* 0x000fea0003c00000 */
[----:B------:R0:W1:Y:S02]  /*25220*/  SHFL.IDX P6, R14, R13, R12, R11 ;  /* 0x0000000c0d0e7389 */ /* 0x00006400000c000b */
[----:B01----:R-:W-:Y:S01]  /*25230*/  ENDCOLLECTIVE ;  /* 0x000000000000791b */ /* 0x003fe20003800000 */
.L_x_2093:
        /* <DEDUP_REMOVED lines=12> */
.L_x_2094:
[----:B------:R-:W-:Y:S02]  /*25300*/  IMAD.MOV.U32 R13, RZ, RZ, R22 ;  /* 0x000000ffff0d7224 */ /* 0x000fe400078e0016 */
[----:B------:R-:W-:Y:S02]  /*25310*/  IMAD.MOV.U32 R12, RZ, RZ, 0x7 ;  /* 0x00000007ff0c7424 */ /* 0x000fe400078e00ff */
[----:B------:R-:W-:-:S07]  /*25320*/  IMAD.MOV.U32 R2, RZ, RZ, R14 ;  /* 0x000000ffff027224 */ /* 0x000fce00078e000e */
[----:B------:R-:W-:Y:S05]  /*25330*/  WARPSYNC.COLLECTIVE R15, `(.L_x_2095) ;  /* 0x000000000f087348 */ /* 0x000fea0003c00000 */
[----:B------:R0:W1:Y:S02]  /*25340*/  SHFL.IDX P6, R14, R13, R12, R11 ;  /* 0x0000000c0d0e7389 */ /* 0x00006400000c000b */
[----:B01----:R-:W-:Y:S01]  /*25350*/  ENDCOLLECTIVE ;  /* 0x000000000000791b */ /* 0x003fe20003800000 */
.L_x_2095:
        /* <DEDUP_REMOVED lines=11> */
.L_x_2096:
[----:B------:R-:W-:Y:S01]  /*25410*/  IMAD.MOV.U32 R2, RZ, RZ, R14 ;  /* 0x000000ffff027224 */ /* 0x000fe200078e000e */
[----:B------:R-:W-:Y:S06]  /*25420*/  BRA `(.L_x_2097) ;  /* 0xffffff9000207947 */ /* 0x000fec000383ffff */
.L_x_1893:
[----:B0-----:R0:W1:Y:S02]  /*25430*/  SYNCS.PHASECHK.TRANS64.TRYWAIT P0, [R0+URZ+0x16860], R3 ;  /* 0x01686003000075a7 */ /* 0x001064000800017f */
[----:B-1----:R-:W-:Y:S05]  /*25440*/  @!P0 NANOSLEEP.SYNCS 0x989680 ;  /* 0x009896800000895d */ /* 0x002fea0003900000 */
[----:B------:R-:W1:Y:S02]  /*25450*/  @!P0 SYNCS.PHASECHK.TRANS64 P0, [R0+URZ+0x16860], R3 ;  /* 0x01686003000085a7 */ /* 0x000e64000800007f */
[----:B-1----:R-:W-:Y:S05]  /*25460*/  @!P0 BRA `(.L_x_1893) ;  /* 0xfffffffc00f08947 */ /* 0x002fea000383ffff */
[----:B------:R-:W-:Y:S05]  /*25470*/  BRA `(.L_x_2098) ;  /* 0xffffff94003c7947 */ /* 0x000fea000383ffff */
.L_x_1894:
[----:B------:R-:W-:Y:S01]  /*25480*/  BSSY B0, `(.L_x_2099) ;  /* 0x0000008000007945 */ /* 0x000fe20003800000 */
[----:B------:R-:W-:Y:S02]  /*25490*/  IMAD.MOV.U32 R13, RZ, RZ, R22 ;  /* 0x000000ffff0d7224 */ /* 0x000fe400078e0016 */
[----:B------:R-:W-:Y:S02]  /*254a0*/  IMAD.MOV.U32 R12, RZ, RZ, RZ ;  /* 0x000000ffff0c7224 */ /* 0x000fe400078e00ff */
[----:B------:R-:W-:Y:S02]  /*254b0*/  IMAD.MOV.U32 R11, RZ, RZ, 0x181f ;  /* 0x0000181fff0b7424 */ /* 0x000fe400078e00ff */
[----:B------:R-:W-:-:S07]  /*254c0*/  IMAD.MOV.U32 R15, RZ, RZ, -0x1 ;  /* 0xffffffffff0f7424 */ /* 0x000fce00078e00ff */
[----:B0----5:R-:W-:Y:S05]  /*254d0*/  WARPSYNC.COLLECTIVE R15, `(.L_x_2100) ;  /* 0x000000000f087348 */ /* 0x021fea0003c00000 */
[----:B------:R1:W2:Y:S02]  /*254e0*/  SHFL.IDX P6, R14, R13, R12, R11 ;  /* 0x0000000c0d0e7389 */ /* 0x0002a400000c000b */
[----:B012--5:R-:W-:Y:S01]  /*254f0*/  ENDCOLLECTIVE ;  /* 0x000000000000791b */ /* 0x027fe20003800000 */
.L_x_2100:
[----:B------:R-:W-:Y:S05]  /*25500*/  BSYNC B0 ;  /* 0x0000000000007941 */ /* 0x000fea0003800000 */
.L_x_2099:
        /* <DEDUP_REMOVED lines=10> */
.L_x_2101:
[----:B------:R-:W-:Y:S02]  /*255b0*/  IMAD R4, R4, 0x2, R16 ;  /* 0x0000000204047824 */ /* 0x000fe400078e0210 */
[----:B------:R-:W-:Y:S02]  /*255c0*/  IMAD.MOV.U32 R13, RZ, RZ, R22 ;  /* 0x000000ffff0d7224 */ /* 0x000fe400078e0016 */
[----:B------:R-:W-:Y:S01]  /*255d0*/  IMAD.MOV.U32 R12, RZ, RZ, 0x1 ;  /* 0x00000001ff0c7424 */ /* 0x000fe200078e00ff */
[----:B------:R-:W-:-:S13]  /*255e0*/  IADD3 R2, P1, R14, R5, RZ ;  /* 0x000000050e027210 */ /* 0x000fda0007f3e0ff */
[----:B------:R-:W-:Y:S05]  /*255f0*/  WARPSYNC.COLLECTIVE R15, `(.L_x_2102) ;  /* 0x000000000f087348 */ /* 0x000fea0003c00000 */
[----:B------:R0:W1:Y:S02]  /*25600*/  SHFL.IDX P6, R14, R13, R12, R11 ;  /* 0x0000000c0d0e7389 */ /* 0x00006400000c000b */
[----:B01----:R-:W-:Y:S01]  /*25610*/  ENDCOLLECTIVE ;  /* 0x000000000000791b */ /* 0x003fe20003800000 */
.L_x_2102:
        /* <DEDUP_REMOVED lines=11> */
.L_x_2103:
[----:B------:R-:W-:Y:S02]  /*256d0*/  IMAD.MOV.U32 R13, RZ, RZ, R22 ;  /* 0x000000ffff0d7224 */ /* 0x000fe400078e0016 */
[----:B------:R-:W-:Y:S01]  /*256e0*/  IMAD.MOV.U32 R12, RZ, RZ, 0x2 ;  /* 0x00000002ff0c7424 */ /* 0x000fe200078e00ff */
[----:B------:R-:W-:-:S13]  /*256f0*/  IADD3 R2, P1, R14, R5, RZ ;  /* 0x000000050e027210 */ /* 0x000fda0007f3e0ff */
[----:B------:R-:W-:Y:S05]  /*25700*/  WARPSYNC.COLLECTIVE R15, `(.L_x_2104) ;  /* 0x000000000f087348 */ /* 0x000fea0003c00000 */
[----:B------:R0:W1:Y:S02]  /*25710*/  SHFL.IDX P6, R14, R13, R12, R11 ;  /* 0x0000000c0d0e7389 */ /* 0x00006400000c000b */
[----:B01----:R-:W-:Y:S01]  /*25720*/  ENDCOLLECTIVE ;  /* 0x000000000000791b */ /* 0x003fe20003800000 */
.L_x_2104:
        /* <DEDUP_REMOVED lines=11> */
.L_x_2105:
[----:B------:R-:W-:Y:S02]  /*257e0*/  IMAD.MOV.U32 R13, RZ, RZ, R22 ;  /* 0x000000ffff0d7224 */ /* 0x000fe400078e0016 */
[----:B------:R-:W-:Y:S01]  /*257f0*/  IMAD.MOV.U32 R12, RZ, RZ, 0x3 ;  /* 0x00000003ff0c7424 */ /* 0x000fe200078e00ff */
[----:B------:R-:W-:-:S13]  /*25800*/  IADD3 R2, P1, R14, R5, RZ ;  /* 0x000000050e027210 */ /* 0x000fda0007f3e0ff */
[----:B------:R-:W-:Y:S05]  /*25810*/  WARPSYNC.COLLECTIVE R15, `(.L_x_2106) ;  /* 0x000000000f087348 */ /* 0x000fea0003c00000 */
[----:B------:R0:W1:Y:S02]  /*25820*/  SHFL.IDX P6, R14, R13, R12, R11 ;  /* 0x0000000c0d0e7389 */ /* 0x00006400000c000b */
[----:B01----:R-:W-:Y:S01]  /*25830*/  ENDCOLLECTIVE ;  /* 0x000000000000791b */ /* 0x003fe20003800000 */
.L_x_2106:
        /* <DEDUP_REMOVED lines=11> */
.L_x_2107:
[----:B------:R-:W-:Y:S02]  /*258f0*/  IMAD.MOV.U32 R13, RZ, RZ, R22 ;  /* 0x000000ffff0d7224 */ /* 0x000fe400078e0016 */
[----:B------:R-:W-:Y:S01]  /*25900*/  IMAD.MOV.U32 R12, RZ, RZ, 0x4 ;  /* 0x00000004ff0c7424 */ /* 0x000fe200078e00ff */
[----:B------:R-:W-:-:S13]  /*25910*/  IADD3 R2, P1, R14, R5, RZ ;  /* 0x000000050e027210 */ /* 0x000fda0007f3e0ff */
[----:B------:R-:W-:Y:S05]  /*25920*/  WARPSYNC.COLLECTIVE R15, `(.L_x_2108) ;  /* 0x000000000f087348 */ /* 0x000fea0003c00000 */
[----:B------:R0:W1:Y:S02]  /*25930*/  SHFL.IDX P6, R14, R13, R12, R11 ;  /* 0x0000000c0d0e7389 */ /* 0x00006400000c000b */
[----:B01----:R-:W-:Y:S01]  /*25940*/  ENDCOLLECTIVE ;  /* 0x000000000000791b */ /* 0x003fe20003800000 */
.L_x_2108:
        /* <DEDUP_REMOVED lines=11> */
.L_x_2109:
[----:B------:R-:W-:Y:S02]  /*25a00*/  IMAD.MOV.U32 R13, RZ, RZ, R22 ;  /* 0x000000ffff0d7224 */ /* 0x000fe400078e0016 */
[----:B------:R-:W-:Y:S01]  /*25a10*/  IMAD.MOV.U32 R12, RZ, RZ, 0x5 ;  /* 0x00000005ff0c7424 */ /* 0x000fe200078e00ff */
[----:B------:R-:W-:-:S13]  /*25a20*/  IADD3 R2, P1, R14, R5, RZ ;  /* 0x000000050e027210 */ /* 0x000fda0007f3e0ff */
[----:B------:R-:W-:Y:S05]  /*25a30*/  WARPSYNC.COLLECTIVE R15, `(.L_x_2110) ;  /* 0x000000000f087348 */ /* 0x000fea0003c00000 */
[----:B------:R0:W1:Y:S02]  /*25a40*/  SHFL.IDX P6, R14, R13, R12, R11 ;  /* 0x0000000c0d0e7389 */ /* 0x00006400000c000b */
[----:B01----:R-:W-:Y:S01]  /*25a50*/  ENDCOLLECTIVE ;  /* 0x000000000000791b */ /* 0x003fe20003800000 */
.L_x_2110:
        /* <DEDUP_REMOVED lines=11> */
.L_x_2111:
[----:B------:R-:W-:Y:S02]  /*25b10*/  IMAD.MOV.U32 R13, RZ, RZ, R22 ;  /* 0x000000ffff0d7224 */ /* 0x000fe400078e0016 */
[----:B------:R-:W-:Y:S01]  /*25b20*/  IMAD.MOV.U32 R12, RZ, RZ, 0x6 ;  /* 0x00000006ff0c7424 */ /* 0x000fe200078e00ff */
[----:B------:R-:W-:-:S13]  /*25b30*/  IADD3 R2, P1, R14, R5, RZ ;  /* 0x000000050e027210 */ /* 0x000fda0007f3e0ff */
[----:B------:R-:W-:Y:S05]  /*25b40*/  WARPSYNC.COLLECTIVE R15, `(.L_x_2112) ;  /* 0x000000000f087348 */ /* 0x000fea0003c00000 */
[----:B------:R0:W1:Y:S02]  /*25b50*/  SHFL.IDX P6, R14, R13, R12, R11 ;  /* 0x0000000c0d0e7389 */ /* 0x00006400000c000b */
[----:B01----:R-:W-:Y:S01]  /*25b60*/  ENDCOLLECTIVE ;  /* 0x000000000000791b */ /* 0x003fe20003800000 */
.L_x_2112:
        /* <DEDUP_REMOVED lines=11> */
.L_x_2113:
[----:B------:R-:W-:Y:S02]  /*25c20*/  IMAD.MOV.U32 R13, RZ, RZ, R22 ;  /* 0x000000ffff0d7224 */ /* 0x000fe400078e0016 */
[----:B------:R-:W-:Y:S01]  /*25c30*/  IMAD.MOV.U32 R12, RZ, RZ, 0x7 ;  /* 0x00000007ff0c7424 */ /* 0x000fe200078e00ff */
[----:B------:R-:W-:-:S13]  /*25c40*/  IADD3 R2, P1, R14, R5, RZ ;  /* 0x000000050e027210 */ /* 0x000fda0007f3e0ff */
[----:B------:R-:W-:Y:S05]  /*25c50*/  WARPSYNC.COLLECTIVE R15, `(.L_x_2114) ;  /* 0x000000000f087348 */ /* 0x000fea0003c00000 */
[----:B------:R0:W1:Y:S02]  /*25c60*/  SHFL.IDX P6, R14, R13, R12, R11 ;  /* 0x0000000c0d0e7389 */ /* 0x00006400000c000b */
[----:B01----:R-:W-:Y:S01]  /*25c70*/  ENDCOLLECTIVE ;  /* 0x000000000000791b */ /* 0x003fe20003800000 */
.L_x_2114:
        /* <DEDUP_REMOVED lines=10> */
.L_x_2115:
[----:B------:R-:W-:Y:S05]  /*25d20*/  BRA `(.L_x_2116) ;  /* 0xffffff90000c7947 */ /* 0x000fea000383ffff */
.L_x_1899:
[----:B------:R-:W-:Y:S01]  /*25d30*/  BSSY B0, `(.L_x_2117) ;  /* 0x0000008000007945 */ /* 0x000fe20003800000 */
[----:B-1----:R-:W-:Y:S02]  /*25d40*/  IMAD.MOV.U32 R13, RZ, RZ, R24 ;  /* 0x000000ffff0d7224 */ /* 0x002fe400078e0018 */
[----:B------:R-:W-:Y:S02]  /*25d50*/  IMAD.MOV.U32 R12, RZ, RZ, RZ ;  /* 0x000000ffff0c7224 */ /* 0x000fe400078e00ff */
[----:B------:R-:W-:Y:S02]  /*25d60*/  IMAD.MOV.U32 R11, RZ, RZ, 0x1f ;  /* 0x0000001fff0b7424 */ /* 0x000fe400078e00ff */
[----:B------:R-:W-:-:S07]  /*25d70*/  IMAD.MOV.U32 R15, RZ, RZ, -0x1 ;  /* 0xffffffffff0f7424 */ /* 0x000fce00078e00ff */
[----:B0-2--5:R-:W-:Y:S05]  /*25d80*/  WARPSYNC.COLLECTIVE R15, `(.L_x_2118) ;  /* 0x000000000f087348 */ /* 0x025fea0003c00000 */
[----:B------:R1:W3:Y:S02]  /*25d90*/  SHFL.IDX P6, R14, R13, R12, R11 ;  /* 0x0000000c0d0e7389 */ /* 0x0002e400000c000b */
[----:B0123-5:R-:W-:Y:S01]  /*25da0*/  ENDCOLLECTIVE ;  /* 0x000000000000791b */ /* 0x02ffe20003800000 */
.L_x_2118:
[----:B------:R-:W-:Y:S05]  /*25db0*/  BSYNC B0 ;  /* 0x0000000000007941 */ /* 0x000fea0003800000 */
.L_x_2117:
        /* <DEDUP_REMOVED lines=9> */
.L_x_2119:
        /* <DEDUP_REMOVED lines=23> */
.L_x_2120:
[----:B------:R-:W-:Y:S01]  /*25fc0*/  IMAD.MOV.U32 R12, RZ, RZ, 0x2 ;  /* 0x00000002ff0c7424 */ /* 0x000fe200078e00ff */
[----:B------:R-:W-:-:S05]  /*25fd0*/  SEL R4, R14, RZ, P1 ;  /* 0x000000ff0e047207 */ /* 0x000fca0000800000 */
[----:B------:R-:W-:-:S04]  /*25fe0*/  IMAD.IADD R4, R13, 0x1, R4 ;  /* 0x000000010d047824 */ /* 0x000fc800078e0204 */
[----:B------:R-:W-:-:S07]  /*25ff0*/  IMAD.MOV.U32 R13, RZ, RZ, R4 ;  /* 0x000000ffff0d7224 */ /* 0x000fce00078e0004 */
[----:B------:R-:W-:Y:S05]  /*26000*/  WARPSYNC.COLLECTIVE R15, `(.L_x_2121) ;  /* 0x000000000f087348 */ /* 0x000fea0003c00000 */
[----:B------:R0:W1:Y:S02]  /*26010*/  SHFL.UP P6, R14, R13, R12, R11 ;  /* 0x0400000c0d0e7389 */ /* 0x00006400000c000b */
[----:B01----:R-:W-:Y:S01]  /*26020*/  ENDCOLLECTIVE ;  /* 0x000000000000791b */ /* 0x003fe20003800000 */
.L_x_2121:
[----:B------:R-:W-:Y:S01]  /*26030*/  IMAD.MOV.U32 R12, RZ, RZ, 0x4 ;  /* 0x00000004ff0c7424 */ /* 0x000fe200078e00ff */
[----:B------:R-:W-:-:S05]  /*26040*/  SEL R3, R14, RZ, P2 ;  /* 0x000000ff0e037207 */ /* 0x000fca0001000000 */
[----:B------:R-:W-:-:S04]  /*26050*/  IMAD.IADD R2, R4, 0x1, R3 ;  /* 0x0000000104027824 */ /* 0x000fc800078e0203 */
[----:B------:R-:W-:-:S07]  /*26060*/  IMAD.MOV.U32 R13, RZ, RZ, R2 ;  /* 0x000000ffff0d7224 */ /* 0x000fce00078e0002 */
[----:B------:R-:W-:Y:S05]  /*26070*/  WARPSYNC.COLLECTIVE R15, `(.L_x_2122) ;  /* 0x000000000f087348 */ /* 0x000fea0003c00000 */
[----:B------:R0:W1:Y:S02]  /*26080*/  SHFL.UP P6, R14, R13, R12, R11 ;  /* 0x0400000c0d0e7389 */ /* 0x00006400000c000b */
[----:B01----:R-:W-:Y:S01]  /*26090*/  ENDCOLLECTIVE ;  /* 0x000000000000791b */ /* 0x003fe20003800000 */
.L_x_2122:
[----:B------:R-:W-:Y:S01]  /*260a0*/  IMAD.MOV.U32 R12, RZ, RZ, 0x8 ;  /* 0x00000008ff0c7424 */ /* 0x000fe200078e00ff */
[----:B------:R-:W-:-:S05]  /*260b0*/  SEL R3, R14, RZ, P3 ;  /* 0x000000ff0e037207 */ /* 0x000fca0001800000 */
[----:B------:R-:W-:-:S04]  /*260c0*/  IMAD.IADD R3, R2, 0x1, R3 ;  /* 0x0000000102037824 */ /* 0x000fc800078e0203 */
[----:B------:R-:W-:-:S07]  /*260d0*/  IMAD.MOV.U32 R13, RZ, RZ, R3 ;  /* 0x000000ffff0d7224 */ /* 0x000fce00078e0003 */
[----:B------:R-:W-:Y:S05]  /*260e0*/  WARPSYNC.COLLECTIVE R15, `(.L_x_2123) ;  /* 0x000000000f087348 */ /* 0x000fea0003c00000 */
[----:B------:R0:W1:Y:S02]  /*260f0*/  SHFL.UP P6, R14, R13, R12, R11 ;  /* 0x0400000c0d0e7389 */ /* 0x00006400000c000b */
[----:B01----:R-:W-:Y:S01]  /*26100*/  ENDCOLLECTIVE ;  /* 0x000000000000791b */ /* 0x003fe20003800000 */
.L_x_2123:
[----:B------:R-:W-:Y:S01]  /*26110*/  IMAD.MOV.U32 R12, RZ, RZ, 0x10 ;  /* 0x00000010ff0c7424 */ /* 0x000fe200078e00ff */
[----:B------:R-:W-:-:S05]  /*26120*/  SEL R4, R14, RZ, P4 ;  /* 0x000000ff0e047207 */ /* 0x000fca0002000000 */
[----:B------:R-:W-:-:S04]  /*26130*/  IMAD.IADD R4, R3, 0x1, R4 ;  /* 0x0000000103047824 */ /* 0x000fc800078e0204 */
[----:B------:R-:W-:-:S07]  /*26140*/  IMAD.MOV.U32 R13, RZ, RZ, R4 ;  /* 0x000000ffff0d7224 */ /* 0x000fce00078e0004 */
[----:B------:R-:W-:Y:S05]  /*26150*/  WARPSYNC.COLLECTIVE R15, `(.L_x_2124) ;  /* 0x000000000f087348 */ /* 0x000fea0003c00000 */
[----:B------:R0:W1:Y:S02]  /*26160*/  SHFL.UP P6, R14, R13, R12, R11 ;  /* 0x0400000c0d0e7389 */ /* 0x00006400000c000b */
[----:B01----:R-:W-:Y:S01]  /*26170*/  ENDCOLLECTIVE ;  /* 0x000000000000791b */ /* 0x003fe20003800000 */
.L_x_2124:
        /* <DEDUP_REMOVED lines=8> */
.L_x_2125:
[----:B------:R-:W-:Y:S05]  /*26200*/  BRA `(.L_x_2126) ;  /* 0xffffff9000207947 */ /* 0x000fea000383ffff */
.L_x_1902:
[----:B------:R-:W-:Y:S01]  /*26210*/  BSSY B0, `(.L_x_2127) ;  /* 0x0000007000007945 */ /* 0x000fe20003800000 */
[----:B------:R-:W-:Y:S02]  /*26220*/  IMAD.MOV.U32 R12, RZ, RZ, 0x1 ;  /* 0x00000001ff0c7424 */ /* 0x000fe400078e00ff */
[----:B------:R-:W-:Y:S02]  /*26230*/  IMAD.MOV.U32 R11, RZ, RZ, RZ ;  /* 0x000000ffff0b7224 */ /* 0x000fe400078e00ff */
[----:B------:R-:W-:-:S07]  /*26240*/  IMAD.MOV.U32 R15, RZ, RZ, -0x1 ;  /* 0xffffffffff0f7424 */ /* 0x000fce00078e00ff */
[----:B-----5:R-:W-:Y:S05]  /*26250*/  WARPSYNC.COLLECTIVE R15, `(.L_x_2128) ;  /* 0x000000000f087348 */ /* 0x020fea0003c00000 */
[----:B------:R0:W1:Y:S02]  /*26260*/  SHFL.UP P6, R14, R13, R12, R11 ;  /* 0x0400000c0d0e7389 */ /* 0x00006400000c000b */
[----:B01---5:R-:W-:Y:S01]  /*26270*/  ENDCOLLECTIVE ;  /* 0x000000000000791b */ /* 0x023fe20003800000 */
.L_x_2128:
[----:B------:R-:W-:Y:S05]  /*26280*/  BSYNC B0 ;  /* 0x0000000000007941 */ /* 0x000fea0003800000 */
.L_x_2127:
        /* <DEDUP_REMOVED lines=8> */
.L_x_2129:
[----:B------:R-:W-:Y:S01]  /*26310*/  IMAD.MOV.U32 R12, RZ, RZ, 0x4 ;  /* 0x00000004ff0c7424 */ /* 0x000fe200078e00ff */
[----:B------:R-:W-:-:S05]  /*26320*/  SEL R2, R14, RZ, P2 ;  /* 0x000000ff0e027207 */ /* 0x000fca0001000000 */
[----:B------:R-:W-:-:S04]  /*26330*/  IMAD.IADD R2, R13, 0x1, R2 ;  /* 0x000000010d027824 */ /* 0x000fc800078e0202 */
[----:B------:R-:W-:-:S07]  /*26340*/  IMAD.MOV.U32 R13, RZ, RZ, R2 ;  /* 0x000000ffff0d7224 */ /* 0x000fce00078e0002 */
[----:B------:R-:W-:Y:S05]  /*26350*/  WARPSYNC.COLLECTIVE R15, `(.L_x_2130) ;  /* 0x000000000f087348 */ /* 0x000fea0003c00000 */
[----:B------:R0:W1:Y:S02]  /*26360*/  SHFL.UP P6, R14, R13, R12, R11 ;  /* 0x0400000c0d0e7389 */ /* 0x00006400000c000b */
[----:B01----:R-:W-:Y:S01]  /*26370*/  ENDCOLLECTIVE ;  /* 0x000000000000791b */ /* 0x003fe20003800000 */
.L_x_2130:
[----:B------:R-:W-:Y:S01]  /*26380*/  IMAD.MOV.U32 R12, RZ, RZ, 0x8 ;  /* 0x00000008ff0c7424 */ /* 0x000fe200078e00ff */
[----:B------:R-:W-:-:S05]  /*26390*/  SEL R3, R14, RZ, P3 ;  /* 0x000000ff0e037207 */ /* 0x000fca0001800000 */
[----:B------:R-:W-:-:S04]  /*263a0*/  IMAD.IADD R3, R2, 0x1, R3 ;  /* 0x0000000102037824 */ /* 0x000fc800078e0203 */
[----:B------:R-:W-:-:S07]  /*263b0*/  IMAD.MOV.U32 R13, RZ, RZ, R3 ;  /* 0x000000ffff0d7224 */ /* 0x000fce00078e0003 */
[----:B------:R-:W-:Y:S05]  /*263c0*/  WARPSYNC.COLLECTIVE R15, `(.L_x_2131) ;  /* 0x000000000f087348 */ /* 0x000fea0003c00000 */
[----:B------:R0:W1:Y:S02]  /*263d0*/  SHFL.UP P6, R14, R13, R12, R11 ;  /* 0x0400000c0d0e7389 */ /* 0x00006400000c000b */
[----:B01----:R-:W-:Y:S01]  /*263e0*/  ENDCOLLECTIVE ;  /* 0x000000000000791b */ /* 0x003fe20003800000 */
.L_x_2131:
[----:B------:R-:W-:Y:S01]  /*263f0*/  IMAD.MOV.U32 R12, RZ, RZ, 0x10 ;  /* 0x00000010ff0c7424 */ /* 0x000fe200078e00ff */
[----:B------:R-:W-:-:S05]  /*26400*/  SEL R4, R14, RZ, P4 ;  /* 0x000000ff0e047207 */ /* 0x000fca0002000000 */
[----:B------:R-:W-:-:S04]  /*26410*/  IMAD.IADD R4, R3, 0x1, R4 ;  /* 0x0000000103047824 */ /* 0x000fc800078e0204 */
[----:B------:R-:W-:-:S07]  /*26420*/  IMAD.MOV.U32 R13, RZ, RZ, R4 ;  /* 0x000000ffff0d7224 */ /* 0x000fce00078e0004 */
[----:B------:R-:W-:Y:S05]  /*26430*/  WARPSYNC.COLLECTIVE R15, `(.L_x_2132) ;  /* 0x000000000f087348 */ /* 0x000fea0003c00000 */
[----:B------:R0:W1:Y:S02]  /*26440*/  SHFL.UP P6, R14, R13, R12, R11 ;  /* 0x0400000c0d0e7389 */ /* 0x00006400000c000b */
[----:B01----:R-:W-:Y:S01]  /*26450*/  ENDCOLLECTIVE ;  /* 0x000000000000791b */ /* 0x003fe20003800000 */
.L_x_2132:
        /* <DEDUP_REMOVED lines=8> */
.L_x_2133:
[----:B------:R-:W-:Y:S05]  /*264e0*/  BRA `(.L_x_2134) ;  /* 0xffffff90000c7947 */ /* 0x000fea000383ffff */
.L_x_1904:
[----:B------:R-:W-:Y:S01]  /*264f0*/  BSSY B0, `(.L_x_2135) ;  /* 0x0000006000007945 */ /* 0x000fe20003800000 */
[----:B------:R-:W-:Y:S01]  /*26500*/  PLOP3.LUT P6, PT, P6, PT, PT, 0x8, 0x0 ;  /* 0x000000000000781c */ /* 0x000fe200037ce170 */
[----:B------:R-:W-:-:S12]  /*26510*/  IMAD.MOV.U32 R15, RZ, RZ, -0x1 ;  /* 0xffffffffff0f7424 */ /* 0x000fd800078e00ff */
[----:B0----5:R-:W-:Y:S05]  /*26520*/  WARPSYNC.COLLECTIVE R15, `(.L_x_2136) ;  /* 0x000000000f087348 */ /* 0x021fea0003c00000 */
[----:B------:R-:W-:Y:S01]  /*26530*/  VOTE.ANY R14, PT, P6 ;  /* 0x00000000000e7806 */ /* 0x000fe200030e0100 */
[----:B0----5:R-:W-:Y:S06]  /*26540*/  ENDCOLLECTIVE ;  /* 0x000000000000791b */ /* 0x021fec0003800000 */
.L_x_2136:
[----:B------:R-:W-:Y:S05]  /*26550*/  BSYNC B0 ;  /* 0x0000000000007941 */ /* 0x000fea0003800000 */
.L_x_2135:
        /* <DEDUP_REMOVED lines=10> */
.L_x_2137:
[----:B------:R-:W-:Y:S02]  /*26600*/  IMAD.MOV.U32 R13, RZ, RZ, R5 ;  /* 0x000000ffff0d7224 */ /* 0x000fe400078e0005 */
[----:B------:R-:W-:-:S07]  /*26610*/  IMAD.MOV.U32 R25, RZ, RZ, R14 ;  /* 0x000000ffff197224 */ /* 0x000fce00078e000e */
[----:B------:R-:W-:Y:S05]  /*26620*/  WARPSYNC.COLLECTIVE R15, `(.L_x_2138) ;  /* 0x000000000f087348 */ /* 0x000fea0003c00000 */
[----:B------:R0:W1:Y:S02]  /*26630*/  SHFL.IDX P6, R14, R13, R12, R11 ;  /* 0x0000000c0d0e7389 */ /* 0x00006400000c000b */
[----:B01----:R-:W-:Y:S01]  /*26640*/  ENDCOLLECTIVE ;  /* 0x000000000000791b */ /* 0x003fe20003800000 */
.L_x_2138:
[----:B------:R-:W-:Y:S01]  /*26650*/  IMAD.MOV.U32 R5, RZ, RZ, R14 ;  /* 0x000000ffff057224 */ /* 0x000fe200078e000e */
[----:B------:R-:W-:Y:S06]  /*26660*/  BRA `(.L_x_2139) ;  /* 0xffffff8c00ec7947 */ /* 0x000fec000383ffff */
.L_x_1906:
[----:B------:R-:W-:Y:S01]  /*26670*/  BSSY B0, `(.L_x_2140) ;  /* 0x0000007000007945 */ /* 0x000fe20003800000 */
[----:B------:R-:W-:Y:S02]  /*26680*/  IMAD.MOV.U32 R13, RZ, RZ, R2 ;  /* 0x000000ffff0d7224 */ /* 0x000fe400078e0002 */
[----:B------:R-:W-:Y:S02]  /*26690*/  IMAD.MOV.U32 R11, RZ, RZ, 0x1f ;  /* 0x0000001fff0b7424 */ /* 0x000fe400078e00ff */
[----:B------:R-:W-:-:S07]  /*266a0*/  IMAD.MOV.U32 R15, RZ, RZ, -0x1 ;  /* 0xffffffffff0f7424 */ /* 0x000fce00078e00ff */
[----:B0123-5:R-:W-:Y:S05]  /*266b0*/  WARPSYNC.COLLECTIVE R15, `(.L_x_2141) ;  /* 0x000000000f087348 */ /* 0x02ffea0003c00000 */
[----:B------:R4:W0:Y:S02]  /*266c0*/  SHFL.IDX P6, R14, R13, R12, R11 ;  /* 0x0000000c0d0e7389 */ /* 0x00082400000c000b */
[----:B012345:R-:W-:Y:S01]  /*266d0*/  ENDCOLLECTIVE ;  /* 0x000000000000791b */ /* 0x03ffe20003800000 */
.L_x_2141:
[----:B------:R-:W-:Y:S05]  /*266e0*/  BSYNC B0 ;  /* 0x0000000000007941 */ /* 0x000fea0003800000 */
.L_x_2140:
[----:B------:R-:W-:Y:S01]  /*266f0*/  IMAD.MOV.U32 R24, RZ, RZ, R14 ;  /* 0x000000ffff187224 */ /* 0x000fe200078e000e */
[----:B------:R-:W-:Y:S06]  /*26700*/  BRA `(.L_x_1905) ;  /* 0xffffff8c00dc7947 */ /* 0x000fec000383ffff */
.L_x_1912:
[----:B0-----:R0:W4:Y:S02]  /*26710*/  SYNCS.PHASECHK.TRANS64.TRYWAIT P0, [R5+URZ+0x16820], R0 ;  /* 0x01682000050075a7 */ /* 0x001124000800017f */
[----:B----4-:R-:W-:Y:S05]  /*26720*/  @!P0 NANOSLEEP.SYNCS 0x989680 ;  /* 0x009896800000895d */ /* 0x010fea0003900000 */
[----:B------:R-:W4:Y:S02]  /*26730*/  @!P0 SYNCS.PHASECHK.TRANS64 P0, [R5+URZ+0x16820], R0 ;  /* 0x01682000050085a7 */ /* 0x000f24000800007f */
[----:B----4-:R-:W-:Y:S05]  /*26740*/  @!P0 BRA `(.L_x_1912) ;  /* 0xfffffffc00f08947 */ /* 0x010fea000383ffff */
[----:B------:R-:W-:Y:S05]  /*26750*/  BRA `(.L_x_2142) ;  /* 0xffffff9800387947 */ /* 0x000fea000383ffff */
.L_x_1913:
[----:B------:R-:W4:Y:S01]  /*26760*/  S2R R2, SR_TID.X ;  /* 0x0000000000027919 */ /* 0x000f220000002100 */
[----:B------:R-:W-:Y:S01]  /*26770*/  BSSY B0, `(.L_x_2143) ;  /* 0x000000a000007945 */ /* 0x000fe20003800000 */
[----:B------:R-:W-:Y:S02]  /*26780*/  IMAD.MOV.U32 R12, RZ, RZ, RZ ;  /* 0x000000ffff0c7224 */ /* 0x000fe400078e00ff */
[----:B------:R-:W-:Y:S02]  /*26790*/  IMAD.MOV.U32 R11, RZ, RZ, 0x1f ;  /* 0x0000001fff0b7424 */ /* 0x000fe400078e00ff */
[----:B------:R-:W-:Y:S01]  /*267a0*/  IMAD.MOV.U32 R15, RZ, RZ, -0x1 ;  /* 0xffffffffff0f7424 */ /* 0x000fe200078e00ff */
[----:B----4-:R-:W-:-:S04]  /*267b0*/  SHF.R.U32.HI R2, RZ, 0x5, R2 ;  /* 0x00000005ff027819 */ /* 0x010fc80000011602 */
[----:B------:R-:W-:-:S05]  /*267c0*/  LOP3.LUT R2, R2, 0x3, RZ, 0xc0, !PT ;  /* 0x0000000302027812 */ /* 0x000fca00078ec0ff */
[----:B-1----:R-:W-:-:S07]  /*267d0*/  IMAD.MOV.U32 R13, RZ, RZ, R2 ;  /* 0x000000ffff0d7224 */ /* 0x002fce00078e0002 */
[----:B0-23-5:R-:W-:Y:S05]  /*267e0*/  WARPSYNC.COLLECTIVE R15, `(.L_x_2144) ;  /* 0x000000000f087348 */ /* 0x02dfea0003c00000 */
[----:B------:R1:W4:Y:S02]  /*267f0*/  SHFL.IDX P6, R14, R13, R12, R11 ;  /* 0x0000000c0d0e7389 */ /* 0x00032400000c000b */
[----:B012345:R-:W-:Y:S01]  /*26800*/  ENDCOLLECTIVE ;  /* 0x000000000000791b */ /* 0x03ffe20003800000 */
.L_x_2144:
[----:B------:R-:W-:Y:S05]  /*26810*/  BSYNC B0 ;  /* 0x0000000000007941 */ /* 0x000fea0003800000 */
.L_x_2143:
[----:B------:R-:W-:Y:S05]  /*26820*/  BRA `(.L_x_2145) ;  /* 0xffffff9800207947 */ /* 0x000fea000383ffff */
.L_x_1914:
[----:B------:R-:W-:Y:S01]  /*26830*/  BSSY B0, `(.L_x_2146) ;  /* 0x0000006000007945 */ /* 0x000fe20003800000 */
[----:B------:R-:W-:-:S07]  /*26840*/  IMAD.MOV.U32 R15, RZ, RZ, -0x1 ;  /* 0xffffffffff0f7424 */ /* 0x000fce00078e00ff */
[----:B0123-5:R-:W-:Y:S05]  /*26850*/  WARPSYNC.COLLECTIVE R15, `(.L_x_2147) ;  /* 0x000000000f0c7348 */ /* 0x02ffea0003c00000 */
[----:B------:R-:W-:Y:S02]  /*26860*/  ELECT P6, UR62, PT ;  /* 0x00000000003e782f */ /* 0x000fe400038c0000 */
[----:B------:R-:W-:Y:S01]  /*26870*/  MOV R14, UR62 ;  /* 0x0000003e000e7c02 */ /* 0x000fe20008000f00 */
[----:B0123-5:R-:W-:Y:S10]  /*26880*/  ENDCOLLECTIVE ;  /* 0x000000000000791b */ /* 0x02fff40003800000 */
.L_x_2147:
[----:B------:R-:W-:Y:S05]  /*26890*/  BSYNC B0 ;  /* 0x0000000000007941 */ /* 0x000fea0003800000 */
.L_x_2146:
[----:B------:R-:W-:Y:S05]  /*268a0*/  BRA `(.L_x_2148) ;  /* 0xffffff9800147947 */ /* 0x000fea000383ffff */
.L_x_1916:
[----:B0-----:R0:W4:Y:S02]  /*268b0*/  SYNCS.PHASECHK.TRANS64.TRYWAIT P1, [R3+URZ+0x16840], R2 ;  /* 0x01684002030075a7 */ /* 0x001124000802017f */
[----:B----4-:R-:W-:Y:S05]  /*268c0*/  @!P1 NANOSLEEP.SYNCS 0x989680 ;  /* 0x009896800000995d */ /* 0x010fea0003900000 */
[----:B------:R-:W4:Y:S02]  /*268d0*/  @!P1 SYNCS.PHASECHK.TRANS64 P1, [R3+URZ+0x16840], R2 ;  /* 0x01684002030095a7 */ /* 0x000f24000802007f */
[----:B----4-:R-:W-:Y:S05]  /*268e0*/  @!P1 BRA `(.L_x_1916) ;  /* 0xfffffffc00f09947 */ /* 0x010fea000383ffff */
[----:B------:R-:W-:Y:S05]  /*268f0*/  BRA `(.L_x_2149) ;  /* 0xffffff9800387947 */ /* 0x000fea000383ffff */
.L_x_1918:
[----:B----4-:R4:W0:Y:S02]  /*26900*/  SYNCS.PHASECHK.TRANS64.TRYWAIT P1, [R5+URZ+0x16840], R0 ;  /* 0x01684000050075a7 */ /* 0x010824000802017f */
[----:B0-----:R-:W-:Y:S05]  /*26910*/  @!P1 NANOSLEEP.SYNCS 0x989680 ;  /* 0x009896800000995d */ /* 0x001fea0003900000 */
[----:B------:R-:W0:Y:S02]  /*26920*/  @!P1 SYNCS.PHASECHK.TRANS64 P1, [R5+URZ+0x16840], R0 ;  /* 0x01684000050095a7 */ /* 0x000e24000802007f */
[----:B0-----:R-:W-:Y:S05]  /*26930*/  @!P1 BRA `(.L_x_1918) ;  /* 0xfffffffc00f09947 */ /* 0x001fea000383ffff */
[----:B------:R-:W-:Y:S05]  /*26940*/  BRA `(.L_x_2150) ;  /* 0xffffff9800487947 */ /* 0x000fea000383ffff */
.L_x_1920:
[----:B------:R0:W0:Y:S02]  /*26950*/  SYNCS.PHASECHK.TRANS64.TRYWAIT P1, [R3+URZ+0x16860], R2 ;  /* 0x01686002030075a7 */ /* 0x000024000802017f */
[----:B0-----:R-:W-:Y:S05]  /*26960*/  @!P1 NANOSLEEP.SYNCS 0x989680 ;  /* 0x009896800000995d */ /* 0x001fea0003900000 */
[----:B------:R-:W0:Y:S02]  /*26970*/  @!P1 SYNCS.PHASECHK.TRANS64 P1, [R3+URZ+0x16860], R2 ;  /* 0x01686002030095a7 */ /* 0x000e24000802007f */
[----:B0-----:R-:W-:Y:S05]  /*26980*/  @!P1 BRA `(.L_x_1920) ;  /* 0xfffffffc00f09947 */ /* 0x001fea000383ffff */
[----:B------:R-:W-:Y:S05]  /*26990*/  BRA `(.L_x_2151) ;  /* 0xffffff9800447947 */ /* 0x000fea000383ffff */
.L_x_2152:
        /* <DEDUP_REMOVED lines=14> */
.L_x_3171:


//--------------------- .text._ZN7cutlass13device_kernelIN5flash11enable_sm90INS1_16FlashAttnFwdSm90INS1_25CollectiveMainloopFwdSm90ILi2EN4cute5tupleIJNS5_1CILi1EEES8_S8_EEENS6_IJNS7_ILi192EEENS7_ILi128EEENS7_ILi64EEEEEELi64ENS_10bfloat16_tEfNS_4arch4Sm90ELb1ELb0ELb0ELb0ELb1ELb0ELb0ELb1ELb1ELb1ELb1ELb0EEENS1_21CollectiveEpilogueFwdINS6_IJSA_SC_SB_EEES9_SE_SG_Li384ELb0ELb1ELb1ELb0EEENS1_19SingleTileSchedulerILb0ELb1ELb1ELi192EEEEEEEEEvNT_6ParamsE --------------------------
	.section	.text._ZN7cutlass13device_kernelIN5flash11enable_sm90INS1_16FlashAttnFwdSm90INS1_25CollectiveMainloopFwdSm90ILi2EN4cute5tupleIJNS5_1CILi1EEES8_S8_EEENS6_IJNS7_ILi192EEENS7_ILi128EEENS7_ILi64EEEEEELi64ENS_10bfloat16_tEfNS_4arch4Sm90ELb1ELb0ELb0ELb0ELb1ELb0ELb0ELb1ELb1ELb1ELb1ELb0EEENS1_21CollectiveEpilogueFwdINS6_IJSA_SC_SB_EEES9_SE_SG_Li384ELb0ELb1ELb1ELb0EEENS1_19SingleTileSchedulerILb0ELb1ELb1ELi192EEEEEEEEEvNT_6ParamsE,"ax",@progbits
	.align	128
.text._ZN7cutlass13device_kernelIN5flash11enable_sm90INS1_16FlashAttnFwdSm90INS1_25CollectiveMainloopFwdSm90ILi2EN4cute5tupleIJNS5_1CILi1EEES8_S8_EEENS6_IJNS7_ILi192EEENS7_ILi128EEENS7_ILi64EEEEEELi64ENS_10bfloat16_tEfNS_4arch4Sm90ELb1ELb0ELb0ELb0ELb1ELb0ELb0ELb1ELb1ELb1ELb1ELb0EEENS1_21CollectiveEpilogueFwdINS6_IJSA_SC_SB_EEES9_SE_SG_Li384ELb0ELb1ELb1ELb0EEENS1_19SingleTileSchedulerILb0ELb1ELb1ELi192EEEEEEEEEvNT_6ParamsE:
        .type           _ZN7cutlass13device_kernelIN5flash11enable_sm90INS1_16FlashAttnFwdSm90INS1_25CollectiveMainloopFwdSm90ILi2EN4cute5tupleIJNS5_1CILi1EEES8_S8_EEENS6_IJNS7_ILi192EEENS7_ILi128EEENS7_ILi64EEEEEELi64ENS_10bfloat16_tEfNS_4arch4Sm90ELb1ELb0ELb0ELb0ELb1ELb0ELb0ELb1ELb1ELb1ELb1ELb0EEENS1_21CollectiveEpilogueFwdINS6_IJSA_SC_SB_EEES9_SE_SG_Li384ELb0ELb1ELb1ELb0EEENS1_19SingleTileSchedulerILb0ELb1ELb1ELi192EEEEEEEEEvNT_6ParamsE,@function
        .size           _ZN7cutlass13device_kernelIN5flash11enable_sm90INS1_16FlashAttnFwdSm90INS1_25CollectiveMainloopFwdSm90ILi2EN4cute5tupleIJNS5_1CILi1EEES8_S8_EEENS6_IJNS7_ILi192EEENS7_ILi128EEENS7_ILi64EEEEEELi64ENS_10bfloat16_tEfNS_4arch4Sm90ELb1ELb0ELb0ELb0ELb1ELb0ELb0ELb1ELb1ELb1ELb1ELb0EEENS1_21CollectiveEpilogueFwdINS6_IJSA_SC_SB_EEES9_SE_SG_Li384ELb0ELb1ELb1ELb0EEENS1_19SingleTileSchedulerILb0ELb1ELb1ELi192EEEEEEEEEvNT_6ParamsE,(.L_x_3172 - _ZN7cutlass13device_kernelIN5flash11enable_sm90INS1_16FlashAttnFwdSm90INS1_25CollectiveMainloopFwdSm90ILi2EN4cute5tupleIJNS5_1CILi1EEES8_S8_EEENS6_IJNS7_ILi192EEENS7_ILi128EEENS7_ILi64EEEEEELi64ENS_10bfloat16_tEfNS_4arch4Sm90ELb1ELb0ELb0ELb0ELb1ELb0ELb0ELb1ELb1ELb1ELb1ELb0EEENS1_21CollectiveEpilogueFwdINS6_IJSA_SC_SB_EEES9_SE_SG_Li384ELb0ELb1ELb1ELb0EEENS1_19SingleTileSchedulerILb0ELb1ELb1ELi192EEEEEEEEEvNT_6ParamsE)
        .other          _ZN7cutlass13device_kernelIN5flash11enable_sm90INS1_16FlashAttnFwdSm90INS1_25CollectiveMainloopFwdSm90ILi2EN4cute5tupleIJNS5_1CILi1EEES8_S8_EEENS6_IJNS7_ILi192EEENS7_ILi128EEENS7_ILi64EEEEEELi64ENS_10bfloat16_tEfNS_4arch4Sm90ELb1ELb0ELb0ELb0ELb1ELb0ELb0ELb1ELb1ELb1ELb1ELb0EEENS1_21CollectiveEpilogueFwdINS6_IJSA_SC_SB_EEES9_SE_SG_Li384ELb0ELb1ELb1ELb0EEENS1_19SingleTileSchedulerILb0ELb1ELb1ELi192EEEEEEEEEvNT_6ParamsE,@"STO_CUDA_ENTRY STV_DEFAULT"
_ZN7cutlass13device_kernelIN5flash11enable_sm90INS1_16FlashAttnFwdSm90INS1_25CollectiveMainloopFwdSm90ILi2EN4cute5tupleIJNS5_1CILi1EEES8_S8_EEENS6_IJNS7_ILi192EEENS7_ILi128EEENS7_ILi64EEEEEELi64ENS_10bfloat16_tEfNS_4arch4Sm90ELb1ELb0ELb0ELb0ELb1ELb0ELb0ELb1ELb1ELb1ELb1ELb0EEENS1_21CollectiveEpilogueFwdINS6_IJSA_SC_SB_EEES9_SE_SG_Li384ELb0ELb1ELb1ELb0EEENS1_19SingleTileSchedulerILb0ELb1ELb1ELi192EEEEEEEEEvNT_6ParamsE:
        /* <DEDUP_REMOVED lines=45> */
.L_x_2153:
        /* <DEDUP_REMOVED lines=22> */
.L_x_2154:
        /* <DEDUP_REMOVED lines=18> */
.L_x_2155:
        /* <DEDUP_REMOVED lines=22> */
.L_x_2156:
        /* <DEDUP_REMOVED lines=23> */
.L_x_2157:
        /* <DEDUP_REMOVED lines=9> */
.L_x_2160:
        /* <DEDUP_REMOVED lines=21> */
[----:B------:R-:W0:Y:S01]  /*0a00*/  S2UR UR45, SR_CTAID.X ;  /* 0x00000000002d79c3 */ /* 0x000e220000002500 */
[----:B------:R-:W-:Y:S01]  /*0a10*/  ULDC UR4, c[0x0][0x448] ;  /* 0x0001120000047ab9 */ /* 0x000fe20000000800 */
[----:B------:R-:W-:Y:S01]  /*0a20*/  ULDC UR37, c[0x0][0x424] ;  /* 0x0001090000257ab9 */ /* 0x000fe20000000800 */
[----:B------:R-:W-:Y:S01]  /*0a30*/  UISETP.NE.AND UP1, UPT, UR4, 0x1, UPT ;  /* 0x000000010400788c */ /* 0x000fe2000bf25270 */
[----:B------:R-:W-:Y:S02]  /*0a40*/  ULDC UR7, c[0x0][0x288] ;  /* 0x0000a20000077ab9 */ /* 0x000fe40000000800 */
[----:B------:R-:W-:Y:S01]  /*0a50*/  ULDC.64 UR4, c[0x0][0x418] ;  /* 0x0001060000047ab9 */ /* 0x000fe20000000a00 */
[----:B------:R-:W-:Y:S02]  /*0a60*/  UIADD3 UR7, -UR7, 0x80, URZ ;  /* 0x0000008007077890 */ /* 0x000fe4000fffe13f */
[----:B------:R-:W-:Y:S01]  /*0a70*/  UISETP.NE.U32.AND UP0, UPT, UR4, URZ, UPT ;  /* 0x0000003f0400728c */ /* 0x000fe2000bf05070 */
[----:B------:R-:W-:Y:S01]  /*0a80*/  ULDC UR8, c[0x0][0x2f0] ;  /* 0x0000bc0000087ab9 */ /* 0x000fe20000000800 */
[----:B------:R-:W-:-:S02]  /*0a90*/  UP2UR UR44, UPR, URZ, 0x2 ;  /* 0x000000023f2c7883 */ /* 0x000fc40008000000 */
[----:B------:R-:W-:Y:S01]  /*0aa0*/  UISETP.NE.AND.EX UP0, UPT, UR5, URZ, UPT, UP0 ;  /* 0x0000003f0500728c */ /* 0x000fe2000bf05300 */
[----:B------:R-:W-:Y:S02]  /*0ab0*/  @UP1 ULDC UR9, c[0x0][0x450] ;  /* 0x0001140000091ab9 */ /* 0x000fe40000000800 */
[----:B------:R-:W-:Y:S01]  /*0ac0*/  @UP1 ULDC UR5, c[0x0][0x44c] ;  /* 0x0001130000051ab9 */ /* 0x000fe20000000800 */
[----:B------:R-:W-:Y:S02]  /*0ad0*/  USEL UR37, UR37, 0x1, UP0 ;  /* 0x0000000125257887 */ /* 0x000fe40008000000 */
[----:B------:R-:W-:Y:S02]  /*0ae0*/  USHF.R.U32.HI UR10, URZ, 0x10, UR41 ;  /* 0x000000103f0a7899 */ /* 0x000fe40008011629 */
[----:B------:R-:W-:Y:S02]  /*0af0*/  UIMAD UR7, UR37, UR8, UR7 ;  /* 0x00000008250772a4 */ /* 0x000fe4000f8e0207 */
[----:B0-----:R-:W-:-:S02]  /*0b00*/  UIMAD UR45, UR45, 0xc0, URZ ;  /* 0x000000c02d2d78a4 */ /* 0x001fc4000f8e023f */
[----:B------:R-:W-:Y:S02]  /*0b10*/  ULOP3.LUT UR41, UR41, 0xffff, URZ, 0xc0, !UPT ;  /* 0x0000ffff29297892 */ /* 0x000fe4000f8ec03f */
[----:B------:R-:W-:Y:S02]  /*0b20*/  @UP1 UIADD3 UR4, UR45, 0xbf, URZ ;  /* 0x000000bf2d041890 */ /* 0x000fe4000fffe03f */
[----:B------:R-:W-:Y:S02]  /*0b30*/  UIADD3 UR6, UR45, 0xbf, URZ ;  /* 0x000000bf2d067890 */ /* 0x000fe4000fffe03f */
[----:B------:R-:W-:Y:S02]  /*0b40*/  UIMAD.WIDE.U32 UR4, UR4, UR5, URZ ;  /* 0x00000005040472a5 */ /* 0x000fe4000f8e003f */
[----:B------:R-:W-:Y:S02]  /*0b50*/  UIMAD UR4, UR37, UR8, 0x7f ;  /* 0x0000007f250474a4 */ /* 0x000fe4000f8e0208 */
[----:B------:R-:W-:-:S02]  /*0b60*/  @UP1 USHF.R.U32.HI UR6, URZ, UR9, UR5 ;  /* 0x000000093f061299 */ /* 0x000fc40008011605 */
[----:B------:R-:W-:Y:S02]  /*0b70*/  USHF.R.S32.HI UR5, URZ, 0x1f, UR4 ;  /* 0x0000001f3f057899 */ /* 0x000fe40008011404 */
[----:B------:R-:W-:Y:S02]  /*0b80*/  UIADD3 UR6, UR7, UR6, URZ ;  /* 0x0000000607067290 */ /* 0x000fe4000fffe03f */
[----:B------:R-:W-:Y:S02]  /*0b90*/  ULEA.HI UR5, UR5, UR4, URZ, 0x7 ;  /* 0x0000000405057291 */ /* 0x000fe4000f8f383f */
[----:B------:R-:W-:Y:S02]  /*0ba0*/  USHF.R.S32.HI UR7, URZ, 0x1f, UR6 ;  /* 0x0000001f3f077899 */ /* 0x000fe40008011406 */
[----:B------:R-:W-:Y:S02]  /*0bb0*/  USHF.R.S32.HI UR5, URZ, 0x7, UR5 ;  /* 0x000000073f057899 */ /* 0x000fe40008011405 */
[----:B------:R-:W-:Y:S01]  /*0bc0*/  ULEA.HI UR7, UR7, UR6, URZ, 0x7 ;  /* 0x0000000607077291 */ /* 0x000fe2000f8f383f */
[----:B------:R-:W-:-:S03]  /*0bd0*/  UMOV UR4, URZ ;  /* 0x0000003f00047c82 */ /* 0x000fc60008000000 */
[----:B------:R-:W-:-:S04]  /*0be0*/  USHF.R.S32.HI UR7, URZ, 0x7, UR7 ;  /* 0x000000073f077899 */ /* 0x000fc80008011407 */
[----:B------:R-:W-:-:S04]  /*0bf0*/  UISETP.LT.AND UP0, UPT, UR5, UR7, UPT ;  /* 0x000000070500728c */ /* 0x000fc8000bf01270 */
[----:B------:R-:W-:Y:S02]  /*0c00*/  USEL UR9, UR5, UR7, UP0 ;  /* 0x0000000705097287 */ /* 0x000fe40008000000 */
[----:B------:R-:W-:Y:S02]  /*0c10*/  UISETP.NE.AND UP0, UPT, UR10, URZ, UPT ;  /* 0x0000003f0a00728c */ /* 0x000fe4000bf05270 */
[----:B------:R-:W-:-:S06]  /*0c20*/  UISETP.GE.AND UP1, UPT, UR9, 0x1, UPT ;  /* 0x000000010900788c */ /* 0x000fcc000bf26270 */
[----:B------:R-:W-:-:S03]  /*0c30*/  PLOP3.LUT P0, PT, PT, PT, UP1, 0x80, 0x0 ;  /* 0x000000000000781c */ /* 0x000fc60003f0f018 */
[----:B------:R-:W-:-:S10]  /*0c40*/  @!UP0 ULDC UR10, c[0x0][0x9f0] ;  /* 0x00027c00000a8ab9 */ /* 0x000fd40000000800 */
[----:B------:R-:W-:Y:S05]  /*0c50*/  @!P0 BRA `(.L_x_2162) ;  /* 0x0000000000848947 */ /* 0x000fea0003800000 */
[----:B------:R-:W-:Y:S01]  /*0c60*/  IMAD.U32 R3, RZ, RZ, UR10 ;  /* 0x0000000aff037e24 */ /* 0x000fe2000f8e00ff */
[----:B------:R-:W-:Y:S01]  /*0c70*/  UIADD3 UR6, UR10, -0x1, UR9 ;  /* 0xffffffff0a067890 */ /* 0x000fe2000fffe009 */
[----:B------:R-:W-:-:S03]  /*0c80*/  UMOV UR4, URZ ;  /* 0x0000003f00047c82 */ /* 0x000fc60008000000 */
        /* <DEDUP_REMOVED lines=30> */
.L_x_2162:
        /* <DEDUP_REMOVED lines=10> */
[----:B------:R-:W-:Y:S02]  /*0f10*/  MOV R3, RZ ;  /* 0x000000ff00037202 */ /* 0x000fe40000000f00 */
[----:B------:R-:W-:Y:S02]  /*0f20*/  CS2R R112, SRZ ;  /* 0x0000000000707805 */ /* 0x000fe4000001ff00 */
[----:B------:R-:W-:Y:S02]  /*0f30*/  R2UR UR46, R0 ;  /* 0x00000000002e72ca */ /* 0x000fe400000e0000 */
        /* <DEDUP_REMOVED lines=40> */
[----:B------:R-:W-:Y:S01]  /*11c0*/  IMAD.U32 R10, RZ, RZ, UR6 ;  /* 0x00000006ff0a7e24 */ /* 0x000fe2000f8e00ff */
[----:B------:R-:W-:Y:S01]  /*11d0*/  MOV R13, RZ ;  /* 0x000000ff000d7202 */ /* 0x000fe20000000f00 */
[----:B------:R-:W-:Y:S02]  /*11e0*/  IMAD.U32 R6, RZ, RZ, UR4 ;  /* 0x00000004ff067e24 */ /* 0x000fe4000f8e00ff */
[----:B------:R-:W-:-:S02]  /*11f0*/  IMAD.U32 R7, RZ, RZ, UR5 ;  /* 0x00000005ff077e24 */ /* 0x000fc4000f8e00ff */
[----:B------:R-:W-:Y:S02]  /*1200*/  IMAD.U32 R11, RZ, RZ, UR7 ;  /* 0x00000007ff0b7e24 */ /* 0x000fe4000f8e00ff */
[----:B------:R-:W-:Y:S02]  /*1210*/  IMAD.MOV.U32 R8, RZ, RZ, 0x70 ;  /* 0x00000070ff087424 */ /* 0x000fe400078e00ff */
[----:B0-----:R-:W-:-:S07]  /*1220*/  IMAD.MOV.U32 R12, RZ, RZ, 0x1 ;  /* 0x00000001ff0c7424 */ /* 0x001fce00078e00ff */
[----:B------:R-:W-:-:S07]  /*1230*/  LEPC R20, `(.L_x_2164) ;  /* 0x000000001014794e */ /* 0x000fce0000000000 */
[----:B-1----:R-:W-:Y:S05]  /*1240*/  CALL.ABS.NOINC R2 ;  /* 0x0000000002007343 */ /* 0x002fea0003c00000 */
.L_x_2164:
[----:B------:R-:W-:-:S04]  /*1250*/  SHF.L.U32 R0, RZ, 0x1f, RZ ;  /* 0x0000001fff007819 */ /* 0x000fc800000006ff */
[----:B------:R-:W0:Y:S02]  /*1260*/  SYNCS.PHASECHK.TRANS64.TRYWAIT P0, [UR42+0x16800], R0 ;  /* 0x01680000ff0075a7 */ /* 0x000e24000800016a */
[----:B0-----:R-:W-:Y:S05]  /*1270*/  @!P0 BRA `(.L_x_2165) ;  /* 0x000000bc00bc8947 */ /* 0x001fea0003800000 */
.L_x_2248:
[----:B------:R-:W-:-:S06]  /*1280*/  ULOP3.LUT UR4, UR40, 0x1, URZ, 0xfc, !UPT ;  /* 0x0000000128047892 */ /* 0x000fcc000f8efc3f */
[----:B------:R-:W-:-:S05]  /*1290*/  IMAD.U32 R2, RZ, RZ, UR4 ;  /* 0x00000004ff027e24 */ /* 0x000fca000f8e00ff */
[----:B------:R-:W-:-:S13]  /*12a0*/  ISETP.NE.AND P0, PT, R2, 0x3, PT ;  /* 0x000000030200780c */ /* 0x000fda0003f05270 */
[----:B------:R-:W-:Y:S05]  /*12b0*/  @!P0 BRA `(.L_x_2166) ;  /* 0x0000000000048947 */ /* 0x000fea0003800000 */
[----:B------:R-:W-:Y:S01]  /*12c0*/  BPT.TRAP 0x1 ;  /* 0x000000040000795c */ /* 0x000fe20000300000 */
.L_x_2166:
[----:B------:R1:W2:Y:S01]  /*12d0*/  SYNCS.PHASECHK.TRANS64.TRYWAIT P1, [UR42+0x16830], R0 ;  /* 0x01683000ff0075a7 */ /* 0x0002a2000802016a */
[----:B------:R-:W-:Y:S05]  /*12e0*/  @!P0 BRA `(.L_x_2167) ;  /* 0x0000000000048947 */ /* 0x000fea0003800000 */
[----:B------:R-:W-:Y:S01]  /*12f0*/  BPT.TRAP 0x1 ;  /* 0x000000040000795c */ /* 0x000fe20000300000 */
.L_x_2167:
[----:B------:R-:W-:-:S05]  /*1300*/  IMAD.U32 R6, RZ, RZ, UR47 ;  /* 0x0000002fff067e24 */ /* 0x000fca000f8e00ff */
[----:B------:R-:W-:Y:S01]  /*1310*/  LOP3.LUT R6, R6, 0x10000, RZ, 0xfc, !PT ;  /* 0x0001000006067812 */ /* 0x000fe200078efcff */
[----:B--2---:R-:W-:Y:S06]  /*1320*/  @P1 BRA `(.L_x_2168) ;  /* 0x0000000000081947 */ /* 0x004fec0003800000 */
[----:B------:R-:W2:Y:S02]  /*1330*/  SYNCS.PHASECHK.TRANS64.TRYWAIT P1, [UR42+0x16830], R0 ;  /* 0x01683000ff0075a7 */ /* 0x000ea4000802016a */
[----:B--2---:R-:W-:Y:S05]  /*1340*/  @!P1 BRA `(.L_x_2169) ;  /* 0x000000bc00a09947 */ /* 0x004fea0003800000 */
.L_x_2168:
        /* <DEDUP_REMOVED lines=38> */
.L_x_2170:
[----:B01----:R-:W-:Y:S01]  /*15b0*/  LOP3.LUT R0, R19, 0xffffff80, RZ, 0xc0, !PT ;  /* 0xffffff8013007812 */ /* 0x003fe200078ec0ff */
[----:B------:R-:W-:Y:S01]  /*15c0*/  IMAD.HI R5, R23, 0x55555556, RZ ;  /* 0x5555555617057827 */ /* 0x000fe200078e02ff */
[----:B------:R-:W-:Y:S01]  /*15d0*/  LEA.HI R18, R18, R17, RZ, 0x2 ;  /* 0x0000001112127211 */ /* 0x000fe200078f10ff */
[----:B------:R-:W-:Y:S01]  /*15e0*/  UISETP.NE.AND UP0, UPT, UR44, URZ, UPT ;  /* 0x0000003f2c00728c */ /* 0x000fe2000bf05270 */
[----:B------:R-:W-:Y:S01]  /*15f0*/  CS2R R118, SRZ ;  /* 0x0000000000767805 */ /* 0x000fe2000001ff00 */
[----:B------:R-:W-:Y:S01]  /*1600*/  IMAD.IADD R0, R17, 0x1, -R0 ;  /* 0x0000000111007824 */ /* 0x000fe200078e0a00 */
[----:B------:R-:W-:Y:S01]  /*1610*/  LOP3.LUT R18, R18, 0xfffffffc, RZ, 0xc0, !PT ;  /* 0xfffffffc12127812 */ /* 0x000fe200078ec0ff */
[----:B------:R-:W-:Y:S01]  /*1620*/  ULDC UR7, c[0x0][0x2f0] ;  /* 0x0000bc0000077ab9 */ /* 0x000fe20000000800 */
[----:B------:R-:W-:Y:S01]  /*1630*/  LEA.HI R10, R5, R5, RZ, 0x1 ;  /* 0x00000005050a7211 */ /* 0x000fe200078f08ff */
[----:B------:R-:W-:Y:S01]  /*1640*/  IMAD.U32 R13, RZ, RZ, UR7 ;  /* 0x00000007ff0d7e24 */ /* 0x000fe2000f8e00ff */
[----:B------:R-:W-:Y:S01]  /*1650*/  SHF.R.S32.HI R3, RZ, 0x1f, R0 ;  /* 0x0000001fff037819 */ /* 0x000fe20000011400 */
        /* <DEDUP_REMOVED lines=10> */
[----:B------:R-:W-:Y:S01]  /*1700*/  @UP0 ULDC UR11, c[0x0][0x450] ;  /* 0x00011400000b0ab9 */ /* 0x000fe20000000800 */
[----:B------:R-:W-:Y:S01]  /*1710*/  SHF.R.S32.HI R4, RZ, 0x5, R4 ;  /* 0x00000005ff047819 */ /* 0x000fe20000011404 */
[----:B------:R-:W-:Y:S01]  /*1720*/  UIADD3 UR27, UR46, -0x2, URZ ;  /* 0xfffffffe2e1b7890 */ /* 0x000fe2000fffe03f */
[----:B------:R-:W-:Y:S01]  /*1730*/  LEA.HI R8, R8, R3, RZ, 0x3 ;  /* 0x0000000308087211 */ /* 0x000fe200078f18ff */
[----:B------:R-:W-:Y:S01]  /*1740*/  UIADD3 UR6, UR42, 0x16840, URZ ;  /* 0x000168402a067890 */ /* 0x000fe2000fffe03f */
[----:B------:R-:W-:-:S02]  /*1750*/  LEA.HI R5, R18, R18, RZ, 0x1 ;  /* 0x0000001212057211 */ /* 0x000fc400078f08ff */
[----:B------:R-:W-:Y:S02]  /*1760*/  CS2R R116, SRZ ;  /* 0x0000000000747805 */ /* 0x000fe4000001ff00 */
[----:B------:R-:W-:Y:S01]  /*1770*/  LEA R4, R4, UR45, 0x4 ;  /* 0x0000002d04047c11 */ /* 0x000fe2000f8e20ff */
[----:B------:R-:W-:Y:S01]  /*1780*/  UPRMT UR6, UR25, 0x654, UR6 ;  /* 0x0000065419067896 */ /* 0x000fe20008000006 */
[----:B------:R-:W-:Y:S02]  /*1790*/  LOP3.LUT R8, R8, 0xfffffff8, RZ, 0xc0, !PT ;  /* 0xfffffff808087812 */ /* 0x000fe400078ec0ff */
[----:B------:R-:W-:Y:S02]  /*17a0*/  LOP3.LUT R5, R5, 0x1ffffffe, RZ, 0xc0, !PT ;  /* 0x1ffffffe05057812 */ /* 0x000fe400078ec0ff */
[----:B------:R-:W-:Y:S02]  /*17b0*/  IADD3 R3, R4, R3, -R8 ;  /* 0x0000000304037210 */ /* 0x000fe40007ffe808 */
[----:B------:R-:W-:Y:S01]  /*17c0*/  PLOP3.LUT P2, PT, PT, PT, UP0, 0x80, 0x0 ;  /* 0x000000000000781c */ /* 0x000fe20003f4f008 */
[----:B------:R-:W-:Y:S01]  /*17d0*/  IMAD.IADD R5, R18, 0x1, -R5 ;  /* 0x0000000112057824 */ /* 0x000fe200078e0a05 */
[----:B------:R-:W-:Y:S01]  /*17e0*/  SYNCS.ARRIVE.TRANS64.RED.A1T0 RZ, [UR6], RZ ;  /* 0x000000ffffff79a7 */ /* 0x000fe20008100406 */
[----:B------:R-:W-:-:S04]  /*17f0*/  IMAD R10, R10, 0x40, R3 ;  /* 0x000000400a0a7824 */ /* 0x000fc800078e0203 */
[----:B------:R-:W-:-:S04]  /*1800*/  IMAD R5, R5, 0x8, R10 ;  /* 0x0000000805057824 */ /* 0x000fc800078e020a */
[----:B------:R-:W-:Y:S01]  /*1810*/  @P1 IMAD.HI.U32 R3, R5, UR4, RZ ;  /* 0x0000000405031c27 */ /* 0x000fe2000f8e00ff */
[----:B------:R-:W-:Y:S02]  /*1820*/  UMOV UR4, 0xffffff80 ;  /* 0xffffff8000047882 */ /* 0x000fe40000000000 */
[----:B------:R-:W-:Y:S01]  /*1830*/  UIMAD UR4, UR46, UR4, 0x80 ;  /* 0x000000802e0474a4 */ /* 0x000fe2000f8e0204 */
[----:B------:R-:W-:Y:S01]  /*1840*/  IMAD.MOV.U32 R9, RZ, RZ, R5 ;  /* 0x000000ffff097224 */ /* 0x000fe200078e0005 */
[----:B------:R-:W-:Y:S02]  /*1850*/  @P2 SHF.R.U32.HI R9, RZ, UR5, R3 ;  /* 0x00000005ff092c19 */ /* 0x000fe40008011603 */
[----:B------:R-:W-:Y:S01]  /*1860*/  LOP3.LUT R3, R2, 0x7ffffffc, RZ, 0xc0, !PT ;  /* 0x7ffffffc02037812 */ /* 0x000fe200078ec0ff */
[----:B------:R-:W-:Y:S02]  /*1870*/  UIADD3 UR5, UR4, 0x1, URZ ;  /* 0x0000000104057890 */ /* 0x000fe4000fffe03f */
[----:B------:R-:W0:Y:S01]  /*1880*/  SHFL.IDX PT, R2, R9, RZ, 0x1c1f ;  /* 0x001c1fff09027589 */ /* 0x000e2200000e0000 */
[----:B------:R-:W-:Y:S01]  /*1890*/  IADD3 R8, R0, -R3, RZ ;  /* 0x8000000300087210 */ /* 0x000fe20007ffe0ff */
[----:B------:R-:W-:-:S02]  /*18a0*/  UIMAD UR4, UR37, UR7, UR4 ;  /* 0x00000007250472a4 */ /* 0x000fc4000f8e0204 */
[----:B------:R-:W-:Y:S01]  /*18b0*/  IMAD.U32 R3, RZ, RZ, UR5 ;  /* 0x00000005ff037e24 */ /* 0x000fe2000f8e00ff */
[----:B------:R-:W1:Y:S01]  /*18c0*/  SHFL.IDX PT, R10, R9, 0x1, 0x1c1f ;  /* 0x003c1f00090a7f89 */ /* 0x000e6200000e0000 */
[----:B------:R-:W-:Y:S02]  /*18d0*/  UIMAD UR7, UR37, UR7, -UR10 ;  /* 0x00000007250772a4 */ /* 0x000fe4000f8e0a0a */
[C---:B------:R-:W-:Y:S02]  /*18e0*/  IMAD R0, R8.reuse, -0x2, R3 ;  /* 0xfffffffe08007824 */ /* 0x040fe400078e0203 */
[----:B------:R-:W-:Y:S01]  /*18f0*/  IMAD.U32 R11, RZ, RZ, UR4 ;  /* 0x00000004ff0b7e24 */ /* 0x000fe2000f8e00ff */
[----:B------:R-:W-:Y:S01]  /*1900*/  ULDC UR4, c[0x0][0x988] ;  /* 0x0002620000047ab9 */ /* 0x000fe20000000800 */
[----:B------:R-:W-:Y:S02]  /*1910*/  IMAD R3, R13, UR37, R0 ;  /* 0x000000250d037c24 */ /* 0x000fe4000f8e0200 */
[----:B------:R-:W-:-:S02]  /*1920*/  IMAD R12, R8, -0x2, R11 ;  /* 0xfffffffe080c7824 */ /* 0x000fc400078e020b */
[----:B------:R-:W-:-:S05]  /*1930*/  VIADD R11, R3, -UR10 ;  /* 0x8000000a030b7c36 */ /* 0x000fca0008000000 */
[----:B0-----:R-:W-:-:S04]  /*1940*/  VIADDMNMX R2, R2, R11, R12, PT ;  /* 0x0000000b02027246 */ /* 0x001fc8000380010c */
        /* <DEDUP_REMOVED lines=93> */
[----:B------:R-:W-:Y:S02]  /*1f20*/  FMNMX.FTZ R0, R19, R0, !PT ;  /* 0x0000000013007209 */ /* 0x000fe40007810000 */
[----:B-1----:R-:W-:Y:S02]  /*1f30*/  IADD3 R3, R10, -UR10, R3 ;  /* 0x8000000a0a037c10 */ /* 0x002fe4000fffe003 */
[----:B------:R-:W-:Y:S01]  /*1f40*/  FMNMX.FTZ R14, R85, R0, !PT ;  /* 0x00000000550e7209 */ /* 0x000fe20007810000 */
[----:B------:R-:W-:Y:S01]  /*1f50*/  IMAD.U32 R0, RZ, RZ, UR4 ;  /* 0x00000004ff007e24 */ /* 0x000fe2000f8e00ff */
[----:B------:R-:W-:Y:S01]  /*1f60*/  VIMNMX R12, R12, R3, PT ;  /* 0x000000030c0c7248 */ /* 0x000fe20003fe0100 */
[----:B------:R-:W-:-:S02]  /*1f70*/  @UP0 ULDC UR4, c[0x0][0x44c] ;  /* 0x0001130000040ab9 */ /* 0x000fc40000000800 */
[----:B------:R-:W0:Y:S01]  /*1f80*/  SHFL.BFLY PT, R41, R14, 0x2, 0x1f ;  /* 0x0c401f000e297f89 */ /* 0x000e2200000e0000 */
[C---:B------:R-:W-:Y:S01]  /*1f90*/  ISETP.GT.AND P2, PT, R12.reuse, 0x1, PT ;  /* 0x000000010c00780c */ /* 0x040fe20003f44270 */
[----:B------:R-:W-:Y:S01]  /*1fa0*/  UIMAD.WIDE.U32 UR4, UR45, UR4, URZ ;  /* 0x000000042d0472a5 */ /* 0x000fe2000f8e003f */
[C---:B------:R-:W-:Y:S02]  /*1fb0*/  ISETP.GT.AND P3, PT, R12.reuse, 0x8, PT ;  /* 0x000000080c00780c */ /* 0x040fe40003f64270 */
[----:B------:R-:W-:Y:S01]  /*1fc0*/  FSEL R10, R27, -INF , P2 ;  /* 0xff8000001b0a7808 */ /* 0x000fe20001000000 */
[----:B------:R-:W-:Y:S01]  /*1fd0*/  @UP0 USHF.R.U32.HI UR45, URZ, UR11, UR5 ;  /* 0x0000000b3f2d0299 */ /* 0x000fe20008011605 */
[----:B------:R-:W-:Y:S02]  /*1fe0*/  ISETP.GT.AND P2, PT, R12, 0x10, PT ;  /* 0x000000100c00780c */ /* 0x000fe40003f44270 */
[----:B------:R-:W-:Y:S01]  /*1ff0*/  UMOV UR5, URZ ;  /* 0x0000003f00057c82 */ /* 0x000fe20008000000 */
[----:B------:R-:W-:-:S04]  /*2000*/  UIADD3 UR7, UR7, UR45, URZ ;  /* 0x0000002d07077290 */ /* 0x000fc8000fffe03f */
[----:B------:R-:W-:-:S04]  /*2010*/  USHF.R.S32.HI UR4, URZ, 0x1f, UR7 ;  /* 0x0000001f3f047899 */ /* 0x000fc80008011407 */
[----:B------:R-:W-:-:S04]  /*2020*/  ULEA.HI UR4, UR4, UR7, URZ, 0x7 ;  /* 0x0000000704047291 */ /* 0x000fc8000f8f383f */
[----:B------:R-:W-:Y:S01]  /*2030*/  USHF.R.S32.HI UR4, URZ, 0x7, UR4 ;  /* 0x000000073f047899 */ /* 0x000fe20008011404 */
[----:B0-----:R-:W-:-:S03]  /*2040*/  FMNMX.FTZ R41, R14, R41, !PT ;  /* 0x000000290e297209 */ /* 0x001fc60007810000 */
[----:B------:R-:W-:Y:S02]  /*2050*/  UISETP.LT.AND UP0, UPT, UR41, UR4, UPT ;  /* 0x000000042900728c */ /* 0x000fe4000bf01270 */
[----:B------:R-:W0:Y:S02]  /*2060*/  SHFL.BFLY PT, R2, R41, 0x1, 0x1f ;  /* 0x0c201f0029027f89 */ /* 0x000e2400000e0000 */
[----:B------:R-:W-:-:S03]  /*2070*/  USEL UR26, UR41, UR4, !UP0 ;  /* 0x00000004291a7287 */ /* 0x000fc6000c000000 */
[----:B------:R-:W-:Y:S01]  /*2080*/  UMOV UR4, URZ ;  /* 0x0000003f00047c82 */ /* 0x000fe20008000000 */
[----:B------:R-:W-:Y:S01]  /*2090*/  UISETP.GE.AND UP0, UPT, UR27, UR26, UPT ;  /* 0x0000001a1b00728c */ /* 0x000fe2000bf06270 */
[----:B0-----:R-:W-:-:S04]  /*20a0*/  FMNMX.FTZ R2, R41, R2, !PT ;  /* 0x0000000229027209 */ /* 0x001fc80007810000 */
[C---:B------:R-:W-:Y:S01]  /*20b0*/  FSETP.NEU.FTZ.AND P1, PT, R2.reuse, -INF , PT ;  /* 0xff8000000200780b */ /* 0x040fe20003f3d000 */
[----:B------:R-:W-:-:S05]  /*20c0*/  FMUL.FTZ R4, R2, R0 ;  /* 0x0000000002047220 */ /* 0x000fca0000410000 */
[----:B------:R-:W-:Y:S02]  /*20d0*/  FSEL R4, R4, RZ, P1 ;  /* 0x000000ff04047208 */ /* 0x000fe40000800000 */
[----:B------:R-:W-:-:S03]  /*20e0*/  ISETP.GT.AND P1, PT, R12, RZ, PT ;  /* 0x000000ff0c00720c */ /* 0x000fc60003f24270 */
[-CC-:B------:R-:W-:Y:S01]  /*20f0*/  FFMA.FTZ R148, R89, R0.reuse, -R4.reuse ;  /* 0x0000000059947223 */ /* 0x180fe20000010804 */
[----:B------:R-:W-:Y:S01]  /*2100*/  FSEL R41, R26, -INF , P1 ;  /* 0xff8000001a297808 */ /* 0x000fe20000800000 */
[-CC-:B------:R-:W-:Y:S01]  /*2110*/  FFMA.FTZ R93, R93, R0.reuse, -R4.reuse ;  /* 0x000000005d5d7223 */ /* 0x180fe20000010804 */
[----:B------:R-:W-:Y:S01]  /*2120*/  ISETP.GT.AND P1, PT, R12, 0x9, PT ;  /* 0x000000090c00780c */ /* 0x000fe20003f24270 */
[--C-:B------:R-:W-:Y:S01]  /*2130*/  FFMA.FTZ R150, R97, R0, -R4.reuse ;  /* 0x0000000061967223 */ /* 0x100fe20000010804 */
[----:B------:R-:W-:Y:S01]  /*2140*/  FSEL R89, R30, -INF , P3 ;  /* 0xff8000001e597808 */ /* 0x000fe20001800000 */
[----:B------:R0:W-:Y:S01]  /*2150*/  MUFU.EX2 R3, R93 ;  /* 0x0000005d00037308 */ /* 0x0001e20000000800 */
[----:B------:R-:W-:Y:S01]  /*2160*/  FMNMX.FTZ R14, R41, R10, !PT ;  /* 0x0000000a290e7209 */ /* 0x000fe20007810000 */
[-CC-:B------:R-:W-:Y:S01]  /*2170*/  FFMA.FTZ R9, R101, R0.reuse, -R4.reuse ;  /* 0x0000000065097223 */ /* 0x180fe20000010804 */
[----:B------:R-:W-:Y:S01]  /*2180*/  FSEL R31, R31, -INF , P1 ;  /* 0xff8000001f1f7808 */ /* 0x000fe20000800000 */
[--C-:B------:R-:W-:Y:S01]  /*2190*/  FFMA.FTZ R146, R105, R0, -R4.reuse ;  /* 0x0000000069927223 */ /* 0x100fe20000010804 */
[----:B------:R-:W-:Y:S01]  /*21a0*/  FMNMX.FTZ R14, R89, R14, !PT ;  /* 0x0000000e590e7209 */ /* 0x000fe20007810000 */
[-CC-:B------:R-:W-:Y:S01]  /*21b0*/  FFMA.FTZ R144, R107, R0.reuse, -R4.reuse ;  /* 0x000000006b907223 */ /* 0x180fe20000010804 */
[----:B------:R-:W-:Y:S01]  /*21c0*/  ISETP.GT.AND P1, PT, R12, 0x11, PT ;  /* 0x000000110c00780c */ /* 0x000fe20003f24270 */
[-CC-:B------:R-:W-:Y:S01]  /*21d0*/  FFMA.FTZ R27, R103, R0.reuse, -R4.reuse ;  /* 0x00000000671b7223 */ /* 0x180fe20000010804 */
[----:B0-----:R-:W-:Y:S01]  /*21e0*/  FSEL R93, R34, -INF , P2 ;  /* 0xff800000225d7808 */ /* 0x001fe20001000000 */
[--C-:B------:R-:W-:Y:S01]  /*21f0*/  FFMA.FTZ R140, R99, R0, -R4.reuse ;  /* 0x00000000638c7223 */ /* 0x100fe20000010804 */
[----:B------:R-:W-:Y:S01]  /*2200*/  FMNMX.FTZ R14, R31, R14, !PT ;  /* 0x0000000e1f0e7209 */ /* 0x000fe20007810000 */
[-CC-:B------:R-:W-:Y:S01]  /*2210*/  FFMA.FTZ R142, R91, R0.reuse, -R4.reuse ;  /* 0x000000005b8e7223 */ /* 0x180fe20000010804 */
[C---:B------:R-:W-:Y:S01]  /*2220*/  ISETP.GT.AND P2, PT, R12.reuse, 0x18, PT ;  /* 0x000000180c00780c */ /* 0x040fe20003f44270 */
[-CC-:B------:R-:W-:Y:S01]  /*2230*/  FFMA.FTZ R136, R37, R0.reuse, -R4.reuse ;  /* 0x0000000025887223 */ /* 0x180fe20000010804 */
[----:B------:R-:W-:Y:S01]  /*2240*/  FSEL R35, R35, -INF , P1 ;  /* 0xff80000023237808 */ /* 0x000fe20000800000 */
[--C-:B------:R-:W-:Y:S01]  /*2250*/  FFMA.FTZ R37, R49, R0, -R4.reuse ;  /* 0x0000000031257223 */ /* 0x100fe20000010804 */
[----:B------:R-:W-:Y:S01]  /*2260*/  FMNMX.FTZ R14, R93, R14, !PT ;  /* 0x0000000e5d0e7209 */ /* 0x000fe20007810000 */
[-CC-:B------:R-:W-:Y:S01]  /*2270*/  FFMA.FTZ R138, R33, R0.reuse, -R4.reuse ;  /* 0x00000000218a7223 */ /* 0x180fe20000010804 */
[----:B------:R-:W-:Y:S01]  /*2280*/  ISETP.GT.AND P1, PT, R12, 0x19, PT ;  /* 0x000000190c00780c */ /* 0x000fe20003f24270 */
[-CC-:B------:R-:W-:Y:S01]  /*2290*/  FFMA.FTZ R33, R53, R0.reuse, -R4.reuse ;  /* 0x0000000035217223 */ /* 0x180fe20000010804 */
[----:B------:R-:W-:Y:S01]  /*22a0*/  FSEL R97, R38, -INF , P2 ;  /* 0xff80000026617808 */ /* 0x000fe20001000000 */
[--C-:B------:R-:W-:Y:S01]  /*22b0*/  FFMA.FTZ R134, R15, R0, -R4.reuse ;  /* 0x000000000f867223 */ /* 0x100fe20000010804 */
[----:B------:R-:W-:Y:S01]  /*22c0*/  FMNMX.FTZ R14, R35, R14, !PT ;  /* 0x0000000e230e7209 */ /* 0x000fe20007810000 */
[-CC-:B------:R-:W-:Y:S01]  /*22d0*/  FFMA.FTZ R15, R61, R0.reuse, -R4.reuse ;  /* 0x000000003d0f7223 */ /* 0x180fe20000010804 */
[C---:B------:R-:W-:Y:S01]  /*22e0*/  ISETP.GT.AND P2, PT, R12.reuse, 0x20, PT ;  /* 0x000000200c00780c */ /* 0x040fe20003f44270 */
[----:B------:R-:W0:Y:S01]  /*22f0*/  MUFU.EX2 R148, R148 ;  /* 0x0000009400947308 */ /* 0x000e220000000800 */
[----:B------:R-:W-:Y:S01]  /*2300*/  FSEL R39, R39, -INF , P1 ;  /* 0xff80000027277808 */ /* 0x000fe20000800000 */
[--C-:B------:R-:W-:Y:S01]  /*2310*/  FFMA.FTZ R128, R11, R0, -R4.reuse ;  /* 0x000000000b807223 */ /* 0x100fe20000010804 */
[----:B------:R-:W-:Y:S01]  /*2320*/  FMNMX.FTZ R14, R97, R14, !PT ;  /* 0x0000000e610e7209 */ /* 0x000fe20007810000 */
[-CC-:B------:R-:W-:Y:S01]  /*2330*/  FFMA.FTZ R132, R29, R0.reuse, -R4.reuse ;  /* 0x000000001d847223 */ /* 0x180fe20000010804 */
[----:B------:R-:W-:Y:S01]  /*2340*/  ISETP.GT.AND P1, PT, R12, 0x21, PT ;  /* 0x000000210c00780c */ /* 0x000fe20003f24270 */
[--C-:B------:R-:W-:Y:S01]  /*2350*/  FFMA.FTZ R29, R57, R0, -R4.reuse ;  /* 0x00000000391d7223 */ /* 0x100fe20000010804 */
[----:B------:R-:W-:Y:S01]  /*2360*/  FSEL R101, R42, -INF , P2 ;  /* 0xff8000002a657808 */ /* 0x000fe20001000000 */
[----:B------:R-:W1:Y:S01]  /*2370*/  MUFU.EX2 R150, R150 ;  /* 0x0000009600967308 */ /* 0x000e620000000800 */
[----:B------:R-:W-:Y:S01]  /*2380*/  FMNMX.FTZ R14, R39, R14, !PT ;  /* 0x0000000e270e7209 */ /* 0x000fe20007810000 */
[-CC-:B------:R-:W-:Y:S01]  /*2390*/  FFMA.FTZ R130, R23, R0.reuse, -R4.reuse ;  /* 0x0000000017827223 */ /* 0x180fe20000010804 */
[C---:B------:R-:W-:Y:S01]  /*23a0*/  ISETP.GT.AND P2, PT, R12.reuse, 0x28, PT ;  /* 0x000000280c00780c */ /* 0x040fe20003f44270 */
[-CC-:B------:R-:W-:Y:S01]  /*23b0*/  FFMA.FTZ R124, R25, R0.reuse, -R4.reuse ;  /* 0x00000000197c7223 */ /* 0x180fe20000010804 */
[----:B------:R-:W-:Y:S01]  /*23c0*/  FSEL R105, R43, -INF , P1 ;  /* 0xff8000002b697808 */ /* 0x000fe20000800000 */
[--C-:B------:R-:W-:Y:S01]  /*23d0*/  FFMA.FTZ R43, R95, R0, -R4.reuse ;  /* 0x000000005f2b7223 */ /* 0x100fe20000010804 */
[----:B------:R-:W-:Y:S01]  /*23e0*/  FMNMX.FTZ R14, R101, R14, !PT ;  /* 0x0000000e650e7209 */ /* 0x000fe20007810000 */
[----:B------:R-:W2:Y:S01]  /*23f0*/  MUFU.EX2 R9, R9 ;  /* 0x0000000900097308 */ /* 0x000ea20000000800 */
[----:B------:R-:W-:Y:S01]  /*2400*/  ISETP.GT.AND P1, PT, R12, 0x29, PT ;  /* 0x000000290c00780c */ /* 0x000fe20003f24270 */
[-CC-:B------:R-:W-:Y:S01]  /*2410*/  FFMA.FTZ R126, R17, R0.reuse, -R4.reuse ;  /* 0x00000000117e7223 */ /* 0x180fe20000010804 */
[----:B------:R-:W-:Y:S01]  /*2420*/  FSEL R107, R46, -INF , P2 ;  /* 0xff8000002e6b7808 */ /* 0x000fe20001000000 */
        /* <DEDUP_REMOVED lines=18> */
[----:B------:R-:W-:Y:S01]  /*2550*/  FFMA.FTZ R19, R85, R0, -R4 ;  /* 0x0000000055137223 */ /* 0x000fe20000010804 */
[----:B------:R-:W-:Y:S01]  /*2560*/  FMNMX.FTZ R14, R103, R14, !PT ;  /* 0x0000000e670e7209 */ /* 0x000fe20007810000 */
[----:B------:R-:W3:Y:S01]  /*2570*/  MUFU.EX2 R144, R144 ;  /* 0x0000009000907308 */ /* 0x000ee20000000800 */
[----:B------:R-:W-:-:S02]  /*2580*/  ISETP.GT.AND P1, PT, R12, 0x39, PT ;  /* 0x000000390c00780c */ /* 0x000fc40003f24270 */
[----:B------:R-:W-:Y:S02]  /*2590*/  FSEL R99, R54, -INF , P2 ;  /* 0xff80000036637808 */ /* 0x000fe40001000000 */
[----:B------:R-:W-:Y:S02]  /*25a0*/  FMNMX.FTZ R14, R51, R14, !PT ;  /* 0x0000000e330e7209 */ /* 0x000fe40007810000 */
[C---:B------:R-:W-:Y:S01]  /*25b0*/  ISETP.GT.AND P2, PT, R12.reuse, 0x40, PT ;  /* 0x000000400c00780c */ /* 0x040fe20003f44270 */
[----:B------:R-:W4:Y:S01]  /*25c0*/  MUFU.EX2 R13, R13 ;  /* 0x0000000d000d7308 */ /* 0x000f220000000800 */
[----:B------:R-:W-:Y:S02]  /*25d0*/  FSEL R55, R55, -INF , P1 ;  /* 0xff80000037377808 */ /* 0x000fe40000800000 */
[----:B------:R-:W-:Y:S02]  /*25e0*/  FMNMX.FTZ R14, R99, R14, !PT ;  /* 0x0000000e630e7209 */ /* 0x000fe40007810000 */
[----:B------:R-:W-:-:S02]  /*25f0*/  ISETP.GT.AND P1, PT, R12, 0x41, PT ;  /* 0x000000410c00780c */ /* 0x000fc40003f24270 */
[----:B------:R-:W-:Y:S01]  /*2600*/  FSEL R95, R58, -INF , P2 ;  /* 0xff8000003a5f7808 */ /* 0x000fe20001000000 */
[----:B------:R-:W5:Y:S01]  /*2610*/  MUFU.EX2 R146, R146 ;  /* 0x0000009200927308 */ /* 0x000f620000000800 */
[----:B------:R-:W-:Y:S02]  /*2620*/  FMNMX.FTZ R14, R55, R14, !PT ;  /* 0x0000000e370e7209 */ /* 0x000fe40007810000 */
[C---:B------:R-:W-:Y:S02]  /*2630*/  ISETP.GT.AND P2, PT, R12.reuse, 0x48, PT ;  /* 0x000000480c00780c */ /* 0x040fe40003f44270 */
[----:B------:R-:W-:Y:S02]  /*2640*/  FSEL R59, R59, -INF , P1 ;  /* 0xff8000003b3b7808 */ /* 0x000fe40000800000 */
[----:B------:R-:W-:Y:S01]  /*2650*/  FMNMX.FTZ R14, R95, R14, !PT ;  /* 0x0000000e5f0e7209 */ /* 0x000fe20007810000 */
[----:B------:R-:W5:Y:S01]  /*2660*/  MUFU.EX2 R27, R27 ;  /* 0x0000001b001b7308 */ /* 0x000f620000000800 */
[----:B------:R-:W-:-:S02]  /*2670*/  ISETP.GT.AND P1, PT, R12, 0x49, PT ;  /* 0x000000490c00780c */ /* 0x000fc40003f24270 */
[----:B------:R-:W-:Y:S02]  /*2680*/  FSEL R91, R62, -INF , P2 ;  /* 0xff8000003e5b7808 */ /* 0x000fe40001000000 */
[----:B------:R-:W-:Y:S02]  /*2690*/  FMNMX.FTZ R14, R59, R14, !PT ;  /* 0x0000000e3b0e7209 */ /* 0x000fe40007810000 */
[C---:B------:R-:W-:Y:S01]  /*26a0*/  ISETP.GT.AND P2, PT, R12.reuse, 0x50, PT ;  /* 0x000000500c00780c */ /* 0x040fe20003f44270 */
[----:B------:R-:W5:Y:S01]  /*26b0*/  MUFU.EX2 R140, R140 ;  /* 0x0000008c008c7308 */ /* 0x000f620000000800 */
        /* <DEDUP_REMOVED lines=14> */
[----:B------:R-:W-:Y:S01]  /*27a0*/  MUFU.EX2 R45, R45 ;  /* 0x0000002d002d7308 */ /* 0x000fe20000000800 */
[----:B------:R-:W-:Y:S02]  /*27b0*/  FSEL R71, R71, -INF , P1 ;  /* 0xff80000047477808 */ /* 0x000fe40000800000 */
[----:B------:R-:W-:Y:S02]  /*27c0*/  FMNMX.FTZ R14, R111, R14, !PT ;  /* 0x0000000e6f0e7209 */ /* 0x000fe40007810000 */
[----:B------:R-:W-:-:S02]  /*27d0*/  ISETP.GT.AND P1, PT, R12, 0x61, PT ;  /* 0x000000610c00780c */ /* 0x000fc40003f24270 */
[----:B------:R-:W-:Y:S01]  /*27e0*/  FSEL R49, R74, -INF , P2 ;  /* 0xff8000004a317808 */ /* 0x000fe20001000000 */
[----:B------:R-:W-:Y:S01]  /*27f0*/  MUFU.EX2 R136, R136 ;  /* 0x0000008800887308 */ /* 0x000fe20000000800 */
[----:B------:R-:W-:Y:S02]  /*2800*/  FMNMX.FTZ R14, R71, R14, !PT ;  /* 0x0000000e470e7209 */ /* 0x000fe40007810000 */
[C---:B------:R-:W-:Y:S02]  /*2810*/  ISETP.GT.AND P2, PT, R12.reuse, 0x68, PT ;  /* 0x000000680c00780c */ /* 0x040fe40003f44270 */
[----:B------:R-:W-:Y:S02]  /*2820*/  FSEL R75, R75, -INF , P1 ;  /* 0xff8000004b4b7808 */ /* 0x000fe40000800000 */
[----:B------:R-:W-:Y:S01]  /*2830*/  FMNMX.FTZ R14, R49, R14, !PT ;  /* 0x0000000e310e7209 */ /* 0x000fe20007810000 */
[----:B------:R-:W-:Y:S01]  /*2840*/  MUFU.EX2 R37, R37 ;  /* 0x0000002500257308 */ /* 0x000fe20000000800 */
        /* <DEDUP_REMOVED lines=18> */
[----:B------:R-:W-:Y:S01]  /*2970*/  FSEL R87, R87, -INF , P1 ;  /* 0xff80000057577808 */ /* 0x000fe20000800000 */
        /* <DEDUP_REMOVED lines=16> */
[----:B------:R-:W-:-:S06]  /*2a80*/  FMUL.FTZ R12, R11, R0 ;  /* 0x000000000b0c7220 */ /* 0x000fcc0000410000 */
[----:B------:R-:W-:Y:S01]  /*2a90*/  MUFU.EX2 R126, R126 ;  /* 0x0000007e007e7308 */ /* 0x000fe20000000800 */
[----:B------:R-:W-:Y:S02]  /*2aa0*/  FSEL R4, R12, RZ, P1 ;  /* 0x000000ff0c047208 */ /* 0x000fe40000800000 */
[----:B------:R-:W-:-:S03]  /*2ab0*/  PLOP3.LUT P1, PT, PT, PT, UP0, 0x80, 0x0 ;  /* 0x000000000000781c */ /* 0x000fc60003f2f008 */
        /* <DEDUP_REMOVED lines=28> */
[--C-:B------:R-:W-:Y:S01]  /*2c80*/  FFMA.FTZ R135, R91, R0, -R4.reuse ;  /* 0x000000005b877223 */ /* 0x100fe20000010804 */
[----:B------:R-:W-:Y:S01]  /*2c90*/  FADD.FTZ R32, R140, R31 ;  /* 0x0000001f8c207221 */ /* 0x000fe20000010000 */
[----:B------:R-:W-:Y:S01]  /*2ca0*/  F2FP.BF16.F32.PACK_AB R148, R3, R148 ;  /* 0x000000940394723e */ /* 0x000fe200000010ff */
        /* <DEDUP_REMOVED lines=12> */
[-CC-:B------:R-:W-:Y:S01]  /*2d70*/  FFMA.FTZ R113, R113, R0.reuse, -R4.reuse ;  /* 0x0000000071717223 */ /* 0x180fe20000010804 */
[-CC-:B------:R-:W-:Y:S01]  /*2d80*/  FFMA.FTZ R79, R79, R0.reuse, -R4.reuse ;  /* 0x000000004f4f7223 */ /* 0x180fe20000010804 */
[-CC-:B------:R-:W-:Y:S01]  /*2d90*/  FFMA.FTZ R53, R53, R0.reuse, -R4.reuse ;  /* 0x0000000035357223 */ /* 0x180fe20000010804 */
[-C--:B------:R-:W-:Y:S01]  /*2da0*/  FFMA.FTZ R83, R83, R0.reuse, -R4 ;  /* 0x0000000053537223 */ /* 0x080fe20000010804 */
[----:B------:R-:W0:Y:S01]  /*2db0*/  MUFU.EX2 R14, R14 ;  /* 0x0000000e000e7308 */ /* 0x000e220000000800 */
[----:B-1----:R-:W-:Y:S01]  /*2dc0*/  FADD.FTZ R31, R151, R34 ;  /* 0x00000022971f7221 */ /* 0x002fe20000010000 */
[-CC-:B------:R-:W-:Y:S01]  /*2dd0*/  FFMA.FTZ R115, R115, R0.reuse, -R4.reuse ;  /* 0x0000000073737223 */ /* 0x180fe20000010804 */
[----:B------:R-:W-:Y:S01]  /*2de0*/  FFMA.FTZ R87, R87, R0, -R4 ;  /* 0x0000000057577223 */ /* 0x000fe20000010804 */
[----:B------:R-:W-:Y:S01]  /*2df0*/  F2FP.BF16.F32.PACK_AB R150, R9, R150 ;  /* 0x000000960996723e */ /* 0x000fe200000010ff */
[----:B------:R-:W-:Y:S01]  /*2e00*/  FADD.FTZ R34, R12, R31 ;  /* 0x0000001f0c227221 */ /* 0x000fe20000010000 */
[----:B------:R-:W-:-:S02]  /*2e10*/  F2FP.BF16.F32.PACK_AB R149, R10, R149 ;  /* 0x000000950a95723e */ /* 0x000fc400000010ff */
[----:B------:R-:W-:Y:S01]  /*2e20*/  CS2R R108, SRZ ;  /* 0x00000000006c7805 */ /* 0x000fe2000001ff00 */
[----:B------:R-:W1:Y:S01]  /*2e30*/  MUFU.EX2 R147, R147 ;  /* 0x0000009300937308 */ /* 0x000e620000000800 */
[----:B--2---:R-:W-:Y:S01]  /*2e40*/  FADD.FTZ R31, R145, R34 ;  /* 0x00000022911f7221 */ /* 0x004fe20000010000 */
[----:B------:R-:W-:Y:S01]  /*2e50*/  FADD.FTZ R34, R136, R35 ;  /* 0x0000002388227221 */ /* 0x000fe20000010000 */
[----:B------:R-:W-:Y:S02]  /*2e60*/  F2FP.BF16.F32.PACK_AB R151, R12, R151 ;  /* 0x000000970c97723e */ /* 0x000fe400000010ff */
[----:B------:R-:W-:Y:S02]  /*2e70*/  CS2R R106, SRZ ;  /* 0x00000000006a7805 */ /* 0x000fe4000001ff00 */
[----:B------:R-:W-:Y:S01]  /*2e80*/  F2FP.BF16.F32.PACK_AB R144, R13, R144 ;  /* 0x000000900d90723e */ /* 0x000fe200000010ff */
[----:B------:R-:W-:Y:S01]  /*2e90*/  FADD.FTZ R35, R37, R34 ;  /* 0x0000002225237221 */ /* 0x000fe20000010000 */
[----:B------:R-:W-:Y:S01]  /*2ea0*/  FFMA.FTZ R34, R67, R0, -R4 ;  /* 0x0000000043227223 */ /* 0x000fe20000010804 */
[----:B------:R-:W2:Y:S01]  /*2eb0*/  MUFU.EX2 R18, R18 ;  /* 0x0000001200127308 */ /* 0x000ea20000000800 */
[----:B0-----:R-:W-:Y:S01]  /*2ec0*/  FADD.FTZ R36, R14, R31 ;  /* 0x0000001f0e247221 */ /* 0x001fe20000010000 */
[----:B------:R-:W-:Y:S01]  /*2ed0*/  FADD.FTZ R38, R138, R35 ;  /* 0x000000238a267221 */ /* 0x000fe20000010000 */
[----:B------:R-:W-:-:S02]  /*2ee0*/  F2FP.BF16.F32.PACK_AB R146, R27, R146 ;  /* 0x000000921b92723e */ /* 0x000fc400000010ff */
[----:B------:R-:W-:Y:S02]  /*2ef0*/  CS2R R104, SRZ ;  /* 0x0000000000687805 */ /* 0x000fe4000001ff00 */
[----:B------:R-:W-:Y:S01]  /*2f00*/  F2FP.BF16.F32.PACK_AB R140, R43, R140 ;  /* 0x0000008c2b8c723e */ /* 0x000fe200000010ff */
[----:B------:R-:W-:Y:S01]  /*2f10*/  FADD.FTZ R35, R33, R38 ;  /* 0x0000002621237221 */ /* 0x000fe20000010000 */
[----:B------:R-:W-:Y:S01]  /*2f20*/  F2FP.BF16.F32.PACK_AB R142, R45, R142 ;  /* 0x0000008e2d8e723e */ /* 0x000fe200000010ff */
[----:B------:R-:W0:Y:S01]  /*2f30*/  MUFU.EX2 R141, R141 ;  /* 0x0000008d008d7308 */ /* 0x000e220000000800 */
[----:B-1----:R-:W-:Y:S01]  /*2f40*/  FADD.FTZ R31, R147, R36 ;  /* 0x00000024931f7221 */ /* 0x002fe20000010000 */
[----:B------:R-:W-:Y:S01]  /*2f50*/  FADD.FTZ R38, R132, R35 ;  /* 0x0000002384267221 */ /* 0x000fe20000010000 */
[----:B------:R-:W-:Y:S02]  /*2f60*/  F2FP.BF16.F32.PACK_AB R136, R37, R136 ;  /* 0x000000882588723e */ /* 0x000fe400000010ff */
[----:B------:R-:W-:-:S02]  /*2f70*/  CS2R R102, SRZ ;  /* 0x0000000000667805 */ /* 0x000fc4000001ff00 */
[----:B------:R-:W-:Y:S01]  /*2f80*/  F2FP.BF16.F32.PACK_AB R138, R33, R138 ;  /* 0x0000008a218a723e */ /* 0x000fe200000010ff */
[C---:B------:R-:W-:Y:S01]  /*2f90*/  FADD.FTZ R35, R29.reuse, R38 ;  /* 0x000000261d237221 */ /* 0x040fe20000010000 */
[----:B------:R-:W-:Y:S01]  /*2fa0*/  F2FP.BF16.F32.PACK_AB R132, R29, R132 ;  /* 0x000000841d84723e */ /* 0x000fe200000010ff */
[----:B------:R-:W1:Y:S01]  /*2fb0*/  MUFU.EX2 R20, R20 ;  /* 0x0000001400147308 */ /* 0x000e620000000800 */
[----:B--2---:R-:W-:Y:S01]  /*2fc0*/  FADD.FTZ R36, R18, R31 ;  /* 0x0000001f12247221 */ /* 0x004fe20000010000 */
[----:B------:R-:W-:Y:S01]  /*2fd0*/  FADD.FTZ R40, R134, R35 ;  /* 0x0000002386287221 */ /* 0x000fe20000010000 */
[C---:B------:R-:W-:Y:S02]  /*2fe0*/  F2FP.BF16.F32.PACK_AB R134, R15.reuse, R134 ;  /* 0x000000860f86723e */ /* 0x040fe400000010ff */
[----:B------:R-:W-:Y:S02]  /*2ff0*/  CS2R R100, SRZ ;  /* 0x0000000000647805 */ /* 0x000fe4000001ff00 */
[----:B------:R-:W-:Y:S01]  /*3000*/  F2FP.BF16.F32.PACK_AB R145, R14, R145 ;  /* 0x000000910e91723e */ /* 0x000fe200000010ff */
[----:B------:R-:W-:Y:S01]  /*3010*/  FADD.FTZ R35, R15, R40 ;  /* 0x000000280f237221 */ /* 0x000fe20000010000 */
[----:B------:R-:W-:Y:S01]  /*3020*/  F2FP.BF16.F32.PACK_AB R147, R18, R147 ;  /* 0x000000931293723e */ /* 0x000fe200000010ff */
[----:B------:R-:W2:Y:S01]  /*3030*/  MUFU.EX2 R143, R143 ;  /* 0x0000008f008f7308 */ /* 0x000ea20000000800 */
[----:B0-----:R-:W-:Y:S01]  /*3040*/  FADD.FTZ R31, R141, R36 ;  /* 0x000000248d1f7221 */ /* 0x001fe20000010000 */
[----:B------:R-:W-:Y:S01]  /*3050*/  FADD.FTZ R40, R128, R35 ;  /* 0x0000002380287221 */ /* 0x000fe20000010000 */
[----:B------:R-:W-:-:S02]  /*3060*/  F2FP.BF16.F32.PACK_AB R128, R57, R128 ;  /* 0x000000803980723e */ /* 0x000fc400000010ff */
[----:B------:R-:W-:Y:S02]  /*3070*/  CS2R R98, SRZ ;  /* 0x0000000000627805 */ /* 0x000fe4000001ff00 */
[----:B------:R-:W-:Y:S02]  /*3080*/  CS2R R96, SRZ ;  /* 0x0000000000607805 */ /* 0x000fe4000001ff00 */
[----:B------:R-:W-:Y:S02]  /*3090*/  CS2R R94, SRZ ;  /* 0x00000000005e7805 */ /* 0x000fe4000001ff00 */
[----:B------:R-:W-:Y:S01]  /*30a0*/  CS2R R92, SRZ ;  /* 0x00000000005c7805 */ /* 0x000fe2000001ff00 */
[----:B------:R-:W0:Y:S01]  /*30b0*/  MUFU.EX2 R24, R24 ;  /* 0x0000001800187308 */ /* 0x000e220000000800 */
[C---:B-1----:R-:W-:Y:S01]  /*30c0*/  FADD.FTZ R36, R20.reuse, R31 ;  /* 0x0000001f14247221 */ /* 0x042fe20000010000 */
[----:B------:R-:W-:Y:S02]  /*30d0*/  F2FP.BF16.F32.PACK_AB R141, R20, R141 ;  /* 0x0000008d148d723e */ /* 0x000fe400000010ff */
[----:B------:R-:W-:-:S02]  /*30e0*/  CS2R R90, SRZ ;  /* 0x00000000005a7805 */ /* 0x000fc4000001ff00 */
[----:B------:R-:W-:Y:S02]  /*30f0*/  CS2R R88, SRZ ;  /* 0x0000000000587805 */ /* 0x000fe4000001ff00 */
        /* <DEDUP_REMOVED lines=9> */
[----:B------:R-:W-:Y:S01]  /*3190*/  FADD.FTZ R31, R57, R40 ;  /* 0x00000028391f7221 */ /* 0x000fe20000010000 */
[----:B------:R-:W-:-:S03]  /*31a0*/  F2FP.BF16.F32.PACK_AB R137, R26, R137 ;  /* 0x000000891a89723e */ /* 0x000fc600000010ff */
[----:B------:R-:W-:Y:S01]  /*31b0*/  FADD.FTZ R40, R130, R31 ;  /* 0x0000001f82287221 */ /* 0x000fe20000010000 */
[----:B------:R-:W-:Y:S01]  /*31c0*/  F2FP.BF16.F32.PACK_AB R130, R23, R130 ;  /* 0x000000821782723e */ /* 0x000fe200000010ff */
[----:B------:R-:W2:Y:S01]  /*31d0*/  MUFU.EX2 R133, R133 ;  /* 0x0000008500857308 */ /* 0x000ea20000000800 */
[----:B0-----:R-:W-:Y:S01]  /*31e0*/  FADD.FTZ R3, R139, R38 ;  /* 0x000000268b037221 */ /* 0x001fe20000010000 */
[----:B------:R-:W-:-:S04]  /*31f0*/  FADD.FTZ R9, R23, R40 ;  /* 0x0000002817097221 */ /* 0x000fc80000010000 */
[----:B------:R-:W-:Y:S01]  /*3200*/  FADD.FTZ R40, R124, R9 ;  /* 0x000000097c287221 */ /* 0x000fe20000010000 */
[C---:B------:R-:W-:Y:S01]  /*3210*/  F2FP.BF16.F32.PACK_AB R124, R25.reuse, R124 ;  /* 0x0000007c197c723e */ /* 0x040fe200000010ff */
[----:B------:R-:W0:Y:S01]  /*3220*/  MUFU.EX2 R30, R30 ;  /* 0x0000001e001e7308 */ /* 0x000e220000000800 */
[C---:B-1----:R-:W-:Y:S01]  /*3230*/  FADD.FTZ R4, R28.reuse, R3 ;  /* 0x000000031c047221 */ /* 0x042fe20000010000 */
[----:B------:R-:W-:Y:S01]  /*3240*/  FADD.FTZ R9, R25, R40 ;  /* 0x0000002819097221 */ /* 0x000fe20000010000 */
[----:B------:R-:W-:-:S03]  /*3250*/  F2FP.BF16.F32.PACK_AB R139, R28, R139 ;  /* 0x0000008b1c8b723e */ /* 0x000fc600000010ff */
        /* <DEDUP_REMOVED lines=22> */
[C---:B-1----:R-:W-:Y:S01]  /*33c0*/  FADD.FTZ R44, R36.reuse, R3 ;  /* 0x00000003242c7221 */ /* 0x042fe20000010000 */
[----:B------:R-:W-:Y:S02]  /*33d0*/  F2FP.BF16.F32.PACK_AB R131, R36, R111 ;  /* 0x0000006f2483723e */ /* 0x000fe400000010ff */
[----:B------:R-:W-:-:S04]  /*33e0*/  CS2R R110, SRZ ;  /* 0x00000000006e7805 */ /* 0x000fc8000001ff00 */
        /* <DEDUP_REMOVED lines=14> */
[----:B------:R-:W-:Y:S02]  /*34d0*/  F2FP.BF16.F32.PACK_AB R127, R40, R113 ;  /* 0x00000071287f723e */ /* 0x000fe400000010ff */
[----:B------:R-:W-:-:S04]  /*34e0*/  CS2R R112, SRZ ;  /* 0x0000000000707805 */ /* 0x000fc8000001ff00 */
        /* <DEDUP_REMOVED lines=8> */
[----:B--2---:R-:W-:Y:S01]  /*3570*/  FADD.FTZ R3, R115, R12 ;  /* 0x0000000c73037221 */ /* 0x004fe20000010000 */
[----:B0-----:R-:W-:-:S03]  /*3580*/  F2FP.BF16.F32.PACK_AB R123, R10, R115 ;  /* 0x000000730a7b723e */ /* 0x001fc600000010ff */
[----:B------:R-:W-:Y:S01]  /*3590*/  FADD.FTZ R3, R10, R3 ;  /* 0x000000030a037221 */ /* 0x000fe20000010000 */
[----:B------:R-:W-:Y:S01]  /*35a0*/  CS2R R114, SRZ ;  /* 0x0000000000727805 */ /* 0x000fe2000001ff00 */
[C---:B-1----:R-:W-:Y:S01]  /*35b0*/  FADD.FTZ R4, R19.reuse, R4 ;  /* 0x0000000413047221 */ /* 0x042fe20000010000 */
[----:B------:R-:W-:Y:S01]  /*35c0*/  F2FP.BF16.F32.PACK_AB R122, R19, R122 ;  /* 0x0000007a137a723e */ /* 0x000fe200000010ff */
[----:B------:R-:W-:Y:S06]  /*35d0*/  @!P1 BRA `(.L_x_2171) ;  /* 0x0000002400c09947 */ /* 0x000fec0003800000 */
[----:B------:R-:W-:Y:S01]  /*35e0*/  IMAD.MOV.U32 R10, RZ, RZ, R11 ;  /* 0x000000ffff0a7224 */ /* 0x000fe200078e000b */
[----:B------:R-:W-:Y:S01]  /*35f0*/  UMOV UR7, URZ ;  /* 0x0000003f00077c82 */ /* 0x000fe20008000000 */
[----:B------:R-:W-:Y:S01]  /*3600*/  IMAD.MOV.U32 R9, RZ, RZ, R2 ;  /* 0x000000ffff097224 */ /* 0x000fe200078e0002 */
[----:B------:R-:W-:Y:S01]  /*3610*/  UMOV UR6, URZ ;  /* 0x0000003f00067c82 */ /* 0x000fe20008000000 */
[----:B------:R-:W-:Y:S01]  /*3620*/  IMAD.MOV.U32 R119, RZ, RZ, RZ ;  /* 0x000000ffff777224 */ /* 0x000fe200078e00ff */
[----:B------:R-:W-:Y:S01]  /*3630*/  ULDC UR28, c[0x0][0x288] ;  /* 0x0000a200001c7ab9 */ /* 0x000fe20000000800 */
[----:B------:R-:W-:-:S05]  /*3640*/  ULDC UR29, c[0x0][0x2f0] ;  /* 0x0000bc00001d7ab9 */ /* 0x000fca0000000800 */
.L_x_2182:
[----:B------:R-:W-:Y:S01]  /*3650*/  ISETP.NE.AND P2, PT, RZ, UR43, PT ;  /* 0x0000002bff007c0c */ /* 0x000fe2000bf45270 */
[----:B------:R-:W-:-:S04]  /*3660*/  UISETP.NE.AND UP0, UPT, UR6, 0x1, UPT ;  /* 0x000000010600788c */ /* 0x000fc8000bf05270 */
[----:B------:R-:W-:-:S04]  /*3670*/  USEL UR5, URZ, 0x1, UP0 ;  /* 0x000000013f057887 */ /* 0x000fc80008000000 */
[----:B------:R-:W-:-:S04]  /*3680*/  ULOP3.LUT UR5, UR7, UR5, URZ, 0x3c, !UPT ;  /* 0x0000000507057292 */ /* 0x000fc8000f8e3c3f */
[----:B------:R-:W-:Y:S08]  /*3690*/  @P2 BRA `(.L_x_2172) ;  /* 0x0000000000382947 */ /* 0x000ff00003800000 */
[----:B------:R-:W-:Y:S05]  /*36a0*/  @!P0 BRA `(.L_x_2173) ;  /* 0x0000000000048947 */ /* 0x000fea0003800000 */
[----:B------:R-:W-:Y:S01]  /*36b0*/  BPT.TRAP 0x1 ;  /* 0x000000040000795c */ /* 0x000fe20000300000 */
.L_x_2173:
        /* <DEDUP_REMOVED lines=9> */
.L_x_2174:
[----:B-1----:R-:W-:Y:S05]  /*3750*/  @P1 BRA `(.L_x_2172) ;  /* 0x0000000000081947 */ /* 0x002fea0003800000 */
[----:B------:R-:W1:Y:S02]  /*3760*/  SYNCS.PHASECHK.TRANS64.TRYWAIT P1, [UR4+0x16830], R0 ;  /* 0x01683000ff0075a7 */ /* 0x000e640008020144 */
[----:B-1----:R-:W-:Y:S05]  /*3770*/  @!P1 BRA `(.L_x_2175) ;  /* 0x0000009800ac9947 */ /* 0x002fea0003800000 */
.L_x_2172:
[----:B01----:R-:W-:Y:S01]  /*3780*/  IADD3 R0, R16, 0x8, RZ ;  /* 0x0000000810007810 */ /* 0x003fe20007ffe0ff */
        /* <DEDUP_REMOVED lines=29> */
.L_x_2177:
[----:B------:R-:W-:Y:S01]  /*3960*/  ULEA UR10, UR6, UR42, 0x3 ;  /* 0x0000002a060a7291 */ /* 0x000fe2000f8e183f */
[----:B------:R-:W-:-:S05]  /*3970*/  IMAD.U32 R0, RZ, RZ, UR7 ;  /* 0x00000007ff007e24 */ /* 0x000fca000f8e00ff */
[----:B------:R-:W-:-:S04]  /*3980*/  SHF.L.U32 R0, R0, 0x1f, RZ ;  /* 0x0000001f00007819 */ /* 0x000fc800000006ff */
[----:B------:R0:W1:Y:S01]  /*3990*/  SYNCS.PHASECHK.TRANS64.TRYWAIT P1, [UR10+0x16850], R0 ;  /* 0x01685000ff0075a7 */ /* 0x000062000802014a */
[----:B------:R-:W-:Y:S05]  /*39a0*/  @!P0 BRA `(.L_x_2178) ;  /* 0x0000000000048947 */ /* 0x000fea0003800000 */
[----:B------:R-:W-:Y:S01]  /*39b0*/  BPT.TRAP 0x1 ;  /* 0x000000040000795c */ /* 0x000fe20000300000 */
.L_x_2178:
[----:B-1----:R-:W-:Y:S05]  /*39c0*/  @P1 BRA `(.L_x_2176) ;  /* 0x0000000000081947 */ /* 0x002fea0003800000 */
[----:B------:R-:W1:Y:S02]  /*39d0*/  SYNCS.PHASECHK.TRANS64.TRYWAIT P1, [UR10+0x16850], R0 ;  /* 0x01685000ff0075a7 */ /* 0x000e64000802014a */
[----:B-1----:R-:W-:Y:S05]  /*39e0*/  @!P1 BRA `(.L_x_2179) ;  /* 0x0000009800289947 */ /* 0x002fea0003800000 */
.L_x_2176:
        /* <DEDUP_REMOVED lines=50> */
.L_x_2180:
[----:B------:R-:W-:Y:S01]  /*3d10*/  UISETP.NE.AND UP0, UPT, UR44, URZ, UPT ;  /* 0x0000003f2c00728c */ /* 0x000fe2000bf05270 */
[----:B------:R-:W-:Y:S02]  /*3d20*/  IMAD.MOV.U32 R19, RZ, RZ, R5 ;  /* 0x000000ffff137224 */ /* 0x000fe400078e0005 */
[----:B------:R-:W-:-:S03]  /*3d30*/  IMAD.U32 R2, RZ, RZ, UR29 ;  /* 0x0000001dff027e24 */ /* 0x000fc6000f8e00ff */
[----:B------:R-:W-:Y:S02]  /*3d40*/  PLOP3.LUT P1, PT, PT, PT, UP0, 0x80, 0x0 ;  /* 0x000000000000781c */ /* 0x000fe40003f2f008 */
[----:B------:R-:W-:-:S03]  /*3d50*/  PLOP3.LUT P2, PT, PT, PT, UP0, 0x80, 0x0 ;  /* 0x000000000000781c */ /* 0x000fc60003f4f008 */
[----:B------:R-:W-:-:S08]  /*3d60*/  @UP0 ULDC UR7, c[0x0][0x44c] ;  /* 0x0001130000070ab9 */ /* 0x000fd00000000800 */
[----:B0-----:R-:W-:Y:S01]  /*3d70*/  @P1 IMAD.HI.U32 R0, R5, UR7, RZ ;  /* 0x0000000705001c27 */ /* 0x001fe2000f8e00ff */
[----:B------:R-:W-:-:S04]  /*3d80*/  @UP0 ULDC UR7, c[0x0][0x450] ;  /* 0x0001140000070ab9 */ /* 0x000fc80000000800 */
[----:B------:R-:W-:Y:S01]  /*3d90*/  @P2 SHF.R.U32.HI R19, RZ, UR7, R0 ;  /* 0x00000007ff132c19 */ /* 0x000fe20008011600 */
[----:B------:R-:W-:Y:S02]  /*3da0*/  UMOV UR7, 0xffffff80 ;  /* 0xffffff8000077882 */ /* 0x000fe40000000000 */
[----:B------:R-:W-:Y:S02]  /*3db0*/  UIMAD UR7, UR27, UR7, 0x1 ;  /* 0x000000011b0774a4 */ /* 0x000fe4000f8e0207 */
[----:B------:R-:W0:Y:S04]  /*3dc0*/  SHFL.IDX PT, R0, R19, RZ, 0x1c1f ;  /* 0x001c1fff13007589 */ /* 0x000e2800000e0000 */
[----:B------:R-:W-:Y:S01]  /*3dd0*/  IMAD.U32 R11, RZ, RZ, UR7 ;  /* 0x00000007ff0b7e24 */ /* 0x000fe2000f8e00ff */
[----:B------:R-:W-:-:S03]  /*3de0*/  ULEA UR7, UR4, UR42, 0x3 ;  /* 0x0000002a04077291 */ /* 0x000fc6000f8e183f */
[----:B------:R-:W-:Y:S01]  /*3df0*/  IMAD R11, R8, -0x2, R11 ;  /* 0xfffffffe080b7824 */ /* 0x000fe200078e020b */
[----:B------:R-:W-:-:S03]  /*3e00*/  UIADD3 UR7, UR7, 0x16840, URZ ;  /* 0x0001684007077890 */ /* 0x000fc6000fffe03f */
[----:B------:R-:W-:Y:S01]  /*3e10*/  IMAD R11, R2, UR37, R11 ;  /* 0x00000025020b7c24 */ /* 0x000fe2000f8e020b */
[----:B------:R-:W-:-:S09]  /*3e20*/  UPRMT UR7, UR25, 0x654, UR7 ;  /* 0x0000065419077896 */ /* 0x000fd20008000007 */
[----:B------:R-:W-:Y:S01]  /*3e30*/  SYNCS.ARRIVE.TRANS64.RED.A1T0 RZ, [UR7], RZ ;  /* 0x000000ffffff79a7 */ /* 0x000fe20008100407 */
[----:B0-----:R-:W-:-:S04]  /*3e40*/  IADD3 R0, R0, -UR28, R11 ;  /* 0x8000001c00007c10 */ /* 0x001fc8000fffe00b */
[C---:B------:R-:W-:Y:S02]  /*3e50*/  ISETP.GT.AND P1, PT, R0.reuse, RZ, PT ;  /* 0x000000ff0000720c */ /* 0x040fe40003f24270 */
[----:B------:R-:W-:Y:S02]  /*3e60*/  ISETP.GT.AND P2, PT, R0, 0x1, PT ;  /* 0x000000010000780c */ /* 0x000fe40003f44270 */
[----:B------:R-:W-:Y:S02]  /*3e70*/  FSEL R140, R24, -INF , P1 ;  /* 0xff800000188c7808 */ /* 0x000fe40000800000 */
[----:B------:R-:W-:Y:S02]  /*3e80*/  ISETP.GT.AND P1, PT, R0, 0x8, PT ;  /* 0x000000080000780c */ /* 0x000fe40003f24270 */
[----:B------:R-:W-:Y:S02]  /*3e90*/  FSEL R138, R25, -INF , P2 ;  /* 0xff800000198a7808 */ /* 0x000fe40001000000 */
[----:B------:R-:W-:-:S02]  /*3ea0*/  FMNMX.FTZ R13, R140, R9, !PT ;  /* 0x000000098c0d7209 */ /* 0x000fc40007810000 */
[----:B------:R-:W-:Y:S02]  /*3eb0*/  ISETP.GT.AND P2, PT, R0, 0x9, PT ;  /* 0x000000090000780c */ /* 0x000fe40003f44270 */
[----:B------:R-:W-:Y:S02]  /*3ec0*/  FSEL R136, R28, -INF , P1 ;  /* 0xff8000001c887808 */ /* 0x000fe40000800000 */
[----:B------:R-:W-:Y:S02]  /*3ed0*/  FMNMX.FTZ R13, R138, R13, !PT ;  /* 0x0000000d8a0d7209 */ /* 0x000fe40007810000 */
        /* <DEDUP_REMOVED lines=83> */
[----:B------:R-:W-:Y:S01]  /*4410*/  FMNMX.FTZ R0, R28, R13, !PT ;  /* 0x0000000d1c007209 */ /* 0x000fe20007810000 */
[----:B------:R-:W0:Y:S01]  /*4420*/  SHFL.IDX PT, R84, R19, 0x1, 0x1c1f ;  /* 0x003c1f0013547f89 */ /* 0x000e2200000e0000 */
[----:B------:R-:W-:Y:S02]  /*4430*/  FSEL R85, R85, -INF , P2 ;  /* 0xff80000055557808 */ /* 0x000fe40001000000 */
[----:B------:R-:W-:-:S04]  /*4440*/  FMNMX.FTZ R0, R15, R0, !PT ;  /* 0x000000000f007209 */ /* 0x000fc80007810000 */
[----:B------:R-:W-:-:S05]  /*4450*/  FMNMX.FTZ R21, R85, R0, !PT ;  /* 0x0000000055157209 */ /* 0x000fca0007810000 */
[----:B------:R-:W1:Y:S01]  /*4460*/  SHFL.BFLY PT, R0, R21, 0x2, 0x1f ;  /* 0x0c401f0015007f89 */ /* 0x000e6200000e0000 */
[----:B0-----:R-:W-:-:S04]  /*4470*/  IADD3 R11, R84, -UR28, R11 ;  /* 0x8000001c540b7c10 */ /* 0x001fc8000fffe00b */
[C---:B------:R-:W-:Y:S02]  /*4480*/  ISETP.GT.AND P2, PT, R11.reuse, RZ, PT ;  /* 0x000000ff0b00720c */ /* 0x040fe40003f44270 */
[C---:B------:R-:W-:Y:S02]  /*4490*/  ISETP.GT.AND P3, PT, R11.reuse, 0x1, PT ;  /* 0x000000010b00780c */ /* 0x040fe40003f64270 */
[----:B------:R-:W-:Y:S02]  /*44a0*/  FSEL R19, R26, -INF , P2 ;  /* 0xff8000001a137808 */ /* 0x000fe40001000000 */
[----:B------:R-:W-:Y:S02]  /*44b0*/  ISETP.GT.AND P2, PT, R11, 0x8, PT ;  /* 0x000000080b00780c */ /* 0x000fe40003f44270 */
[----:B-1----:R-:W-:Y:S02]  /*44c0*/  FMNMX.FTZ R23, R21, R0, !PT ;  /* 0x0000000015177209 */ /* 0x002fe40007810000 */
[----:B------:R-:W-:Y:S01]  /*44d0*/  FSEL R27, R27, -INF , P3 ;  /* 0xff8000001b1b7808 */ /* 0x000fe20001800000 */
[----:B------:R-:W0:Y:S01]  /*44e0*/  LDC R0, c[0x0][0x988] ;  /* 0x00026200ff007b82 */ /* 0x000e220000000800 */
[----:B------:R-:W-:Y:S01]  /*44f0*/  FMNMX.FTZ R26, R19, R10, !PT ;  /* 0x0000000a131a7209 */ /* 0x000fe20007810000 */
[----:B------:R-:W1:Y:S01]  /*4500*/  SHFL.BFLY PT, R2, R23, 0x1, 0x1f ;  /* 0x0c201f0017027f89 */ /* 0x000e6200000e0000 */
[----:B------:R-:W-:-:S02]  /*4510*/  ISETP.GT.AND P3, PT, R11, 0x9, PT ;  /* 0x000000090b00780c */ /* 0x000fc40003f64270 */
[----:B------:R-:W-:Y:S02]  /*4520*/  FMNMX.FTZ R26, R27, R26, !PT ;  /* 0x0000001a1b1a7209 */ /* 0x000fe40007810000 */
[----:B------:R-:W-:Y:S02]  /*4530*/  FSEL R31, R31, -INF , P3 ;  /* 0xff8000001f1f7808 */ /* 0x000fe40001800000 */
[----:B------:R-:W-:-:S04]  /*4540*/  ISETP.GT.AND P3, PT, R11, 0x11, PT ;  /* 0x000000110b00780c */ /* 0x000fc80003f64270 */
[----:B------:R-:W-:Y:S02]  /*4550*/  FSEL R35, R35, -INF , P3 ;  /* 0xff80000023237808 */ /* 0x000fe40001800000 */
[----:B------:R-:W-:-:S04]  /*4560*/  ISETP.GT.AND P3, PT, R11, 0x19, PT ;  /* 0x000000190b00780c */ /* 0x000fc80003f64270 */
[----:B------:R-:W-:Y:S02]  /*4570*/  FSEL R39, R39, -INF , P3 ;  /* 0xff80000027277808 */ /* 0x000fe40001800000 */
[----:B------:R-:W-:-:S04]  /*4580*/  ISETP.GT.AND P3, PT, R11, 0x21, PT ;  /* 0x000000210b00780c */ /* 0x000fc80003f64270 */
[----:B------:R-:W-:Y:S02]  /*4590*/  FSEL R43, R43, -INF , P3 ;  /* 0xff8000002b2b7808 */ /* 0x000fe40001800000 */
[----:B-1----:R-:W-:Y:S02]  /*45a0*/  FMNMX.FTZ R2, R23, R2, !PT ;  /* 0x0000000217027209 */ /* 0x002fe40007810000 */
[----:B------:R-:W-:Y:S02]  /*45b0*/  FSEL R23, R30, -INF , P2 ;  /* 0xff8000001e177808 */ /* 0x000fe40001000000 */
[----:B------:R-:W-:Y:S01]  /*45c0*/  ISETP.GT.AND P2, PT, R11, 0x10, PT ;  /* 0x000000100b00780c */ /* 0x000fe20003f44270 */
[----:B0-----:R-:W-:Y:S01]  /*45d0*/  FMUL.FTZ R17, R2, R0 ;  /* 0x0000000002117220 */ /* 0x001fe20000410000 */
[----:B------:R-:W-:Y:S02]  /*45e0*/  FMNMX.FTZ R26, R23, R26, !PT ;  /* 0x0000001a171a7209 */ /* 0x000fe40007810000 */
[----:B------:R-:W-:-:S02]  /*45f0*/  FSEL R29, R34, -INF , P2 ;  /* 0xff800000221d7808 */ /* 0x000fc40001000000 */
[----:B------:R-:W-:Y:S02]  /*4600*/  FMNMX.FTZ R26, R31, R26, !PT ;  /* 0x0000001a1f1a7209 */ /* 0x000fe40007810000 */
[----:B------:R-:W-:Y:S02]  /*4610*/  ISETP.GT.AND P2, PT, R11, 0x18, PT ;  /* 0x000000180b00780c */ /* 0x000fe40003f44270 */
[----:B------:R-:W-:Y:S02]  /*4620*/  FMNMX.FTZ R26, R29, R26, !PT ;  /* 0x0000001a1d1a7209 */ /* 0x000fe40007810000 */
[----:B------:R-:W-:Y:S02]  /*4630*/  FSEL R37, R38, -INF , P2 ;  /* 0xff80000026257808 */ /* 0x000fe40001000000 */
[----:B------:R-:W-:Y:S02]  /*4640*/  FMNMX.FTZ R26, R35, R26, !PT ;  /* 0x0000001a231a7209 */ /* 0x000fe40007810000 */
[----:B------:R-:W-:-:S02]  /*4650*/  ISETP.GT.AND P2, PT, R11, 0x20, PT ;  /* 0x000000200b00780c */ /* 0x000fc40003f44270 */
[----:B------:R-:W-:Y:S02]  /*4660*/  FMNMX.FTZ R26, R37, R26, !PT ;  /* 0x0000001a251a7209 */ /* 0x000fe40007810000 */
[----:B------:R-:W-:Y:S02]  /*4670*/  FSEL R41, R42, -INF , P2 ;  /* 0xff8000002a297808 */ /* 0x000fe40001000000 */
[----:B------:R-:W-:Y:S02]  /*4680*/  FMNMX.FTZ R26, R39, R26, !PT ;  /* 0x0000001a271a7209 */ /* 0x000fe40007810000 */
[----:B------:R-:W-:Y:S02]  /*4690*/  ISETP.GT.AND P2, PT, R11, 0x28, PT ;  /* 0x000000280b00780c */ /* 0x000fe40003f44270 */
        /* <DEDUP_REMOVED lines=65> */
[----:B------:R-:W-:Y:S02]  /*4ab0*/  FMNMX.FTZ R26, R141, R26, !PT ;  /* 0x0000001a8d1a7209 */ /* 0x000fe40007810000 */
[----:B------:R-:W-:Y:S02]  /*4ac0*/  FSETP.NEU.FTZ.AND P1, PT, R2, -INF , PT ;  /* 0xff8000000200780b */ /* 0x000fe40003f3d000 */
[----:B------:R-:W-:-:S02]  /*4ad0*/  FMNMX.FTZ R26, R143, R26, !PT ;  /* 0x0000001a8f1a7209 */ /* 0x000fc40007810000 */
[----:B------:R-:W-:-:S03]  /*4ae0*/  FSEL R17, R17, RZ, P1 ;  /* 0x000000ff11117208 */ /* 0x000fc60000800000 */
[----:B------:R-:W0:Y:S02]  /*4af0*/  SHFL.BFLY PT, R11, R26, 0x2, 0x1f ;  /* 0x0c401f001a0b7f89 */ /* 0x000e2400000e0000 */
[-CC-:B------:R-:W-:Y:S01]  /*4b00*/  FFMA.FTZ R87, R14, R0.reuse, -R17.reuse ;  /* 0x000000000e577223 */ /* 0x180fe20000010811 */
        /* <DEDUP_REMOVED lines=21> */
[----:B0-----:R-:W-:Y:S01]  /*4c60*/  FMNMX.FTZ R14, R26, R11, !PT ;  /* 0x0000000b1a0e7209 */ /* 0x001fe20007810000 */
[-CC-:B------:R-:W-:Y:S01]  /*4c70*/  FFMA.FTZ R51, R44, R0.reuse, -R17.reuse ;  /* 0x000000002c337223 */ /* 0x180fe20000010811 */
[-CC-:B------:R-:W-:Y:S01]  /*4c80*/  FFMA.FTZ R136, R48, R0.reuse, -R17.reuse ;  /* 0x0000000030887223 */ /* 0x180fe20000010811 */
[-CC-:B------:R-:W-:Y:S01]  /*4c90*/  FFMA.FTZ R55, R40, R0.reuse, -R17.reuse ;  /* 0x0000000028377223 */ /* 0x180fe20000010811 */
[-CC-:B------:R-:W-:Y:S01]  /*4ca0*/  FFMA.FTZ R138, R52, R0.reuse, -R17.reuse ;  /* 0x00000000348a7223 */ /* 0x180fe20000010811 */
[----:B------:R-:W0:Y:S01]  /*4cb0*/  SHFL.BFLY PT, R11, R14, 0x1, 0x1f ;  /* 0x0c201f000e0b7f89 */ /* 0x000e2200000e0000 */
        /* <DEDUP_REMOVED lines=11> */
[----:B------:R-:W-:-:S05]  /*4d70*/  FFMA.FTZ R15, R85, R0, -R17 ;  /* 0x00000000550f7223 */ /* 0x000fca0000010811 */
[----:B------:R-:W-:Y:S01]  /*4d80*/  MUFU.EX2 R144, R144 ;  /* 0x0000009000907308 */ /* 0x000fe20000000800 */
[----:B0-----:R-:W-:-:S07]  /*4d90*/  FMNMX.FTZ R11, R14, R11, !PT ;  /* 0x0000000b0e0b7209 */ /* 0x001fce0007810000 */
[----:B------:R-:W-:Y:S01]  /*4da0*/  MUFU.EX2 R25, R25 ;  /* 0x0000001900197308 */ /* 0x000fe20000000800 */
[C---:B------:R-:W-:Y:S01]  /*4db0*/  FSETP.NEU.FTZ.AND P2, PT, R11.reuse, -INF , PT ;  /* 0xff8000000b00780b */ /* 0x040fe20003f5d000 */
[----:B------:R-:W-:-:S06]  /*4dc0*/  FMUL.FTZ R12, R11, R0 ;  /* 0x000000000b0c7220 */ /* 0x000fcc0000410000 */
[----:B------:R-:W-:Y:S01]  /*4dd0*/  MUFU.EX2 R146, R146 ;  /* 0x0000009200927308 */ /* 0x000fe20000000800 */
[----:B------:R-:W-:-:S05]  /*4de0*/  FSEL R12, R12, RZ, P2 ;  /* 0x000000ff0c0c7208 */ /* 0x000fca0001000000 */
[-CC-:B------:R-:W-:Y:S01]  /*4df0*/  FFMA.FTZ R145, R29, R0.reuse, -R12.reuse ;  /* 0x000000001d917223 */ /* 0x180fe2000001080c */
[----:B------:R-:W-:Y:S01]  /*4e00*/  FSEL R29, R11, RZ, P2 ;  /* 0x000000ff0b1d7208 */ /* 0x000fe20001000000 */
[-CC-:B------:R-:W-:Y:S01]  /*4e10*/  FFMA.FTZ R18, R31, R0.reuse, -R12.reuse ;  /* 0x000000001f127223 */ /* 0x180fe2000001080c */
[-C--:B------:R-:W-:Y:S01]  /*4e20*/  FMUL.FTZ R31, R9, R0.reuse ;  /* 0x00000000091f7220 */ /* 0x080fe20000410000 */
[-CC-:B------:R-:W-:Y:S01]  /*4e30*/  FFMA.FTZ R14, R19, R0.reuse, -R12.reuse ;  /* 0x00000000130e7223 */ /* 0x180fe2000001080c */
[-C--:B------:R-:W-:Y:S01]  /*4e40*/  FFMA.FTZ R149, R27, R0.reuse, -R12 ;  /* 0x000000001b957223 */ /* 0x080fe2000001080c */
[----:B------:R-:W-:Y:S01]  /*4e50*/  FADD.FTZ R29, -R29, R10 ;  /* 0x0000000a1d1d7221 */ /* 0x000fe20000010100 */
[-CC-:B------:R-:W-:Y:S01]  /*4e60*/  FFMA.FTZ R151, R23, R0.reuse, -R12.reuse ;  /* 0x0000000017977223 */ /* 0x180fe2000001080c */
[----:B------:R-:W0:Y:S01]  /*4e70*/  MUFU.EX2 R10, R31 ;  /* 0x0000001f000a7308 */ /* 0x000e220000000800 */
[-CC-:B------:R-:W-:Y:S01]  /*4e80*/  FFMA.FTZ R20, R35, R0.reuse, -R12.reuse ;  /* 0x0000000023147223 */ /* 0x180fe2000001080c */
[-C--:B------:R-:W-:Y:S01]  /*4e90*/  FMUL.FTZ R9, R29, R0.reuse ;  /* 0x000000001d097220 */ /* 0x080fe20000410000 */
        /* <DEDUP_REMOVED lines=12> */
[--C-:B------:R-:W-:Y:S01]  /*4f60*/  FFMA.FTZ R34, R59, R0, -R12.reuse ;  /* 0x000000003b227223 */ /* 0x100fe2000001080c */
[----:B------:R-:W1:Y:S01]  /*4f70*/  MUFU.EX2 R9, R9 ;  /* 0x0000000900097308 */ /* 0x000e620000000800 */
[----:B0-----:R-:W-:Y:S01]  /*4f80*/  FFMA.FTZ R35, R10, R4, R13 ;  /* 0x000000040a237223 */ /* 0x001fe2000001000d */
[-CC-:B------:R-:W-:Y:S01]  /*4f90*/  FFMA.FTZ R73, R73, R0.reuse, -R12.reuse ;  /* 0x0000000049497223 */ /* 0x180fe2000001080c */
[-CC-:B------:R-:W-:Y:S01]  /*4fa0*/  FFMA.FTZ R36, R77, R0.reuse, -R12.reuse ;  /* 0x000000004d247223 */ /* 0x180fe2000001080c */
[----:B------:R-:W-:Y:S01]  /*4fb0*/  FFMA.FTZ R141, R141, R0, -R12 ;  /* 0x000000008d8d7223 */ /* 0x000fe2000001080c */
[----:B------:R-:W-:-:S03]  /*4fc0*/  FADD.FTZ R35, R148, R35 ;  /* 0x0000002394237221 */ /* 0x000fc60000010000 */
[----:B------:R-:W0:Y:S01]  /*4fd0*/  MUFU.EX2 R149, R149 ;  /* 0x0000009500957308 */ /* 0x000e220000000800 */
[----:B------:R-:W-:Y:S01]  /*4fe0*/  FADD.FTZ R38, R150, R35 ;  /* 0x0000002396267221 */ /* 0x000fe20000010000 */
[----:B------:R-:W-:-:S03]  /*4ff0*/  FFMA.FTZ R35, R81, R0, -R12 ;  /* 0x0000000051237223 */ /* 0x000fc6000001080c */
[----:B------:R-:W-:-:S03]  /*5000*/  FADD.FTZ R37, R21, R38 ;  /* 0x0000002615257221 */ /* 0x000fc60000010000 */
[----:B------:R-:W2:Y:S01]  /*5010*/  MUFU.EX2 R151, R151 ;  /* 0x0000009700977308 */ /* 0x000ea20000000800 */
[----:B-1----:R-:W-:Y:S01]  /*5020*/  FFMA.FTZ R4, R9, R3, R14 ;  /* 0x0000000309047223 */ /* 0x002fe2000001000e */
[----:B------:R-:W-:-:S04]  /*5030*/  FADD.FTZ R38, R144, R37 ;  /* 0x0000002590267221 */ /* 0x000fc80000010000 */
[----:B------:R-:W-:Y:S01]  /*5040*/  FADD.FTZ R37, R25, R38 ;  /* 0x0000002619257221 */ /* 0x000fe20000010000 */
[-C--:B------:R-:W-:Y:S01]  /*5050*/  FFMA.FTZ R38, R123, R0.reuse, -R12 ;  /* 0x000000007b267223 */ /* 0x080fe2000001080c */
[----:B------:R-:W1:Y:S01]  /*5060*/  MUFU.EX2 R18, R18 ;  /* 0x0000001200127308 */ /* 0x000e620000000800 */
[----:B0-----:R-:W-:Y:S01]  /*5070*/  FADD.FTZ R4, R149, R4 ;  /* 0x0000000495047221 */ /* 0x001fe20000010000 */
[----:B------:R-:W-:Y:S01]  /*5080*/  FADD.FTZ R40, R146, R37 ;  /* 0x0000002592287221 */ /* 0x000fe20000010000 */
[-CC-:B------:R-:W-:Y:S01]  /*5090*/  FFMA.FTZ R37, R125, R0.reuse, -R12.reuse ;  /* 0x000000007d257223 */ /* 0x180fe2000001080c */
[----:B------:R-:W-:-:S04]  /*50a0*/  FFMA.FTZ R125, R129, R0, -R12 ;  /* 0x00000000817d7223 */ /* 0x000fc8000001080c */
        /* <DEDUP_REMOVED lines=117> */
.L_x_2181:
[----:B------:R-:W-:Y:S01]  /*5800*/  ULEA UR6, UR6, UR42, 0x3 ;  /* 0x0000002a06067291 */ /* 0x000fe2000f8e183f */
[----:B------:R-:W-:Y:S01]  /*5810*/  F2FP.BF16.F32.PACK_AB R132, R121, R132 ;  /* 0x000000847984723e */ /* 0x000fe200000010ff */
[----:B------:R-:W-:Y:S01]  /*5820*/  UISETP.GT.AND UP0, UPT, UR27, UR26, UPT ;  /* 0x0000001a1b00728c */ /* 0x000fe2000bf04270 */
[-C--:B------:R-:W-:Y:S01]  /*5830*/  FMUL.FTZ R88, R88, R10.reuse ;  /* 0x0000000a58587220 */ /* 0x080fe20000410000 */
[----:B------:R-:W-:Y:S01]  /*5840*/  UIADD3 UR6, UR6, 0x16860, URZ ;  /* 0x0001686006067890 */ /* 0x000fe2000fffe03f */
[-C--:B------:R-:W-:Y:S01]  /*5850*/  FMUL.FTZ R89, R89, R10.reuse ;  /* 0x0000000a59597220 */ /* 0x080fe20000410000 */
[----:B------:R-:W-:Y:S01]  /*5860*/  UIADD3 UR10, UR27, -0x1, URZ ;  /* 0xffffffff1b0a7890 */ /* 0x000fe2000fffe03f */
[-C--:B------:R-:W-:Y:S01]  /*5870*/  FMUL.FTZ R92, R92, R10.reuse ;  /* 0x0000000a5c5c7220 */ /* 0x080fe20000410000 */
[----:B------:R-:W-:Y:S01]  /*5880*/  PLOP3.LUT P1, PT, PT, PT, UP0, 0x80, 0x0 ;  /* 0x000000000000781c */ /* 0x000fe20003f2f008 */
[----:B------:R-:W-:Y:S01]  /*5890*/  UPRMT UR6, UR25, 0x654, UR6 ;  /* 0x0000065419067896 */ /* 0x000fe20008000006 */
[-C--:B------:R-:W-:Y:S01]  /*58a0*/  FMUL.FTZ R93, R93, R10.reuse ;  /* 0x0000000a5d5d7220 */ /* 0x080fe20000410000 */
[----:B------:R-:W-:Y:S01]  /*58b0*/  UMOV UR7, UR5 ;  /* 0x0000000500077c82 */ /* 0x000fe20008000000 */
[-C--:B------:R-:W-:Y:S01]  /*58c0*/  FMUL.FTZ R96, R96, R10.reuse ;  /* 0x0000000a60607220 */ /* 0x080fe20000410000 */
[----:B------:R-:W-:Y:S01]  /*58d0*/  UMOV UR27, UR10 ;  /* 0x0000000a001b7c82 */ /* 0x000fe20008000000 */
        /* <DEDUP_REMOVED lines=63> */
[----:B------:R-:W-:-:S05]  /*5cd0*/  UMOV UR27, UR10 ;  /* 0x0000000a001b7c82 */ /* 0x000fca0008000000 */
.L_x_2171:
[----:B------:R-:W-:-:S06]  /*5ce0*/  UISETP.GE.AND UP0, UPT, UR27, UR41, UPT ;  /* 0x000000291b00728c */ /* 0x000fcc000bf06270 */
[----:B------:R-:W-:-:S13]  /*5cf0*/  PLOP3.LUT P1, PT, PT, PT, UP0, 0x80, 0x0 ;  /* 0x000000000000781c */ /* 0x000fda0003f2f008 */
[----:B------:R-:W-:Y:S05]  /*5d00*/  @!P1 BRA `(.L_x_2183) ;  /* 0x0000001c003c9947 */ /* 0x000fea0003800000 */
[----:B------:R-:W-:Y:S01]  /*5d10*/  VIADD R9, R16, 0x9 ;  /* 0x0000000910097836 */ /* 0x000fe20000000000 */
[----:B------:R-:W-:Y:S01]  /*5d20*/  ISETP.GE.U32.AND P1, PT, R22, 0x180, PT ;  /* 0x000001801600780c */ /* 0x000fe20003f26070 */
[----:B------:R-:W-:Y:S01]  /*5d30*/  IMAD.MOV.U32 R8, RZ, RZ, R11 ;  /* 0x000000ffff087224 */ /* 0x000fe200078e000b */
[----:B------:R-:W-:Y:S01]  /*5d40*/  MOV R5, R2 ;  /* 0x0000000200057202 */ /* 0x000fe20000000f00 */
[----:B------:R-:W-:Y:S01]  /*5d50*/  VIADD R16, R16, 0x8 ;  /* 0x0000000810107836 */ /* 0x000fe20000000000 */
[----:B------:R-:W-:Y:S01]  /*5d60*/  SEL R9, R9, 0x9, !P1 ;  /* 0x0000000909097807 */ /* 0x000fe20004800000 */
[----:B------:R-:W-:Y:S01]  /*5d70*/  UMOV UR7, UR5 ;  /* 0x0000000500077c82 */ /* 0x000fe20008000000 */
[----:B------:R-:W-:-:S07]  /*5d80*/  UMOV UR6, UR4 ;  /* 0x0000000400067c82 */ /* 0x000fce0008000000 */
.L_x_2194:
        /* <DEDUP_REMOVED lines=9> */
.L_x_2185:
[----:B------:R-:W-:Y:S01]  /*5e20*/  ULEA UR10, UR4, UR42, 0x3 ;  /* 0x0000002a040a7291 */ /* 0x000fe2000f8e183f */
[----:B------:R-:W-:-:S05]  /*5e30*/  IMAD.U32 R0, RZ, RZ, UR5 ;  /* 0x00000005ff007e24 */ /* 0x000fca000f8e00ff */
[----:B------:R-:W-:-:S04]  /*5e40*/  SHF.L.U32 R0, R0, 0x1f, RZ ;  /* 0x0000001f00007819 */ /* 0x000fc800000006ff */
[----:B------:R0:W1:Y:S01]  /*5e50*/  SYNCS.PHASECHK.TRANS64.TRYWAIT P1, [UR10+0x16830], R0 ;  /* 0x01683000ff0075a7 */ /* 0x000062000802014a */
[----:B------:R-:W-:Y:S05]  /*5e60*/  @!P0 BRA `(.L_x_2186) ;  /* 0x0000000000048947 */ /* 0x000fea0003800000 */
[----:B------:R-:W-:Y:S01]  /*5e70*/  BPT.TRAP 0x1 ;  /* 0x000000040000795c */ /* 0x000fe20000300000 */
.L_x_2186:
[----:B-1----:R-:W-:Y:S05]  /*5e80*/  @P1 BRA `(.L_x_2184) ;  /* 0x0000000000081947 */ /* 0x002fea0003800000 */
[----:B------:R-:W1:Y:S02]  /*5e90*/  SYNCS.PHASECHK.TRANS64.TRYWAIT P1, [UR10+0x16830], R0 ;  /* 0x01683000ff0075a7 */ /* 0x000e64000802014a */
[----:B-1----:R-:W-:Y:S05]  /*5ea0*/  @!P1 BRA `(.L_x_2187) ;  /* 0x0000007400109947 */ /* 0x002fea0003800000 */
.L_x_2184:
        /* <DEDUP_REMOVED lines=26> */
.L_x_2189:
[----:B------:R-:W-:Y:S01]  /*6050*/  ULEA UR10, UR6, UR42, 0x3 ;  /* 0x0000002a060a7291 */ /* 0x000fe2000f8e183f */
[----:B01----:R-:W-:-:S05]  /*6060*/  IMAD.U32 R0, RZ, RZ, UR7 ;  /* 0x00000007ff007e24 */ /* 0x003fca000f8e00ff */
[----:B------:R-:W-:-:S04]  /*6070*/  SHF.L.U32 R0, R0, 0x1f, RZ ;  /* 0x0000001f00007819 */ /* 0x000fc800000006ff */
[----:B------:R0:W1:Y:S01]  /*6080*/  SYNCS.PHASECHK.TRANS64.TRYWAIT P1, [UR10+0x16850], R0 ;  /* 0x01685000ff0075a7 */ /* 0x000062000802014a */
[----:B------:R-:W-:Y:S05]  /*6090*/  @!P0 BRA `(.L_x_2190) ;  /* 0x0000000000048947 */ /* 0x000fea0003800000 */
[----:B------:R-:W-:Y:S01]  /*60a0*/  BPT.TRAP 0x1 ;  /* 0x000000040000795c */ /* 0x000fe20000300000 */
.L_x_2190:
[----:B-1----:R-:W-:Y:S05]  /*60b0*/  @P1 BRA `(.L_x_2188) ;  /* 0x0000000000081947 */ /* 0x002fea0003800000 */
[----:B------:R-:W1:Y:S02]  /*60c0*/  SYNCS.PHASECHK.TRANS64.TRYWAIT P1, [UR10+0x16850], R0 ;  /* 0x01685000ff0075a7 */ /* 0x000e64000802014a */
[----:B-1----:R-:W-:Y:S05]  /*60d0*/  @!P1 BRA `(.L_x_2191) ;  /* 0x00000070009c9947 */ /* 0x002fea0003800000 */
.L_x_2188:
[----:B------:R-:W-:Y:S01]  /*60e0*/  UIADD3 UR7, UR42, 0x400, URZ ;  /* 0x000004002a077890 */ /* 0x000fe2000fffe03f */
[----:B------:R-:W-:Y:S01]  /*60f0*/  WARPGROUP.ARRIVE ;  /* 0x00000000000079c5 */ /* 0x000fe20000000000 */
[----:B------:R-:W-:Y:S01]  /*6100*/  UMOV UR11, 0x40000040 ;  /* 0x40000040000b7882 */ /* 0x000fe20000000000 */
[----:B------:R-:W-:Y:S01]  /*6110*/  UMOV UR15, 0x40000040 ;  /* 0x40000040000f7882 */ /* 0x000fe20000000000 */
[----:B------:R-:W-:-:S04]  /*6120*/  USHF.R.U32.HI UR7, URZ, 0x4, UR7 ;  /* 0x000000043f077899 */ /* 0x000fc80008011607 */
[----:B------:R-:W-:-:S04]  /*6130*/  ULOP3.LUT UR7, UR7, 0x3fff, URZ, 0xc0, !UPT ;  /* 0x00003fff07077892 */ /* 0x000fc8000f8ec03f */
[----:B------:R-:W-:-:S04]  /*6140*/  ULEA UR10, UR6, UR7, 0xa ;  /* 0x00000007060a7291 */ /* 0x000fc8000f8e503f */
[----:B------:R-:W-:-:S05]  /*6150*/  UIADD3 UR14, UR10, 0x80, URZ ;  /* 0x000000800a0e7890 */ /* 0x000fca000fffe03f */
[----:B------:R-:W-:Y:S01]  /*6160*/  HGMMA.64x64x16.F32.BF16 R88, R148, gdesc[UR8].tnspB, R88, gsb0 ;  /* 0x40e0000894587df0 */ /* 0x000fe20008001858 */
[----:B------:R-:W-:Y:S02]  /*6170*/  UMOV UR11, 0x40000040 ;  /* 0x40000040000b7882 */ /* 0x000fe40000000000 */
        /* <DEDUP_REMOVED lines=28> */
[----:B------:R-:W-:Y:S03]  /*6340*/  HGMMA.64x64x16.F32.BF16 R88, R124, gdesc[UR12].tnspB, R88, gsb0 ;  /* 0x40e0000c7c587df0 */ /* 0x000fe60008001858 */
[----:B------:R-:W-:Y:S02]  /*6350*/  WARPGROUP.DEPBAR.LE gsb0, 0x0 ;  /* 0x00008000000079c5 */ /* 0x000fe40000010000 */
[----:B------:R-:W-:-:S06]  /*6360*/  WARPGROUP.ARRIVE ;  /* 0x00000000000079c5 */ /* 0x000fcc0000000000 */
[----:B------:R-:W-:Y:S03]  /*6370*/  HGMMA.64x64x16.F32.BF16 R88, R120, gdesc[UR8].tnspB, R88, gsb0 ;  /* 0x40e0000878587df0 */ /* 0x000fe60008001858 */
[----:B------:R-:W-:Y:S02]  /*6380*/  WARPGROUP.DEPBAR.LE gsb0, 0x0 ;  /* 0x00008000000079c5 */ /* 0x000fe40000010000 */
[----:B------:R2:W-:Y:S06]  /*6390*/  BAR.ARV R9, 0x100 ;  /* 0x000400090000751d */ /* 0x0005ec0000002000 */
[----:B------:R-:W-:Y:S05]  /*63a0*/  @!P0 BRA `(.L_x_2192) ;  /* 0x0000000000048947 */ /* 0x000fea0003800000 */
[----:B------:R-:W-:Y:S01]  /*63b0*/  BPT.TRAP 0x1 ;  /* 0x000000040000795c */ /* 0x000fe20000300000 */
.L_x_2192:
[----:B01----:R-:W-:Y:S01]  /*63c0*/  FMNMX.FTZ R0, R24, R5, !PT ;  /* 0x0000000518007209 */ /* 0x003fe20007810000 */
        /* <DEDUP_REMOVED lines=67> */
[----:B------:R-:W0:Y:S02]  /*6800*/  LDC R0, c[0x0][0x988] ;  /* 0x00026200ff007b82 */ /* 0x000e240000000800 */
[----:B------:R-:W1:Y:S04]  /*6810*/  SHFL.BFLY PT, R11, R10, 0x2, 0x1f ;  /* 0x0c401f000a0b7f89 */ /* 0x000e6800000e0000 */
[----:B------:R-:W3:Y:S01]  /*6820*/  SHFL.BFLY PT, R15, R12, 0x2, 0x1f ;  /* 0x0c401f000c0f7f89 */ /* 0x000ee200000e0000 */
[----:B-1----:R-:W-:-:S02]  /*6830*/  FMNMX.FTZ R13, R10, R11, !PT ;  /* 0x0000000b0a0d7209 */ /* 0x002fc40007810000 */
[----:B---3--:R-:W-:-:S03]  /*6840*/  FMNMX.FTZ R15, R12, R15, !PT ;  /* 0x0000000f0c0f7209 */ /* 0x008fc60007810000 */
[----:B------:R-:W1:Y:S04]  /*6850*/  SHFL.BFLY PT, R2, R13, 0x1, 0x1f ;  /* 0x0c201f000d027f89 */ /* 0x000e6800000e0000 */
[----:B------:R-:W3:Y:S01]  /*6860*/  SHFL.BFLY PT, R14, R15, 0x1, 0x1f ;  /* 0x0c201f000f0e7f89 */ /* 0x000ee200000e0000 */
[----:B-1----:R-:W-:Y:S02]  /*6870*/  FMNMX.FTZ R2, R13, R2, !PT ;  /* 0x000000020d027209 */ /* 0x002fe40007810000 */
[----:B---3--:R-:W-:-:S03]  /*6880*/  FMNMX.FTZ R11, R15, R14, !PT ;  /* 0x0000000e0f0b7209 */ /* 0x008fc60007810000 */
        /* <DEDUP_REMOVED lines=18> */
[-CC-:B------:R-:W-:Y:S01]  /*69b0*/  FFMA.FTZ R145, R34, R0.reuse, -R49.reuse ;  /* 0x0000000022917223 */ /* 0x180fe20000010831 */
        /* <DEDUP_REMOVED lines=16> */
[--C-:B------:R-:W-:Y:S01]  /*6ac0*/  FFMA.FTZ R137, R50, R0, -R49.reuse ;  /* 0x0000000032897223 */ /* 0x100fe20000010831 */
        /* <DEDUP_REMOVED lines=16> */
[----:B------:R-:W3:Y:S01]  /*6bd0*/  MUFU.EX2 R10, R10 ;  /* 0x0000000a000a7308 */ /* 0x000ee20000000800 */
        /* <DEDUP_REMOVED lines=16> */
[----:B---3--:R-:W-:Y:S01]  /*6ce0*/  FADD.FTZ R4, R10, R3 ;  /* 0x000000030a047221 */ /* 0x008fe20000010000 */
[-CC-:B------:R-:W-:Y:S01]  /*6cf0*/  FFMA.FTZ R129, R66, R0.reuse, -R49.reuse ;  /* 0x0000000042817223 */ /* 0x180fe20000010831 */
[-CC-:B------:R-:W-:Y:S01]  /*6d00*/  FFMA.FTZ R131, R70, R0.reuse, -R49.reuse ;  /* 0x0000000046837223 */ /* 0x180fe20000010831 */
[----:B------:R-:W-:-:S04]  /*6d10*/  FFMA.FTZ R86, R86, R0, -R49 ;  /* 0x0000000056567223 */ /* 0x000fc80000010831 */
[----:B------:R-:W3:Y:S01]  /*6d20*/  MUFU.EX2 R125, R125 ;  /* 0x0000007d007d7308 */ /* 0x000ee20000000800 */
[----:B-1----:R-:W-:-:S07]  /*6d30*/  FADD.FTZ R34, R150, R27 ;  /* 0x0000001b96227221 */ /* 0x002fce0000010000 */
[----:B------:R-:W1:Y:S01]  /*6d40*/  MUFU.EX2 R12, R12 ;  /* 0x0000000c000c7308 */ /* 0x000e620000000800 */
[----:B0-----:R-:W-:-:S07]  /*6d50*/  FADD.FTZ R3, R151, R4 ;  /* 0x0000000497037221 */ /* 0x001fce0000010000 */
[----:B------:R-:W0:Y:S01]  /*6d60*/  MUFU.EX2 R144, R144 ;  /* 0x0000009000907308 */ /* 0x000e220000000800 */
[----:B---3--:R-:W-:-:S07]  /*6d70*/  FADD.FTZ R27, R125, R34 ;  /* 0x000000227d1b7221 */ /* 0x008fce0000010000 */
[----:B------:R-:W3:Y:S01]  /*6d80*/  MUFU.EX2 R145, R145 ;  /* 0x0000009100917308 */ /* 0x000ee20000000800 */
[----:B-1----:R-:W-:-:S07]  /*6d90*/  FADD.FTZ R4, R12, R3 ;  /* 0x000000030c047221 */ /* 0x002fce0000010000 */
[----:B------:R-:W1:Y:S01]  /*6da0*/  MUFU.EX2 R123, R123 ;  /* 0x0000007b007b7308 */ /* 0x000e620000000800 */
[----:B0-----:R-:W-:-:S07]  /*6db0*/  FADD.FTZ R34, R144, R27 ;  /* 0x0000001b90227221 */ /* 0x001fce0000010000 */
[----:B------:R-:W0:Y:S01]  /*6dc0*/  MUFU.EX2 R14, R14 ;  /* 0x0000000e000e7308 */ /* 0x000e220000000800 */
[----:B---3--:R-:W-:-:S07]  /*6dd0*/  FADD.FTZ R3, R145, R4 ;  /* 0x0000000491037221 */ /* 0x008fce0000010000 */
[----:B------:R-:W3:Y:S01]  /*6de0*/  MUFU.EX2 R146, R146 ;  /* 0x0000009200927308 */ /* 0x000ee20000000800 */
[----:B-1----:R-:W-:Y:S01]  /*6df0*/  FADD.FTZ R27, R123, R34 ;  /* 0x000000227b1b7221 */ /* 0x002fe20000010000 */
[----:B------:R-:W-:-:S06]  /*6e00*/  FFMA.FTZ R34, R67, R0, -R49 ;  /* 0x0000000043227223 */ /* 0x000fcc0000010831 */
        /* <DEDUP_REMOVED lines=15> */
[----:B---3--:R-:W-:Y:S01]  /*6f00*/  FADD.FTZ R27, R41, R36 ;  /* 0x00000024291b7221 */ /* 0x008fe20000010000 */
[----:B------:R-:W-:-:S06]  /*6f10*/  FFMA.FTZ R36, R71, R0, -R49 ;  /* 0x0000000047247223 */ /* 0x000fcc0000010831 */
[----:B------:R-:W3:Y:S01]  /*6f20*/  MUFU.EX2 R143, R143 ;  /* 0x0000008f008f7308 */ /* 0x000ee20000000800 */
[----:B-1----:R-:W-:-:S07]  /*6f30*/  FADD.FTZ R4, R20, R3 ;  /* 0x0000000314047221 */ /* 0x002fce0000010000 */
[----:B------:R-:W1:Y:S01]  /*6f40*/  MUFU.EX2 R37, R37 ;  /* 0x0000002500257308 */ /* 0x000e620000000800 */
[----:B0-----:R-:W-:Y:S01]  /*6f50*/  FADD.FTZ R38, R142, R27 ;  /* 0x0000001b8e267221 */ /* 0x001fe20000010000 */
[----:B------:R-:W-:-:S06]  /*6f60*/  FFMA.FTZ R27, R74, R0, -R49 ;  /* 0x000000004a1b7223 */ /* 0x000fcc0000010831 */
        /* <DEDUP_REMOVED lines=48> */
[-CC-:B------:R-:W-:Y:S01]  /*7270*/  FFMA.FTZ R42, R83, R0.reuse, -R49.reuse ;  /* 0x00000000532a7223 */ /* 0x180fe20000010831 */
[----:B------:R-:W-:-:S05]  /*7280*/  FFMA.FTZ R49, R87, R0, -R49 ;  /* 0x0000000057317223 */ /* 0x000fca0000010831 */
        /* <DEDUP_REMOVED lines=38> */
[----:B0-----:R-:W-:-:S03]  /*74f0*/  FADD.FTZ R4, R45, R4 ;  /* 0x000000042d047221 */ /* 0x001fc60000010000 */
[----:B---3--:R-:W-:Y:S01]  /*7500*/  FADD.FTZ R3, R49, R3 ;  /* 0x0000000331037221 */ /* 0x008fe20000010000 */
[----:B------:R-:W-:Y:S06]  /*7510*/  @!P0 BRA `(.L_x_2193) ;  /* 0x0000000000048947 */ /* 0x000fec0003800000 */
[----:B------:R-:W-:Y:S01]  /*7520*/  BPT.TRAP 0x1 ;  /* 0x000000040000795c */ /* 0x000fe20000300000 */
.L_x_2193:
        /* <DEDUP_REMOVED lines=76> */
[----:B------:R-:W-:Y:S06]  /*79f0*/  @P1 BRA `(.L_x_2194) ;  /* 0xffffffe000e41947 */ /* 0x000fec000383ffff */
.L_x_2183:
[----:B------:R-:W-:Y:S06]  /*7a00*/  BAR.ARV 0x8, 0x200 ;  /* 0x0208000000007b1d */ /* 0x000fec0000002000 */
[----:B------:R-:W-:Y:S05]  /*7a10*/  @!P0 BRA `(.L_x_2195) ;  /* 0x0000000000048947 */ /* 0x000fea0003800000 */
[----:B------:R-:W-:Y:S01]  /*7a20*/  BPT.TRAP 0x1 ;  /* 0x000000040000795c */ /* 0x000fe20000300000 */
.L_x_2195:
[----:B------:R-:W-:Y:S01]  /*7a30*/  ULEA UR7, UR4, UR42, 0x3 ;  /* 0x0000002a04077291 */ /* 0x000fe2000f8e183f */
[----:B------:R-:W-:-:S05]  /*7a40*/  IMAD.U32 R5, RZ, RZ, UR5 ;  /* 0x00000005ff057e24 */ /* 0x000fca000f8e00ff */
[----:B------:R-:W-:-:S04]  /*7a50*/  SHF.L.U32 R5, R5, 0x1f, RZ ;  /* 0x0000001f05057819 */ /* 0x000fc800000006ff */
[----:B------:R0:W1:Y:S01]  /*7a60*/  SYNCS.PHASECHK.TRANS64.TRYWAIT P1, [UR7+0x16850], R5 ;  /* 0x01685005ff0075a7 */ /* 0x0000620008020147 */
[----:B------:R-:W-:Y:S05]  /*7a70*/  @!P0 BRA `(.L_x_2196) ;  /* 0x0000000000048947 */ /* 0x000fea0003800000 */
[----:B------:R-:W-:Y:S01]  /*7a80*/  BPT.TRAP 0x1 ;  /* 0x000000040000795c */ /* 0x000fe20000300000 */
.L_x_2196:
[----:B-1----:R-:W-:Y:S05]  /*7a90*/  @P1 BRA `(.L_x_2197) ;  /* 0x0000000000081947 */ /* 0x002fea0003800000 */
[----:B------:R-:W1:Y:S02]  /*7aa0*/  SYNCS.PHASECHK.TRANS64.TRYWAIT P1, [UR7+0x16850], R5 ;  /* 0x01685005ff0075a7 */ /* 0x000e640008020147 */
[----:B-1----:R-:W-:Y:S05]  /*7ab0*/  @!P1 BRA `(.L_x_2198) ;  /* 0x00000058003c9947 */ /* 0x002fea0003800000 */
.L_x_2197:
[----:B------:R-:W-:Y:S01]  /*7ac0*/  UIADD3 UR42, UR42, 0x400, URZ ;  /* 0x000004002a2a7890 */ /* 0x000fe2000fffe03f */
[----:B------:R-:W-:Y:S01]  /*7ad0*/  WARPGROUP.ARRIVE ;  /* 0x00000000000079c5 */ /* 0x000fe20000000000 */
[----:B------:R-:W-:Y:S01]  /*7ae0*/  UMOV UR11, 0x40000040 ;  /* 0x40000040000b7882 */ /* 0x000fe20000000000 */
[----:B01----:R-:W0:Y:S01]  /*7af0*/  SHFL.BFLY PT, R5, R4, 0x2, 0x1f ;  /* 0x0c401f0004057f89 */ /* 0x003e2200000e0000 */
[----:B------:R-:W-:-:S03]  /*7b00*/  USHF.R.U32.HI UR42, URZ, 0x4, UR42 ;  /* 0x000000043f2a7899 */ /* 0x000fc6000801162a */
[----:B------:R-:W1:Y:S01]  /*7b10*/  SHFL.BFLY PT, R6, R3, 0x2, 0x1f ;  /* 0x0c401f0003067f89 */ /* 0x000e6200000e0000 */
[----:B------:R-:W-:-:S04]  /*7b20*/  ULOP3.LUT UR42, UR42, 0x3fff, URZ, 0xc0, !UPT ;  /* 0x00003fff2a2a7892 */ /* 0x000fc8000f8ec03f */
[----:B------:R-:W-:-:S04]  /*7b30*/  ULEA UR4, UR4, UR42, 0xa ;  /* 0x0000002a04047291 */ /* 0x000fc8000f8e503f */
[----:B------:R-:W-:-:S03]  /*7b40*/  UIADD3 UR6, UR4, 0x80, URZ ;  /* 0x0000008004067890 */ /* 0x000fc6000fffe03f */
[----:B------:R-:W-:Y:S02]  /*7b50*/  UMOV UR10, UR4 ;  /* 0x00000004000a7c82 */ /* 0x000fe40008000000 */
[----:B------:R-:W-:Y:S01]  /*7b60*/  HGMMA.64x64x16.F32.BF16 R88, R148, gdesc[UR8].tnspB, R88, gsb0 ;  /* 0x40e0000894587df0 */ /* 0x000fe20008001858 */
[----:B------:R-:W-:Y:S01]  /*7b70*/  UMOV UR11, 0x40000040 ;  /* 0x40000040000b7882 */ /* 0x000fe20000000000 */
[----:B------:R-:W-:Y:S01]  /*7b80*/  UMOV UR10, UR6 ;  /* 0x00000006000a7c82 */ /* 0x000fe20008000000 */
[----:B------:R-:W-:Y:S01]  /*7b90*/  UIADD3 UR6, UR4, 0x100, URZ ;  /* 0x0000010004067890 */ /* 0x000fe2000fffe03f */
[----:B0-----:R-:W-:Y:S01]  /*7ba0*/  FADD.FTZ R5, R5, R4 ;  /* 0x0000000405057221 */ /* 0x001fe20000010000 */
[----:B------:R-:W-:Y:S02]  /*7bb0*/  IMAD.MOV.U32 R4, RZ, RZ, -0x800000 ;  /* 0xff800000ff047424 */ /* 0x000fe400078e00ff */
[----:B-1----:R-:W-:Y:S01]  /*7bc0*/  FADD.FTZ R7, R6, R3 ;  /* 0x0000000306077221 */ /* 0x002fe20000010000 */
[----:B------:R-:W-:Y:S01]  /*7bd0*/  IMAD.MOV.U32 R3, RZ, RZ, -0x800000 ;  /* 0xff800000ff037424 */ /* 0x000fe200078e00ff */
[----:B------:R-:W0:Y:S04]  /*7be0*/  SHFL.BFLY PT, R6, R5, 0x1, 0x1f ;  /* 0x0c201f0005067f89 */ /* 0x000e2800000e0000 */
[----:B------:R-:W1:Y:S01]  /*7bf0*/  SHFL.BFLY PT, R8, R7, 0x1, 0x1f ;  /* 0x0c201f0007087f89 */ /* 0x000e6200000e0000 */
[----:B0-----:R-:W-:Y:S01]  /*7c00*/  FADD.FTZ R10, R5, R6 ;  /* 0x00000006050a7221 */ /* 0x001fe20000010000 */
[----:B-1----:R-:W-:-:S04]  /*7c10*/  FADD.FTZ R12, R7, R8 ;  /* 0x00000008070c7221 */ /* 0x002fc80000010000 */
[----:B------:R-:W-:Y:S02]  /*7c20*/  FSETP.NE.FTZ.AND P1, PT, R10, RZ, PT ;  /* 0x000000ff0a00720b */ /* 0x000fe40003f35000 */
[----:B------:R-:W-:Y:S02]  /*7c30*/  CS2R R6, SRZ ;  /* 0x0000000000067805 */ /* 0x000fe4000001ff00 */
[----:B------:R-:W-:-:S09]  /*7c40*/  FSETP.NE.FTZ.AND P2, PT, R12, RZ, PT ;  /* 0x000000ff0c00720b */ /* 0x000fd20003f55000 */
[----:B------:R-:W0:Y:S01]  /*7c50*/  @P1 MUFU.LG2 R8, R10 ;  /* 0x0000000a00081308 */ /* 0x000e220000000c00 */
[----:B------:R-:W-:-:S03]  /*7c60*/  @P1 FMUL.FTZ R5, R0, 0.69314718246459960938 ;  /* 0x3f31721800051820 */ /* 0x000fc60000410000 */
[----:B------:R-:W-:-:S04]  /*7c70*/  @P2 FMUL.FTZ R13, R0, 0.69314718246459960938 ;  /* 0x3f317218000d2820 */ /* 0x000fc80000410000 */
[----:B--2---:R-:W1:Y:S08]  /*7c80*/  @P2 MUFU.LG2 R9, R12 ;  /* 0x0000000c00092308 */ /* 0x004e700000000c00 */
        /* <DEDUP_REMOVED lines=47> */
.L_x_2199:
        /* <DEDUP_REMOVED lines=36> */
.L_x_2163:
        /* <DEDUP_REMOVED lines=17> */
[----:B------:R-:W-:Y:S01]  /*82d0*/  IADD3 R23, R22, -R7, RZ ;  /* 0x8000000716177210 */ /* 0x000fe20007ffe0ff */
[----:B------:R-:W3:Y:S01]  /*82e0*/  LDC.64 R10, c[0x0][0xbd8] ;  /* 0x0002f600ff0a7b82 */ /* 0x000ee20000000a00 */
[----:B------:R-:W-:Y:S01]  /*82f0*/  LOP3.LUT R9, R5, 0xfffffffc, RZ, 0xc0, !PT ;  /* 0xfffffffc05097812 */ /* 0x000fe200078ec0ff */
[----:B------:R-:W-:Y:S01]  /*8300*/  IMAD.HI R2, R0, 0x55555556, RZ ;  /* 0x5555555600027827 */ /* 0x000fe200078e02ff */
[----:B------:R-:W-:Y:S01]  /*8310*/  SHF.R.S32.HI R6, RZ, 0x1f, R23 ;  /* 0x0000001fff067819 */ /* 0x000fe20000011417 */
[----:B------:R-:W-:Y:S02]  /*8320*/  UIADD3 UR6, UR5, UR6, URZ ;  /* 0x0000000605067290 */ /* 0x000fe4000fffe03f */
[----:B------:R-:W-:Y:S01]  /*8330*/  IMAD.IADD R22, R22, 0x1, -R9 ;  /* 0x0000000116167824 */ /* 0x000fe200078e0a09 */
[----:B------:R-:W-:Y:S01]  /*8340*/  LEA.HI R24, R6, R23, RZ, 0x2 ;  /* 0x0000001706187211 */ /* 0x000fe200078f10ff */
[----:B------:R-:W4:Y:S01]  /*8350*/  S2UR UR11, SR_CTAID.Y ;  /* 0x00000000000b79c3 */ /* 0x000f220000002600 */
[----:B0-----:R-:W-:Y:S01]  /*8360*/  ISETP.NE.AND P0, PT, R17, 0x1, PT ;  /* 0x000000011100780c */ /* 0x001fe20003f05270 */
[----:B------:R-:W-:Y:S01]  /*8370*/  ULDC.64 UR8, c[0x0][0xb38] ;  /* 0x0002ce0000087ab9 */ /* 0x000fe20000000a00 */
[--C-:B------:R-:W-:Y:S01]  /*8380*/  SHF.R.S32.HI R7, RZ, 0x2, R24.reuse ;  /* 0x00000002ff077819 */ /* 0x100fe20000011418 */
[----:B------:R-:W-:Y:S01]  /*8390*/  UIMAD UR7, UR7, UR8, URZ ;  /* 0x00000008070772a4 */ /* 0x000fe2000f8e023f */
[----:B------:R-:W-:-:S02]  /*83a0*/  SHF.R.S32.HI R8, RZ, 0x1f, R24 ;  /* 0x0000001fff087819 */ /* 0x000fc40000011418 */
[----:B------:R-:W-:Y:S01]  /*83b0*/  LEA.HI R5, R2, R2, RZ, 0x1 ;  /* 0x0000000202057211 */ /* 0x000fe200078f08ff */
[----:B------:R-:W4:Y:S01]  /*83c0*/  LDC R21, c[0x0][0xc50] ;  /* 0x00031400ff157b82 */ /* 0x000f220000000800 */
[----:B------:R-:W-:Y:S01]  /*83d0*/  LEA.HI R8, R8, R7, RZ, 0x3 ;  /* 0x0000000708087211 */ /* 0x000fe200078f18ff */
[----:B--2---:R-:W-:Y:S01]  /*83e0*/  USHF.R.S32.HI UR10, URZ, 0x1f, UR12 ;  /* 0x0000001f3f0a7899 */ /* 0x004fe2000801140c */
[----:B------:R-:W-:Y:S01]  /*83f0*/  LEA.HI R6, R6, R23, RZ, 0x5 ;  /* 0x0000001706067211 */ /* 0x000fe200078f28ff */
[----:B------:R-:W-:Y:S01]  /*8400*/  IMAD R9, R5, -0x3, R0 ;  /* 0xfffffffd05097824 */ /* 0x000fe200078e0200 */
[----:B------:R-:W-:Y:S02]  /*8410*/  LOP3.LUT R8, R8, 0xfffffff8, RZ, 0xc0, !PT ;  /* 0xfffffff808087812 */ /* 0x000fe400078ec0ff */
[----:B------:R-:W-:Y:S01]  /*8420*/  SHF.R.S32.HI R5, RZ, 0x5, R6 ;  /* 0x00000005ff057819 */ /* 0x000fe20000011406 */
[----:B------:R-:W0:Y:S01]  /*8430*/  LDC.64 R14, c[0x0][0xb40] ;  /* 0x0002d000ff0e7b82 */ /* 0x000e220000000a00 */
[----:B------:R-:W-:Y:S01]  /*8440*/  LEA.HI R2, R22, R22, RZ, 0x1 ;  /* 0x0000001616027211 */ /* 0x000fe200078f08ff */
[----:B------:R-:W-:Y:S01]  /*8450*/  IMAD.IADD R0, R7, 0x1, -R8 ;  /* 0x0000000107007824 */ /* 0x000fe200078e0a08 */
[----:B------:R-:W-:Y:S01]  /*8460*/  LOP3.LUT R24, R24, 0x7ffffffc, RZ, 0xc0, !PT ;  /* 0x7ffffffc18187812 */ /* 0x000fe200078ec0ff */
[----:B------:R-:W-:Y:S01]  /*8470*/  IMAD.U32 R6, RZ, RZ, UR4 ;  /* 0x00000004ff067e24 */ /* 0x000fe2000f8e00ff */
[----:B------:R-:W-:Y:S01]  /*8480*/  LOP3.LUT R7, R2, 0x1ffffffe, RZ, 0xc0, !PT ;  /* 0x1ffffffe02077812 */ /* 0x000fe200078ec0ff */
[----:B------:R-:W-:-:S02]  /*8490*/  IMAD R0, R5, 0x10, R0 ;  /* 0x0000001005007824 */ /* 0x000fc400078e0200 */
[----:B------:R-:W2:Y:S01]  /*84a0*/  @P0 LDC R5, c[0x0][0xbec] ;  /* 0x0002fb00ff050b82 */ /* 0x000ea20000000800 */
[----:B---3--:R-:W-:Y:S02]  /*84b0*/  IMAD R8, R10, UR10, RZ ;  /* 0x0000000a0a087c24 */ /* 0x008fe4000f8e02ff */
[----:B------:R-:W-:Y:S02]  /*84c0*/  IMAD.IADD R25, R22, 0x1, -R7 ;  /* 0x0000000116197824 */ /* 0x000fe400078e0a07 */
[----:B------:R-:W-:Y:S02]  /*84d0*/  IMAD R0, R9, 0x40, R0 ;  /* 0x0000004009007824 */ /* 0x000fe400078e0200 */
[----:B------:R-:W-:Y:S01]  /*84e0*/  IMAD.U32 R7, RZ, RZ, UR5 ;  /* 0x00000005ff077e24 */ /* 0x000fe2000f8e00ff */
[----:B------:R-:W3:Y:S01]  /*84f0*/  @P0 LDC R13, c[0x0][0xbf0] ;  /* 0x0002fc00ff0d0b82 */ /* 0x000ee20000000800 */
[----:B------:R-:W-:Y:S01]  /*8500*/  IMAD.U32 R7, RZ, RZ, UR6 ;  /* 0x00000006ff077e24 */ /* 0x000fe2000f8e00ff */
[----:B------:R-:W-:Y:S01]  /*8510*/  UIMAD.WIDE.U32 UR4, UR36, UR8, URZ ;  /* 0x00000008240472a5 */ /* 0x000fe2000f8e003f */
[----:B------:R-:W-:Y:S01]  /*8520*/  IMAD R2, R25, 0x8, R0 ;  /* 0x0000000819027824 */ /* 0x000fe200078e0200 */
[----:B------:R-:W-:Y:S01]  /*8530*/  UIMAD UR6, UR36, UR9, UR7 ;  /* 0x00000009240672a4 */ /* 0x000fe2000f8e0207 */
[----:B------:R-:W-:-:S02]  /*8540*/  IMAD.WIDE.U32 R6, R10, UR12, R6 ;  /* 0x0000000c0a067c25 */ /* 0x000fc4000f8e0006 */
[----:B------:R-:W-:Y:S01]  /*8550*/  ULDC.64 UR8, c[0x0][0xb28] ;  /* 0x0002ca0000087ab9 */ /* 0x000fe20000000a00 */
[----:B------:R-:W5:Y:S01]  /*8560*/  @P0 LDC R27, c[0x0][0xbec] ;  /* 0x0002fb00ff1b0b82 */ /* 0x000f620000000800 */
[----:B-1----:R-:W-:Y:S01]  /*8570*/  IMAD R2, R19, 0xc0, R2 ;  /* 0x000000c013027824 */ /* 0x002fe200078e0202 */
[----:B------:R-:W-:Y:S01]  /*8580*/  UIADD3 UR6, UR5, UR6, URZ ;  /* 0x0000000605067290 */ /* 0x000fe2000fffe03f */
[----:B------:R-:W-:Y:S01]  /*8590*/  IMAD R11, R11, UR12, R8 ;  /* 0x0000000c0b0b7c24 */ /* 0x000fe2000f8e0208 */
[----:B------:R-:W-:Y:S01]  /*85a0*/  MOV R8, UR4 ;  /* 0x0000000400087c02 */ /* 0x000fe20008000f00 */
[----:B------:R-:W-:Y:S01]  /*85b0*/  IMAD.U32 R9, RZ, RZ, UR5 ;  /* 0x00000005ff097e24 */ /* 0x000fe2000f8e00ff */
[----:B------:R-:W-:Y:S01]  /*85c0*/  ULDC.64 UR4, c[0x0][0xbe0] ;  /* 0x0002f80000047ab9 */ /* 0x000fe20000000a00 */
[----:B0-----:R-:W-:Y:S01]  /*85d0*/  IMAD R12, R14, UR10, RZ ;  /* 0x0000000a0e0c7c24 */ /* 0x001fe2000f8e02ff */
[----:B------:R-:W0:Y:S01]  /*85e0*/  @P0 LDC R18, c[0x0][0xbf0] ;  /* 0x0002fc00ff120b82 */ /* 0x000e220000000800 */
[----:B--2---:R-:W-:-:S04]  /*85f0*/  @P0 IMAD.HI.U32 R10, R2, R5, RZ ;  /* 0x00000005020a0227 */ /* 0x004fc800078e00ff */
[----:B----4-:R-:W-:Y:S02]  /*8600*/  IMAD R21, R21, R16, UR11 ;  /* 0x0000000b15157e24 */ /* 0x010fe4000f8e0210 */
[----:B------:R-:W-:Y:S01]  /*8610*/  IMAD.U32 R9, RZ, RZ, UR6 ;  /* 0x00000006ff097e24 */ /* 0x000fe2000f8e00ff */
[----:B------:R-:W-:Y:S01]  /*8620*/  ULDC.64 UR6, c[0x0][0xb48] ;  /* 0x0002d20000067ab9 */ /* 0x000fe20000000a00 */
[----:B------:R-:W-:Y:S01]  /*8630*/  IMAD.MOV.U32 R5, RZ, RZ, R2 ;  /* 0x000000ffff057224 */ /* 0x000fe200078e0002 */
[----:B---3--:R-:W-:Y:S01]  /*8640*/  @P0 SHF.R.U32.HI R5, RZ, R13, R10 ;  /* 0x0000000dff050219 */ /* 0x008fe2000001160a */
[----:B------:R-:W-:Y:S01]  /*8650*/  IMAD R13, R15, UR12, R12 ;  /* 0x0000000c0f0d7c24 */ /* 0x000fe2000f8e020c */
[----:B------:R-:W-:Y:S01]  /*8660*/  SHF.R.S32.HI R12, RZ, 0x1f, R21 ;  /* 0x0000001fff0c7819 */ /* 0x000fe20000011415 */
[----:B------:R-:W-:-:S04]  /*8670*/  IMAD.WIDE.U32 R8, R14, UR12, R8 ;  /* 0x0000000c0e087c25 */ /* 0x000fc8000f8e0008 */
[----:B------:R-:W-:Y:S02]  /*8680*/  IMAD.IADD R7, R7, 0x1, R11 ;  /* 0x0000000107077824 */ /* 0x000fe400078e020b */
[----:B-----5:R-:W-:-:S04]  /*8690*/  @P0 IMAD.HI.U32 R27, R2, R27, RZ ;  /* 0x0000001b021b0227 */ /* 0x020fc800078e00ff */
[----:B------:R-:W-:Y:S02]  /*86a0*/  IMAD.IADD R9, R9, 0x1, R13 ;  /* 0x0000000109097824 */ /* 0x000fe400078e020d */
[----:B------:R-:W-:Y:S02]  /*86b0*/  IMAD R13, R12, UR6, RZ ;  /* 0x000000060c0d7c24 */ /* 0x000fe4000f8e02ff */
[----:B------:R-:W-:-:S04]  /*86c0*/  IMAD.WIDE.U32 R6, R21, UR4, R6 ;  /* 0x0000000415067c25 */ /* 0x000fc8000f8e0006 */
[----:B------:R-:W-:Y:S01]  /*86d0*/  IMAD.MOV.U32 R11, RZ, RZ, R2 ;  /* 0x000000ffff0b7224 */ /* 0x000fe200078e0002 */
[----:B0-----:R-:W-:Y:S01]  /*86e0*/  @P0 SHF.R.U32.HI R11, RZ, R18, R27 ;  /* 0x00000012ff0b0219 */ /* 0x001fe2000001161b */
[----:B------:R-:W-:Y:S01]  /*86f0*/  IMAD R10, R12, UR4, RZ ;  /* 0x000000040c0a7c24 */ /* 0x000fe2000f8e02ff */
[----:B------:R-:W-:Y:S01]  /*8700*/  BAR.SYNC.DEFER_BLOCKING 0x1, 0x180 ;  /* 0x0046000000007b1d */ /* 0x000fe20000010000 */
[C---:B------:R-:W-:Y:S01]  /*8710*/  IMAD R15, R21.reuse, UR7, R13 ;  /* 0x00000007150f7c24 */ /* 0x040fe2000f8e020d */
[--C-:B------:R-:W-:Y:S01]  /*8720*/  SHF.R.S32.HI R13, RZ, 0x1f, R5.reuse ;  /* 0x0000001fff0d7819 */ /* 0x100fe20000011405 */
[----:B------:R-:W-:Y:S01]  /*8730*/  IMAD R12, R21, UR5, R10 ;  /* 0x00000005150c7c24 */ /* 0x000fe2000f8e020a */
[----:B------:R-:W-:Y:S01]  /*8740*/  IADD3 R6, P0, R5, R6, RZ ;  /* 0x0000000605067210 */ /* 0x000fe20007f1e0ff */
[----:B------:R-:W-:Y:S01]  /*8750*/  IMAD.MOV R5, RZ, RZ, -R5 ;  /* 0x000000ffff057224 */ /* 0x000fe200078e0a05 */
        /* <DEDUP_REMOVED lines=9> */
[----:B------:R-:W-:Y:S01]  /*87f0*/  IMAD R10, R10, UR4, RZ ;  /* 0x000000040a0a7c24 */ /* 0x000fe2000f8e02ff */
[----:B------:R-:W-:Y:S01]  /*8800*/  IADD3 R9, R9, R15, RZ ;  /* 0x0000000f09097210 */ /* 0x000fe20007ffe0ff */
[----:B------:R-:W-:-:S04]  /*8810*/  IMAD.WIDE.U32 R6, R5, UR6, R6 ;  /* 0x0000000605067c25 */ /* 0x000fc8000f8e0006 */
[C---:B------:R-:W-:Y:S01]  /*8820*/  IMAD R15, R11.reuse, UR5, R10 ;  /* 0x000000050b0f7c24 */ /* 0x040fe2000f8e020a */
[----:B------:R-:W0:Y:S01]  /*8830*/  S2UR UR5, SR_CgaCtaId ;  /* 0x00000000000579c3 */ /* 0x000e220000008800 */
[----:B------:R-:W-:Y:S01]  /*8840*/  SHF.R.S32.HI R10, RZ, 0x1f, R13 ;  /* 0x0000001fff0a7819 */ /* 0x000fe2000001140d */
[----:B------:R-:W-:Y:S02]  /*8850*/  IMAD R2, R2, UR6, RZ ;  /* 0x0000000602027c24 */ /* 0x000fe4000f8e02ff */
[----:B------:R-:W-:Y:S01]  /*8860*/  IMAD.WIDE.U32 R8, R11, UR4, R8 ;  /* 0x000000040b087c25 */ /* 0x000fe2000f8e0008 */
[----:B------:R-:W-:-:S03]  /*8870*/  UMOV UR4, 0x400 ;  /* 0x0000040000047882 */ /* 0x000fc60000000000 */
[----:B------:R-:W-:Y:S01]  /*8880*/  IMAD R11, R5, UR7, R2 ;  /* 0x00000007050b7c24 */ /* 0x000fe2000f8e0202 */
[----:B------:R-:W-:Y:S01]  /*8890*/  ULDC.64 UR6, c[0x0][0xba8] ;  /* 0x0002ea0000067ab9 */ /* 0x000fe20000000a00 */
        /* <DEDUP_REMOVED lines=8> */
[----:B------:R-:W-:-:S02]  /*8920*/  LEA.HI.X R10, R6, UR7, R7, 0x2, P0 ;  /* 0x00000007060a7c11 */ /* 0x000fc400080f1407 */
[----:B------:R-:W-:Y:S01]  /*8930*/  IMAD.IADD R5, R9, 0x1, R5 ;  /* 0x0000000109057824 */ /* 0x000fe200078e0205 */
[C---:B------:R-:W-:Y:S01]  /*8940*/  LEA R18, P1, R8.reuse, UR8, 0x2 ;  /* 0x0000000808127c11 */ /* 0x040fe2000f8210ff */
[----:B------:R-:W-:Y:S01]  /*8950*/  SHFL.IDX PT, R6, R2, RZ, 0x1c1f ;  /* 0x001c1fff02067589 */ /* 0x000fe200000e0000 */
[----:B------:R-:W-:Y:S01]  /*8960*/  IMAD R0, R19, 0xc0, R0 ;  /* 0x000000c013007824 */ /* 0x000fe200078e0200 */
[----:B0-----:R-:W-:Y:S01]  /*8970*/  ULEA UR4, UR5, UR4, 0x18 ;  /* 0x0000000405047291 */ /* 0x001fe2000f8ec03f */
[----:B------:R-:W-:Y:S01]  /*8980*/  LEA.HI.X R20, R8, UR9, R5, 0x2, P1 ;  /* 0x0000000908147c11 */ /* 0x000fe200088f1405 */
[----:B------:R-:W0:Y:S01]  /*8990*/  SHFL.IDX PT, R7, R10, RZ, 0x1c1f ;  /* 0x001c1fff0a077589 */ /* 0x000e2200000e0000 */
[----:B------:R-:W-:Y:S01]  /*89a0*/  IMAD R17, R17, UR6, RZ ;  /* 0x0000000611117c24 */ /* 0x000fe2000f8e02ff */
[C---:B------:R-:W-:Y:S01]  /*89b0*/  LOP3.LUT P0, RZ, R23.reuse, 0x3, RZ, 0xc0, !PT ;  /* 0x0000000317ff7812 */ /* 0x040fe2000780c0ff */
[C---:B------:R-:W-:Y:S01]  /*89c0*/  VIADD R16, R0.reuse, 0x8 ;  /* 0x0000000800107836 */ /* 0x040fe20000000000 */
[----:B------:R-:W-:Y:S01]  /*89d0*/  SHFL.IDX PT, R8, R2, 0x1, 0x1c1f ;  /* 0x003c1f0002087f89 */ /* 0x000fe200000e0000 */
[----:B------:R-:W-:Y:S01]  /*89e0*/  UIADD3 UR4, UR4, 0x16820, URZ ;  /* 0x0001682004047890 */ /* 0x000fe2000fffe03f */
[-C--:B------:R-:W-:Y:S01]  /*89f0*/  ISETP.GE.OR P1, PT, R0, R17.reuse, P0 ;  /* 0x000000110000720c */ /* 0x080fe20000726670 */
[----:B------:R-:W-:Y:S01]  /*8a00*/  IMAD.IADD R19, R23, 0x1, -R24 ;  /* 0x0000000117137824 */ /* 0x000fe200078e0a18 */
[----:B------:R-:W1:Y:S01]  /*8a10*/  SHFL.IDX PT, R9, R10, 0x1, 0x1c1f ;  /* 0x003c1f000a097f89 */ /* 0x000e6200000e0000 */
[-C--:B------:R-:W-:Y:S01]  /*8a20*/  ISETP.GE.OR P0, PT, R16, R17.reuse, P0 ;  /* 0x000000111000720c */ /* 0x080fe20000706670 */
[----:B------:R-:W-:Y:S01]  /*8a30*/  UPRMT UR4, URZ, 0x654, UR4 ;  /* 0x000006543f047896 */ /* 0x000fe20008000004 */
[----:B------:R-:W-:Y:S01]  /*8a40*/  ISETP.GE.AND P2, PT, R0, R17, PT ;  /* 0x000000110000720c */ /* 0x000fe20003f46270 */
[----:B------:R2:W3:Y:S01]  /*8a50*/  SHFL.IDX PT, R14, R18, RZ, 0x1c1f ;  /* 0x001c1fff120e7589 */ /* 0x0004e200000e0000 */
[----:B------:R-:W-:-:S03]  /*8a60*/  IMAD.SHL.U32 R19, R19, 0x2, RZ ;  /* 0x0000000213137824 */ /* 0x000fc600078e00ff */
[----:B------:R2:W4:Y:S03]  /*8a70*/  SHFL.IDX PT, R15, R20, RZ, 0x1c1f ;  /* 0x001c1fff140f7589 */ /* 0x00052600000e0000 */
[----:B------:R-:W-:Y:S01]  /*8a80*/  SYNCS.ARRIVE.TRANS64.RED.A1T0 RZ, [UR4], RZ ;  /* 0x000000ffffff79a7 */ /* 0x000fe20008100404 */
[----:B0-----:R2:W-:Y:S04]  /*8a90*/  @!P1 ST.E desc[UR38][R6.64], R4 ;  /* 0x0000000406009985 */ /* 0x0015e8000c101926 */
[----:B-1----:R2:W-:Y:S01]  /*8aa0*/  @!P0 ST.E desc[UR38][R8.64], R3 ;  /* 0x0000000308008985 */ /* 0x0025e2000c101926 */
[----:B------:R-:W-:Y:S05]  /*8ab0*/  @P2 BRA `(.L_x_2202) ;  /* 0x0000000000b82947 */ /* 0x000fea0003800000 */
[----:B------:R-:W-:Y:S01]  /*8ac0*/  ULDC UR4, c[0x0][0xac8] ;  /* 0x0002b20000047ab9 */ /* 0x000fe20000000800 */
[C---:B------:R-:W-:Y:S01]  /*8ad0*/  VIADD R0, R19.reuse, 0x8 ;  /* 0x0000000813007836 */ /* 0x040fe20000000000 */
[C---:B------:R-:W-:Y:S01]  /*8ae0*/  ISETP.GE.AND P0, PT, R19.reuse, UR4, PT ;  /* 0x0000000413007c0c */ /* 0x040fe2000bf06270 */
[C---:B--2---:R-:W-:Y:S01]  /*8af0*/  VIADD R4, R19.reuse, 0x10 ;  /* 0x0000001013047836 */ /* 0x044fe20000000000 */
[C---:B------:R-:W-:Y:S01]  /*8b00*/  IADD3 R6, R19.reuse, 0x20, RZ ;  /* 0x0000002013067810 */ /* 0x040fe20007ffe0ff */
[C---:B------:R-:W-:Y:S02]  /*8b10*/  VIADD R5, R19.reuse, 0x18 ;  /* 0x0000001813057836 */ /* 0x040fe40000000000 */
[C---:B------:R-:W-:Y:S01]  /*8b20*/  VIADD R7, R19.reuse, 0x28 ;  /* 0x0000002813077836 */ /* 0x040fe20000000000 */
[----:B------:R-:W-:Y:S01]  /*8b30*/  ISETP.GE.AND P1, PT, R4, UR4, PT ;  /* 0x0000000404007c0c */ /* 0x000fe2000bf26270 */
[----:B------:R-:W-:Y:S01]  /*8b40*/  VIADD R9, R19, 0x30 ;  /* 0x0000003013097836 */ /* 0x000fe20000000000 */
[----:B------:R-:W-:Y:S01]  /*8b50*/  ISETP.GE.AND P2, PT, R5, UR4, PT ;  /* 0x0000000405007c0c */ /* 0x000fe2000bf46270 */
[----:B------:R-:W-:Y:S01]  /*8b60*/  VIADD R11, R19, 0x38 ;  /* 0x00000038130b7836 */ /* 0x000fe20000000000 */
[----:B------:R-:W-:-:S02]  /*8b70*/  ISETP.GE.AND P3, PT, R6, UR4, PT ;  /* 0x0000000406007c0c */ /* 0x000fc4000bf66270 */
[----:B------:R-:W-:Y:S01]  /*8b80*/  ISETP.GE.AND P4, PT, R7, UR4, PT ;  /* 0x0000000407007c0c */ /* 0x000fe2000bf86270 */
[----:B---34-:R-:W-:Y:S01]  /*8b90*/  @!P0 IMAD.WIDE R2, R19, 0x4, R14 ;  /* 0x0000000413028825 */ /* 0x018fe200078e020e */
[----:B------:R-:W-:Y:S02]  /*8ba0*/  ISETP.GE.AND P5, PT, R9, UR4, PT ;  /* 0x0000000409007c0c */ /* 0x000fe4000bfa6270 */
[----:B------:R-:W-:Y:S02]  /*8bb0*/  ISETP.GE.AND P6, PT, R11, UR4, PT ;  /* 0x000000040b007c0c */ /* 0x000fe4000bfc6270 */
[----:B------:R0:W-:Y:S01]  /*8bc0*/  @!P0 ST.E.64 desc[UR38][R2.64], R88 ;  /* 0x0000005802008985 */ /* 0x0001e2000c101b26 */
[----:B------:R-:W-:Y:S02]  /*8bd0*/  ISETP.GE.AND P0, PT, R0, UR4, PT ;  /* 0x0000000400007c0c */ /* 0x000fe4000bf06270 */
[----:B------:R-:W-:Y:S02]  /*8be0*/  @!P1 LEA.HI R4, R4, R4, RZ, 0x1 ;  /* 0x0000000404049211 */ /* 0x000fe400078f08ff */
[----:B------:R-:W-:-:S02]  /*8bf0*/  @!P3 LEA.HI R6, R6, R6, RZ, 0x1 ;  /* 0x000000060606b211 */ /* 0x000fc400078f08ff */
[----:B------:R-:W-:Y:S02]  /*8c00*/  @!P4 LEA.HI R8, R7, R7, RZ, 0x1 ;  /* 0x000000070708c211 */ /* 0x000fe400078f08ff */
[----:B------:R-:W-:Y:S02]  /*8c10*/  @!P5 LEA.HI R10, R9, R9, RZ, 0x1 ;  /* 0x00000009090ad211 */ /* 0x000fe400078f08ff */
[----:B------:R-:W-:Y:S02]  /*8c20*/  @!P6 LEA.HI R12, R11, R11, RZ, 0x1 ;  /* 0x0000000b0b0ce211 */ /* 0x000fe400078f08ff */
[----:B------:R-:W-:Y:S02]  /*8c30*/  @!P3 LOP3.LUT R9, R6, 0xfffffffe, RZ, 0xc0, !PT ;  /* 0xfffffffe0609b812 */ /* 0x000fe400078ec0ff */
[----:B------:R-:W-:Y:S02]  /*8c40*/  @!P0 LEA.HI R0, R0, R0, RZ, 0x1 ;  /* 0x0000000000008211 */ /* 0x000fe400078f08ff */
[----:B0-----:R-:W-:-:S02]  /*8c50*/  @!P2 LEA.HI R2, R5, R5, RZ, 0x1 ;  /* 0x000000050502a211 */ /* 0x001fc400078f08ff */
[----:B------:R-:W-:Y:S02]  /*8c60*/  @!P0 LOP3.LUT R3, R0, 0xfffffffe, RZ, 0xc0, !PT ;  /* 0xfffffffe00038812 */ /* 0x000fe400078ec0ff */
[----:B------:R-:W-:Y:S02]  /*8c70*/  @!P1 LOP3.LUT R5, R4, 0xfffffffe, RZ, 0xc0, !PT ;  /* 0xfffffffe04059812 */ /* 0x000fe400078ec0ff */
[----:B------:R-:W-:Y:S01]  /*8c80*/  @!P2 LOP3.LUT R7, R2, 0xfffffffe, RZ, 0xc0, !PT ;  /* 0xfffffffe0207a812 */ /* 0x000fe200078ec0ff */
[--C-:B------:R-:W-:Y:S01]  /*8c90*/  @!P0 IMAD.WIDE R2, R3, 0x4, R14.reuse ;  /* 0x0000000403028825 */ /* 0x100fe200078e020e */
[----:B------:R-:W-:Y:S02]  /*8ca0*/  @!P4 LOP3.LUT R11, R8, 0xfffffffe, RZ, 0xc0, !PT ;  /* 0xfffffffe080bc812 */ /* 0x000fe400078ec0ff */
[----:B------:R-:W-:Y:S01]  /*8cb0*/  @!P5 LOP3.LUT R13, R10, 0xfffffffe, RZ, 0xc0, !PT ;  /* 0xfffffffe0a0dd812 */ /* 0x000fe200078ec0ff */
[--C-:B------:R-:W-:Y:S01]  /*8cc0*/  @!P1 IMAD.WIDE R4, R5, 0x4, R14.reuse ;  /* 0x0000000405049825 */ /* 0x100fe200078e020e */
[----:B------:R-:W-:Y:S01]  /*8cd0*/  @!P6 LOP3.LUT R21, R12, 0xfffffffe, RZ, 0xc0, !PT ;  /* 0xfffffffe0c15e812 */ /* 0x000fe200078ec0ff */
        /* <DEDUP_REMOVED lines=8> */
[----:B------:R0:W-:Y:S02]  /*8d60*/  @!P4 ST.E.64 desc[UR38][R10.64], R108 ;  /* 0x0000006c0a00c985 */ /* 0x0001e4000c101b26 */
[----:B------:R-:W-:Y:S02]  /*8d70*/  @!P6 IMAD.WIDE R14, R21, 0x4, R14 ;  /* 0x00000004150ee825 */ /* 0x000fe400078e020e */
[----:B------:R0:W-:Y:S04]  /*8d80*/  @!P5 ST.E.64 desc[UR38][R12.64], R112 ;  /* 0x000000700c00d985 */ /* 0x0001e8000c101b26 */
[----:B------:R0:W-:Y:S02]  /*8d90*/  @!P6 ST.E.64 desc[UR38][R14.64], R116 ;  /* 0x000000740e00e985 */ /* 0x0001e4000c101b26 */
.L_x_2202:
[----:B------:R-:W-:Y:S05]  /*8da0*/  BSYNC B0 ;  /* 0x0000000000007941 */ /* 0x000fea0003800000 */
.L_x_2201:
        /* <DEDUP_REMOVED lines=18> */
[C---:B01----:R-:W-:Y:S01]  /*8ed0*/  @!P0 IMAD.WIDE R2, R19.reuse, 0x4, R12 ;  /* 0x0000000413028825 */ /* 0x043fe200078e020c */
[----:B------:R-:W-:Y:S02]  /*8ee0*/  IADD3 R19, R19, 0x38, RZ ;  /* 0x0000003813137810 */ /* 0x000fe40007ffe0ff */
[----:B------:R-:W-:Y:S02]  /*8ef0*/  @!P1 LEA.HI R0, R0, R0, RZ, 0x1 ;  /* 0x0000000000009211 */ /* 0x000fe400078f08ff */
[----:B------:R-:W-:Y:S01]  /*8f00*/  @!P2 LEA.HI R6, R6, R6, RZ, 0x1 ;  /* 0x000000060606a211 */ /* 0x000fe200078f08ff */
[----:B------:R0:W-:Y:S01]  /*8f10*/  @!P0 ST.E.64 desc[UR38][R2.64], R90 ;  /* 0x0000005a02008985 */ /* 0x0001e2000c101b26 */
[----:B------:R-:W-:-:S02]  /*8f20*/  @!P1 LOP3.LUT R5, R0, 0xfffffffe, RZ, 0xc0, !PT ;  /* 0xfffffffe00059812 */ /* 0x000fc400078ec0ff */
[----:B------:R-:W-:Y:S02]  /*8f30*/  @!P3 LEA.HI R0, R7, R7, RZ, 0x1 ;  /* 0x000000070700b211 */ /* 0x000fe400078f08ff */
[----:B------:R-:W-:Y:S01]  /*8f40*/  @!P4 LEA.HI R8, R8, R8, RZ, 0x1 ;  /* 0x000000080808c211 */ /* 0x000fe200078f08ff */
[----:B------:R-:W-:Y:S01]  /*8f50*/  @!P1 IMAD.WIDE R4, R5, 0x4, R12 ;  /* 0x0000000405049825 */ /* 0x000fe200078e020c */
[----:B------:R-:W-:Y:S02]  /*8f60*/  @!P5 LEA.HI R10, R9, R9, RZ, 0x1 ;  /* 0x00000009090ad211 */ /* 0x000fe400078f08ff */
[----:B---3--:R-:W-:Y:S02]  /*8f70*/  @!P6 LEA.HI R14, R11, R11, RZ, 0x1 ;  /* 0x0000000b0b0ee211 */ /* 0x008fe400078f08ff */
[----:B------:R-:W-:Y:S01]  /*8f80*/  @!P2 LOP3.LUT R7, R6, 0xfffffffe, RZ, 0xc0, !PT ;  /* 0xfffffffe0607a812 */ /* 0x000fe200078ec0ff */
[----:B------:R1:W-:Y:S01]  /*8f90*/  @!P1 ST.E.64 desc[UR38][R4.64], R94 ;  /* 0x0000005e04009985 */ /* 0x0003e2000c101b26 */
[----:B------:R-:W-:-:S02]  /*8fa0*/  @!P3 LOP3.LUT R9, R0, 0xfffffffe, RZ, 0xc0, !PT ;  /* 0xfffffffe0009b812 */ /* 0x000fc400078ec0ff */
[----:B------:R-:W-:Y:S01]  /*8fb0*/  @!P4 LOP3.LUT R11, R8, 0xfffffffe, RZ, 0xc0, !PT ;  /* 0xfffffffe080bc812 */ /* 0x000fe200078ec0ff */
[--C-:B0-----:R-:W-:Y:S01]  /*8fc0*/  @!P2 IMAD.WIDE R2, R7, 0x4, R12.reuse ;  /* 0x000000040702a825 */ /* 0x101fe200078e020c */
[----:B----4-:R-:W-:Y:S02]  /*8fd0*/  @!P5 LOP3.LUT R15, R10, 0xfffffffe, RZ, 0xc0, !PT ;  /* 0xfffffffe0a0fd812 */ /* 0x010fe400078ec0ff */
        /* <DEDUP_REMOVED lines=17> */
.L_x_2200:
        /* <DEDUP_REMOVED lines=53> */
[----:B------:R-:W-:Y:S02]  /*9440*/  LEA R4, P0, R2, UR4, 0x2 ;  /* 0x0000000402047c11 */ /* 0x000fe4000f8010ff */
[----:B------:R-:W-:-:S04]  /*9450*/  IADD3 R3, R3, R5, RZ ;  /* 0x0000000503037210 */ /* 0x000fc80007ffe0ff */
[----:B------:R-:W-:Y:S01]  /*9460*/  LEA.HI.X R5, R2, UR5, R3, 0x2, P0 ;  /* 0x0000000502057c11 */ /* 0x000fe200080f1403 */
[----:B------:R-:W-:-:S05]  /*9470*/  IMAD.MOV.U32 R3, RZ, RZ, -0x800000 ;  /* 0xff800000ff037424 */ /* 0x000fca00078e00ff */
[----:B------:R0:W-:Y:S01]  /*9480*/  STG.E desc[UR38][R4.64], R3 ;  /* 0x0000000304007986 */ /* 0x0001e2000c101926 */
[----:B------:R-:W-:Y:S05]  /*9490*/  BRA `(.L_x_2161) ;  /* 0x0000003c002c7947 */ /* 0x000fea0003800000 */
.L_x_2159:
        /* <DEDUP_REMOVED lines=18> */
.L_x_2203:
[----:B------:R-:W-:Y:S01]  /*95c0*/  ULDC UR45, c[0x0][0xc50] ;  /* 0x00031400002d7ab9 */ /* 0x000fe20000000800 */
[----:B------:R-:W-:Y:S01]  /*95d0*/  UMOV UR42, UR6 ;  /* 0x00000006002a7c82 */ /* 0x000fe20008000000 */
[----:B------:R-:W-:-:S11]  /*95e0*/  UISETP.NE.AND UP0, UPT, UR45, 0x1, UPT ;  /* 0x000000012d00788c */ /* 0x000fd6000bf05270 */
[----:B------:R-:W-:Y:S01]  /*95f0*/  @UP0 ULDC UR4, c[0x0][0xc54] ;  /* 0x0003150000040ab9 */ /* 0x000fe20000000800 */
[----:B------:R-:W-:Y:S01]  /*9600*/  @UP0 ULDC UR7, c[0x0][0xc58] ;  /* 0x0003160000070ab9 */ /* 0x000fe20000000800 */
[----:B------:R-:W-:-:S04]  /*9610*/  UIMAD.WIDE.U32 UR4, UR6, UR4, URZ ;  /* 0x00000004060472a5 */ /* 0x000fc8000f8e003f */
[----:B------:R-:W-:-:S12]  /*9620*/  @UP0 USHF.R.U32.HI UR42, URZ, UR7, UR5 ;  /* 0x000000073f2a0299 */ /* 0x000fd80008011605 */
.L_x_2204:
        /* <DEDUP_REMOVED lines=8> */
[----:B------:R-:W-:Y:S01]  /*96b0*/  ULDC UR6, c[0x0][0x448] ;  /* 0x0001120000067ab9 */ /* 0x000fe20000000800 */
[----:B------:R-:W-:Y:S01]  /*96c0*/  ULDC.64 UR4, c[0x0][0x418] ;  /* 0x0001060000047ab9 */ /* 0x000fe20000000a00 */
[----:B------:R-:W-:-:S05]  /*96d0*/  IMAD.MOV.U32 R19, RZ, RZ, RZ ;  /* 0x000000ffff137224 */ /* 0x000fca00078e00ff */
[----:B------:R-:W1:Y:S01]  /*96e0*/  S2UR UR49, SR_CTAID.X ;  /* 0x00000000003179c3 */ /* 0x000e620000002500 */
[----:B------:R-:W-:Y:S02]  /*96f0*/  UISETP.NE.AND UP1, UPT, UR6, 0x1, UPT ;  /* 0x000000010600788c */ /* 0x000fe4000bf25270 */
[----:B------:R-:W-:Y:S01]  /*9700*/  UISETP.NE.U32.AND UP0, UPT, UR4, URZ, UPT ;  /* 0x0000003f0400728c */ /* 0x000fe2000bf05070 */
[----:B------:R-:W-:Y:S02]  /*9710*/  UMOV UR6, 0xc0 ;  /* 0x000000c000067882 */ /* 0x000fe40000000000 */
[----:B------:R-:W-:Y:S01]  /*9720*/  ULDC UR4, c[0x0][0x424] ;  /* 0x0001090000047ab9 */ /* 0x000fe20000000800 */
[----:B------:R-:W-:Y:S01]  /*9730*/  UISETP.NE.AND.EX UP0, UPT, UR5, URZ, UPT, UP0 ;  /* 0x0000003f0500728c */ /* 0x000fe2000bf05300 */
[----:B------:R-:W-:Y:S01]  /*9740*/  ULDC UR7, c[0x0][0x2f0] ;  /* 0x0000bc0000077ab9 */ /* 0x000fe20000000800 */
[----:B------:R-:W-:Y:S02]  /*9750*/  ULDC UR8, c[0x0][0x288] ;  /* 0x0000a20000087ab9 */ /* 0x000fe40000000800 */
[----:B------:R-:W-:Y:S01]  /*9760*/  USEL UR43, UR4, 0x1, UP0 ;  /* 0x00000001042b7887 */ /* 0x000fe20008000000 */
[----:B------:R-:W-:Y:S01]  /*9770*/  @UP1 ULDC UR5, c[0x0][0x44c] ;  /* 0x0001130000051ab9 */ /* 0x000fe20000000800 */
[----:B0-----:R-:W-:-:S04]  /*9780*/  ISETP.NE.U32.AND P0, PT, R2, RZ, PT ;  /* 0x000000ff0200720c */ /* 0x001fc80003f05070 */
[----:B------:R-:W-:Y:S01]  /*9790*/  ISETP.NE.AND.EX P0, PT, R3, RZ, PT, P0 ;  /* 0x000000ff0300720c */ /* 0x000fe20003f05300 */
[----:B-1----:R-:W-:Y:S02]  /*97a0*/  UIMAD UR6, UR49, UR6, 0xbf ;  /* 0x000000bf310674a4 */ /* 0x002fe4000f8e0206 */
[----:B------:R-:W-:Y:S02]  /*97b0*/  UIMAD UR43, UR43, UR7, URZ ;  /* 0x000000072b2b72a4 */ /* 0x000fe4000f8e023f */
[----:B------:R-:W-:Y:S01]  /*97c0*/  UIMAD.WIDE.U32 UR4, UR6, UR5, URZ ;  /* 0x00000005060472a5 */ /* 0x000fe2000f8e003f */
[----:B------:R-:W-:-:S03]  /*97d0*/  @UP1 ULDC UR7, c[0x0][0x450] ;  /* 0x0001140000071ab9 */ /* 0x000fc60000000800 */
[----:B------:R-:W-:-:S04]  /*97e0*/  @UP1 USHF.R.U32.HI UR6, URZ, UR7, UR5 ;  /* 0x000000073f061299 */ /* 0x000fc80008011605 */
[----:B------:R-:W0:Y:S01]  /*97f0*/  @P0 LDC.64 R2, c[0x0][0xa28] ;  /* 0x00028a00ff020b82 */ /* 0x000e220000000a00 */
[----:B------:R-:W-:Y:S02]  /*9800*/  UIADD3 UR5, UR43, 0x80, -UR8 ;  /* 0x000000802b057890 */ /* 0x000fe4000fffe808 */
[----:B------:R-:W-:Y:S02]  /*9810*/  UIADD3 UR4, UR43, 0x7f, URZ ;  /* 0x0000007f2b047890 */ /* 0x000fe4000fffe03f */
[----:B------:R-:W-:Y:S02]  /*9820*/  UIADD3 UR6, UR5, UR6, URZ ;  /* 0x0000000605067290 */ /* 0x000fe4000fffe03f */
[----:B------:R-:W-:Y:S02]  /*9830*/  USHF.R.S32.HI UR5, URZ, 0x1f, UR4 ;  /* 0x0000001f3f057899 */ /* 0x000fe40008011404 */
[----:B------:R-:W-:Y:S02]  /*9840*/  USHF.R.S32.HI UR7, URZ, 0x1f, UR6 ;  /* 0x0000001f3f077899 */ /* 0x000fe40008011406 */
[----:B------:R-:W-:-:S02]  /*9850*/  ULEA.HI UR5, UR5, UR4, URZ, 0x7 ;  /* 0x0000000405057291 */ /* 0x000fc4000f8f383f */
[----:B------:R-:W-:Y:S02]  /*9860*/  ULEA.HI UR7, UR7, UR6, URZ, 0x7 ;  /* 0x0000000607077291 */ /* 0x000fe4000f8f383f */
[----:B------:R-:W-:Y:S02]  /*9870*/  USHF.R.S32.HI UR44, URZ, 0x7, UR5 ;  /* 0x000000073f2c7899 */ /* 0x000fe40008011405 */
[----:B------:R-:W-:-:S04]  /*9880*/  USHF.R.S32.HI UR46, URZ, 0x7, UR7 ;  /* 0x000000073f2e7899 */ /* 0x000fc80008011407 */
[----:B------:R-:W-:Y:S02]  /*9890*/  UISETP.LT.AND UP0, UPT, UR44, UR46, UPT ;  /* 0x0000002e2c00728c */ /* 0x000fe4000bf01270 */
[----:B------:R-:W-:Y:S01]  /*98a0*/  UP2UR UR50, UPR, URZ, 0x2 ;  /* 0x000000023f327883 */ /* 0x000fe20008000000 */
[----:B0-----:R-:W-:Y:S01]  /*98b0*/  @P0 IMAD.WIDE R2, R24, 0x4, R2 ;  /* 0x0000000418020825 */ /* 0x001fe200078e0202 */
[----:B------:R-:W-:-:S04]  /*98c0*/  USEL UR11, UR44, UR46, UP0 ;  /* 0x0000002e2c0b7287 */ /* 0x000fc80008000000 */
[----:B------:R-:W-:Y:S01]  /*98d0*/  UISETP.GE.AND UP1, UPT, UR11, 0x1, UPT ;  /* 0x000000010b00788c */ /* 0x000fe2000bf26270 */
[----:B------:R0:W5:Y:S01]  /*98e0*/  @P0 LDG.E R19, desc[UR38][R2.64] ;  /* 0x0000002602130981 */ /* 0x000162000c1e1900 */
[----:B------:R-:W-:Y:S02]  /*98f0*/  USHF.R.U32.HI UR9, URZ, 0x10, UR45 ;  /* 0x000000103f097899 */ /* 0x000fe4000801162d */
[----:B------:R-:W-:Y:S02]  /*9900*/  ULOP3.LUT UR45, UR45, 0xffff, URZ, 0xc0, !UPT ;  /* 0x0000ffff2d2d7892 */ /* 0x000fe4000f8ec03f */
[----:B------:R-:W-:Y:S01]  /*9910*/  PLOP3.LUT P0, PT, PT, PT, UP1, 0x80, 0x0 ;  /* 0x000000000000781c */ /* 0x000fe20003f0f018 */
[----:B------:R-:W-:Y:S01]  /*9920*/  UISETP.NE.AND UP0, UPT, UR9, URZ, UPT ;  /* 0x0000003f0900728c */ /* 0x000fe2000bf05270 */
[----:B------:R-:W-:-:S10]  /*9930*/  UMOV UR41, URZ ;  /* 0x0000003f00297c82 */ /* 0x000fd40008000000 */
[----:B------:R-:W-:Y:S01]  /*9940*/  @!UP0 ULDC UR9, c[0x0][0x9f0] ;  /* 0x00027c0000098ab9 */ /* 0x000fe20000000800 */
[----:B0-----:R-:W-:Y:S05]  /*9950*/  @!P0 BRA `(.L_x_2206) ;  /* 0x0000000000788947 */ /* 0x001fea0003800000 */
[----:B------:R-:W-:Y:S01]  /*9960*/  IABS R2, UR9 ;  /* 0x0000000900027c13 */ /* 0x000fe20008000000 */
[----:B------:R-:W-:Y:S02]  /*9970*/  UIADD3 UR6, UR9, -0x1, UR11 ;  /* 0xffffffff09067890 */ /* 0x000fe4000fffe00b */
[----:B------:R-:W-:Y:S01]  /*9980*/  IABS R5, UR9 ;  /* 0x0000000900057c13 */ /* 0x000fe20008000000 */
[----:B------:R-:W-:Y:S01]  /*9990*/  UMOV UR4, URZ ;  /* 0x0000003f00047c82 */ /* 0x000fe20008000000 */
[----:B------:R-:W-:Y:S02]  /*99a0*/  R2UR UR10, R2 ;  /* 0x00000000020a72ca */ /* 0x000fe400000e0000 */
[----:B------:R-:W-:Y:S01]  /*99b0*/  IABS R4, UR6 ;  /* 0x0000000600047c13 */ /* 0x000fe20008000000 */
[----:B------:R-:W-:-:S03]  /*99c0*/  ULOP3.LUT UR6, UR6, UR9, URZ, 0x3c, !UPT ;  /* 0x0000000906067292 */ /* 0x000fc6000f8e3c3f */
[----:B------:R-:W-:-:S07]  /*99d0*/  R2UR UR8, R4 ;  /* 0x00000000040872ca */ /* 0x000fce00000e0000 */
        /* <DEDUP_REMOVED lines=22> */
.L_x_2206:
[----:B------:R-:W-:Y:S02]  /*9b40*/  UIMAD UR51, UR45, UR41, URZ ;  /* 0x000000292d3372a4 */ /* 0x000fe4000f8e023f */
[----:B------:R-:W-:Y:S02]  /*9b50*/  IMAD.U32 R3, RZ, RZ, UR41 ;  /* 0x00000029ff037e24 */ /* 0x000fe4000f8e00ff */
[----:B------:R-:W-:Y:S02]  /*9b60*/  IMAD.MOV.U32 R10, RZ, RZ, 0x1 ;  /* 0x00000001ff0a7424 */ /* 0x000fe400078e00ff */
[----:B------:R-:W-:-:S05]  /*9b70*/  IMAD.U32 R2, RZ, RZ, UR51 ;  /* 0x00000033ff027e24 */ /* 0x000fca000f8e00ff */
[----:B------:R-:W-:-:S04]  /*9b80*/  VIADDMNMX R2, R2, R3, UR11, PT ;  /* 0x0000000b02027e46 */ /* 0x000fc8000b800103 */
[----:B------:R-:W-:Y:S02]  /*9b90*/  R2UR UR52, R2 ;  /* 0x00000000023472ca */ /* 0x000fe400000e0000 */
[----:B------:R-:W-:-:S11]  /*9ba0*/  MOV R2, RZ ;  /* 0x000000ff00027202 */ /* 0x000fd60000000f00 */
        /* <DEDUP_REMOVED lines=14> */
[----:B------:R-:W-:Y:S01]  /*9c90*/  MOV R12, 0x1 ;  /* 0x00000001000c7802 */ /* 0x000fe20000000f00 */
        /* <DEDUP_REMOVED lines=8> */
[----:B------:R-:W-:-:S07]  /*9d20*/  IMAD.MOV.U32 R13, RZ, RZ, RZ ;  /* 0x000000ffff0d7224 */ /* 0x000fce00078e00ff */
[----:B------:R-:W-:-:S07]  /*9d30*/  LEPC R20, `(.L_x_2207) ;  /* 0x000000001014794e */ /* 0x000fce0000000000 */
[----:B0----5:R-:W-:Y:S05]  /*9d40*/  CALL.ABS.NOINC R2 ;  /* 0x0000000002007343 */ /* 0x021fea0003c00000 */
.L_x_2207:
        /* <DEDUP_REMOVED lines=20> */
.L_x_2209:
[----:B------:R0:W1:Y:S01]  /*9e90*/  LDC.64 R2, c[0x4][R16] ;  /* 0x0100000010027b82 */ /* 0x0000620000000a00 */
[----:B------:R-:W-:Y:S01]  /*9ea0*/  ULDC.64 UR4, c[0x4][0x88] ;  /* 0x0100220000047ab9 */ /* 0x000fe20000000a00 */
[----:B------:R-:W-:Y:S01]  /*9eb0*/  ULDC.64 UR6, c[0x4][0x90] ;  /* 0x0100240000067ab9 */ /* 0x000fe20000000a00 */
[----:B------:R-:W-:Y:S01]  /*9ec0*/  IMAD.U32 R4, RZ, RZ, UR4 ;  /* 0x00000004ff047e24 */ /* 0x000fe2000f8e00ff */
[----:B------:R-:W-:Y:S01]  /*9ed0*/  MOV R12, 0x1 ;  /* 0x00000001000c7802 */ /* 0x000fe20000000f00 */
[----:B------:R-:W-:Y:S01]  /*9ee0*/  IMAD.U32 R5, RZ, RZ, UR5 ;  /* 0x00000005ff057e24 */ /* 0x000fe2000f8e00ff */
[----:B------:R-:W-:Y:S01]  /*9ef0*/  ULDC.64 UR4, c[0x4][0x18] ;  /* 0x0100060000047ab9 */ /* 0x000fe20000000a00 */
[----:B------:R-:W-:Y:S02]  /*9f00*/  IMAD.U32 R6, RZ, RZ, UR6 ;  /* 0x00000006ff067e24 */ /* 0x000fe4000f8e00ff */
[----:B------:R-:W-:Y:S02]  /*9f10*/  IMAD.U32 R7, RZ, RZ, UR7 ;  /* 0x00000007ff077e24 */ /* 0x000fe4000f8e00ff */
[----:B------:R-:W-:-:S02]  /*9f20*/  IMAD.U32 R10, RZ, RZ, UR4 ;  /* 0x00000004ff0a7e24 */ /* 0x000fc4000f8e00ff */
[----:B------:R-:W-:Y:S02]  /*9f30*/  IMAD.U32 R11, RZ, RZ, UR5 ;  /* 0x00000005ff0b7e24 */ /* 0x000fe4000f8e00ff */
[----:B------:R-:W-:Y:S02]  /*9f40*/  IMAD.MOV.U32 R8, RZ, RZ, 0x70 ;  /* 0x00000070ff087424 */ /* 0x000fe400078e00ff */
[----:B0-----:R-:W-:-:S07]  /*9f50*/  IMAD.MOV.U32 R13, RZ, RZ, RZ ;  /* 0x000000ffff0d7224 */ /* 0x001fce00078e00ff */
[----:B------:R-:W-:-:S07]  /*9f60*/  LEPC R20, `(.L_x_2208) ;  /* 0x000000001014794e */ /* 0x000fce0000000000 */
[----:B-1----:R-:W-:Y:S05]  /*9f70*/  CALL.ABS.NOINC R2 ;  /* 0x0000000002007343 */ /* 0x002fea0003c00000 */
.L_x_2208:
        /* <DEDUP_REMOVED lines=8> */
[----:B------:R-:W-:Y:S01]  /*a000*/  LOP3.LUT R9, R22, 0x7f, RZ, 0xc0, !PT ;  /* 0x0000007f16097812 */ /* 0x000fe200078ec0ff */
[----:B------:R-:W-:Y:S01]  /*a010*/  IMAD.U32 R0, RZ, RZ, UR52 ;  /* 0x00000034ff007e24 */ /* 0x000fe2000f8e00ff */
[----:B-1----:R-:W-:Y:S01]  /*a020*/  ISETP.NE.AND P1, PT, R16, 0x1, PT ;  /* 0x000000011000780c */ /* 0x002fe20003f25270 */
[----:B------:R-:W-:Y:S01]  /*a030*/  IMAD.SHL.U32 R23, R22, 0x10, RZ ;  /* 0x0000001016177824 */ /* 0x000fe200078e00ff */
[----:B------:R-:W-:Y:S01]  /*a040*/  SHF.R.U32.HI R4, RZ, 0x3, R9 ;  /* 0x00000003ff047819 */ /* 0x000fe20000011609 */
[----:B------:R-:W-:Y:S02]  /*a050*/  VIADD R0, R0, 0xffffffff ;  /* 0xffffffff00007836 */ /* 0x000fe40000000000 */
[----:B------:R-:W-:Y:S01]  /*a060*/  IMAD.MOV.U32 R6, RZ, RZ, RZ ;  /* 0x000000ffff067224 */ /* 0x000fe200078e00ff */
[----:B------:R-:W-:Y:S01]  /*a070*/  LOP3.LUT R23, R23, 0x70, RZ, 0xc0, !PT ;  /* 0x0000007017177812 */ /* 0x000fe200078ec0ff */
[----:B------:R-:W-:-:S04]  /*a080*/  IMAD R4, R0, 0x80, R4 ;  /* 0x0000008000047824 */ /* 0x000fc800078e0204 */
[----:B------:R-:W-:Y:S02]  /*a090*/  IMAD.IADD R4, R23, 0x1, R4 ;  /* 0x0000000117047824 */ /* 0x000fe400078e0204 */
[----:B0-----:R-:W0:Y:S02]  /*a0a0*/  @P1 LDC R2, c[0x0][0x434] ;  /* 0x00010d00ff021b82 */ /* 0x001e240000000800 */
[C---:B-----5:R-:W-:Y:S01]  /*a0b0*/  IMAD.IADD R7, R4.reuse, 0x1, R19 ;  /* 0x0000000104077824 */ /* 0x060fe200078e0213 */
[----:B------:R-:W-:-:S04]  /*a0c0*/  ISETP.GE.AND P0, PT, R4, UR43, PT ;  /* 0x0000002b04007c0c */ /* 0x000fc8000bf06270 */
[----:B------:R-:W-:Y:S01]  /*a0d0*/  MOV R8, R7 ;  /* 0x0000000700087202 */ /* 0x000fe20000000f00 */
[----:B------:R-:W1:Y:S08]  /*a0e0*/  @P1 LDC R3, c[0x0][0x438] ;  /* 0x00010e00ff031b82 */ /* 0x000e700000000800 */
[----:B------:R-:W3:Y:S08]  /*a0f0*/  @!P0 LDC.64 R10, c[0x0][0x428] ;  /* 0x00010a00ff0a8b82 */ /* 0x000ef00000000a00 */
[----:B------:R-:W4:Y:S01]  /*a100*/  @!P0 LDC.64 R4, c[0x0][0x418] ;  /* 0x00010600ff048b82 */ /* 0x000f220000000a00 */
[----:B0-----:R-:W-:-:S05]  /*a110*/  @P1 IMAD.HI.U32 R2, R7, R2, RZ ;  /* 0x0000000207021227 */ /* 0x001fca00078e00ff */
[----:B-1----:R-:W-:-:S04]  /*a120*/  @P1 SHF.R.U32.HI R8, RZ, R3, R2 ;  /* 0x00000003ff081219 */ /* 0x002fc80000011602 */
[----:B------:R-:W-:Y:S02]  /*a130*/  @!P0 SHF.R.S32.HI R3, RZ, 0x1f, R8 ;  /* 0x0000001fff038819 */ /* 0x000fe40000011408 */
[----:B--2---:R-:W-:-:S05]  /*a140*/  SHF.R.S32.HI R29, RZ, 0x1f, R28 ;  /* 0x0000001fff1d7819 */ /* 0x004fca000001141c */
[----:B---3--:R-:W-:-:S04]  /*a150*/  @!P0 IMAD R2, R29, R10, RZ ;  /* 0x0000000a1d028224 */ /* 0x008fc800078e02ff */
[----:B------:R-:W-:Y:S02]  /*a160*/  @!P0 IMAD R11, R28, R11, R2 ;  /* 0x0000000b1c0b8224 */ /* 0x000fe400078e0202 */
[----:B------:R-:W-:-:S04]  /*a170*/  @!P0 IMAD.MOV.U32 R2, RZ, RZ, R8 ;  /* 0x000000ffff028224 */ /* 0x000fc800078e0008 */
[----:B------:R-:W-:-:S04]  /*a180*/  @!P0 IMAD.WIDE.U32 R2, R28, R10, R2 ;  /* 0x0000000a1c028225 */ /* 0x000fc800078e0002 */
[----:B------:R-:W-:Y:S01]  /*a190*/  @!P0 IMAD.IADD R3, R3, 0x1, R11 ;  /* 0x0000000103038824 */ /* 0x000fe200078e020b */
[----:B----4-:R-:W-:-:S04]  /*a1a0*/  @!P0 LEA R4, P1, R2, R4, 0x2 ;  /* 0x0000000402048211 */ /* 0x010fc800078210ff */
[----:B------:R-:W-:-:S05]  /*a1b0*/  @!P0 LEA.HI.X R5, R2, R5, R3, 0x2, P1 ;  /* 0x0000000502058211 */ /* 0x000fca00008f1403 */
[----:B------:R0:W5:Y:S01]  /*a1c0*/  @!P0 LDG.E R6, desc[UR38][R4.64] ;  /* 0x0000002604068981 */ /* 0x000162000c1e1900 */
[----:B------:R-:W-:-:S03]  /*a1d0*/  UMOV UR4, 0xffffffff ;  /* 0xffffffff00047882 */ /* 0x000fc60000000000 */
[----:B------:R-:W-:Y:S05]  /*a1e0*/  BRA.DIV UR4, `(.L_x_2210) ;  /* 0x0000003204887947 */ /* 0x000fea000b800000 */
.L_x_2250:
[----:B------:R-:W-:Y:S01]  /*a1f0*/  ULOP3.LUT UR4, UR40, 0x2, URZ, 0xfc, !UPT ;  /* 0x0000000228047892 */ /* 0x000fe2000f8efc3f */
[----:B------:R-:W-:Y:S02]  /*a200*/  IMAD.MOV R2, RZ, RZ, -R8 ;  /* 0x000000ffff027224 */ /* 0x000fe400078e0a08 */
[----:B------:R-:W-:Y:S02]  /*a210*/  IMAD.U32 R27, RZ, RZ, UR42 ;  /* 0x0000002aff1b7e24 */ /* 0x000fe4000f8e00ff */
[----:B0-----:R-:W-:Y:S02]  /*a220*/  IMAD.SHL.U32 R4, R22, 0x8, RZ ;  /* 0x0000000816047824 */ /* 0x001fe400078e00ff */
[----:B------:R-:W-:Y:S01]  /*a230*/  IMAD.U32 R3, RZ, RZ, UR4 ;  /* 0x00000004ff037e24 */ /* 0x000fe2000f8e00ff */
[----:B------:R-:W-:Y:S01]  /*a240*/  SHF.R.S32.HI R27, RZ, 0x1f, R27 ;  /* 0x0000001fff1b7819 */ /* 0x000fe2000001141b */
[----:B------:R-:W-:Y:S01]  /*a250*/  IMAD R7, R16, R2, R7 ;  /* 0x0000000210077224 */ /* 0x000fe200078e0207 */
[----:B------:R-:W-:Y:S01]  /*a260*/  LOP3.LUT R16, R4, 0x38, RZ, 0xc0, !PT ;  /* 0x0000003804107812 */ /* 0x000fe200078ec0ff */
[----:B------:R-:W-:Y:S01]  /*a270*/  IMAD.MOV.U32 R26, RZ, RZ, R0 ;  /* 0x000000ffff1a7224 */ /* 0x000fe200078e0000 */
[----:B------:R-:W-:-:S13]  /*a280*/  ISETP.NE.AND P0, PT, R3, 0x3, PT ;  /* 0x000000030300780c */ /* 0x000fda0003f05270 */
[----:B------:R-:W-:Y:S05]  /*a290*/  @!P0 BRA `(.L_x_2211) ;  /* 0x0000000000048947 */ /* 0x000fea0003800000 */
[----:B------:R-:W-:Y:S01]  /*a2a0*/  BPT.TRAP 0x1 ;  /* 0x000000040000795c */ /* 0x000fe20000300000 */
.L_x_2211:
[----:B------:R-:W-:Y:S01]  /*a2b0*/  IMAD.MOV.U32 R10, RZ, RZ, 0x1 ;  /* 0x00000001ff0a7424 */ /* 0x000fe200078e00ff */
[----:B------:R-:W-:Y:S01]  /*a2c0*/  SHF.R.S32.HI R8, RZ, 0x1f, R7 ;  /* 0x0000001fff087819 */ /* 0x000fe20000011407 */
[----:B------:R-:W-:Y:S01]  /*a2d0*/  ULDC.64 UR4, c[0x0][0x328] ;  /* 0x0000ca0000047ab9 */ /* 0x000fe20000000a00 */
[----:B------:R-:W-:Y:S02]  /*a2e0*/  R2UR UR6, R27 ;  /* 0x000000001b0672ca */ /* 0x000fe400000e0000 */
[----:B------:R-:W-:Y:S01]  /*a2f0*/  SHF.L.U32 R10, R10, 0x1f, RZ ;  /* 0x0000001f0a0a7819 */ /* 0x000fe200000006ff */
[----:B------:R-:W-:-:S03]  /*a300*/  IMAD R2, R8, UR4, RZ ;  /* 0x0000000408027c24 */ /* 0x000fc6000f8e02ff */
[----:B------:R-:W0:Y:S01]  /*a310*/  SYNCS.PHASECHK.TRANS64.TRYWAIT P0, [UR47+0x16840], R10 ;  /* 0x0168400aff0075a7 */ /* 0x000e22000800016f */
[C---:B------:R-:W-:Y:S02]  /*a320*/  IMAD R5, R7.reuse, UR5, R2 ;  /* 0x0000000507057c24 */ /* 0x040fe4000f8e0202 */
[----:B------:R-:W-:Y:S01]  /*a330*/  IMAD.WIDE.U32 R2, R7, UR4, RZ ;  /* 0x0000000407027c25 */ /* 0x000fe2000f8e00ff */
[----:B------:R-:W-:-:S04]  /*a340*/  ULDC.64 UR4, c[0x0][0x338] ;  /* 0x0000ce0000047ab9 */ /* 0x000fc80000000a00 */
[----:B------:R-:W-:Y:S02]  /*a350*/  IADD3 R3, R3, R5, RZ ;  /* 0x0000000503037210 */ /* 0x000fe40007ffe0ff */
[----:B-----5:R-:W-:Y:S01]  /*a360*/  SHF.R.S32.HI R5, RZ, 0x1f, R6 ;  /* 0x0000001fff057819 */ /* 0x020fe20000011406 */
[----:B------:R-:W-:-:S04]  /*a370*/  IMAD.WIDE.U32 R2, R6, UR4, R2 ;  /* 0x0000000406027c25 */ /* 0x000fc8000f8e0002 */
[----:B------:R-:W-:-:S04]  /*a380*/  IMAD R11, R5, UR4, RZ ;  /* 0x00000004050b7c24 */ /* 0x000fc8000f8e02ff */
        /* <DEDUP_REMOVED lines=12> */
.L_x_2251:
[----:B------:R-:W-:Y:S01]  /*a450*/  ULDC.64 UR4, c[0x0][0x300] ;  /* 0x0000c00000047ab9 */ /* 0x000fe20000000a00 */
[----:B------:R-:W-:Y:S01]  /*a460*/  R2UR UR6, R27 ;  /* 0x000000001b0672ca */ /* 0x000fe200000e0000 */
[----:B------:R-:W-:Y:S01]  /*a470*/  IMAD R8, R8, UR4, RZ ;  /* 0x0000000408087c24 */ /* 0x000fe2000f8e02ff */
[----:B------:R-:W-:Y:S01]  /*a480*/  SHF.R.U32.HI R12, RZ, 0x3, R9 ;  /* 0x00000003ff0c7819 */ /* 0x000fe20000011609 */
[----:B0-----:R-:W-:-:S04]  /*a490*/  IMAD.WIDE.U32 R2, R7, UR4, RZ ;  /* 0x0000000407027c25 */ /* 0x001fc8000f8e00ff */
[----:B------:R-:W-:Y:S01]  /*a4a0*/  IMAD R11, R7, UR5, R8 ;  /* 0x00000005070b7c24 */ /* 0x000fe2000f8e0208 */
[----:B------:R-:W-:Y:S01]  /*a4b0*/  ULDC.64 UR4, c[0x0][0x310] ;  /* 0x0000c40000047ab9 */ /* 0x000fe20000000a00 */
[----:B------:R-:W-:Y:S02]  /*a4c0*/  IMAD.MOV.U32 R7, RZ, RZ, -0x80 ;  /* 0xffffff80ff077424 */ /* 0x000fe400078e00ff */
[----:B------:R-:W-:Y:S02]  /*a4d0*/  IMAD.IADD R3, R3, 0x1, R11 ;  /* 0x0000000103037824 */ /* 0x000fe400078e020b */
[----:B------:R-:W-:Y:S02]  /*a4e0*/  IMAD R5, R5, UR4, RZ ;  /* 0x0000000405057c24 */ /* 0x000fe4000f8e02ff */
[----:B------:R-:W-:-:S04]  /*a4f0*/  IMAD.WIDE.U32 R2, R6, UR4, R2 ;  /* 0x0000000406027c25 */ /* 0x000fc8000f8e0002 */
[----:B------:R-:W-:Y:S01]  /*a500*/  IMAD R5, R6, UR5, R5 ;  /* 0x0000000506057c24 */ /* 0x000fe2000f8e0205 */
[----:B------:R-:W-:Y:S01]  /*a510*/  ULDC.64 UR4, c[0x0][0x308] ;  /* 0x0000c20000047ab9 */ /* 0x000fe20000000a00 */
[----:B------:R-:W-:Y:S02]  /*a520*/  IMAD R6, R0, R7, UR43 ;  /* 0x0000002b00067e24 */ /* 0x000fe4000f8e0207 */
[----:B------:R-:W-:Y:S02]  /*a530*/  IMAD.IADD R3, R3, 0x1, R5 ;  /* 0x0000000103037824 */ /* 0x000fe400078e0205 */
[----:B------:R-:W-:Y:S01]  /*a540*/  IMAD.U32 R5, RZ, RZ, UR4 ;  /* 0x00000004ff057e24 */ /* 0x000fe2000f8e00ff */
[----:B------:R-:W-:-:S03]  /*a550*/  UIMAD UR4, UR6, UR4, URZ ;  /* 0x00000004060472a4 */ /* 0x000fc6000f8e023f */
[----:B------:R-:W-:Y:S01]  /*a560*/  IMAD.WIDE.U32 R2, R5, UR42, R2 ;  /* 0x0000002a05027c25 */ /* 0x000fe2000f8e0002 */
[----:B------:R-:W-:Y:S01]  /*a570*/  UIMAD UR4, UR42, UR5, UR4 ;  /* 0x000000052a0472a4 */ /* 0x000fe2000f8e0204 */
[----:B------:R-:W-:Y:S01]  /*a580*/  LOP3.LUT R5, R4, 0x1c0, RZ, 0xc0, !PT ;  /* 0x000001c004057812 */ /* 0x000fe200078ec0ff */
[----:B------:R-:W-:Y:S02]  /*a590*/  ULDC.64 UR6, c[0x0][0x2e8] ;  /* 0x0000ba0000067ab9 */ /* 0x000fe40000000a00 */
[----:B------:R-:W-:Y:S02]  /*a5a0*/  LEA R0, P0, R2, UR6, 0x1 ;  /* 0x0000000602007c11 */ /* 0x000fe4000f8008ff */
[----:B------:R-:W-:Y:S01]  /*a5b0*/  IADD3 R3, R3, UR4, RZ ;  /* 0x0000000403037c10 */ /* 0x000fe2000fffe0ff */
[----:B------:R-:W-:Y:S01]  /*a5c0*/  ULDC UR4, c[0x0][0x2f4] ;  /* 0x0000bd0000047ab9 */ /* 0x000fe20000000800 */
[----:B------:R-:W-:Y:S02]  /*a5d0*/  LOP3.LUT R5, R5, 0x38, R4, 0xf8, !PT ;  /* 0x0000003805057812 */ /* 0x000fe400078ef804 */
[----:B------:R-:W-:Y:S01]  /*a5e0*/  ISETP.GE.AND P3, PT, R16, UR4, PT ;  /* 0x0000000410007c0c */ /* 0x000fe2000bf66270 */
[----:B------:R-:W-:Y:S01]  /*a5f0*/  UMOV UR4, 0xffffffff ;  /* 0xffffffff00047882 */ /* 0x000fe20000000000 */
[----:B------:R-:W-:-:S02]  /*a600*/  LEA.HI.X R4, R2, UR7, R3, 0x1, P0 ;  /* 0x0000000702047c11 */ /* 0x000fc400080f0c03 */
[----:B------:R-:W-:Y:S02]  /*a610*/  P2R R2, PR, RZ, 0x8 ;  /* 0x00000008ff027803 */ /* 0x000fe40000000000 */
[----:B------:R-:W-:Y:S01]  /*a620*/  LOP3.LUT R3, R5, 0x38, R22, 0x78, !PT ;  /* 0x0000003805037812 */ /* 0x000fe200078e7816 */
[----:B------:R-:W-:Y:S02]  /*a630*/  IMAD.IADD R5, R6, 0x1, -R12 ;  /* 0x0000000106057824 */ /* 0x000fe400078e0a0c */
[----:B------:R0:W-:Y:S01]  /*a640*/  STL [R1], R2 ;  /* 0x0000000201007387 */ /* 0x0001e20000100800 */
[----:B------:R-:W-:Y:S02]  /*a650*/  IMAD.SHL.U32 R22, R9, 0x8, RZ ;  /* 0x0000000809167824 */ /* 0x000fe400078e00ff */
[----:B------:R-:W-:-:S03]  /*a660*/  ISETP.GE.AND P0, PT, R5, 0x1, PT ;  /* 0x000000010500780c */ /* 0x000fc60003f06270 */
[----:B------:R-:W-:Y:S01]  /*a670*/  LOP3.LUT R22, R3, 0x200, R22, 0xf8, !PT ;  /* 0x0000020003167812 */ /* 0x000fe200078ef816 */
[----:B------:R-:W-:Y:S09]  /*a680*/  BRA.DIV UR4, `(.L_x_2213) ;  /* 0x0000002e04987947 */ /* 0x000ff2000b800000 */
[----:B------:R-:W1:Y:S01]  /*a690*/  SHFL.IDX PT, R14, R0, RZ, 0x181f ;  /* 0x00181fff000e7589 */ /* 0x000e6200000e0000 */
[----:B------:R-:W-:-:S03]  /*a6a0*/  @P0 LEA R7, R22, UR47, 0x1 ;  /* 0x0000002f16070c11 */ /* 0x000fc6000f8e08ff */
[----:B0-----:R-:W0:Y:S04]  /*a6b0*/  SHFL.IDX PT, R2, R4, RZ, 0x181f ;  /* 0x00181fff04027589 */ /* 0x001e2800000e0000 */
[----:B------:R-:W-:Y:S04]  /*a6c0*/  SHFL.IDX PT, R8, R4, 0x1, 0x181f ;  /* 0x00381f0004087f89 */ /* 0x000fe800000e0000 */
[----:B------:R-:W-:Y:S04]  /*a6d0*/  SHFL.IDX PT, R9, R0, 0x2, 0x181f ;  /* 0x00581f0000097f89 */ /* 0x000fe800000e0000 */
[----:B------:R-:W-:Y:S01]  /*a6e0*/  SHFL.IDX PT, R6, R4, 0x2, 0x181f ;  /* 0x00581f0004067f89 */ /* 0x000fe200000e0000 */
[----:B-1----:R-:W-:-:S05]  /*a6f0*/  @P0 LEA R14, P1, R16, R14, 0x1 ;  /* 0x0000000e100e0211 */ /* 0x002fca00078208ff */
[----:B0-----:R-:W-:Y:S01]  /*a700*/  @P0 IMAD.X R3, RZ, RZ, R2, P1 ;  /* 0x000000ffff030224 */ /* 0x001fe200008e0602 */
[C---:B------:R-:W-:Y:S01]  /*a710*/  ISETP.GE.AND P1, PT, R5.reuse, 0x21, PT ;  /* 0x000000210500780c */ /* 0x040fe20003f26270 */
[----:B------:R-:W-:Y:S02]  /*a720*/  @P0 IMAD.MOV.U32 R2, RZ, RZ, R14 ;  /* 0x000000ffff020224 */ /* 0x000fe400078e000e */
[----:B------:R-:W0:Y:S04]  /*a730*/  SHFL.IDX PT, R14, R0, 0x1, 0x181f ;  /* 0x00381f00000e7f89 */ /* 0x000e2800000e0000 */
[----:B------:R1:W-:Y:S01]  /*a740*/  @P0 LDGSTS.E.BYPASS.LTC128B.128 [R7+0xe400], desc[UR38][R2.64], !P3 ;  /* 0x0e40000002070fae */ /* 0x0003e2000d901d66 */
[----:B------:R-:W-:-:S05]  /*a750*/  ISETP.GE.AND P0, PT, R5, 0x11, PT ;  /* 0x000000110500780c */ /* 0x000fca0003f06270 */
[C---:B------:R-:W-:Y:S01]  /*a760*/  @P1 LEA R25, R22.reuse, UR47, 0x1 ;  /* 0x0000002f16191c11 */ /* 0x040fe2000f8e08ff */
[----:B-1----:R-:W-:Y:S07]  /*a770*/  SHFL.IDX PT, R7, R4, 0x3, 0x181f ;  /* 0x00781f0004077f89 */ /* 0x002fee00000e0000 */
[----:B------:R-:W-:Y:S02]  /*a780*/  @P0 LEA R21, R22, UR47, 0x1 ;  /* 0x0000002f16150c11 */ /* 0x000fe4000f8e08ff */
[----:B0-----:R-:W-:-:S02]  /*a790*/  @P0 LEA R2, P2, R16, R14, 0x1 ;  /* 0x0000000e10020211 */ /* 0x001fc400078408ff */
[----:B------:R-:W0:Y:S03]  /*a7a0*/  SHFL.IDX PT, R14, R0, 0x3, 0x181f ;  /* 0x00781f00000e7f89 */ /* 0x000e2600000e0000 */
[----:B------:R-:W-:-:S05]  /*a7b0*/  @P0 IMAD.X R3, RZ, RZ, R8, P2 ;  /* 0x000000ffff030224 */ /* 0x000fca00010e0608 */
[----:B------:R1:W-:Y:S02]  /*a7c0*/  @P0 LDGSTS.E.BYPASS.LTC128B.128 [R21+0xec00], desc[UR38][R2.64], !P3 ;  /* 0x0ec0000002150fae */ /* 0x0003e4000d901d66 */
[----:B-1----:R-:W-:Y:S02]  /*a7d0*/  @P1 LEA R2, P0, R16, R9, 0x1 ;  /* 0x0000000910021211 */ /* 0x002fe400078008ff */
[----:B------:R-:W1:Y:S03]  /*a7e0*/  SHFL.IDX PT, R9, R0, 0x4, 0x181f ;  /* 0x00981f0000097f89 */ /* 0x000e6600000e0000 */
        /* <DEDUP_REMOVED lines=9> */
[----:B------:R-:W-:Y:S02]  /*a880*/  @P0 IMAD.X R3, RZ, RZ, R7, P2 ;  /* 0x000000ffff030224 */ /* 0x000fe400010e0607 */
[----:B------:R-:W3:Y:S04]  /*a890*/  SHFL.IDX PT, R7, R4, 0x5, 0x181f ;  /* 0x00b81f0004077f89 */ /* 0x000ee800000e0000 */
[----:B------:R1:W-:Y:S02]  /*a8a0*/  @P0 LDGSTS.E.BYPASS.LTC128B.128 [R21+0xfc00], desc[UR38][R2.64], !P3 ;  /* 0x0fc0000002150fae */ /* 0x0003e4000d901d66 */
[----:B-1----:R-:W-:-:S02]  /*a8b0*/  @P1 LEA R2, P0, R16, R9, 0x1 ;  /* 0x0000000910021211 */ /* 0x002fc400078008ff */
[----:B------:R-:W1:Y:S03]  /*a8c0*/  SHFL.IDX PT, R9, R0, 0x6, 0x181f ;  /* 0x00d81f0000097f89 */ /* 0x000e6600000e0000 */
[----:B--2---:R-:W-:Y:S01]  /*a8d0*/  @P1 IMAD.X R3, RZ, RZ, R6, P0 ;  /* 0x000000ffff031224 */ /* 0x004fe200000e0606 */
[C---:B------:R-:W-:Y:S01]  /*a8e0*/  ISETP.GE.AND P0, PT, R5.reuse, 0x51, PT ;  /* 0x000000510500780c */ /* 0x040fe20003f06270 */
[----:B------:R-:W2:Y:S04]  /*a8f0*/  SHFL.IDX PT, R6, R4, 0x6, 0x181f ;  /* 0x00d81f0004067f89 */ /* 0x000ea800000e0000 */
[----:B------:R0:W-:Y:S01]  /*a900*/  @P1 LDGSTS.E.BYPASS.LTC128B.128 [R25+0x10400], desc[UR38][R2.64], !P3 ;  /* 0x1040000002191fae */ /* 0x0001e2000d901d66 */
[----:B------:R-:W-:-:S03]  /*a910*/  ISETP.GE.AND P1, PT, R5, 0x61, PT ;  /* 0x000000610500780c */ /* 0x000fc60003f26270 */
[----:B------:R-:W4:Y:S04]  /*a920*/  SHFL.IDX PT, R4, R4, 0x7, 0x181f ;  /* 0x00f81f0004047f89 */ /* 0x000f2800000e0000 */
[----:B0-----:R-:W-:Y:S02]  /*a930*/  @P0 LEA R2, P2, R16, R14, 0x1 ;  /* 0x0000000e10020211 */ /* 0x001fe400078408ff */
[----:B------:R0:W0:Y:S02]  /*a940*/  SHFL.IDX PT, R14, R0, 0x7, 0x181f ;  /* 0x00f81f00000e7f89 */ /* 0x00002400000e0000 */
[----:B---3--:R-:W-:Y:S02]  /*a950*/  @P0 IADD3.X R3, RZ, R7, RZ, P2, !PT ;  /* 0x00000007ff030210 */ /* 0x008fe400017fe4ff */
[----:B------:R-:W-:-:S05]  /*a960*/  @P0 LEA R7, R22, UR47, 0x1 ;  /* 0x0000002f16070c11 */ /* 0x000fca000f8e08ff */
[----:B------:R1:W-:Y:S02]  /*a970*/  @P0 LDGSTS.E.BYPASS.LTC128B.128 [R7+0x10c00], desc[UR38][R2.64], !P3 ;  /* 0x10c0000002070fae */ /* 0x0003e4000d901d66 */
[----:B-1----:R-:W-:Y:S02]  /*a980*/  @P1 LEA R2, P0, R16, R9, 0x1 ;  /* 0x0000000910021211 */ /* 0x002fe400078008ff */
[----:B------:R-:W-:-:S03]  /*a990*/  @P1 LEA R9, R22, UR47, 0x1 ;  /* 0x0000002f16091c11 */ /* 0x000fc6000f8e08ff */
[----:B--2---:R-:W-:-:S05]  /*a9a0*/  @P1 IMAD.X R3, RZ, RZ, R6, P0 ;  /* 0x000000ffff031224 */ /* 0x004fca00000e0606 */
[----:B0---4-:R1:W-:Y:S03]  /*a9b0*/  @P1 LDGSTS.E.BYPASS.LTC128B.128 [R9+0x11400], desc[UR38][R2.64], !P3 ;  /* 0x1140000002091fae */ /* 0x0113e6000d901d66 */
.L_x_2269:
        /* <DEDUP_REMOVED lines=17> */
.L_x_2214:
        /* <DEDUP_REMOVED lines=30> */
.L_x_2215:
[----:B------:R-:W-:Y:S01]  /*acb0*/  IMAD.U32 R4, RZ, RZ, UR36 ;  /* 0x00000024ff047e24 */ /* 0x000fe2000f8e00ff */
[----:B------:R-:W-:Y:S01]  /*acc0*/  ULDC.64 UR4, c[0x0][0x2e0] ;  /* 0x0000b80000047ab9 */ /* 0x000fe20000000a00 */
[----:B------:R-:W-:Y:S01]  /*acd0*/  IMAD.U32 R3, RZ, RZ, UR48 ;  /* 0x00000030ff037e24 */ /* 0x000fe2000f8e00ff */
[----:B------:R-:W-:Y:S01]  /*ace0*/  UISETP.NE.AND UP0, UPT, UR50, URZ, UPT ;  /* 0x0000003f3200728c */ /* 0x000fe2000bf05270 */
[----:B------:R-:W-:Y:S01]  /*acf0*/  IMAD R25, R25, UR4, RZ ;  /* 0x0000000419197c24 */ /* 0x000fe2000f8e02ff */
[----:B------:R-:W0:Y:S01]  /*ad00*/  LDC R9, c[0x0][0x448] ;  /* 0x00011200ff097b82 */ /* 0x000e220000000800 */
[----:B------:R-:W-:Y:S02]  /*ad10*/  IMAD.MOV.U32 R2, RZ, RZ, R4 ;  /* 0x000000ffff027224 */ /* 0x000fe400078e0004 */
[C---:B------:R-:W-:Y:S01]  /*ad20*/  IMAD R25, R24.reuse, UR5, R25 ;  /* 0x0000000518197c24 */ /* 0x040fe2000f8e0219 */
[----:B------:R-:W-:Y:S01]  /*ad30*/  PLOP3.LUT P0, PT, PT, PT, UP0, 0x80, 0x0 ;  /* 0x000000000000781c */ /* 0x000fe20003f0f008 */
[----:B------:R-:W-:Y:S01]  /*ad40*/  IMAD.WIDE.U32 R2, R24, UR4, R2 ;  /* 0x0000000418027c25 */ /* 0x000fe2000f8e0002 */
[----:B------:R-:W-:Y:S01]  /*ad50*/  PLOP3.LUT P1, PT, PT, PT, UP0, 0x80, 0x0 ;  /* 0x000000000000781c */ /* 0x000fe20003f2f008 */
[----:B------:R-:W1:Y:S01]  /*ad60*/  S2R R24, SR_TID.X ;  /* 0x0000000000187919 */ /* 0x000e620000002100 */
[----:B------:R-:W-:Y:S01]  /*ad70*/  PLOP3.LUT P2, PT, PT, PT, UP0, 0x80, 0x0 ;  /* 0x000000000000781c */ /* 0x000fe20003f4f008 */
[----:B------:R-:W-:Y:S01]  /*ad80*/  IMAD.U32 R5, RZ, RZ, UR37 ;  /* 0x00000025ff057e24 */ /* 0x000fe2000f8e00ff */
[----:B------:R-:W-:Y:S01]  /*ad90*/  @UP0 ULDC UR4, c[0x0][0x44c] ;  /* 0x0001130000040ab9 */ /* 0x000fe20000000800 */
[----:B------:R-:W-:Y:S01]  /*ada0*/  IMAD.U32 R5, RZ, RZ, UR49 ;  /* 0x00000031ff057e24 */ /* 0x000fe2000f8e00ff */
[----:B------:R-:W-:Y:S01]  /*adb0*/  @UP0 ULDC UR5, c[0x0][0x450] ;  /* 0x0001140000050ab9 */ /* 0x000fe20000000800 */
[----:B------:R-:W-:Y:S01]  /*adc0*/  IMAD.IADD R3, R3, 0x1, R25 ;  /* 0x0000000103037824 */ /* 0x000fe200078e0219 */
[----:B-1----:R-:W-:-:S04]  /*add0*/  LOP3.LUT R24, R24, 0x7f, RZ, 0xc0, !PT ;  /* 0x0000007f18187812 */ /* 0x002fc800078ec0ff */
[----:B------:R-:W-:-:S04]  /*ade0*/  SHF.R.U32.HI R24, RZ, 0x3, R24 ;  /* 0x00000003ff187819 */ /* 0x000fc80000011618 */
[----:B------:R-:W-:-:S05]  /*adf0*/  IADD3 R0, R23, R24, RZ ;  /* 0x0000001817007210 */ /* 0x000fca0007ffe0ff */
[----:B------:R-:W-:-:S04]  /*ae00*/  IMAD R4, R5, 0xc0, R0 ;  /* 0x000000c005047824 */ /* 0x000fc800078e0200 */
[C---:B------:R-:W-:Y:S01]  /*ae10*/  @P0 IMAD.HI.U32 R0, R4.reuse, UR4, RZ ;  /* 0x0000000404000c27 */ /* 0x040fe2000f8e00ff */
[----:B------:R-:W-:Y:S01]  /*ae20*/  PLOP3.LUT P0, PT, PT, PT, UP0, 0x80, 0x0 ;  /* 0x000000000000781c */ /* 0x000fe20003f0f008 */
[----:B------:R-:W-:Y:S02]  /*ae30*/  @UP0 ULDC UR4, c[0x0][0x44c] ;  /* 0x0001130000040ab9 */ /* 0x000fe40000000800 */
[----:B------:R-:W-:Y:S01]  /*ae40*/  IMAD.MOV.U32 R5, RZ, RZ, R4 ;  /* 0x000000ffff057224 */ /* 0x000fe200078e0004 */
[----:B------:R-:W-:Y:S01]  /*ae50*/  @P1 SHF.R.U32.HI R5, RZ, UR5, R0 ;  /* 0x00000005ff051c19 */ /* 0x000fe20008011600 */
[----:B------:R-:W-:-:S04]  /*ae60*/  VIADD R0, R4, 0x80 ;  /* 0x0000008004007836 */ /* 0x000fc80000000000 */
[----:B------:R-:W-:Y:S02]  /*ae70*/  IMAD.MOV R15, RZ, RZ, -R5 ;  /* 0x000000ffff0f7224 */ /* 0x000fe400078e0a05 */
[----:B------:R-:W-:Y:S01]  /*ae80*/  @P2 IMAD.HI.U32 R6, R0, UR4, RZ ;  /* 0x0000000400062c27 */ /* 0x000fe2000f8e00ff */
[----:B------:R-:W-:-:S03]  /*ae90*/  @UP0 ULDC UR4, c[0x0][0x450] ;  /* 0x0001140000040ab9 */ /* 0x000fc60000000800 */
[----:B0-----:R-:W-:Y:S01]  /*aea0*/  IMAD R15, R9, R15, R4 ;  /* 0x0000000f090f7224 */ /* 0x001fe200078e0204 */
[----:B------:R-:W-:Y:S01]  /*aeb0*/  SHF.R.S32.HI R4, RZ, 0x1f, R5 ;  /* 0x0000001fff047819 */ /* 0x000fe20000011405 */
[----:B------:R-:W-:Y:S01]  /*aec0*/  IMAD.MOV.U32 R11, RZ, RZ, R0 ;  /* 0x000000ffff0b7224 */ /* 0x000fe200078e0000 */
[----:B------:R-:W-:Y:S01]  /*aed0*/  @P0 SHF.R.U32.HI R11, RZ, UR4, R6 ;  /* 0x00000004ff0b0c19 */ /* 0x000fe20008011606 */
[----:B------:R-:W-:Y:S02]  /*aee0*/  ULDC.64 UR4, c[0x0][0x2d0] ;  /* 0x0000b40000047ab9 */ /* 0x000fe40000000a00 */
[----:B------:R-:W-:Y:S01]  /*aef0*/  IMAD R6, R4, UR4, RZ ;  /* 0x0000000404067c24 */ /* 0x000fe2000f8e02ff */
[--C-:B------:R-:W-:Y:S01]  /*af00*/  SHF.R.S32.HI R4, RZ, 0x1f, R11.reuse ;  /* 0x0000001fff047819 */ /* 0x100fe2000001140b */
[----:B------:R-:W-:Y:S02]  /*af10*/  IMAD.MOV R8, RZ, RZ, -R11 ;  /* 0x000000ffff087224 */ /* 0x000fe400078e0a0b */
[----:B------:R-:W-:-:S02]  /*af20*/  IMAD R13, R5, UR5, R6 ;  /* 0x00000005050d7c24 */ /* 0x000fc4000f8e0206 */
[----:B------:R-:W-:Y:S02]  /*af30*/  IMAD R10, R4, UR4, RZ ;  /* 0x00000004040a7c24 */ /* 0x000fe4000f8e02ff */
[----:B------:R-:W-:-:S04]  /*af40*/  IMAD.WIDE.U32 R6, R11, UR4, R2 ;  /* 0x000000040b067c25 */ /* 0x000fc8000f8e0002 */
[----:B------:R-:W-:Y:S02]  /*af50*/  IMAD R21, R11, UR5, R10 ;  /* 0x000000050b157c24 */ /* 0x000fe4000f8e020a */
[----:B------:R-:W-:Y:S01]  /*af60*/  IMAD R11, R9, R8, R0 ;  /* 0x00000008090b7224 */ /* 0x000fe200078e0200 */
[----:B------:R-:W-:Y:S01]  /*af70*/  SHF.R.S32.HI R0, RZ, 0x1f, R15 ;  /* 0x0000001fff007819 */ /* 0x000fe2000001140f */
[----:B------:R-:W-:Y:S01]  /*af80*/  IMAD.WIDE.U32 R4, R5, UR4, R2 ;  /* 0x0000000405047c25 */ /* 0x000fe2000f8e0002 */
[----:B------:R-:W-:-:S03]  /*af90*/  ULDC.64 UR4, c[0x0][0x2c8] ;  /* 0x0000b20000047ab9 */ /* 0x000fc60000000a00 */
[----:B------:R-:W-:Y:S02]  /*afa0*/  IMAD R0, R0, UR4, RZ ;  /* 0x0000000400007c24 */ /* 0x000fe4000f8e02ff */
[----:B------:R-:W-:Y:S02]  /*afb0*/  IMAD.IADD R3, R5, 0x1, R13 ;  /* 0x0000000105037824 */ /* 0x000fe400078e020d */
[----:B------:R-:W-:Y:S02]  /*afc0*/  IMAD.MOV.U32 R2, RZ, RZ, R4 ;  /* 0x000000ffff027224 */ /* 0x000fe400078e0004 */
[C---:B------:R-:W-:Y:S01]  /*afd0*/  IMAD R13, R15.reuse, UR5, R0 ;  /* 0x000000050f0d7c24 */ /* 0x040fe2000f8e0200 */
[----:B------:R-:W-:Y:S01]  /*afe0*/  SHF.R.S32.HI R0, RZ, 0x1f, R11 ;  /* 0x0000001fff007819 */ /* 0x000fe2000001140b */
[----:B------:R-:W-:Y:S01]  /*aff0*/  IMAD.WIDE.U32 R4, R15, UR4, R2 ;  /* 0x000000040f047c25 */ /* 0x000fe2000f8e0002 */
[----:B------:R-:W-:-:S03]  /*b000*/  IADD3 R3, R7, R21, RZ ;  /* 0x0000001507037210 */ /* 0x000fc60007ffe0ff */
        /* <DEDUP_REMOVED lines=15> */
[----:B------:R-:W0:Y:S01]  /*b100*/  SHFL.IDX PT, R14, R7, RZ, 0x181f ;  /* 0x00181fff070e7589 */ /* 0x000e2200000e0000 */
[----:B------:R-:W-:Y:S01]  /*b110*/  IMAD.U32 R5, RZ, RZ, UR49 ;  /* 0x00000031ff057e24 */ /* 0x000fe2000f8e00ff */
[----:B------:R-:W-:Y:S02]  /*b120*/  ULDC UR4, c[0x0][0x288] ;  /* 0x0000a20000047ab9 */ /* 0x000fe40000000800 */
[----:B------:R-:W1:Y:S01]  /*b130*/  SHFL.IDX PT, R2, R8, RZ, 0x181f ;  /* 0x00181fff08027589 */ /* 0x000e6200000e0000 */
[----:B------:R-:W-:Y:S02]  /*b140*/  IMAD R4, R9, UR4, RZ ;  /* 0x0000000409047c24 */ /* 0x000fe4000f8e02ff */
[----:B------:R-:W-:Y:S01]  /*b150*/  IMAD R5, R5, 0xc0, R24 ;  /* 0x000000c005057824 */ /* 0x000fe200078e0218 */
[----:B------:R-:W2:Y:S03]  /*b160*/  SHFL.IDX PT, R21, R7, 0x1, 0x181f ;  /* 0x00381f0007157f89 */ /* 0x000ea600000e0000 */
[C---:B------:R-:W-:Y:S01]  /*b170*/  VIADD R9, R5.reuse, 0x10 ;  /* 0x0000001005097836 */ /* 0x040fe20000000000 */
[C---:B------:R-:W-:Y:S01]  /*b180*/  ISETP.GE.AND P1, PT, R5.reuse, R4, PT ;  /* 0x000000040500720c */ /* 0x040fe20003f26270 */
[----:B------:R-:W3:Y:S01]  /*b190*/  SHFL.IDX PT, R10, R8, 0x1, 0x181f ;  /* 0x00381f00080a7f89 */ /* 0x000ee200000e0000 */
[----:B------:R-:W-:-:S02]  /*b1a0*/  VIADD R11, R5, 0x20 ;  /* 0x00000020050b7836 */ /* 0x000fc40000000000 */
[----:B------:R-:W-:Y:S02]  /*b1b0*/  ISETP.GE.AND P3, PT, R9, R4, PT ;  /* 0x000000040900720c */ /* 0x000fe40003f66270 */
[----:B------:R-:W-:Y:S07]  /*b1c0*/  SHFL.IDX PT, R9, R8, 0x2, 0x181f ;  /* 0x00581f0008097f89 */ /* 0x000fee00000e0000 */
[----:B0-----:R-:W-:Y:S02]  /*b1d0*/  @!P1 LEA R14, P2, R16, R14, 0x1 ;  /* 0x0000000e100e9211 */ /* 0x001fe400078408ff */
[----:B------:R-:W-:-:S03]  /*b1e0*/  @!P1 LEA R25, R22, UR47, 0x1 ;  /* 0x0000002f16199c11 */ /* 0x000fc6000f8e08ff */
[----:B-1----:R-:W-:Y:S02]  /*b1f0*/  @!P1 IMAD.X R3, RZ, RZ, R2, P2 ;  /* 0x000000ffff039224 */ /* 0x002fe400010e0602 */
[----:B------:R-:W-:Y:S02]  /*b200*/  @!P1 IMAD.MOV.U32 R2, RZ, RZ, R14 ;  /* 0x000000ffff029224 */ /* 0x000fe400078e000e */
[----:B------:R-:W0:Y:S04]  /*b210*/  SHFL.IDX PT, R14, R7, 0x2, 0x181f ;  /* 0x00581f00070e7f89 */ /* 0x000e2800000e0000 */
[----:B------:R2:W-:Y:S01]  /*b220*/  @!P1 LDGSTS.E.BYPASS.LTC128B.128 [R25+0x8400], desc[UR38][R2.64], !P0 ;  /* 0x0840000002199fae */ /* 0x0005e2000c101d66 */
[----:B------:R-:W-:Y:S01]  /*b230*/  ISETP.GE.AND P1, PT, R11, R4, PT ;  /* 0x000000040b00720c */ /* 0x000fe20003f26270 */
[----:B------:R-:W-:Y:S01]  /*b240*/  VIADD R11, R5, 0x40 ;  /* 0x00000040050b7836 */ /* 0x000fe20000000000 */
[----:B--2---:R-:W-:-:S02]  /*b250*/  @!P3 LEA R2, P2, R16, R21, 0x1 ;  /* 0x000000151002b211 */ /* 0x004fc400078408ff */
[----:B------:R-:W-:Y:S01]  /*b260*/  @!P3 LEA R25, R22, UR47, 0x1 ;  /* 0x0000002f1619bc11 */ /* 0x000fe2000f8e08ff */
[----:B------:R-:W1:Y:S01]  /*b270*/  SHFL.IDX PT, R21, R7, 0x3, 0x181f ;  /* 0x00781f0007157f89 */ /* 0x000e6200000e0000 */
[----:B---3--:R-:W-:-:S07]  /*b280*/  @!P3 IADD3.X R3, RZ, R10, RZ, P2, !PT ;  /* 0x0000000aff03b210 */ /* 0x008fce00017fe4ff */
[----:B------:R-:W-:Y:S01]  /*b290*/  @!P1 LEA R20, R22, UR47, 0x1 ;  /* 0x0000002f16149c11 */ /* 0x000fe2000f8e08ff */
[----:B------:R-:W2:Y:S04]  /*b2a0*/  SHFL.IDX PT, R10, R8, 0x3, 0x181f ;  /* 0x00781f00080a7f89 */ /* 0x000ea800000e0000 */
[----:B------:R0:W-:Y:S02]  /*b2b0*/  @!P3 LDGSTS.E.BYPASS.LTC128B.128 [R25+0x8c00], desc[UR38][R2.64], !P0 ;  /* 0x08c000000219bfae */ /* 0x0001e4000c101d66 */
[----:B0-----:R-:W-:Y:S02]  /*b2c0*/  @!P1 LEA R2, P2, R16, R14, 0x1 ;  /* 0x0000000e10029211 */ /* 0x001fe400078408ff */
[----:B------:R-:W0:Y:S03]  /*b2d0*/  SHFL.IDX PT, R14, R7, 0x4, 0x181f ;  /* 0x00981f00070e7f89 */ /* 0x000e2600000e0000 */
[----:B------:R-:W-:-:S02]  /*b2e0*/  @!P1 IMAD.X R3, RZ, RZ, R9, P2 ;  /* 0x000000ffff039224 */ /* 0x000fc400010e0609 */
[----:B------:R-:W-:-:S03]  /*b2f0*/  VIADD R9, R5, 0x30 ;  /* 0x0000003005097836 */ /* 0x000fc60000000000 */
[----:B------:R3:W-:Y:S01]  /*b300*/  @!P1 LDGSTS.E.BYPASS.LTC128B.128 [R20+0x9400], desc[UR38][R2.64], !P0 ;  /* 0x0940000002149fae */ /* 0x0007e2000c101d66 */
[-C--:B------:R-:W-:Y:S01]  /*b310*/  ISETP.GE.AND P1, PT, R11, R4.reuse, PT ;  /* 0x000000040b00720c */ /* 0x080fe20003f26270 */
[----:B------:R-:W-:Y:S01]  /*b320*/  VIADD R11, R5, 0x60 ;  /* 0x00000060050b7836 */ /* 0x000fe20000000000 */
[----:B------:R-:W-:Y:S02]  /*b330*/  ISETP.GE.AND P3, PT, R9, R4, PT ;  /* 0x000000040900720c */ /* 0x000fe40003f66270 */
[----:B------:R-:W4:Y:S09]  /*b340*/  SHFL.IDX PT, R9, R8, 0x4, 0x181f ;  /* 0x00981f0008097f89 */ /* 0x000f3200000e0000 */
[----:B---3--:R-:W-:-:S02]  /*b350*/  @!P1 LEA R20, R22, UR47, 0x1 ;  /* 0x0000002f16149c11 */ /* 0x008fc4000f8e08ff */
[----:B-1----:R-:W-:Y:S02]  /*b360*/  @!P3 LEA R2, P2, R16, R21, 0x1 ;  /* 0x000000151002b211 */ /* 0x002fe400078408ff */
[----:B------:R-:W-:Y:S01]  /*b370*/  @!P3 LEA R25, R22, UR47, 0x1 ;  /* 0x0000002f1619bc11 */ /* 0x000fe2000f8e08ff */
[----:B------:R-:W1:Y:S02]  /*b380*/  SHFL.IDX PT, R21, R7, 0x5, 0x181f ;  /* 0x00b81f0007157f89 */ /* 0x000e6400000e0000 */
[----:B--2---:R-:W-:Y:S02]  /*b390*/  @!P3 IMAD.X R3, RZ, RZ, R10, P2 ;  /* 0x000000ffff03b224 */ /* 0x004fe400010e060a */
[----:B------:R-:W2:Y:S04]  /*b3a0*/  SHFL.IDX PT, R10, R8, 0x5, 0x181f ;  /* 0x00b81f00080a7f89 */ /* 0x000ea800000e0000 */
[----:B------:R0:W-:Y:S02]  /*b3b0*/  @!P3 LDGSTS.E.BYPASS.LTC128B.128 [R25+0x9c00], desc[UR38][R2.64], !P0 ;  /* 0x09c000000219bfae */ /* 0x0001e4000c101d66 */
[----:B0-----:R-:W-:-:S02]  /*b3c0*/  @!P1 LEA R2, P2, R16, R14, 0x1 ;  /* 0x0000000e10029211 */ /* 0x001fc400078408ff */
[----:B------:R-:W0:Y:S03]  /*b3d0*/  SHFL.IDX PT, R14, R7, 0x6, 0x181f ;  /* 0x00d81f00070e7f89 */ /* 0x000e2600000e0000 */
[----:B----4-:R-:W-:Y:S02]  /*b3e0*/  @!P1 IMAD.X R3, RZ, RZ, R9, P2 ;  /* 0x000000ffff039224 */ /* 0x010fe400010e0609 */
        /* <DEDUP_REMOVED lines=14> */
[----:B------:R0:W1:Y:S02]  /*b4d0*/  SHFL.IDX PT, R14, R7, 0x7, 0x181f ;  /* 0x00f81f00070e7f89 */ /* 0x00006400000e0000 */
[----:B---3--:R-:W-:Y:S01]  /*b4e0*/  @!P1 IADD3.X R3, RZ, R9, RZ, P2, !PT ;  /* 0x00000009ff039210 */ /* 0x008fe200017fe4ff */
[----:B------:R-:W-:-:S04]  /*b4f0*/  VIADD R9, R5, 0x70 ;  /* 0x0000007005097836 */ /* 0x000fc80000000000 */
[----:B------:R1:W-:Y:S01]  /*b500*/  @!P1 LDGSTS.E.BYPASS.LTC128B.128 [R10+0xb400], desc[UR38][R2.64], !P0 ;  /* 0x0b400000020a9fae */ /* 0x0003e2000c101d66 */
[-C--:B------:R-:W-:Y:S01]  /*b510*/  ISETP.GE.AND P3, PT, R9, R4.reuse, PT ;  /* 0x000000040900720c */ /* 0x080fe20003f66270 */
[----:B0-----:R-:W-:Y:S01]  /*b520*/  VIADD R7, R5, 0x90 ;  /* 0x0000009005077836 */ /* 0x001fe20000000000 */
[----:B------:R-:W-:Y:S01]  /*b530*/  ISETP.GE.AND P1, PT, R11, R4, PT ;  /* 0x000000040b00720c */ /* 0x000fe20003f26270 */
[----:B------:R-:W0:Y:S01]  /*b540*/  SHFL.IDX PT, R9, R6, RZ, 0x181f ;  /* 0x00181fff06097589 */ /* 0x000e2200000e0000 */
[----:B------:R-:W-:-:S09]  /*b550*/  VIADD R11, R5, 0xa0 ;  /* 0x000000a0050b7836 */ /* 0x000fd20000000000 */
[----:B------:R-:W-:Y:S02]  /*b560*/  @!P3 LEA R25, R22, UR47, 0x1 ;  /* 0x0000002f1619bc11 */ /* 0x000fe4000f8e08ff */
[----:B-1----:R-:W-:Y:S02]  /*b570*/  @!P3 LEA R2, P2, R16, R14, 0x1 ;  /* 0x0000000e1002b211 */ /* 0x002fe400078408ff */
[----:B------:R-:W-:Y:S03]  /*b580*/  SHFL.IDX PT, R14, R0, 0x2, 0x181f ;  /* 0x00581f00000e7f89 */ /* 0x000fe600000e0000 */
[----:B------:R-:W-:Y:S02]  /*b590*/  @!P3 IMAD.X R3, RZ, RZ, R8, P2 ;  /* 0x000000ffff03b224 */ /* 0x000fe400010e0608 */
        /* <DEDUP_REMOVED lines=20> */
.L_x_2294:
[----:B------:R-:W-:Y:S01]  /*b6e0*/  IADD3 R5, R5, 0xb0, RZ ;  /* 0x000000b005057810 */ /* 0x000fe20007ffe0ff */
        /* <DEDUP_REMOVED lines=17> */
.L_x_2295:
[----:B------:R-:W-:Y:S01]  /*b800*/  UIADD3 UR4, UR52, -0x2, URZ ;  /* 0xfffffffe34047890 */ /* 0x000fe2000fffe03f */
[----:B------:R-:W-:Y:S02]  /*b810*/  IMAD.MOV.U32 R24, RZ, RZ, 0x1 ;  /* 0x00000001ff187424 */ /* 0x000fe400078e00ff */
[----:B------:R-:W-:Y:S01]  /*b820*/  IMAD.MOV.U32 R20, RZ, RZ, RZ ;  /* 0x000000ffff147224 */ /* 0x000fe200078e00ff */
[----:B------:R-:W-:-:S06]  /*b830*/  UISETP.GE.AND UP0, UPT, UR4, UR51, UPT ;  /* 0x000000330400728c */ /* 0x000fcc000bf06270 */
[----:B------:R-:W-:-:S13]  /*b840*/  PLOP3.LUT P0, PT, PT, PT, UP0, 0x80, 0x0 ;  /* 0x000000000000781c */ /* 0x000fda0003f0f008 */
[----:B------:R-:W-:Y:S05]  /*b850*/  @!P0 BRA `(.L_x_2218) ;  /* 0x0000000c00fc8947 */ /* 0x000fea0003800000 */
[----:B------:R-:W1:Y:S01]  /*b860*/  S2R R2, SR_TID.X ;  /* 0x0000000000027919 */ /* 0x000e620000002100 */
[----:B------:R-:W-:Y:S01]  /*b870*/  UIADD3 UR4, UR45, 0x1, URZ ;  /* 0x000000012d047890 */ /* 0x000fe2000fffe03f */
[----:B0-----:R-:W-:Y:S01]  /*b880*/  LOP3.LUT R0, RZ, UR44, RZ, 0x33, !PT ;  /* 0x0000002cff007c12 */ /* 0x001fe2000f8e33ff */
[----:B------:R-:W-:Y:S01]  /*b890*/  ULOP3.LUT UR5, URZ, UR46, URZ, 0x33, !UPT ;  /* 0x0000002e3f057292 */ /* 0x000fe2000f8e333f */
[----:B------:R-:W-:Y:S01]  /*b8a0*/  IMAD.SHL.U32 R4, R16, 0x2, RZ ;  /* 0x0000000210047824 */ /* 0x000fe200078e00ff */
[----:B------:R-:W-:Y:S01]  /*b8b0*/  UIMAD UR4, UR4, UR41, URZ ;  /* 0x00000029040472a4 */ /* 0x000fe2000f8e023f */
[----:B------:R-:W-:Y:S01]  /*b8c0*/  BSSY B0, `(.L_x_2218) ;  /* 0x00000f8000007945 */ /* 0x000fe20003800000 */
[----:B------:R-:W-:Y:S01]  /*b8d0*/  IMAD.MOV.U32 R21, RZ, RZ, 0x1 ;  /* 0x00000001ff157424 */ /* 0x000fe200078e00ff */
[----:B------:R-:W-:-:S03]  /*b8e0*/  MOV R8, RZ ;  /* 0x000000ff00087202 */ /* 0x000fc60000000f00 */
[----:B------:R-:W-:Y:S01]  /*b8f0*/  LOP3.LUT R3, RZ, UR4, RZ, 0x33, !PT ;  /* 0x00000004ff037c12 */ /* 0x000fe2000f8e33ff */
[----:B------:R-:W-:Y:S02]  /*b900*/  ULDC UR4, c[0x0][0x2f4] ;  /* 0x0000bd0000047ab9 */ /* 0x000fe40000000800 */
[----:B------:R-:W-:Y:S02]  /*b910*/  ISETP.GE.AND P1, PT, R16, UR4, PT ;  /* 0x0000000410007c0c */ /* 0x000fe4000bf26270 */
[----:B------:R-:W-:-:S04]  /*b920*/  VIMNMX3 R3, R0, UR5, R3, !PT ;  /* 0x0000000500037c0f */ /* 0x000fc8000f800103 */
        /* <DEDUP_REMOVED lines=9> */
.L_x_2231:
[----:B------:R-:W0:Y:S01]  /*b9c0*/  LDC R2, c[0x0][0x430] ;  /* 0x00010c00ff027b82 */ /* 0x000e220000000800 */
[----:B------:R-:W-:Y:S01]  /*b9d0*/  IMAD.MOV.U32 R9, RZ, RZ, R0 ;  /* 0x000000ffff097224 */ /* 0x000fe200078e0000 */
[----:B------:R-:W-:Y:S01]  /*b9e0*/  ULDC.64 UR4, c[0x0][0x428] ;  /* 0x00010a0000047ab9 */ /* 0x000fe20000000a00 */
[----:B0-----:R-:W-:-:S13]  /*b9f0*/  ISETP.NE.AND P0, PT, R2, 0x1, PT ;  /* 0x000000010200780c */ /* 0x001fda0003f05270 */
[----:B------:R-:W0:Y:S08]  /*ba00*/  @P0 LDC R3, c[0x0][0x434] ;  /* 0x00010d00ff030b82 */ /* 0x000e300000000800 */
[----:B------:R-:W1:Y:S01]  /*ba10*/  @P0 LDC R5, c[0x0][0x438] ;  /* 0x00010e00ff050b82 */ /* 0x000e620000000800 */
[----:B0-----:R-:W-:-:S05]  /*ba20*/  @P0 IMAD.HI.U32 R2, R0, R3, RZ ;  /* 0x0000000300020227 */ /* 0x001fca00078e00ff */
[----:B-1----:R-:W-:Y:S01]  /*ba30*/  @P0 SHF.R.U32.HI R9, RZ, R5, R2 ;  /* 0x00000005ff090219 */ /* 0x002fe20000011602 */
[----:B------:R-:W-:-:S03]  /*ba40*/  IMAD R5, R29, UR4, RZ ;  /* 0x000000041d057c24 */ /* 0x000fc6000f8e02ff */
[--C-:B------:R-:W-:Y:S01]  /*ba50*/  SHF.R.S32.HI R3, RZ, 0x1f, R9.reuse ;  /* 0x0000001fff037819 */ /* 0x100fe20000011409 */
[----:B------:R-:W-:Y:S02]  /*ba60*/  IMAD.MOV.U32 R2, RZ, RZ, R9 ;  /* 0x000000ffff027224 */ /* 0x000fe400078e0009 */
[C---:B------:R-:W-:Y:S02]  /*ba70*/  IMAD R5, R28.reuse, UR5, R5 ;  /* 0x000000051c057c24 */ /* 0x040fe4000f8e0205 */
[----:B------:R-:W-:Y:S01]  /*ba80*/  IMAD.WIDE.U32 R2, R28, UR4, R2 ;  /* 0x000000041c027c25 */ /* 0x000fe2000f8e0002 */
[----:B------:R-:W-:-:S03]  /*ba90*/  ULDC.64 UR4, c[0x0][0x418] ;  /* 0x0001060000047ab9 */ /* 0x000fc60000000a00 */
[----:B------:R-:W-:Y:S01]  /*baa0*/  IMAD.IADD R3, R5, 0x1, R3 ;  /* 0x0000000105037824 */ /* 0x000fe200078e0203 */
[----:B------:R-:W-:-:S04]  /*bab0*/  LEA R6, P0, R2, UR4, 0x2 ;  /* 0x0000000402067c11 */ /* 0x000fc8000f8010ff */
[----:B------:R-:W-:-:S05]  /*bac0*/  LEA.HI.X R7, R2, UR5, R3, 0x2, P0 ;  /* 0x0000000502077c11 */ /* 0x000fca00080f1403 */
[----:B------:R-:W2:Y:S01]  /*bad0*/  LDG.E R5, desc[UR38][R6.64] ;  /* 0x0000002606057981 */ /* 0x000ea2000c1e1900 */
[----:B------:R-:W-:Y:S01]  /*bae0*/  ULOP3.LUT UR6, UR40, 0x2, URZ, 0xfc, !UPT ;  /* 0x0000000228067892 */ /* 0x000fe2000f8efc3f */
[----:B------:R-:W-:-:S05]  /*baf0*/  VIADD R20, R8, 0x1 ;  /* 0x0000000108147836 */ /* 0x000fca0000000000 */
[----:B------:R-:W-:Y:S01]  /*bb00*/  IMAD.U32 R10, RZ, RZ, UR6 ;  /* 0x00000006ff0a7e24 */ /* 0x000fe2000f8e00ff */
[----:B------:R-:W-:-:S04]  /*bb10*/  ISETP.NE.AND P0, PT, R20, 0x2, PT ;  /* 0x000000021400780c */ /* 0x000fc80003f05270 */
[----:B------:R-:W-:Y:S02]  /*bb20*/  ISETP.NE.AND P2, PT, R10, 0x3, PT ;  /* 0x000000030a00780c */ /* 0x000fe40003f45270 */
[----:B------:R-:W-:Y:S02]  /*bb30*/  SEL R24, RZ, 0x1, P0 ;  /* 0x00000001ff187807 */ /* 0x000fe40000000000 */
[----:B------:R-:W-:Y:S02]  /*bb40*/  SEL R20, R20, RZ, P0 ;  /* 0x000000ff14147207 */ /* 0x000fe40000000000 */
[----:B------:R-:W-:Y:S02]  /*bb50*/  LOP3.LUT R24, R21, R24, RZ, 0x3c, !PT ;  /* 0x0000001815187212 */ /* 0x000fe400078e3cff */
[----:B--2---:R-:W-:-:S05]  /*bb60*/  SHF.R.S32.HI R25, RZ, 0x1f, R5 ;  /* 0x0000001fff197819 */ /* 0x004fca0000011405 */
[----:B------:R-:W-:Y:S05]  /*bb70*/  @!P2 BRA `(.L_x_2219) ;  /* 0x000000000004a947 */ /* 0x000fea0003800000 */
[----:B------:R-:W-:Y:S01]  /*bb80*/  BPT.TRAP 0x1 ;  /* 0x000000040000795c */ /* 0x000fe20000300000 */
.L_x_2219:
[----:B------:R-:W-:Y:S01]  /*bb90*/  LEA R7, R20, UR47, 0x3 ;  /* 0x0000002f14077c11 */ /* 0x000fe2000f8e18ff */
[----:B------:R-:W-:Y:S01]  /*bba0*/  BSSY B1, `(.L_x_2220) ;  /* 0x0000004000017945 */ /* 0x000fe20003800000 */
[----:B------:R-:W-:-:S04]  /*bbb0*/  SHF.L.U32 R2, R24, 0x1f, RZ ;  /* 0x0000001f18027819 */ /* 0x000fc800000006ff */
[----:B------:R-:W0:Y:S02]  /*bbc0*/  SYNCS.PHASECHK.TRANS64.TRYWAIT P0, [R7+URZ+0x16840], R2 ;  /* 0x01684002070075a7 */ /* 0x000e24000800017f */
[----:B0-----:R-:W-:Y:S05]  /*bbd0*/  @!P0 BRA `(.L_x_2221) ;  /* 0x0000003000448947 */ /* 0x001fea0003800000 */
.L_x_2296:
[----:B------:R-:W-:Y:S05]  /*bbe0*/  BSYNC B1 ;  /* 0x0000000000017941 */ /* 0x000fea0003800000 */
.L_x_2220:
[----:B------:R-:W2:Y:S01]  /*bbf0*/  LDL R3, [R1] ;  /* 0x0000000001037983 */ /* 0x000ea20000100800 */
[----:B------:R-:W-:Y:S01]  /*bc00*/  ULDC UR4, c[0x0][0x430] ;  /* 0x00010c0000047ab9 */ /* 0x000fe20000000800 */
[----:B------:R-:W-:Y:S01]  /*bc10*/  R2UR UR6, R27 ;  /* 0x000000001b0672ca */ /* 0x000fe200000e0000 */
[----:B------:R-:W-:-:S06]  /*bc20*/  UIADD3 UR4, -UR4, URZ, URZ ;  /* 0x0000003f04047290 */ /* 0x000fcc000fffe13f */
[----:B------:R-:W-:Y:S01]  /*bc30*/  IMAD R6, R9, UR4, R0 ;  /* 0x0000000409067c24 */ /* 0x000fe2000f8e0200 */
[----:B------:R-:W-:-:S04]  /*bc40*/  ULDC.64 UR4, c[0x0][0x300] ;  /* 0x0000c00000047ab9 */ /* 0x000fc80000000a00 */
[----:B------:R-:W-:Y:S02]  /*bc50*/  SHF.R.S32.HI R23, RZ, 0x1f, R6 ;  /* 0x0000001fff177819 */ /* 0x000fe40000011406 */
[----:B--2---:R-:W-:-:S03]  /*bc60*/  ISETP.NE.AND P2, PT, R3, RZ, PT ;  /* 0x000000ff0300720c */ /* 0x004fc60003f45270 */
        /* <DEDUP_REMOVED lines=9> */
[----:B------:R-:W-:Y:S01]  /*bd00*/  IMAD.IADD R3, R3, 0x1, R9 ;  /* 0x0000000103037824 */ /* 0x000fe200078e0209 */
[----:B------:R-:W-:Y:S01]  /*bd10*/  MOV R9, UR4 ;  /* 0x0000000400097c02 */ /* 0x000fe20008000f00 */
[----:B------:R-:W-:-:S03]  /*bd20*/  UIMAD UR4, UR6, UR4, URZ ;  /* 0x00000004060472a4 */ /* 0x000fc6000f8e023f */
[----:B------:R-:W-:Y:S01]  /*bd30*/  ULDC.64 UR6, c[0x0][0x2e8] ;  /* 0x0000ba0000067ab9 */ /* 0x000fe20000000a00 */
[----:B------:R-:W-:Y:S02]  /*bd40*/  UIMAD UR4, UR42, UR5, UR4 ;  /* 0x000000052a0472a4 */ /* 0x000fe4000f8e0204 */
[----:B------:R-:W-:-:S04]  /*bd50*/  IMAD.WIDE.U32 R2, R9, UR42, R2 ;  /* 0x0000002a09027c25 */ /* 0x000fc8000f8e0002 */
[----:B------:R-:W-:Y:S01]  /*bd60*/  IMAD R9, R20, 0x2000, R22 ;  /* 0x0000200014097824 */ /* 0x000fe200078e0216 */
[----:B------:R-:W-:Y:S01]  /*bd70*/  LEA R10, P0, R2, UR6, 0x1 ;  /* 0x00000006020a7c11 */ /* 0x000fe2000f8008ff */
        /* <DEDUP_REMOVED lines=38> */
[----:B------:R-:W1:Y:S04]  /*bfe0*/  SHFL.IDX PT, R3, R19, 0x6, 0x181f ;  /* 0x00d81f0013037f89 */ /* 0x000e6800000e0000 */
[----:B------:R-:W2:Y:S01]  /*bff0*/  SHFL.IDX PT, R19, R19, 0x7, 0x181f ;  /* 0x00f81f0013137f89 */ /* 0x000ea200000e0000 */
[----:B0-----:R-:W-:-:S05]  /*c000*/  IADD3 R2, P0, R2, R11, RZ ;  /* 0x0000000b02027210 */ /* 0x001fca0007f1e0ff */
[----:B-1----:R-:W-:-:S05]  /*c010*/  IMAD.X R3, RZ, RZ, R3, P0 ;  /* 0x000000ffff037224 */ /* 0x002fca00000e0603 */
[----:B--2---:R0:W-:Y:S03]  /*c020*/  LDGSTS.E.BYPASS.LTC128B.128 [R9+0x11400], desc[UR38][R2.64], !P2 ;  /* 0x1140000002097fae */ /* 0x0041e6000d101d66 */
.L_x_2314:
        /* <DEDUP_REMOVED lines=9> */
.L_x_2223:
        /* <DEDUP_REMOVED lines=12> */
.L_x_2224:
[----:B------:R0:W-:Y:S01]  /*c180*/  SYNCS.ARRIVE.TRANS64.A1T0 RZ, [R7+URZ+0x16830], RZ ;  /* 0x016830ff07ff79a7 */ /* 0x0001e2000810003f */
[----:B------:R-:W-:Y:S05]  /*c190*/  @!P3 BRA `(.L_x_2225) ;  /* 0x000000000004b947 */ /* 0x000fea0003800000 */
[----:B------:R-:W-:Y:S01]  /*c1a0*/  BPT.TRAP 0x1 ;  /* 0x000000040000795c */ /* 0x000fe20000300000 */
.L_x_2225:
[----:B------:R-:W-:Y:S01]  /*c1b0*/  SHF.L.U32 R2, R21, 0x1f, RZ ;  /* 0x0000001f15027819 */ /* 0x000fe200000006ff */
[----:B------:R-:W-:Y:S01]  /*c1c0*/  BSSY B1, `(.L_x_2226) ;  /* 0x0000004000017945 */ /* 0x000fe20003800000 */
[----:B0-----:R-:W-:-:S04]  /*c1d0*/  LEA R7, R8, UR47, 0x3 ;  /* 0x0000002f08077c11 */ /* 0x001fc8000f8e18ff */
[----:B------:R-:W0:Y:S02]  /*c1e0*/  SYNCS.PHASECHK.TRANS64.TRYWAIT P0, [R7+URZ+0x16860], R2 ;  /* 0x01686002070075a7 */ /* 0x000e24000800017f */
[----:B0-----:R-:W-:Y:S05]  /*c1f0*/  @!P0 BRA `(.L_x_2227) ;  /* 0x0000003400308947 */ /* 0x001fea0003800000 */
.L_x_2315:
[----:B------:R-:W-:Y:S05]  /*c200*/  BSYNC B1 ;  /* 0x0000000000017941 */ /* 0x000fea0003800000 */
.L_x_2226:
        /* <DEDUP_REMOVED lines=24> */
[----:B------:R-:W2:Y:S02]  /*c390*/  SHFL.IDX PT, R12, R17, 0x4, 0x181f ;  /* 0x00981f00110c7f89 */ /* 0x000ea400000e0000 */
[----:B-----5:R-:W-:Y:S02]  /*c3a0*/  IADD3.X R3, RZ, R10, RZ, P2, !PT ;  /* 0x0000000aff037210 */ /* 0x020fe400017fe4ff */
[----:B------:R-:W3:Y:S05]  /*c3b0*/  SHFL.IDX PT, R10, R18, 0x4, 0x181f ;  /* 0x00981f00120a7f89 */ /* 0x000eea00000e0000 */
        /* <DEDUP_REMOVED lines=22> */
.L_x_2333:
        /* <DEDUP_REMOVED lines=19> */
.L_x_2229:
        /* <DEDUP_REMOVED lines=12> */
.L_x_2230:
[----:B------:R-:W-:Y:S01]  /*c710*/  R2UR UR4, R27 ;  /* 0x000000001b0472ca */ /* 0x000fe200000e0000 */
[----:B------:R-:W-:Y:S01]  /*c720*/  ULDC.64 UR6, c[0x0][0x330] ;  /* 0x0000cc0000067ab9 */ /* 0x000fe20000000a00 */
[----:B------:R-:W-:Y:S01]  /*c730*/  VIADD R26, R26, 0xffffffff ;  /* 0xffffffff1a1a7836 */ /* 0x000fe20000000000 */
[----:B------:R-:W-:Y:S01]  /*c740*/  MOV R3, UR6 ;  /* 0x0000000600037c02 */ /* 0x000fe20008000f00 */
[----:B------:R-:W-:Y:S01]  /*c750*/  IMAD.MOV.U32 R18, RZ, RZ, R2 ;  /* 0x000000ffff127224 */ /* 0x000fe200078e0002 */
[----:B------:R0:W-:Y:S01]  /*c760*/  SYNCS.ARRIVE.TRANS64.A1T0 RZ, [R7+URZ+0x16850], RZ ;  /* 0x016850ff07ff79a7 */ /* 0x0001e2000810003f */
[----:B------:R-:W-:Y:S01]  /*c770*/  VIADD R4, R4, 0x80 ;  /* 0x0000008004047836 */ /* 0x000fe20000000000 */
[----:B------:R-:W-:Y:S01]  /*c780*/  ISETP.GT.AND P0, PT, R26, UR51, PT ;  /* 0x000000331a007c0c */ /* 0x000fe2000bf04270 */
[----:B------:R-:W-:-:S04]  /*c790*/  IMAD.WIDE.U32 R18, R3, UR42, R18 ;  /* 0x0000002a03127c25 */ /* 0x000fc8000f8e0012 */
[----:B------:R-:W-:Y:S01]  /*c7a0*/  VIADD R0, R0, 0xffffff80 ;  /* 0xffffff8000007836 */ /* 0x000fe20000000000 */
        /* <DEDUP_REMOVED lines=10> */
.L_x_2218:
[----:B------:R-:W-:-:S06]  /*c850*/  ULOP3.LUT UR4, UR40, 0x2, URZ, 0xfc, !UPT ;  /* 0x0000000228047892 */ /* 0x000fcc000f8efc3f */
[----:B0-----:R-:W-:-:S05]  /*c860*/  IMAD.U32 R0, RZ, RZ, UR4 ;  /* 0x00000004ff007e24 */ /* 0x001fca000f8e00ff */
[----:B------:R-:W-:-:S13]  /*c870*/  ISETP.NE.AND P0, PT, R0, 0x3, PT ;  /* 0x000000030000780c */ /* 0x000fda0003f05270 */
[----:B------:R-:W-:Y:S05]  /*c880*/  @!P0 BRA `(.L_x_2232) ;  /* 0x0000000000048947 */ /* 0x000fea0003800000 */
[----:B------:R-:W-:Y:S01]  /*c890*/  BPT.TRAP 0x1 ;  /* 0x000000040000795c */ /* 0x000fe20000300000 */
.L_x_2232:
        /* <DEDUP_REMOVED lines=12> */
.L_x_2334:
[----:B------:R-:W-:Y:S05]  /*c960*/  BSYNC B0 ;  /* 0x0000000000007941 */ /* 0x000fea0003800000 */
.L_x_2233:
        /* <DEDUP_REMOVED lines=22> */
[----:B------:R-:W1:Y:S01]  /*cad0*/  SHFL.IDX PT, R22, R18, 0x4, 0x181f ;  /* 0x00981f0012167f89 */ /* 0x000e6200000e0000 */
[----:B----4-:R-:W-:-:S03]  /*cae0*/  IMAD.X R7, RZ, RZ, R7, P4 ;  /* 0x000000ffff077224 */ /* 0x010fc600020e0607 */
[----:B------:R-:W2:Y:S01]  /*caf0*/  SHFL.IDX PT, R25, R17, 0x5, 0x181f ;  /* 0x00b81f0011197f89 */ /* 0x000ea200000e0000 */
[----:B-----5:R-:W-:-:S03]  /*cb00*/  IMAD.X R3, RZ, RZ, R19, P5 ;  /* 0x000000ffff037224 */ /* 0x020fc600028e0613 */
[----:B------:R-:W-:Y:S04]  /*cb10*/  SHFL.IDX PT, R27, R17, 0x6, 0x181f ;  /* 0x00d81f00111b7f89 */ /* 0x000fe800000e0000 */
[----:B------:R0:W-:Y:S01]  /*cb20*/  LDGSTS.E.BYPASS.LTC128B.128 [R4+0x400], desc[UR38][R8.64], !P3 ;  /* 0x0040000008047fae */ /* 0x0001e2000d901d66 */
[----:B------:R-:W-:-:S03]  /*cb30*/  ISETP.LT.OR P3, PT, R5, 0x41, P0 ;  /* 0x000000410500780c */ /* 0x000fc60000761670 */
[----:B------:R-:W3:Y:S04]  /*cb40*/  SHFL.IDX PT, R19, R18, 0x5, 0x181f ;  /* 0x00b81f0012137f89 */ /* 0x000ee800000e0000 */
[----:B------:R2:W-:Y:S04]  /*cb50*/  LDGSTS.E.BYPASS.LTC128B.128 [R4+0xc00], desc[UR38][R6.64], !P2 ;  /* 0x00c0000006047fae */ /* 0x0005e8000d101d66 */
[----:B------:R-:W4:Y:S01]  /*cb60*/  SHFL.IDX PT, R21, R18, 0x6, 0x181f ;  /* 0x00d81f0012157f89 */ /* 0x000f2200000e0000 */
[----:B0-----:R-:W-:-:S03]  /*cb70*/  IADD3 R8, P5, R23, R16, RZ ;  /* 0x0000001017087210 */ /* 0x001fc60007fbe0ff */
[----:B------:R0:W-:Y:S01]  /*cb80*/  LDGSTS.E.BYPASS.LTC128B.128 [R4+0x1400], desc[UR38][R2.64], !P1 ;  /* 0x0140000002047fae */ /* 0x0001e2000c901d66 */
[----:B------:R-:W-:Y:S01]  /*cb90*/  ISETP.LT.OR P1, PT, R5, 0x31, P0 ;  /* 0x000000310500780c */ /* 0x000fe20000721670 */
[----:B-1----:R-:W-:Y:S01]  /*cba0*/  IMAD.X R9, RZ, RZ, R22, P5 ;  /* 0x000000ffff097224 */ /* 0x002fe200028e0616 */
[-C--:B--2---:R-:W-:Y:S01]  /*cbb0*/  IADD3 R6, P4, R25, R16.reuse, RZ ;  /* 0x0000001019067210 */ /* 0x084fe20007f9e0ff */
[----:B------:R-:W1:Y:S01]  /*cbc0*/  SHFL.IDX PT, R18, R18, 0x7, 0x181f ;  /* 0x00f81f0012127f89 */ /* 0x000e6200000e0000 */
[----:B0-----:R-:W-:Y:S02]  /*cbd0*/  IADD3 R2, P2, R14, R16, RZ ;  /* 0x000000100e027210 */ /* 0x001fe40007f5e0ff */
[----:B---3--:R-:W-:Y:S01]  /*cbe0*/  IADD3.X R7, RZ, R19, RZ, P4, !PT ;  /* 0x00000013ff077210 */ /* 0x008fe200027fe4ff */
[----:B------:R0:W2:Y:S02]  /*cbf0*/  SHFL.IDX PT, R14, R17, 0x7, 0x181f ;  /* 0x00f81f00110e7f89 */ /* 0x0000a400000e0000 */
[----:B------:R-:W-:Y:S01]  /*cc00*/  IMAD.X R3, RZ, RZ, R10, P2 ;  /* 0x000000ffff037224 */ /* 0x000fe200010e060a */
[----:B------:R-:W-:Y:S01]  /*cc10*/  ISETP.LT.OR P2, PT, R5, 0x51, P0 ;  /* 0x000000510500780c */ /* 0x000fe20000741670 */
[----:B------:R-:W-:-:S03]  /*cc20*/  IMAD.MOV.U32 R10, RZ, RZ, RZ ;  /* 0x000000ffff0a7224 */ /* 0x000fc600078e00ff */
[----:B------:R3:W-:Y:S01]  /*cc30*/  LDGSTS.E.BYPASS.LTC128B.128 [R4+0x1c00], desc[UR38][R2.64], !P1 ;  /* 0x01c0000002047fae */ /* 0x0007e2000c901d66 */
[----:B------:R-:W-:-:S03]  /*cc40*/  ISETP.LT.OR P1, PT, R5, 0x61, P0 ;  /* 0x000000610500780c */ /* 0x000fc60000721670 */
[----:B------:R0:W-:Y:S05]  /*cc50*/  LDGSTS.E.BYPASS.LTC128B.128 [R4+0x2400], desc[UR38][R8.64], !P3 ;  /* 0x0240000008047fae */ /* 0x0001ea000d901d66 */
[----:B------:R0:W-:Y:S01]  /*cc60*/  LDGSTS.E.BYPASS.LTC128B.128 [R4+0x2c00], desc[UR38][R6.64], !P2 ;  /* 0x02c0000006047fae */ /* 0x0001e2000d101d66 */
[----:B---3--:R-:W-:-:S05]  /*cc70*/  IADD3 R2, P5, R27, R16, RZ ;  /* 0x000000101b027210 */ /* 0x008fca0007fbe0ff */
[----:B----4-:R-:W-:-:S05]  /*cc80*/  IMAD.X R3, RZ, RZ, R21, P5 ;  /* 0x000000ffff037224 */ /* 0x010fca00028e0615 */
[----:B-12---:R0:W-:Y:S03]  /*cc90*/  LDGSTS.E.BYPASS.LTC128B.128 [R4+0x3400], desc[UR38][R2.64], !P1 ;  /* 0x0340000002047fae */ /* 0x0061e6000c901d66 */
.L_x_2352:
        /* <DEDUP_REMOVED lines=9> */
.L_x_2236:
        /* <DEDUP_REMOVED lines=12> */
.L_x_2237:
[----:B------:R-:W-:Y:S01]  /*cdf0*/  VIADD R2, R20, 0x1 ;  /* 0x0000000114027836 */ /* 0x000fe20000000000 */
[----:B------:R0:W-:Y:S04]  /*ce00*/  SYNCS.ARRIVE.TRANS64.A1T0 RZ, [R0+URZ+0x16850], RZ ;  /* 0x016850ff00ff79a7 */ /* 0x0001e8000810003f */
[----:B------:R-:W-:-:S04]  /*ce10*/  ISETP.NE.AND P0, PT, R2, 0x2, PT ;  /* 0x000000020200780c */ /* 0x000fc80003f05270 */
[----:B------:R-:W-:Y:S02]  /*ce20*/  SEL R3, RZ, 0x1, P0 ;  /* 0x00000001ff037807 */ /* 0x000fe40000000000 */
[----:B------:R-:W-:Y:S02]  /*ce30*/  SEL R2, R2, RZ, P0 ;  /* 0x000000ff02027207 */ /* 0x000fe40000000000 */
[----:B0-----:R-:W-:-:S07]  /*ce40*/  LOP3.LUT R0, R24, R3, RZ, 0x3c, !PT ;  /* 0x0000000318007212 */ /* 0x001fce00078e3cff */
.L_x_2205:
[----:B------:R-:W0:Y:S01]  /*ce50*/  S2R R4, SR_CgaCtaId ;  /* 0x0000000000047919 */ /* 0x000e220000008800 */
[----:B------:R-:W-:Y:S02]  /*ce60*/  MOV R3, 0x400 ;  /* 0x0000040000037802 */ /* 0x000fe40000000f00 */
[----:B------:R-:W-:Y:S02]  /*ce70*/  SHF.L.U32 R10, R10, 0x1f, RZ ;  /* 0x0000001f0a0a7819 */ /* 0x000fe400000006ff */
[----:B0-----:R-:W-:-:S04]  /*ce80*/  LEA R7, R4, R3, 0x18 ;  /* 0x0000000304077211 */ /* 0x001fc800078ec0ff */
[----:B------:R-:W0:Y:S02]  /*ce90*/  SYNCS.PHASECHK.TRANS64.TRYWAIT P0, [R7+URZ+0x16820], R10 ;  /* 0x0168200a070075a7 */ /* 0x000e24000800017f */
[----:B0-----:R-:W-:Y:S05]  /*cea0*/  @!P0 BRA `(.L_x_2238) ;  /* 0x0000003800bc8947 */ /* 0x001fea0003800000 */
.L_x_2353:
[----:B------:R-:W-:-:S03]  /*ceb0*/  UMOV UR4, 0xffffffff ;  /* 0xffffffff00047882 */ /* 0x000fc60000000000 */
[----:B------:R-:W-:Y:S05]  /*cec0*/  BRA.DIV UR4, `(.L_x_2239) ;  /* 0x0000003a04c87947 */ /* 0x000fea000b800000 */
[----:B------:R-:W1:Y:S02]  /*ced0*/  S2R R3, SR_TID.X ;  /* 0x0000000000037919 */ /* 0x000e640000002100 */
[----:B-1----:R-:W-:-:S04]  /*cee0*/  SHF.R.U32.HI R3, RZ, 0x5, R3 ;  /* 0x00000005ff037819 */ /* 0x002fc80000011603 */
[----:B------:R-:W-:-:S05]  /*cef0*/  LOP3.LUT R3, R3, 0x3, RZ, 0xc0, !PT ;  /* 0x0000000303037812 */ /* 0x000fca00078ec0ff */
[----:B------:R1:W2:Y:S02]  /*cf00*/  SHFL.IDX PT, R14, R3, RZ, 0x1f ;  /* 0x00001fff030e7589 */ /* 0x0002a400000e0000 */
.L_x_2356:
[----:B--2---:R-:W-:-:S13]  /*cf10*/  ISETP.NE.AND P0, PT, R14, RZ, PT ;  /* 0x000000ff0e00720c */ /* 0x004fda0003f05270 */
[----:B------:R-:W-:Y:S05]  /*cf20*/  @P0 BRA `(.L_x_2161) ;  /* 0x0000000000880947 */ /* 0x000fea0003800000 */
[----:B------:R-:W-:-:S03]  /*cf30*/  UMOV UR4, 0xffffffff ;  /* 0xffffffff00047882 */ /* 0x000fc60000000000 */
[----:B------:R-:W-:Y:S05]  /*cf40*/  BRA.DIV UR4, `(.L_x_2240) ;  /* 0x0000003a04dc7947 */ /* 0x000fea000b800000 */
[----:B------:R-:W-:-:S13]  /*cf50*/  ELECT P6, URZ, PT ;  /* 0x00000000003f782f */ /* 0x000fda00038c0000 */
.L_x_2359:
[----:B------:R-:W-:Y:S05]  /*cf60*/  @!P6 BRA `(.L_x_2161) ;  /* 0x000000000078e947 */ /* 0x000fea0003800000 */
[----:B------:R-:W-:-:S06]  /*cf70*/  ULOP3.LUT UR4, UR40, 0x2, URZ, 0xfc, !UPT ;  /* 0x0000000228047892 */ /* 0x000fcc000f8efc3f */
[----:B-1----:R-:W-:-:S05]  /*cf80*/  IMAD.U32 R3, RZ, RZ, UR4 ;  /* 0x00000004ff037e24 */ /* 0x002fca000f8e00ff */
[----:B------:R-:W-:-:S13]  /*cf90*/  ISETP.NE.AND P0, PT, R3, 0x3, PT ;  /* 0x000000030300780c */ /* 0x000fda0003f05270 */
[----:B------:R-:W-:Y:S05]  /*cfa0*/  @!P0 BRA `(.L_x_2241) ;  /* 0x0000000000048947 */ /* 0x000fea0003800000 */
[----:B------:R-:W-:Y:S01]  /*cfb0*/  BPT.TRAP 0x1 ;  /* 0x000000040000795c */ /* 0x000fe20000300000 */
.L_x_2241:
[----:B------:R-:W-:Y:S01]  /*cfc0*/  IMAD R5, R2, 0x8, R7 ;  /* 0x0000000802057824 */ /* 0x000fe200078e0207 */
[----:B------:R-:W-:Y:S01]  /*cfd0*/  SHF.L.U32 R4, R0, 0x1f, RZ ;  /* 0x0000001f00047819 */ /* 0x000fe200000006ff */
[----:B------:R-:W-:-:S03]  /*cfe0*/  VIADD R2, R2, 0x1 ;  /* 0x0000000102027836 */ /* 0x000fc60000000000 */
[----:B------:R-:W1:Y:S02]  /*cff0*/  SYNCS.PHASECHK.TRANS64.TRYWAIT P1, [R5+URZ+0x16840], R4 ;  /* 0x01684004050075a7 */ /* 0x000e64000802017f */
[----:B------:R-:W-:-:S04]  /*d000*/  ISETP.NE.AND P2, PT, R2, 0x2, PT ;  /* 0x000000020200780c */ /* 0x000fc80003f45270 */
[----:B------:R-:W-:Y:S01]  /*d010*/  SEL R3, RZ, 0x1, P2 ;  /* 0x00000001ff037807 */ /* 0x000fe20001000000 */
[----:B-1----:R-:W-:Y:S08]  /*d020*/  @!P1 BRA `(.L_x_2242) ;  /* 0x0000003800c49947 */ /* 0x002ff00003800000 */
.L_x_2360:
[----:B------:R-:W-:Y:S02]  /*d030*/  SEL R2, R2, RZ, P2 ;  /* 0x000000ff02027207 */ /* 0x000fe40001000000 */
[----:B------:R-:W-:Y:S01]  /*d040*/  LOP3.LUT R0, R0, R3, RZ, 0x3c, !PT ;  /* 0x0000000300007212 */ /* 0x000fe200078e3cff */
[----:B------:R-:W-:Y:S06]  /*d050*/  @!P0 BRA `(.L_x_2243) ;  /* 0x0000000000048947 */ /* 0x000fec0003800000 */
[----:B------:R-:W-:Y:S01]  /*d060*/  BPT.TRAP 0x1 ;  /* 0x000000040000795c */ /* 0x000fe20000300000 */
.L_x_2243:
[----:B------:R-:W-:Y:S02]  /*d070*/  LEA R3, R2, R7, 0x3 ;  /* 0x0000000702037211 */ /* 0x000fe400078e18ff */
[----:B------:R-:W-:-:S04]  /*d080*/  SHF.L.U32 R0, R0, 0x1f, RZ ;  /* 0x0000001f00007819 */ /* 0x000fc800000006ff */
[----:B------:R-:W2:Y:S02]  /*d090*/  SYNCS.PHASECHK.TRANS64.TRYWAIT P1, [R3+URZ+0x16840], R0 ;  /* 0x01684000030075a7 */ /* 0x000ea4000802017f */
[----:B--2---:R-:W-:Y:S05]  /*d0a0*/  @!P1 BRA `(.L_x_2244) ;  /* 0x0000003800b89947 */ /* 0x004fea0003800000 */
.L_x_2361:
[----:B------:R-:W-:Y:S05]  /*d0b0*/  @!P0 BRA `(.L_x_2245) ;  /* 0x0000000000048947 */ /* 0x000fea0003800000 */
[----:B------:R-:W-:Y:S01]  /*d0c0*/  BPT.TRAP 0x1 ;  /* 0x000000040000795c */ /* 0x000fe20000300000 */
.L_x_2245:
[----:B------:R-:W3:Y:S02]  /*d0d0*/  SYNCS.PHASECHK.TRANS64.TRYWAIT P1, [R5+URZ+0x16860], R4 ;  /* 0x01686004050075a7 */ /* 0x000ee4000802017f */
[----:B---3--:R-:W-:Y:S05]  /*d0e0*/  @!P1 BRA `(.L_x_2246) ;  /* 0x0000003800bc9947 */ /* 0x008fea0003800000 */
.L_x_2362:
[----:B------:R-:W-:Y:S05]  /*d0f0*/  @!P0 BRA `(.L_x_2247) ;  /* 0x0000000000048947 */ /* 0x000fea0003800000 */
[----:B------:R-:W-:Y:S01]  /*d100*/  BPT.TRAP 0x1 ;  /* 0x000000040000795c */ /* 0x000fe20000300000 */
.L_x_2247:
[----:B----4-:R4:W0:Y:S02]  /*d110*/  SYNCS.PHASECHK.TRANS64.TRYWAIT P0, [R3+URZ+0x16860], R0 ;  /* 0x01686000030075a7 */ /* 0x010824000800017f */
[----:B0-----:R-:W-:Y:S05]  /*d120*/  @!P0 NANOSLEEP.SYNCS 0x989680 ;  /* 0x009896800000895d */ /* 0x001fea0003900000 */
[----:B------:R-:W0:Y:S02]  /*d130*/  @!P0 SYNCS.PHASECHK.TRANS64 P0, [R3+URZ+0x16860], R0 ;  /* 0x01686000030085a7 */ /* 0x000e24000800007f */
[----:B0-----:R-:W-:Y:S05]  /*d140*/  @!P0 BRA `(.L_x_2247) ;  /* 0xfffffffc00f08947 */ /* 0x001fea000383ffff */
.L_x_2161:
[----:B------:R-:W-:Y:S05]  /*d150*/  BSYNC B6 ;  /* 0x0000000000067941 */ /* 0x000fea0003800000 */
.L_x_2158:
[----:B------:R-:W-:Y:S05]  /*d160*/  EXIT ;  /* 0x000000000000794d */ /* 0x000fea0003800000 */
.L_x_2165:
[----:B0-----:R-:W-:-:S04]  /*d170*/  IMAD.U32 R3, RZ, RZ, UR42 ;  /* 0x0000002aff037e24 */ /* 0x001fc8000f8e00ff */
[----:B------:R0:W1:Y:S03]  /*d180*/  SYNCS.PHASECHK.TRANS64.TRYWAIT P0, [R3+URZ+0x16800], R0 ;  /* 0x01680000030075a7 */ /* 0x000066000800017f */
[----:B-1----:R-:W-:Y:S05]  /*d190*/  @!P0 NANOSLEEP.SYNCS 0x989680 ;  /* 0x009896800000895d */ /* 0x002fea0003900000 */
[----:B------:R-:W1:Y:S02]  /*d1a0*/  @!P0 SYNCS.PHASECHK.TRANS64 P0, [R3+URZ+0x16800], R0 ;  /* 0x01680000030085a7 */ /* 0x000e64000800007f */
[----:B-1----:R-:W-:Y:S05]  /*d1b0*/  @!P0 BRA `(.L_x_2165) ;  /* 0xfffffffc00ec8947 */ /* 0x002fea000383ffff */
[----:B------:R-:W-:Y:S05]  /*d1c0*/  BRA `(.L_x_2248) ;  /* 0xffffff40002c7947 */ /* 0x000fea000383ffff */
.L_x_2169:
[----:B0-----:R-:W-:-:S04]  /*d1d0*/  IMAD.U32 R3, RZ, RZ, UR42 ;  /* 0x0000002aff037e24 */ /* 0x001fc8000f8e00ff */
[----:B------:R0:W2:Y:S03]  /*d1e0*/  SYNCS.PHASECHK.TRANS64.TRYWAIT P1, [R3+URZ+0x16830], R0 ;  /* 0x01683000030075a7 */ /* 0x0000a6000802017f */
[----:B--2---:R-:W-:Y:S05]  /*d1f0*/  @!P1 NANOSLEEP.SYNCS 0x989680 ;  /* 0x009896800000995d */ /* 0x004fea0003900000 */
[----:B------:R-:W2:Y:S02]  /*d200*/  @!P1 SYNCS.PHASECHK.TRANS64 P1, [R3+URZ+0x16830], R0 ;  /* 0x01683000030095a7 */ /* 0x000ea4000802007f */
[----:B--2---:R-:W-:Y:S05]  /*d210*/  @!P1 BRA `(.L_x_2169) ;  /* 0xfffffffc00ec9947 */ /* 0x004fea000383ffff */
[----:B------:R-:W-:Y:S05]  /*d220*/  BRA `(.L_x_2168) ;  /* 0xffffff4000487947 */ /* 0x000fea000383ffff */
.L_x_2175:
[----:B-1----:R-:W-:-:S04]  /*d230*/  IMAD.U32 R11, RZ, RZ, UR4 ;  /* 0x00000004ff0b7e24 */ /* 0x002fc8000f8e00ff */
[----:B------:R1:W2:Y:S03]  /*d240*/  SYNCS.PHASECHK.TRANS64.TRYWAIT P1, [R11+URZ+0x16830], R0 ;  /* 0x016830000b0075a7 */ /* 0x0002a6000802017f */
[----:B--2---:R-:W-:Y:S05]  /*d250*/  @!P1 NANOSLEEP.SYNCS 0x989680 ;  /* 0x009896800000995d */ /* 0x004fea0003900000 */
[----:B------:R-:W2:Y:S02]  /*d260*/  @!P1 SYNCS.PHASECHK.TRANS64 P1, [R11+URZ+0x16830], R0 ;  /* 0x016830000b0095a7 */ /* 0x000ea4000802007f */
[----:B--2---:R-:W-:Y:S05]  /*d270*/  @!P1 BRA `(.L_x_2175) ;  /* 0xfffffffc00ec9947 */ /* 0x004fea000383ffff */
[----:B------:R-:W-:Y:S05]  /*d280*/  BRA `(.L_x_2172) ;  /* 0xffffff64003c7947 */ /* 0x000fea000383ffff */
.L_x_2179:
[----:B-1----:R-:W-:-:S04]  /*d290*/  IMAD.U32 R11, RZ, RZ, UR10 ;  /* 0x0000000aff0b7e24 */ /* 0x002fc8000f8e00ff */
[----:B------:R1:W2:Y:S03]  /*d2a0*/  SYNCS.PHASECHK.TRANS64.TRYWAIT P1, [R11+URZ+0x16850], R0 ;  /* 0x016850000b0075a7 */ /* 0x0002a6000802017f */
[----:B--2---:R-:W-:Y:S05]  /*d2b0*/  @!P1 NANOSLEEP.SYNCS 0x989680 ;  /* 0x009896800000995d */ /* 0x004fea0003900000 */
[----:B------:R-:W2:Y:S02]  /*d2c0*/  @!P1 SYNCS.PHASECHK.TRANS64 P1, [R11+URZ+0x16850], R0 ;  /* 0x016850000b0095a7 */ /* 0x000ea4000802007f */
[----:B--2---:R-:W-:Y:S05]  /*d2d0*/  @!P1 BRA `(.L_x_2179) ;  /* 0xfffffffc00ec9947 */ /* 0x004fea000383ffff */
[----:B------:R-:W-:Y:S05]  /*d2e0*/  BRA `(.L_x_2176) ;  /* 0xffffff6400c07947 */ /* 0x000fea000383ffff */
.L_x_2187:
[----:B-1----:R-:W-:-:S04]  /*d2f0*/  IMAD.U32 R11, RZ, RZ, UR10 ;  /* 0x0000000aff0b7e24 */ /* 0x002fc8000f8e00ff */
[----:B------:R1:W2:Y:S03]  /*d300*/  SYNCS.PHASECHK.TRANS64.TRYWAIT P1, [R11+URZ+0x16830], R0 ;  /* 0x016830000b0075a7 */ /* 0x0002a6000802017f */
[----:B--2---:R-:W-:Y:S05]  /*d310*/  @!P1 NANOSLEEP.SYNCS 0x989680 ;  /* 0x009896800000995d */ /* 0x004fea0003900000 */
[----:B------:R-:W2:Y:S02]  /*d320*/  @!P1 SYNCS.PHASECHK.TRANS64 P1, [R11+URZ+0x16830], R0 ;  /* 0x016830000b0095a7 */ /* 0x000ea4000802007f */
[----:B--2---:R-:W-:Y:S05]  /*d330*/  @!P1 BRA `(.L_x_2187) ;  /* 0xfffffffc00ec9947 */ /* 0x004fea000383ffff */
[----:B------:R-:W-:Y:S05]  /*d340*/  BRA `(.L_x_2184) ;  /* 0xffffff8800d87947 */ /* 0x000fea000383ffff */
.L_x_2191:
[----:B-1----:R-:W-:-:S04]  /*d350*/  IMAD.U32 R11, RZ, RZ, UR10 ;  /* 0x0000000aff0b7e24 */ /* 0x002fc8000f8e00ff */
[----:B------:R1:W2:Y:S03]  /*d360*/  SYNCS.PHASECHK.TRANS64.TRYWAIT P1, [R11+URZ+0x16850], R0 ;  /* 0x016850000b0075a7 */ /* 0x0002a6000802017f */
[----:B--2---:R-:W-:Y:S05]  /*d370*/  @!P1 NANOSLEEP.SYNCS 0x989680 ;  /* 0x009896800000995d */ /* 0x004fea0003900000 */
[----:B------:R-:W2:Y:S02]  /*d380*/  @!P1 SYNCS.PHASECHK.TRANS64 P1, [R11+URZ+0x16850], R0 ;  /* 0x016850000b0095a7 */ /* 0x000ea4000802007f */
[----:B--2---:R-:W-:Y:S05]  /*d390*/  @!P1 BRA `(.L_x_2191) ;  /* 0xfffffffc00ec9947 */ /* 0x004fea000383ffff */
[----:B------:R-:W-:Y:S05]  /*d3a0*/  BRA `(.L_x_2188) ;  /* 0xffffff8c004c7947 */ /* 0x000fea000383ffff */
.L_x_2198:
[----:B-1----:R-:W-:-:S04]  /*d3b0*/  IMAD.U32 R6, RZ, RZ, UR7 ;  /* 0x00000007ff067e24 */ /* 0x002fc8000f8e00ff */
[----:B------:R1:W3:Y:S03]  /*d3c0*/  SYNCS.PHASECHK.TRANS64.TRYWAIT P1, [R6+URZ+0x16850], R5 ;  /* 0x01685005060075a7 */ /* 0x0002e6000802017f */
[----:B---3--:R-:W-:Y:S05]  /*d3d0*/  @!P1 NANOSLEEP.SYNCS 0x989680 ;  /* 0x009896800000995d */ /* 0x008fea0003900000 */
[----:B------:R-:W3:Y:S02]  /*d3e0*/  @!P1 SYNCS.PHASECHK.TRANS64 P1, [R6+URZ+0x16850], R5 ;  /* 0x01685005060095a7 */ /* 0x000ee4000802007f */
[----:B---3--:R-:W-:Y:S05]  /*d3f0*/  @!P1 BRA `(.L_x_2198) ;  /* 0xfffffffc00ec9947 */ /* 0x008fea000383ffff */
[----:B------:R-:W-:Y:S05]  /*d400*/  BRA `(.L_x_2197) ;  /* 0xffffffa400ac7947 */ /* 0x000fea000383ffff */
.L_x_2210:
[----:B------:R-:W-:Y:S01]  /*d410*/  IMAD.MOV.U32 R13, RZ, RZ, R17 ;  /* 0x000000ffff0d7224 */ /* 0x000fe200078e0011 */
[----:B------:R-:W-:Y:S01]  /*d420*/  MOV R12, RZ ;  /* 0x000000ff000c7202 */ /* 0x000fe20000000f00 */
[----:B------:R-:W-:Y:S02]  /*d430*/  IMAD.MOV.U32 R11, RZ, RZ, 0x1f ;  /* 0x0000001fff0b7424 */ /* 0x000fe400078e00ff */
[----:B------:R-:W-:-:S07]  /*d440*/  IMAD.MOV.U32 R15, RZ, RZ, -0x1 ;  /* 0xffffffffff0f7424 */ /* 0x000fce00078e00ff */
[----:B0----5:R-:W-:Y:S05]  /*d450*/  WARPSYNC.COLLECTIVE R15, `(.L_x_2249) ;  /* 0x000000000f087348 */ /* 0x021fea0003c00000 */
[----:B------:R1:W2:Y:S02]  /*d460*/  SHFL.IDX P6, R14, R13, R12, R11 ;  /* 0x0000000c0d0e7389 */ /* 0x0002a400000c000b */
[----:B012--5:R-:W-:Y:S01]  /*d470*/  ENDCOLLECTIVE ;  /* 0x000000000000791b */ /* 0x027fe20003800000 */
.L_x_2249:
[----:B------:R-:W-:Y:S05]  /*d480*/  BRA `(.L_x_2250) ;  /* 0xffffffcc00587947 */ /* 0x000fea000383ffff */
.L_x_2212:
[----:B0-----:R-:W-:-:S04]  /*d490*/  IMAD.U32 R3, RZ, RZ, UR47 ;  /* 0x0000002fff037e24 */ /* 0x001fc8000f8e00ff */
[----:B------:R0:W1:Y:S03]  /*d4a0*/  SYNCS.PHASECHK.TRANS64.TRYWAIT P0, [R3+URZ+0x16840], R10 ;  /* 0x0168400a030075a7 */ /* 0x000066000800017f */
[----:B-1----:R-:W-:Y:S05]  /*d4b0*/  @!P0 NANOSLEEP.SYNCS 0x989680 ;  /* 0x009896800000895d */ /* 0x002fea0003900000 */
[----:B------:R-:W1:Y:S02]  /*d4c0*/  @!P0 SYNCS.PHASECHK.TRANS64 P0, [R3+URZ+0x16840], R10 ;  /* 0x0168400a030085a7 */ /* 0x000e64000800007f */
[----:B-1----:R-:W-:Y:S05]  /*d4d0*/  @!P0 BRA `(.L_x_2212) ;  /* 0xfffffffc00ec8947 */ /* 0x002fea000383ffff */
[----:B------:R-:W-:Y:S05]  /*d4e0*/  BRA `(.L_x_2251) ;  /* 0xffffffcc00d87947 */ /* 0x000fea000383ffff */
.L_x_2213:
        /* <DEDUP_REMOVED lines=8> */
.L_x_2253:
[----:B------:R-:W-:Y:S05]  /*d570*/  BSYNC B0 ;  /* 0x0000000000007941 */ /* 0x000fea0003800000 */
.L_x_2252:
[----:B------:R-:W-:Y:S01]  /*d580*/  MOV R13, R0 ;  /* 0x00000000000d7202 */ /* 0x000fe20000000f00 */
[----:B------:R-:W-:Y:S01]  /*d590*/  IMAD.MOV.U32 R12, RZ, RZ, RZ ;  /* 0x000000ffff0c7224 */ /* 0x000fe200078e00ff */
[----:B------:R-:W-:Y:S01]  /*d5a0*/  @P0 LEA R7, R22, UR47, 0x1 ;  /* 0x0000002f16070c11 */ /* 0x000fe2000f8e08ff */
[----:B------:R-:W-:Y:S02]  /*d5b0*/  IMAD.MOV.U32 R11, RZ, RZ, 0x181f ;  /* 0x0000181fff0b7424 */ /* 0x000fe400078e00ff */
[----:B------:R-:W-:Y:S02]  /*d5c0*/  IMAD.MOV.U32 R15, RZ, RZ, -0x1 ;  /* 0xffffffffff0f7424 */ /* 0x000fe400078e00ff */
[----:B------:R-:W-:-:S07]  /*d5d0*/  IMAD.MOV.U32 R2, RZ, RZ, R14 ;  /* 0x000000ffff027224 */ /* 0x000fce00078e000e */
[----:B------:R-:W-:Y:S05]  /*d5e0*/  WARPSYNC.COLLECTIVE R15, `(.L_x_2254) ;  /* 0x000000000f087348 */ /* 0x000fea0003c00000 */
[----:B------:R0:W1:Y:S02]  /*d5f0*/  SHFL.IDX P6, R14, R13, R12, R11 ;  /* 0x0000000c0d0e7389 */ /* 0x00006400000c000b */
[----:B01----:R-:W-:Y:S01]  /*d600*/  ENDCOLLECTIVE ;  /* 0x000000000000791b */ /* 0x003fe20003800000 */
.L_x_2254:
        /* <DEDUP_REMOVED lines=9> */
.L_x_2255:
[----:B------:R-:W-:Y:S01]  /*d6a0*/  @!PT LDS RZ, [RZ] ;  /* 0x00000000fffff984 */ /* 0x000fe20000000800 */
[----:B------:R-:W-:Y:S01]  /*d6b0*/  @!PT LDS RZ, [RZ] ;  /* 0x00000000fffff984 */ /* 0x000fe20000000800 */
[----:B------:R-:W-:Y:S01]  /*d6c0*/  @!PT LDS RZ, [RZ] ;  /* 0x00000000fffff984 */ /* 0x000fe20000000800 */
[----:B------:R0:W-:Y:S01]  /*d6d0*/  @P0 LDGSTS.E.BYPASS.LTC128B.128 [R7+0xe400], desc[UR38][R2.64], !P3 ;  /* 0x0e40000002070fae */ /* 0x0001e2000d901d66 */
[----:B------:R-:W-:Y:S02]  /*d6e0*/  ISETP.GE.AND P0, PT, R5, 0x11, PT ;  /* 0x000000110500780c */ /* 0x000fe40003f06270 */
[----:B------:R-:W-:Y:S02]  /*d6f0*/  @P1 LEA R25, R22, UR47, 0x1 ;  /* 0x0000002f16191c11 */ /* 0x000fe4000f8e08ff */
[----:B------:R-:W-:-:S09]  /*d700*/  MOV R13, R0 ;  /* 0x00000000000d7202 */ /* 0x000fd20000000f00 */
[----:B------:R-:W-:Y:S01]  /*d710*/  @P0 LEA R21, R22, UR47, 0x1 ;  /* 0x0000002f16150c11 */ /* 0x000fe2000f8e08ff */
[----:B0-----:R-:W-:-:S07]  /*d720*/  IMAD.MOV.U32 R8, RZ, RZ, R14 ;  /* 0x000000ffff087224 */ /* 0x001fce00078e000e */
[----:B------:R-:W-:Y:S05]  /*d730*/  WARPSYNC.COLLECTIVE R15, `(.L_x_2256) ;  /* 0x000000000f087348 */ /* 0x000fea0003c00000 */
[----:B------:R0:W1:Y:S02]  /*d740*/  SHFL.IDX P6, R14, R13, R12, R11 ;  /* 0x0000000c0d0e7389 */ /* 0x00006400000c000b */
[----:B01----:R-:W-:Y:S01]  /*d750*/  ENDCOLLECTIVE ;  /* 0x000000000000791b */ /* 0x003fe20003800000 */
.L_x_2256:
[----:B------:R-:W-:Y:S02]  /*d760*/  IMAD.MOV.U32 R13, RZ, RZ, R4 ;  /* 0x000000ffff0d7224 */ /* 0x000fe400078e0004 */
[----:B------:R-:W-:Y:S01]  /*d770*/  IMAD.MOV.U32 R12, RZ, RZ, 0x2 ;  /* 0x00000002ff0c7424 */ /* 0x000fe200078e00ff */
[----:B------:R-:W-:-:S13]  /*d780*/  @P0 LEA R2, P2, R16, R14, 0x1 ;  /* 0x0000000e10020211 */ /* 0x000fda00078408ff */
[----:B------:R-:W-:Y:S05]  /*d790*/  WARPSYNC.COLLECTIVE R15, `(.L_x_2257) ;  /* 0x000000000f087348 */ /* 0x000fea0003c00000 */
[----:B------:R0:W1:Y:S02]  /*d7a0*/  SHFL.IDX P6, R14, R13, R12, R11 ;  /* 0x0000000c0d0e7389 */ /* 0x00006400000c000b */
[----:B01----:R-:W-:Y:S01]  /*d7b0*/  ENDCOLLECTIVE ;  /* 0x000000000000791b */ /* 0x003fe20003800000 */
.L_x_2257:
        /* <DEDUP_REMOVED lines=10> */
.L_x_2258:
[----:B------:R-:W-:Y:S01]  /*d860*/  IMAD.MOV.U32 R13, RZ, RZ, R4 ;  /* 0x000000ffff0d7224 */ /* 0x000fe200078e0004 */
[----:B------:R-:W-:Y:S01]  /*d870*/  MOV R12, 0x3 ;  /* 0x00000003000c7802 */ /* 0x000fe20000000f00 */
[----:B------:R-:W-:-:S07]  /*d880*/  IMAD.MOV.U32 R9, RZ, RZ, R14 ;  /* 0x000000ffff097224 */ /* 0x000fce00078e000e */
[----:B------:R-:W-:Y:S05]  /*d890*/  WARPSYNC.COLLECTIVE R15, `(.L_x_2259) ;  /* 0x000000000f087348 */ /* 0x000fea0003c00000 */
[----:B------:R0:W1:Y:S02]  /*d8a0*/  SHFL.IDX P6, R14, R13, R12, R11 ;  /* 0x0000000c0d0e7389 */ /* 0x00006400000c000b */
[----:B01----:R-:W-:Y:S01]  /*d8b0*/  ENDCOLLECTIVE ;  /* 0x000000000000791b */ /* 0x003fe20003800000 */
.L_x_2259:
        /* <DEDUP_REMOVED lines=14> */
.L_x_2260:
[----:B------:R-:W-:Y:S01]  /*d9a0*/  @P1 LEA R25, R22, UR47, 0x1 ;  /* 0x0000002f16191c11 */ /* 0x000fe2000f8e08ff */
[----:B------:R-:W-:Y:S02]  /*d9b0*/  IMAD.MOV.U32 R13, RZ, RZ, R4 ;  /* 0x000000ffff0d7224 */ /* 0x000fe400078e0004 */
[----:B------:R-:W-:Y:S01]  /*d9c0*/  IMAD.MOV.U32 R12, RZ, RZ, 0x4 ;  /* 0x00000004ff0c7424 */ /* 0x000fe200078e00ff */
[----:B------:R-:W-:-:S13]  /*d9d0*/  @P0 LEA R2, P2, R16, R14, 0x1 ;  /* 0x0000000e10020211 */ /* 0x000fda00078408ff */
[----:B------:R-:W-:Y:S05]  /*d9e0*/  WARPSYNC.COLLECTIVE R15, `(.L_x_2261) ;  /* 0x000000000f087348 */ /* 0x000fea0003c00000 */
[----:B------:R0:W1:Y:S02]  /*d9f0*/  SHFL.IDX P6, R14, R13, R12, R11 ;  /* 0x0000000c0d0e7389 */ /* 0x00006400000c000b */
[----:B01----:R-:W-:Y:S01]  /*da00*/  ENDCOLLECTIVE ;  /* 0x000000000000791b */ /* 0x003fe20003800000 */
.L_x_2261:
        /* <DEDUP_REMOVED lines=10> */
.L_x_2262:
[----:B------:R-:W-:Y:S02]  /*dab0*/  IMAD.MOV.U32 R13, RZ, RZ, R4 ;  /* 0x000000ffff0d7224 */ /* 0x000fe400078e0004 */
[----:B------:R-:W-:Y:S02]  /*dac0*/  IMAD.MOV.U32 R12, RZ, RZ, 0x5 ;  /* 0x00000005ff0c7424 */ /* 0x000fe400078e00ff */
[----:B------:R-:W-:-:S07]  /*dad0*/  IMAD.MOV.U32 R9, RZ, RZ, R14 ;  /* 0x000000ffff097224 */ /* 0x000fce00078e000e */
[----:B------:R-:W-:Y:S05]  /*dae0*/  WARPSYNC.COLLECTIVE R15, `(.L_x_2263) ;  /* 0x000000000f087348 */ /* 0x000fea0003c00000 */
[----:B------:R0:W1:Y:S02]  /*daf0*/  SHFL.IDX P6, R14, R13, R12, R11 ;  /* 0x0000000c0d0e7389 */ /* 0x00006400000c000b */
[----:B01----:R-:W-:Y:S01]  /*db00*/  ENDCOLLECTIVE ;  /* 0x000000000000791b */ /* 0x003fe20003800000 */
.L_x_2263:
[----:B------:R-:W-:-:S04]  /*db10*/  @P1 LEA R2, P0, R16, R9, 0x1 ;  /* 0x0000000910021211 */ /* 0x000fc800078008ff */
[----:B------:R-:W-:Y:S02]  /*db20*/  @P1 IADD3.X R3, RZ, R6, RZ, P0, !PT ;  /* 0x00000006ff031210 */ /* 0x000fe400007fe4ff */
[----:B------:R-:W-:-:S03]  /*db30*/  ISETP.GE.AND P0, PT, R5, 0x51, PT ;  /* 0x000000510500780c */ /* 0x000fc60003f06270 */
[----:B------:R-:W-:Y:S01]  /*db40*/  @!PT LDS RZ, [RZ] ;  /* 0x00000000fffff984 */ /* 0x000fe20000000800 */
[----:B------:R-:W-:Y:S01]  /*db50*/  @!PT LDS RZ, [RZ] ;  /* 0x00000000fffff984 */ /* 0x000fe20000000800 */
[----:B------:R-:W-:Y:S01]  /*db60*/  @!PT LDS RZ, [RZ] ;  /* 0x00000000fffff984 */ /* 0x000fe20000000800 */
[----:B------:R0:W-:Y:S01]  /*db70*/  @P1 LDGSTS.E.BYPASS.LTC128B.128 [R25+0x10400], desc[UR38][R2.64], !P3 ;  /* 0x1040000002191fae */ /* 0x0001e2000d901d66 */
[----:B------:R-:W-:Y:S01]  /*db80*/  ISETP.GE.AND P1, PT, R5, 0x61, PT ;  /* 0x000000610500780c */ /* 0x000fe20003f26270 */
[----:B------:R-:W-:Y:S02]  /*db90*/  IMAD.MOV.U32 R13, RZ, RZ, R0 ;  /* 0x000000ffff0d7224 */ /* 0x000fe400078e0000 */
[----:B------:R-:W-:-:S10]  /*dba0*/  IMAD.MOV.U32 R7, RZ, RZ, R14 ;  /* 0x000000ffff077224 */ /* 0x000fd400078e000e */
[----:B0-----:R-:W-:Y:S05]  /*dbb0*/  WARPSYNC.COLLECTIVE R15, `(.L_x_2264) ;  /* 0x000000000f087348 */ /* 0x001fea0003c00000 */
[----:B------:R1:W2:Y:S02]  /*dbc0*/  SHFL.IDX P6, R14, R13, R12, R11 ;  /* 0x0000000c0d0e7389 */ /* 0x0002a400000c000b */
[----:B012---:R-:W-:Y:S01]  /*dbd0*/  ENDCOLLECTIVE ;  /* 0x000000000000791b */ /* 0x007fe20003800000 */
.L_x_2264:
[----:B------:R-:W-:Y:S02]  /*dbe0*/  IMAD.MOV.U32 R13, RZ, RZ, R4 ;  /* 0x000000ffff0d7224 */ /* 0x000fe400078e0004 */
[----:B------:R-:W-:Y:S01]  /*dbf0*/  IMAD.MOV.U32 R12, RZ, RZ, 0x6 ;  /* 0x00000006ff0c7424 */ /* 0x000fe200078e00ff */
[----:B------:R-:W-:-:S13]  /*dc00*/  @P0 LEA R2, P2, R16, R14, 0x1 ;  /* 0x0000000e10020211 */ /* 0x000fda00078408ff */
[----:B------:R-:W-:Y:S05]  /*dc10*/  WARPSYNC.COLLECTIVE R15, `(.L_x_2265) ;  /* 0x000000000f087348 */ /* 0x000fea0003c00000 */
[----:B------:R0:W1:Y:S02]  /*dc20*/  SHFL.IDX P6, R14, R13, R12, R11 ;  /* 0x0000000c0d0e7389 */ /* 0x00006400000c000b */
[----:B01----:R-:W-:Y:S01]  /*dc30*/  ENDCOLLECTIVE ;  /* 0x000000000000791b */ /* 0x003fe20003800000 */
.L_x_2265:
        /* <DEDUP_REMOVED lines=11> */
.L_x_2266:
[----:B------:R-:W-:Y:S02]  /*dcf0*/  IMAD.MOV.U32 R13, RZ, RZ, R4 ;  /* 0x000000ffff0d7224 */ /* 0x000fe400078e0004 */
[----:B------:R-:W-:Y:S02]  /*dd00*/  IMAD.MOV.U32 R12, RZ, RZ, 0x7 ;  /* 0x00000007ff0c7424 */ /* 0x000fe400078e00ff */
[----:B------:R-:W-:-:S07]  /*dd10*/  IMAD.MOV.U32 R9, RZ, RZ, R14 ;  /* 0x000000ffff097224 */ /* 0x000fce00078e000e */
[----:B------:R-:W-:Y:S05]  /*dd20*/  WARPSYNC.COLLECTIVE R15, `(.L_x_2267) ;  /* 0x000000000f087348 */ /* 0x000fea0003c00000 */
[----:B------:R0:W1:Y:S02]  /*dd30*/  SHFL.IDX P6, R14, R13, R12, R11 ;  /* 0x0000000c0d0e7389 */ /* 0x00006400000c000b */
[----:B01----:R-:W-:Y:S01]  /*dd40*/  ENDCOLLECTIVE ;  /* 0x000000000000791b */ /* 0x003fe20003800000 */
.L_x_2267:
        /* <DEDUP_REMOVED lines=12> */
.L_x_2268:
[----:B------:R-:W-:Y:S05]  /*de10*/  BRA `(.L_x_2269) ;  /* 0xffffffc800e87947 */ /* 0x000fea000383ffff */
.L_x_2216:
[----:B------:R-:W-:Y:S01]  /*de20*/  IMAD.MOV.U32 R13, RZ, RZ, R8 ;  /* 0x000000ffff0d7224 */ /* 0x000fe200078e0008 */
[----:B------:R-:W-:Y:S01]  /*de30*/  MOV R11, 0x181f ;  /* 0x0000181f000b7802 */ /* 0x000fe20000000f00 */
[----:B------:R-:W-:Y:S02]  /*de40*/  IMAD.MOV.U32 R12, RZ, RZ, RZ ;  /* 0x000000ffff0c7224 */ /* 0x000fe400078e00ff */
[----:B------:R-:W-:Y:S02]  /*de50*/  IMAD.MOV.U32 R15, RZ, RZ, -0x1 ;  /* 0xffffffffff0f7424 */ /* 0x000fe400078e00ff */
[----:B------:R-:W-:-:S07]  /*de60*/  IMAD.U32 R5, RZ, RZ, UR49 ;  /* 0x00000031ff057e24 */ /* 0x000fce000f8e00ff */
[----:B------:R-:W-:Y:S05]  /*de70*/  WARPSYNC.COLLECTIVE R15, `(.L_x_2270) ;  /* 0x000000000f087348 */ /* 0x000fea0003c00000 */
[----:B------:R0:W1:Y:S02]  /*de80*/  SHFL.IDX P6, R14, R13, R12, R11 ;  /* 0x0000000c0d0e7389 */ /* 0x00006400000c000b */
[----:B01----:R-:W-:Y:S01]  /*de90*/  ENDCOLLECTIVE ;  /* 0x000000000000791b */ /* 0x003fe20003800000 */
.L_x_2270:
[----:B------:R-:W-:Y:S02]  /*dea0*/  IMAD R5, R5, 0xc0, R24 ;  /* 0x000000c005057824 */ /* 0x000fe400078e0218 */
[----:B------:R-:W-:Y:S02]  /*deb0*/  IMAD.MOV.U32 R13, RZ, RZ, R7 ;  /* 0x000000ffff0d7224 */ /* 0x000fe400078e0007 */
[----:B------:R-:W-:-:S07]  /*dec0*/  IMAD.MOV.U32 R2, RZ, RZ, R14 ;  /* 0x000000ffff027224 */ /* 0x000fce00078e000e */
[----:B------:R-:W-:Y:S05]  /*ded0*/  WARPSYNC.COLLECTIVE R15, `(.L_x_2271) ;  /* 0x000000000f087348 */ /* 0x000fea0003c00000 */
[----:B------:R0:W1:Y:S02]  /*dee0*/  SHFL.IDX P6, R14, R13, R12, R11 ;  /* 0x0000000c0d0e7389 */ /* 0x00006400000c000b */
[----:B01----:R-:W-:Y:S01]  /*def0*/  ENDCOLLECTIVE ;  /* 0x000000000000791b */ /* 0x003fe20003800000 */
.L_x_2271:
[----:B------:R-:W-:Y:S02]  /*df00*/  ULDC UR4, c[0x0][0x288] ;  /* 0x0000a20000047ab9 */ /* 0x000fe40000000800 */
[----:B------:R-:W-:Y:S02]  /*df10*/  IMAD R4, R9, UR4, RZ ;  /* 0x0000000409047c24 */ /* 0x000fe4000f8e02ff */
[----:B------:R-:W-:-:S03]  /*df20*/  VIADD R9, R5, 0x10 ;  /* 0x0000001005097836 */ /* 0x000fc60000000000 */
[----:B------:R-:W-:Y:S01]  /*df30*/  ISETP.GE.AND P1, PT, R5, R4, PT ;  /* 0x000000040500720c */ /* 0x000fe20003f26270 */
[----:B------:R-:W-:Y:S01]  /*df40*/  IMAD.MOV.U32 R13, RZ, RZ, R8 ;  /* 0x000000ffff0d7224 */ /* 0x000fe200078e0008 */
[----:B------:R-:W-:-:S11]  /*df50*/  MOV R12, 0x1 ;  /* 0x00000001000c7802 */ /* 0x000fd60000000f00 */
[----:B------:R-:W-:Y:S02]  /*df60*/  @!P1 LEA R25, R22, UR47, 0x1 ;  /* 0x0000002f16199c11 */ /* 0x000fe4000f8e08ff */
[----:B------:R-:W-:-:S05]  /*df70*/  @!P1 LEA R14, P2, R16, R14, 0x1 ;  /* 0x0000000e100e9211 */ /* 0x000fca00078408ff */
[----:B------:R-:W-:Y:S02]  /*df80*/  @!P1 IMAD.X R3, RZ, RZ, R2, P2 ;  /* 0x000000ffff039224 */ /* 0x000fe400010e0602 */
[----:B------:R-:W-:-:S07]  /*df90*/  @!P1 IMAD.MOV.U32 R2, RZ, RZ, R14 ;  /* 0x000000ffff029224 */ /* 0x000fce00078e000e */
[----:B------:R-:W-:Y:S05]  /*dfa0*/  WARPSYNC.COLLECTIVE R15, `(.L_x_2272) ;  /* 0x000000000f087348 */ /* 0x000fea0003c00000 */
[----:B------:R0:W1:Y:S02]  /*dfb0*/  SHFL.IDX P6, R14, R13, R12, R11 ;  /* 0x0000000c0d0e7389 */ /* 0x00006400000c000b */
[----:B01----:R-:W-:Y:S01]  /*dfc0*/  ENDCOLLECTIVE ;  /* 0x000000000000791b */ /* 0x003fe20003800000 */
.L_x_2272:
        /* <DEDUP_REMOVED lines=12> */
.L_x_2273:
[----:B------:R-:W-:Y:S02]  /*e090*/  IMAD.MOV.U32 R13, RZ, RZ, R8 ;  /* 0x000000ffff0d7224 */ /* 0x000fe400078e0008 */
[----:B------:R-:W-:Y:S02]  /*e0a0*/  IMAD.MOV.U32 R12, RZ, RZ, 0x2 ;  /* 0x00000002ff0c7424 */ /* 0x000fe400078e00ff */
[----:B------:R-:W-:-:S07]  /*e0b0*/  IMAD.MOV.U32 R21, RZ, RZ, R14 ;  /* 0x000000ffff157224 */ /* 0x000fce00078e000e */
[----:B------:R-:W-:Y:S05]  /*e0c0*/  WARPSYNC.COLLECTIVE R15, `(.L_x_2274) ;  /* 0x000000000f087348 */ /* 0x000fea0003c00000 */
[----:B------:R0:W1:Y:S02]  /*e0d0*/  SHFL.IDX P6, R14, R13, R12, R11 ;  /* 0x0000000c0d0e7389 */ /* 0x00006400000c000b */
[----:B01----:R-:W-:Y:S01]  /*e0e0*/  ENDCOLLECTIVE ;  /* 0x000000000000791b */ /* 0x003fe20003800000 */
.L_x_2274:
[----:B------:R-:W-:-:S05]  /*e0f0*/  @!P1 LEA R2, P2, R16, R21, 0x1 ;  /* 0x0000001510029211 */ /* 0x000fca00078408ff */
[----:B------:R-:W-:-:S05]  /*e100*/  @!P1 IMAD.X R3, RZ, RZ, R10, P2 ;  /* 0x000000ffff039224 */ /* 0x000fca00010e060a */
[----:B------:R-:W-:Y:S01]  /*e110*/  @!PT LDS RZ, [RZ] ;  /* 0x00000000fffff984 */ /* 0x000fe20000000800 */
[----:B------:R-:W-:Y:S01]  /*e120*/  @!PT LDS RZ, [RZ] ;  /* 0x00000000fffff984 */ /* 0x000fe20000000800 */
[----:B------:R-:W-:Y:S01]  /*e130*/  @!PT LDS RZ, [RZ] ;  /* 0x00000000fffff984 */ /* 0x000fe20000000800 */
[----:B------:R0:W-:Y:S01]  /*e140*/  @!P1 LDGSTS.E.BYPASS.LTC128B.128 [R25+0x8c00], desc[UR38][R2.64], !P0 ;  /* 0x08c0000002199fae */ /* 0x0001e2000c101d66 */
[----:B------:R-:W-:Y:S02]  /*e150*/  MOV R13, R7 ;  /* 0x00000007000d7202 */ /* 0x000fe40000000f00 */
[----:B------:R-:W-:Y:S01]  /*e160*/  ISETP.GE.AND P1, PT, R9, R4, PT ;  /* 0x000000040900720c */ /* 0x000fe20003f26270 */
[----:B------:R-:W-:-:S12]  /*e170*/  IMAD.MOV.U32 R9, RZ, RZ, R14 ;  /* 0x000000ffff097224 */ /* 0x000fd800078e000e */
[----:B0-----:R-:W-:Y:S05]  /*e180*/  WARPSYNC.COLLECTIVE R15, `(.L_x_2275) ;  /* 0x000000000f087348 */ /* 0x001fea0003c00000 */
[----:B------:R1:W2:Y:S02]  /*e190*/  SHFL.IDX P6, R14, R13, R12, R11 ;  /* 0x0000000c0d0e7389 */ /* 0x0002a400000c000b */
[----:B012---:R-:W-:Y:S01]  /*e1a0*/  ENDCOLLECTIVE ;  /* 0x000000000000791b */ /* 0x007fe20003800000 */
.L_x_2275:
[----:B------:R-:W-:Y:S01]  /*e1b0*/  @!P1 LEA R20, R22, UR47, 0x1 ;  /* 0x0000002f16149c11 */ /* 0x000fe2000f8e08ff */
[----:B------:R-:W-:Y:S02]  /*e1c0*/  IMAD.MOV.U32 R13, RZ, RZ, R8 ;  /* 0x000000ffff0d7224 */ /* 0x000fe400078e0008 */
[----:B------:R-:W-:Y:S01]  /*e1d0*/  IMAD.MOV.U32 R12, RZ, RZ, 0x3 ;  /* 0x00000003ff0c7424 */ /* 0x000fe200078e00ff */
[----:B------:R-:W-:-:S13]  /*e1e0*/  @!P1 LEA R2, P2, R16, R14, 0x1 ;  /* 0x0000000e10029211 */ /* 0x000fda00078408ff */
[----:B------:R-:W-:Y:S05]  /*e1f0*/  WARPSYNC.COLLECTIVE R15, `(.L_x_2276) ;  /* 0x000000000f087348 */ /* 0x000fea0003c00000 */
[----:B------:R0:W1:Y:S02]  /*e200*/  SHFL.IDX P6, R14, R13, R12, R11 ;  /* 0x0000000c0d0e7389 */ /* 0x00006400000c000b */
[----:B01----:R-:W-:Y:S01]  /*e210*/  ENDCOLLECTIVE ;  /* 0x000000000000791b */ /* 0x003fe20003800000 */
.L_x_2276:
        /* <DEDUP_REMOVED lines=14> */
.L_x_2277:
[----:B------:R-:W-:Y:S02]  /*e300*/  IMAD.MOV.U32 R13, RZ, RZ, R8 ;  /* 0x000000ffff0d7224 */ /* 0x000fe400078e0008 */
[----:B------:R-:W-:Y:S02]  /*e310*/  IMAD.MOV.U32 R12, RZ, RZ, 0x4 ;  /* 0x00000004ff0c7424 */ /* 0x000fe400078e00ff */
[----:B------:R-:W-:-:S07]  /*e320*/  IMAD.MOV.U32 R21, RZ, RZ, R14 ;  /* 0x000000ffff157224 */ /* 0x000fce00078e000e */
[----:B------:R-:W-:Y:S05]  /*e330*/  WARPSYNC.COLLECTIVE R15, `(.L_x_2278) ;  /* 0x000000000f087348 */ /* 0x000fea0003c00000 */
[----:B------:R0:W1:Y:S02]  /*e340*/  SHFL.IDX P6, R14, R13, R12, R11 ;  /* 0x0000000c0d0e7389 */ /* 0x00006400000c000b */
[----:B01----:R-:W-:Y:S01]  /*e350*/  ENDCOLLECTIVE ;  /* 0x000000000000791b */ /* 0x003fe20003800000 */
.L_x_2278:
        /* <DEDUP_REMOVED lines=12> */
.L_x_2279:
[----:B------:R-:W-:Y:S01]  /*e420*/  @!P1 LEA R20, R22, UR47, 0x1 ;  /* 0x0000002f16149c11 */ /* 0x000fe2000f8e08ff */
[----:B------:R-:W-:Y:S02]  /*e430*/  IMAD.MOV.U32 R13, RZ, RZ, R8 ;  /* 0x000000ffff0d7224 */ /* 0x000fe400078e0008 */
[----:B------:R-:W-:Y:S01]  /*e440*/  IMAD.MOV.U32 R12, RZ, RZ, 0x5 ;  /* 0x00000005ff0c7424 */ /* 0x000fe200078e00ff */
[----:B------:R-:W-:-:S13]  /*e450*/  @!P1 LEA R2, P2, R16, R14, 0x1 ;  /* 0x0000000e10029211 */ /* 0x000fda00078408ff */
[----:B------:R-:W-:Y:S05]  /*e460*/  WARPSYNC.COLLECTIVE R15, `(.L_x_2280) ;  /* 0x000000000f087348 */ /* 0x000fea0003c00000 */
[----:B------:R0:W1:Y:S02]  /*e470*/  SHFL.IDX P6, R14, R13, R12, R11 ;  /* 0x0000000c0d0e7389 */ /* 0x00006400000c000b */
[----:B01----:R-:W-:Y:S01]  /*e480*/  ENDCOLLECTIVE ;  /* 0x000000000000791b */ /* 0x003fe20003800000 */
.L_x_2280:
[----:B------:R-:W-:Y:S02]  /*e490*/  @!P1 IMAD.X R3, RZ, RZ, R9, P2 ;  /* 0x000000ffff039224 */ /* 0x000fe400010e0609 */
[----:B------:R-:W-:-:S03]  /*e4a0*/  VIADD R9, R5, 0x50 ;  /* 0x0000005005097836 */ /* 0x000fc60000000000 */
[----:B------:R-:W-:Y:S01]  /*e4b0*/  @!PT LDS RZ, [RZ] ;  /* 0x00000000fffff984 */ /* 0x000fe20000000800 */
[----:B------:R-:W-:Y:S01]  /*e4c0*/  @!PT LDS RZ, [RZ] ;  /* 0x00000000fffff984 */ /* 0x000fe20000000800 */
[----:B------:R-:W-:Y:S01]  /*e4d0*/  @!PT LDS RZ, [RZ] ;  /* 0x00000000fffff984 */ /* 0x000fe20000000800 */
[----:B------:R0:W-:Y:S02]  /*e4e0*/  @!P1 LDGSTS.E.BYPASS.LTC128B.128 [R20+0xa400], desc[UR38][R2.64], !P0 ;  /* 0x0a40000002149fae */ /* 0x0001e4000c101d66 */
[----:B------:R-:W-:Y:S01]  /*e4f0*/  ISETP.GE.AND P1, PT, R9, R4, PT ;  /* 0x000000040900720c */ /* 0x000fe20003f26270 */
[----:B------:R-:W-:Y:S02]  /*e500*/  VIADD R9, R5, 0x60 ;  /* 0x0000006005097836 */ /* 0x000fe40000000000 */
[----:B------:R-:W-:-:S10]  /*e510*/  IMAD.MOV.U32 R13, RZ, RZ, R7 ;  /* 0x000000ffff0d7224 */ /* 0x000fd400078e0007 */
[----:B------:R-:W-:Y:S02]  /*e520*/  @!P1 LEA R25, R22, UR47, 0x1 ;  /* 0x0000002f16199c11 */ /* 0x000fe4000f8e08ff */
[----:B0-----:R-:W-:-:S07]  /*e530*/  MOV R10, R14 ;  /* 0x0000000e000a7202 */ /* 0x001fce0000000f00 */
[----:B------:R-:W-:Y:S05]  /*e540*/  WARPSYNC.COLLECTIVE R15, `(.L_x_2281) ;  /* 0x000000000f087348 */ /* 0x000fea0003c00000 */
[----:B------:R0:W1:Y:S02]  /*e550*/  SHFL.IDX P6, R14, R13, R12, R11 ;  /* 0x0000000c0d0e7389 */ /* 0x00006400000c000b */
[----:B01----:R-:W-:Y:S01]  /*e560*/  ENDCOLLECTIVE ;  /* 0x000000000000791b */ /* 0x003fe20003800000 */
.L_x_2281:
[----:B------:R-:W-:Y:S02]  /*e570*/  IMAD.MOV.U32 R13, RZ, RZ, R8 ;  /* 0x000000ffff0d7224 */ /* 0x000fe400078e0008 */
[----:B------:R-:W-:Y:S02]  /*e580*/  IMAD.MOV.U32 R12, RZ, RZ, 0x6 ;  /* 0x00000006ff0c7424 */ /* 0x000fe400078e00ff */
[----:B------:R-:W-:-:S07]  /*e590*/  IMAD.MOV.U32 R21, RZ, RZ, R14 ;  /* 0x000000ffff157224 */ /* 0x000fce00078e000e */
[----:B------:R-:W-:Y:S05]  /*e5a0*/  WARPSYNC.COLLECTIVE R15, `(.L_x_2282) ;  /* 0x000000000f087348 */ /* 0x000fea0003c00000 */
[----:B------:R0:W1:Y:S02]  /*e5b0*/  SHFL.IDX P6, R14, R13, R12, R11 ;  /* 0x0000000c0d0e7389 */ /* 0x00006400000c000b */
[----:B01----:R-:W-:Y:S01]  /*e5c0*/  ENDCOLLECTIVE ;  /* 0x000000000000791b */ /* 0x003fe20003800000 */
.L_x_2282:
        /* <DEDUP_REMOVED lines=12> */
.L_x_2283:
[----:B------:R-:W-:Y:S01]  /*e690*/  @!P1 LEA R10, R22, UR47, 0x1 ;  /* 0x0000002f160a9c11 */ /* 0x000fe2000f8e08ff */
[----:B------:R-:W-:Y:S02]  /*e6a0*/  IMAD.MOV.U32 R13, RZ, RZ, R8 ;  /* 0x000000ffff0d7224 */ /* 0x000fe400078e0008 */
[----:B------:R-:W-:Y:S01]  /*e6b0*/  IMAD.MOV.U32 R12, RZ, RZ, 0x7 ;  /* 0x00000007ff0c7424 */ /* 0x000fe200078e00ff */
[----:B------:R-:W-:-:S13]  /*e6c0*/  @!P1 LEA R2, P2, R16, R14, 0x1 ;  /* 0x0000000e10029211 */ /* 0x000fda00078408ff */
[----:B------:R-:W-:Y:S05]  /*e6d0*/  WARPSYNC.COLLECTIVE R15, `(.L_x_2284) ;  /* 0x000000000f087348 */ /* 0x000fea0003c00000 */
[----:B------:R0:W1:Y:S02]  /*e6e0*/  SHFL.IDX P6, R14, R13, R12, R11 ;  /* 0x0000000c0d0e7389 */ /* 0x00006400000c000b */
[----:B01----:R-:W-:Y:S01]  /*e6f0*/  ENDCOLLECTIVE ;  /* 0x000000000000791b */ /* 0x003fe20003800000 */
.L_x_2284:
[----:B------:R-:W-:-:S05]  /*e700*/  @!P1 IADD3.X R3, RZ, R9, RZ, P2, !PT ;  /* 0x00000009ff039210 */ /* 0x000fca00017fe4ff */
[----:B------:R-:W-:Y:S01]  /*e710*/  @!PT LDS RZ, [RZ] ;  /* 0x00000000fffff984 */ /* 0x000fe20000000800 */
[----:B------:R-:W-:Y:S01]  /*e720*/  @!PT LDS RZ, [RZ] ;  /* 0x00000000fffff984 */ /* 0x000fe20000000800 */
[----:B------:R-:W-:Y:S01]  /*e730*/  @!PT LDS RZ, [RZ] ;  /* 0x00000000fffff984 */ /* 0x000fe20000000800 */
[----:B------:R0:W-:Y:S01]  /*e740*/  @!P1 LDGSTS.E.BYPASS.LTC128B.128 [R10+0xb400], desc[UR38][R2.64], !P0 ;  /* 0x0b400000020a9fae */ /* 0x0001e2000c101d66 */
[----:B------:R-:W-:Y:S02]  /*e750*/  IMAD.MOV.U32 R13, RZ, RZ, R7 ;  /* 0x000000ffff0d7224 */ /* 0x000fe400078e0007 */
[C---:B------:R-:W-:Y:S02]  /*e760*/  VIADD R7, R5.reuse, 0x80 ;  /* 0x0000008005077836 */ /* 0x040fe40000000000 */
[----:B0-----:R-:W-:Y:S02]  /*e770*/  VIADD R3, R5, 0x70 ;  /* 0x0000007005037836 */ /* 0x001fe40000000000 */
[----:B------:R-:W-:-:S03]  /*e780*/  IMAD.MOV.U32 R8, RZ, RZ, R14 ;  /* 0x000000ffff087224 */ /* 0x000fc600078e000e */
[----:B------:R-:W-:-:S13]  /*e790*/  ISETP.GE.AND P1, PT, R3, R4, PT ;  /* 0x000000040300720c */ /* 0x000fda0003f26270 */
[----:B------:R-:W-:Y:S05]  /*e7a0*/  WARPSYNC.COLLECTIVE R15, `(.L_x_2285) ;  /* 0x000000000f087348 */ /* 0x000fea0003c00000 */
[----:B------:R0:W1:Y:S02]  /*e7b0*/  SHFL.IDX P6, R14, R13, R12, R11 ;  /* 0x0000000c0d0e7389 */ /* 0x00006400000c000b */
[----:B01----:R-:W-:Y:S01]  /*e7c0*/  ENDCOLLECTIVE ;  /* 0x000000000000791b */ /* 0x003fe20003800000 */
.L_x_2285:
[----:B------:R-:W-:Y:S01]  /*e7d0*/  @!P1 LEA R25, R22, UR47, 0x1 ;  /* 0x0000002f16199c11 */ /* 0x000fe2000f8e08ff */
[----:B------:R-:W-:Y:S01]  /*e7e0*/  IMAD.MOV.U32 R13, RZ, RZ, R6 ;  /* 0x000000ffff0d7224 */ /* 0x000fe200078e0006 */
[----:B------:R-:W-:Y:S02]  /*e7f0*/  MOV R12, RZ ;  /* 0x000000ff000c7202 */ /* 0x000fe40000000f00 */
[----:B------:R-:W-:-:S13]  /*e800*/  @!P1 LEA R2, P2, R16, R14, 0x1 ;  /* 0x0000000e10029211 */ /* 0x000fda00078408ff */
[----:B------:R-:W-:Y:S05]  /*e810*/  WARPSYNC.COLLECTIVE R15, `(.L_x_2286) ;  /* 0x000000000f087348 */ /* 0x000fea0003c00000 */
[----:B------:R0:W1:Y:S02]  /*e820*/  SHFL.IDX P6, R14, R13, R12, R11 ;  /* 0x0000000c0d0e7389 */ /* 0x00006400000c000b */
[----:B01----:R-:W-:Y:S01]  /*e830*/  ENDCOLLECTIVE ;  /* 0x000000000000791b */ /* 0x003fe20003800000 */
.L_x_2286:
        /* <DEDUP_REMOVED lines=12> */
.L_x_2287:
[----:B------:R-:W-:Y:S02]  /*e900*/  IMAD.MOV.U32 R13, RZ, RZ, R6 ;  /* 0x000000ffff0d7224 */ /* 0x000fe400078e0006 */
[----:B------:R-:W-:Y:S02]  /*e910*/  IMAD.MOV.U32 R12, RZ, RZ, 0x1 ;  /* 0x00000001ff0c7424 */ /* 0x000fe400078e00ff */
[----:B------:R-:W-:-:S07]  /*e920*/  IMAD.MOV.U32 R21, RZ, RZ, R14 ;  /* 0x000000ffff157224 */ /* 0x000fce00078e000e */
[----:B------:R-:W-:Y:S05]  /*e930*/  WARPSYNC.COLLECTIVE R15, `(.L_x_2288) ;  /* 0x000000000f087348 */ /* 0x000fea0003c00000 */
[----:B------:R0:W1:Y:S02]  /*e940*/  SHFL.IDX P6, R14, R13, R12, R11 ;  /* 0x0000000c0d0e7389 */ /* 0x00006400000c000b */
[----:B01----:R-:W-:Y:S01]  /*e950*/  ENDCOLLECTIVE ;  /* 0x000000000000791b */ /* 0x003fe20003800000 */
.L_x_2288:
[----:B------:R-:W-:Y:S02]  /*e960*/  @!P1 LEA R2, P2, R16, R21, 0x1 ;  /* 0x0000001510029211 */ /* 0x000fe400078408ff */
[----:B------:R-:W-:-:S03]  /*e970*/  @!P1 LEA R21, R22, UR47, 0x1 ;  /* 0x0000002f16159c11 */ /* 0x000fc6000f8e08ff */
        /* <DEDUP_REMOVED lines=11> */
.L_x_2289:
[----:B------:R-:W-:Y:S02]  /*ea30*/  IMAD.MOV.U32 R13, RZ, RZ, R6 ;  /* 0x000000ffff0d7224 */ /* 0x000fe400078e0006 */
[----:B------:R-:W-:Y:S02]  /*ea40*/  IMAD.MOV.U32 R12, RZ, RZ, 0x2 ;  /* 0x00000002ff0c7424 */ /* 0x000fe400078e00ff */
[----:B------:R-:W-:-:S07]  /*ea50*/  IMAD.MOV.U32 R9, RZ, RZ, R14 ;  /* 0x000000ffff097224 */ /* 0x000fce00078e000e */
[----:B------:R-:W-:Y:S05]  /*ea60*/  WARPSYNC.COLLECTIVE R15, `(.L_x_2290) ;  /* 0x000000000f087348 */ /* 0x000fea0003c00000 */
[----:B------:R0:W1:Y:S02]  /*ea70*/  SHFL.IDX P6, R14, R13, R12, R11 ;  /* 0x0000000c0d0e7389 */ /* 0x00006400000c000b */
[----:B01----:R-:W-:Y:S01]  /*ea80*/  ENDCOLLECTIVE ;  /* 0x000000000000791b */ /* 0x003fe20003800000 */
.L_x_2290:
        /* <DEDUP_REMOVED lines=12> */
.L_x_2291:
        /* <DEDUP_REMOVED lines=8> */
.L_x_2292:
        /* <DEDUP_REMOVED lines=11> */
.L_x_2293:
[----:B------:R-:W-:Y:S05]  /*ec80*/  BRA `(.L_x_2294) ;  /* 0xffffffc800947947 */ /* 0x000fea000383ffff */
.L_x_2217:
[----:B0-----:R-:W-:-:S04]  /*ec90*/  IMAD.U32 R3, RZ, RZ, UR47 ;  /* 0x0000002fff037e24 */ /* 0x001fc8000f8e00ff */
[----:B------:R0:W1:Y:S03]  /*eca0*/  SYNCS.PHASECHK.TRANS64.TRYWAIT P0, [R3+URZ+0x16820], R0 ;  /* 0x01682000030075a7 */ /* 0x000066000800017f */
[----:B-1----:R-:W-:Y:S05]  /*ecb0*/  @!P0 NANOSLEEP.SYNCS 0x989680 ;  /* 0x009896800000895d */ /* 0x002fea0003900000 */
[----:B------:R-:W1:Y:S02]  /*ecc0*/  @!P0 SYNCS.PHASECHK.TRANS64 P0, [R3+URZ+0x16820], R0 ;  /* 0x01682000030085a7 */ /* 0x000e64000800007f */
[----:B-1----:R-:W-:Y:S05]  /*ecd0*/  @!P0 BRA `(.L_x_2217) ;  /* 0xfffffffc00ec8947 */ /* 0x002fea000383ffff */
[----:B------:R-:W-:Y:S05]  /*ece0*/  BRA `(.L_x_2295) ;  /* 0xffffffc800c47947 */ /* 0x000fea000383ffff */
.L_x_2221:
[----:B0-----:R0:W1:Y:S02]  /*ecf0*/  SYNCS.PHASECHK.TRANS64.TRYWAIT P0, [R7+URZ+0x16840], R2 ;  /* 0x01684002070075a7 */ /* 0x001064000800017f */
[----:B-1----:R-:W-:Y:S05]  /*ed00*/  @!P0 NANOSLEEP.SYNCS 0x989680 ;  /* 0x009896800000895d */ /* 0x002fea0003900000 */
[----:B------:R-:W1:Y:S02]  /*ed10*/  @!P0 SYNCS.PHASECHK.TRANS64 P0, [R7+URZ+0x16840], R2 ;  /* 0x01684002070085a7 */ /* 0x000e64000800007f */
[----:B-1----:R-:W-:Y:S05]  /*ed20*/  @!P0 BRA `(.L_x_2221) ;  /* 0xfffffffc00f08947 */ /* 0x002fea000383ffff */
[----:B------:R-:W-:Y:S05]  /*ed30*/  BRA `(.L_x_2296) ;  /* 0xffffffcc00a87947 */ /* 0x000fea000383ffff */
.L_x_2222:
        /* <DEDUP_REMOVED lines=8> */
.L_x_2298:
[----:B------:R-:W-:Y:S05]  /*edc0*/  BSYNC B1 ;  /* 0x0000000000017941 */ /* 0x000fea0003800000 */
.L_x_2297:
[----:B------:R-:W-:Y:S01]  /*edd0*/  IMAD.MOV.U32 R13, RZ, RZ, R10 ;  /* 0x000000ffff0d7224 */ /* 0x000fe200078e000a */
[----:B------:R-:W-:Y:S01]  /*ede0*/  MOV R3, R14 ;  /* 0x0000000e00037202 */ /* 0x000fe20000000f00 */
[----:B------:R-:W-:Y:S01]  /*edf0*/  IMAD.MOV.U32 R12, RZ, RZ, RZ ;  /* 0x000000ffff0c7224 */ /* 0x000fe200078e00ff */
[----:B------:R-:W-:Y:S01]  /*ee00*/  LEA R9, R9, UR47, 0x1 ;  /* 0x0000002f09097c11 */ /* 0x000fe2000f8e08ff */
[----:B------:R-:W-:Y:S02]  /*ee10*/  IMAD.MOV.U32 R11, RZ, RZ, 0x181f ;  /* 0x0000181fff0b7424 */ /* 0x000fe400078e00ff */
[----:B------:R-:W-:-:S07]  /*ee20*/  IMAD.MOV.U32 R15, RZ, RZ, -0x1 ;  /* 0xffffffffff0f7424 */ /* 0x000fce00078e00ff */
[----:B------:R-:W-:Y:S05]  /*ee30*/  WARPSYNC.COLLECTIVE R15, `(.L_x_2299) ;  /* 0x000000000f087348 */ /* 0x000fea0003c00000 */
[----:B------:R0:W1:Y:S02]  /*ee40*/  SHFL.IDX P6, R14, R13, R12, R11 ;  /* 0x0000000c0d0e7389 */ /* 0x00006400000c000b */
[----:B01----:R-:W-:Y:S01]  /*ee50*/  ENDCOLLECTIVE ;  /* 0x000000000000791b */ /* 0x003fe20003800000 */
.L_x_2299:
        /* <DEDUP_REMOVED lines=10> */
.L_x_2300:
        /* <DEDUP_REMOVED lines=9> */
.L_x_2301:
[----:B------:R-:W-:Y:S02]  /*ef90*/  IMAD.SHL.U32 R15, R16, 0x2, RZ ;  /* 0x00000002100f7824 */ /* 0x000fe400078e00ff */
        /* <DEDUP_REMOVED lines=9> */
.L_x_2302:
        /* <DEDUP_REMOVED lines=9> */
.L_x_2303:
        /* <DEDUP_REMOVED lines=10> */
.L_x_2304:
        /* <DEDUP_REMOVED lines=9> */
.L_x_2305:
        /* <DEDUP_REMOVED lines=10> */
.L_x_2306:
        /* <DEDUP_REMOVED lines=9> */
.L_x_2307:
        /* <DEDUP_REMOVED lines=10> */
.L_x_2308:
        /* <DEDUP_REMOVED lines=9> */
.L_x_2309:
[----:B------:R-:W-:Y:S01]  /*f450*/  SHF.L.U32 R15, R16, 0x1, RZ ;  /* 0x00000001100f7819 */ /* 0x000fe200000006ff */
        /* <DEDUP_REMOVED lines=9> */
.L_x_2310:
        /* <DEDUP_REMOVED lines=9> */
.L_x_2311:
        /* <DEDUP_REMOVED lines=10> */
.L_x_2312:
        /* <DEDUP_REMOVED lines=9> */
.L_x_2313:
[----:B------:R-:W-:Y:S05]  /*f6b0*/  BRA `(.L_x_2314) ;  /* 0xffffffc8005c7947 */ /* 0x000fea000383ffff */
.L_x_2227:
[----:B0-----:R0:W1:Y:S02]  /*f6c0*/  SYNCS.PHASECHK.TRANS64.TRYWAIT P0, [R7+URZ+0x16860], R2 ;  /* 0x01686002070075a7 */ /* 0x001064000800017f */
[----:B-1----:R-:W-:Y:S05]  /*f6d0*/  @!P0 NANOSLEEP.SYNCS 0x989680 ;  /* 0x009896800000895d */ /* 0x002fea0003900000 */
[----:B------:R-:W1:Y:S02]  /*f6e0*/  @!P0 SYNCS.PHASECHK.TRANS64 P0, [R7+URZ+0x16860], R2 ;  /* 0x01686002070085a7 */ /* 0x000e64000800007f */
[----:B-1----:R-:W-:Y:S05]  /*f6f0*/  @!P0 BRA `(.L_x_2227) ;  /* 0xfffffffc00f08947 */ /* 0x002fea000383ffff */
[----:B------:R-:W-:Y:S05]  /*f700*/  BRA `(.L_x_2315) ;  /* 0xffffffc800bc7947 */ /* 0x000fea000383ffff */
.L_x_2228:
        /* <DEDUP_REMOVED lines=8> */
.L_x_2317:
[----:B------:R-:W-:Y:S05]  /*f790*/  BSYNC B1 ;  /* 0x0000000000017941 */ /* 0x000fea0003800000 */
.L_x_2316:
        /* <DEDUP_REMOVED lines=10> */
.L_x_2318:
[----:B------:R-:W-:Y:S01]  /*f840*/  IMAD.MOV.U32 R13, RZ, RZ, R18 ;  /* 0x000000ffff0d7224 */ /* 0x000fe200078e0012 */
[----:B------:R-:W-:Y:S02]  /*f850*/  MOV R12, 0x1 ;  /* 0x00000001000c7802 */ /* 0x000fe40000000f00 */
[----:B------:R-:W-:-:S13]  /*f860*/  IADD3 R2, P0, R14, R19, RZ ;  /* 0x000000130e027210 */ /* 0x000fda0007f1e0ff */
[----:B------:R-:W-:Y:S05]  /*f870*/  WARPSYNC.COLLECTIVE R15, `(.L_x_2319) ;  /* 0x000000000f087348 */ /* 0x000fea0003c00000 */
[----:B------:R0:W1:Y:S02]  /*f880*/  SHFL.IDX P6, R14, R13, R12, R11 ;  /* 0x0000000c0d0e7389 */ /* 0x00006400000c000b */
[----:B01----:R-:W-:Y:S01]  /*f890*/  ENDCOLLECTIVE ;  /* 0x000000000000791b */ /* 0x003fe20003800000 */
.L_x_2319:
        /* <DEDUP_REMOVED lines=11> */
.L_x_2320:
        /* <DEDUP_REMOVED lines=9> */
.L_x_2321:
        /* <DEDUP_REMOVED lines=10> */
.L_x_2322:
        /* <DEDUP_REMOVED lines=8> */
.L_x_2323:
        /* <DEDUP_REMOVED lines=10> */
.L_x_2324:
[----:B------:R-:W-:Y:S01]  /*fba0*/  MOV R13, R18 ;  /* 0x00000012000d7202 */ /* 0x000fe20000000f00 */
        /* <DEDUP_REMOVED lines=8> */
.L_x_2325:
        /* <DEDUP_REMOVED lines=10> */
.L_x_2326:
        /* <DEDUP_REMOVED lines=8> */
.L_x_2327:
        /* <DEDUP_REMOVED lines=10> */
.L_x_2328:
        /* <DEDUP_REMOVED lines=9> */
.L_x_2329:
        /* <DEDUP_REMOVED lines=10> */
.L_x_2330:
[----:B------:R-:W-:Y:S01]  /*ff20*/  IMAD.MOV.U32 R13, RZ, RZ, R18 ;  /* 0x000000ffff0d7224 */ /* 0x000fe200078e0012 */
[----:B------:R-:W-:-:S04]  /*ff30*/  MOV R12, R14 ;  /* 0x0000000e000c7202 */ /* 0x000fc80000000f00 */
[----:B------:R-:W-:Y:S01]  /*ff40*/  IADD3 R2, P0, R12, R19, RZ ;  /* 0x000000130c027210 */ /* 0x000fe20007f1e0ff */
[----:B------:R-:W-:-:S04]  /*ff50*/  IMAD.MOV.U32 R12, RZ, RZ, 0x7 ;  /* 0x00000007ff0c7424 */ /* 0x000fc800078e00ff */
[----:B------:R-:W-:-:S08]  /*ff60*/  IMAD.X R3, RZ, RZ, R10, P0 ;  /* 0x000000ffff037224 */ /* 0x000fd000000e060a */
[----:B------:R-:W-:Y:S05]  /*ff70*/  WARPSYNC.COLLECTIVE R15, `(.L_x_2331) ;  /* 0x000000000f087348 */ /* 0x000fea0003c00000 */
[----:B------:R0:W1:Y:S02]  /*ff80*/  SHFL.IDX P6, R14, R13, R12, R11 ;  /* 0x0000000c0d0e7389 */ /* 0x00006400000c000b */
[----:B01----:R-:W-:Y:S01]  /*ff90*/  ENDCOLLECTIVE ;  /* 0x000000000000791b */ /* 0x003fe20003800000 */
.L_x_2331:
        /* <DEDUP_REMOVED lines=9> */
.L_x_2332:
[----:B------:R-:W-:Y:S05]  /*10030*/  BRA `(.L_x_2333) ;  /* 0xffffffc400387947 */ /* 0x000fea000383ffff */
.L_x_2234:
[----:B0-----:R0:W1:Y:S02]  /*10040*/  SYNCS.PHASECHK.TRANS64.TRYWAIT P0, [R0+URZ+0x16860], R3 ;  /* 0x01686003000075a7 */ /* 0x001064000800017f */
[----:B-1----:R-:W-:Y:S05]  /*10050*/  @!P0 NANOSLEEP.SYNCS 0x989680 ;  /* 0x009896800000895d */ /* 0x002fea0003900000 */
[----:B------:R-:W1:Y:S02]  /*10060*/  @!P0 SYNCS.PHASECHK.TRANS64 P0, [R0+URZ+0x16860], R3 ;  /* 0x01686003000085a7 */ /* 0x000e64000800007f */
[----:B-1----:R-:W-:Y:S05]  /*10070*/  @!P0 BRA `(.L_x_2234) ;  /* 0xfffffffc00f08947 */ /* 0x002fea000383ffff */
[----:B------:R-:W-:Y:S05]  /*10080*/  BRA `(.L_x_2334) ;  /* 0xffffffc800347947 */ /* 0x000fea000383ffff */
.L_x_2235:
        /* <DEDUP_REMOVED lines=8> */
.L_x_2336:
[----:B------:R-:W-:Y:S05]  /*10110*/  BSYNC B0 ;  /* 0x0000000000007941 */ /* 0x000fea0003800000 */
.L_x_2335:
        /* <DEDUP_REMOVED lines=11> */
.L_x_2337:
[----:B------:R-:W-:Y:S01]  /*101d0*/  IMAD.MOV.U32 R13, RZ, RZ, R18 ;  /* 0x000000ffff0d7224 */ /* 0x000fe200078e0012 */
[----:B------:R-:W-:Y:S02]  /*101e0*/  MOV R12, 0x1 ;  /* 0x00000001000c7802 */ /* 0x000fe40000000f00 */
[----:B------:R-:W-:-:S13]  /*101f0*/  IADD3 R2, P1, R14, R16, RZ ;  /* 0x000000100e027210 */ /* 0x000fda0007f3e0ff */
[----:B------:R-:W-:Y:S05]  /*10200*/  WARPSYNC.COLLECTIVE R15, `(.L_x_2338) ;  /* 0x000000000f087348 */ /* 0x000fea0003c00000 */
[----:B------:R0:W1:Y:S02]  /*10210*/  SHFL.IDX P6, R14, R13, R12, R11 ;  /* 0x0000000c0d0e7389 */ /* 0x00006400000c000b */
[----:B01----:R-:W-:Y:S01]  /*10220*/  ENDCOLLECTIVE ;  /* 0x000000000000791b */ /* 0x003fe20003800000 */
.L_x_2338:
        /* <DEDUP_REMOVED lines=11> */
.L_x_2339:
[----:B------:R-:W-:Y:S02]  /*102e0*/  IMAD.MOV.U32 R13, RZ, RZ, R18 ;  /* 0x000000ffff0d7224 */ /* 0x000fe400078e0012 */
[----:B------:R-:W-:Y:S02]  /*102f0*/  IMAD.MOV.U32 R12, RZ, RZ, 0x2 ;  /* 0x00000002ff0c7424 */ /* 0x000fe400078e00ff */
[----:B------:R-:W-:-:S07]  /*10300*/  IMAD.MOV.U32 R9, RZ, RZ, R14 ;  /* 0x000000ffff097224 */ /* 0x000fce00078e000e */
[----:B------:R-:W-:Y:S05]  /*10310*/  WARPSYNC.COLLECTIVE R15, `(.L_x_2340) ;  /* 0x000000000f087348 */ /* 0x000fea0003c00000 */
[----:B------:R0:W1:Y:S02]  /*10320*/  SHFL.IDX P6, R14, R13, R12, R11 ;  /* 0x0000000c0d0e7389 */ /* 0x00006400000c000b */
[----:B01----:R-:W-:Y:S01]  /*10330*/  ENDCOLLECTIVE ;  /* 0x000000000000791b */ /* 0x003fe20003800000 */
.L_x_2340:
        /* <DEDUP_REMOVED lines=12> */
.L_x_2341:
[----:B------:R-:W-:Y:S02]  /*10400*/  IMAD.MOV.U32 R13, RZ, RZ, R18 ;  /* 0x000000ffff0d7224 */ /* 0x000fe400078e0012 */
[----:B------:R-:W-:Y:S01]  /*10410*/  IMAD.MOV.U32 R12, RZ, RZ, 0x3 ;  /* 0x00000003ff0c7424 */ /* 0x000fe200078e00ff */
[----:B------:R-:W-:-:S07]  /*10420*/  MOV R21, R14 ;  /* 0x0000000e00157202 */ /* 0x000fce0000000f00 */
[----:B------:R-:W-:Y:S05]  /*10430*/  WARPSYNC.COLLECTIVE R15, `(.L_x_2342) ;  /* 0x000000000f087348 */ /* 0x000fea0003c00000 */
[----:B------:R0:W1:Y:S02]  /*10440*/  SHFL.IDX P6, R14, R13, R12, R11 ;  /* 0x0000000c0d0e7389 */ /* 0x00006400000c000b */
[----:B01----:R-:W-:Y:S01]  /*10450*/  ENDCOLLECTIVE ;  /* 0x000000000000791b */ /* 0x003fe20003800000 */
.L_x_2342:
        /* <DEDUP_REMOVED lines=12> */
.L_x_2343:
[----:B------:R-:W-:Y:S02]  /*10520*/  IMAD.MOV.U32 R13, RZ, RZ, R18 ;  /* 0x000000ffff0d7224 */ /* 0x000fe400078e0012 */
[----:B------:R-:W-:Y:S01]  /*10530*/  IMAD.MOV.U32 R12, RZ, RZ, 0x4 ;  /* 0x00000004ff0c7424 */ /* 0x000fe200078e00ff */
[----:B------:R-:W-:-:S13]  /*10540*/  IADD3 R2, P1, R14, R16, RZ ;  /* 0x000000100e027210 */ /* 0x000fda0007f3e0ff */
[----:B------:R-:W-:Y:S05]  /*10550*/  WARPSYNC.COLLECTIVE R15, `(.L_x_2344) ;  /* 0x000000000f087348 */ /* 0x000fea0003c00000 */
[----:B------:R0:W1:Y:S02]  /*10560*/  SHFL.IDX P6, R14, R13, R12, R11 ;  /* 0x0000000c0d0e7389 */ /* 0x00006400000c000b */
[----:B01----:R-:W-:Y:S01]  /*10570*/  ENDCOLLECTIVE ;  /* 0x000000000000791b */ /* 0x003fe20003800000 */
.L_x_2344:
[----:B------:R-:W-:Y:S02]  /*10580*/  IMAD.X R3, RZ, RZ, R10, P1 ;  /* 0x000000ffff037224 */ /* 0x000fe400008e060a */
[----:B------:R-:W-:-:S03]  /*10590*/  IMAD.MOV.U32 R10, RZ, RZ, RZ ;  /* 0x000000ffff0a7224 */ /* 0x000fc600078e00ff */
        /* <DEDUP_REMOVED lines=10> */
.L_x_2345:
[----:B------:R-:W-:Y:S02]  /*10640*/  IMAD.MOV.U32 R13, RZ, RZ, R18 ;  /* 0x000000ffff0d7224 */ /* 0x000fe400078e0012 */
[----:B------:R-:W-:Y:S02]  /*10650*/  IMAD.MOV.U32 R12, RZ, RZ, 0x5 ;  /* 0x00000005ff0c7424 */ /* 0x000fe400078e00ff */
[----:B------:R-:W-:-:S07]  /*10660*/  IMAD.MOV.U32 R23, RZ, RZ, R14 ;  /* 0x000000ffff177224 */ /* 0x000fce00078e000e */
[----:B------:R-:W-:Y:S05]  /*10670*/  WARPSYNC.COLLECTIVE R15, `(.L_x_2346) ;  /* 0x000000000f087348 */ /* 0x000fea0003c00000 */
[----:B------:R0:W1:Y:S02]  /*10680*/  SHFL.IDX P6, R14, R13, R12, R11 ;  /* 0x0000000c0d0e7389 */ /* 0x00006400000c000b */
[----:B01----:R-:W-:Y:S01]  /*10690*/  ENDCOLLECTIVE ;  /* 0x000000000000791b */ /* 0x003fe20003800000 */
.L_x_2346:
        /* <DEDUP_REMOVED lines=12> */
.L_x_2347:
[----:B------:R-:W-:Y:S02]  /*10760*/  IMAD.MOV.U32 R13, RZ, RZ, R18 ;  /* 0x000000ffff0d7224 */ /* 0x000fe400078e0012 */
[----:B------:R-:W-:Y:S02]  /*10770*/  IMAD.MOV.U32 R12, RZ, RZ, 0x6 ;  /* 0x00000006ff0c7424 */ /* 0x000fe400078e00ff */
[----:B------:R-:W-:-:S07]  /*10780*/  IMAD.MOV.U32 R25, RZ, RZ, R14 ;  /* 0x000000ffff197224 */ /* 0x000fce00078e000e */
[----:B------:R-:W-:Y:S05]  /*10790*/  WARPSYNC.COLLECTIVE R15, `(.L_x_2348) ;  /* 0x000000000f087348 */ /* 0x000fea0003c00000 */
[----:B------:R0:W1:Y:S02]  /*107a0*/  SHFL.IDX P6, R14, R13, R12, R11 ;  /* 0x0000000c0d0e7389 */ /* 0x00006400000c000b */
[----:B01----:R-:W-:Y:S01]  /*107b0*/  ENDCOLLECTIVE ;  /* 0x000000000000791b */ /* 0x003fe20003800000 */
.L_x_2348:
        /* <DEDUP_REMOVED lines=12> */
.L_x_2349:
[----:B------:R-:W-:Y:S02]  /*10880*/  IMAD.MOV.U32 R13, RZ, RZ, R18 ;  /* 0x000000ffff0d7224 */ /* 0x000fe400078e0012 */
[----:B------:R-:W-:Y:S02]  /*10890*/  IMAD.MOV.U32 R12, RZ, RZ, 0x7 ;  /* 0x00000007ff0c7424 */ /* 0x000fe400078e00ff */
[----:B------:R-:W-:-:S07]  /*108a0*/  IMAD.MOV.U32 R27, RZ, RZ, R14 ;  /* 0x000000ffff1b7224 */ /* 0x000fce00078e000e */
[----:B------:R-:W-:Y:S05]  /*108b0*/  WARPSYNC.COLLECTIVE R15, `(.L_x_2350) ;  /* 0x000000000f087348 */ /* 0x000fea0003c00000 */
[----:B------:R0:W1:Y:S02]  /*108c0*/  SHFL.IDX P6, R14, R13, R12, R11 ;  /* 0x0000000c0d0e7389 */ /* 0x00006400000c000b */
[----:B01----:R-:W-:Y:S01]  /*108d0*/  ENDCOLLECTIVE ;  /* 0x000000000000791b */ /* 0x003fe20003800000 */
.L_x_2350:
[----:B------:R-:W-:-:S05]  /*108e0*/  IADD3 R2, P1, R27, R16, RZ ;  /* 0x000000101b027210 */ /* 0x000fca0007f3e0ff */
[----:B------:R-:W-:-:S05]  /*108f0*/  IMAD.X R3, RZ, RZ, R21, P1 ;  /* 0x000000ffff037224 */ /* 0x000fca00008e0615 */
[----:B------:R-:W-:Y:S01]  /*10900*/  @!PT LDS RZ, [RZ] ;  /* 0x00000000fffff984 */ /* 0x000fe20000000800 */
[----:B------:R-:W-:Y:S01]  /*10910*/  @!PT LDS RZ, [RZ] ;  /* 0x00000000fffff984 */ /* 0x000fe20000000800 */
[----:B------:R-:W-:Y:S01]  /*10920*/  @!PT LDS RZ, [RZ] ;  /* 0x00000000fffff984 */ /* 0x000fe20000000800 */
[----:B------:R0:W-:Y:S01]  /*10930*/  LDGSTS.E.BYPASS.LTC128B.128 [R4+0x3400], desc[UR38][R2.64], !P2 ;  /* 0x0340000002047fae */ /* 0x0001e2000d101d66 */
[----:B------:R-:W-:Y:S01]  /*10940*/  IMAD.MOV.U32 R13, RZ, RZ, R17 ;  /* 0x000000ffff0d7224 */ /* 0x000fe200078e0011 */
[----:B------:R-:W-:-:S07]  /*10950*/  MOV R18, R14 ;  /* 0x0000000e00127202 */ /* 0x000fce0000000f00 */
[----:B0-----:R-:W-:Y:S05]  /*10960*/  WARPSYNC.COLLECTIVE R15, `(.L_x_2351) ;  /* 0x000000000f087348 */ /* 0x001fea0003c00000 */
[----:B------:R1:W2:Y:S02]  /*10970*/  SHFL.IDX P6, R14, R13, R12, R11 ;  /* 0x0000000c0d0e7389 */ /* 0x0002a400000c000b */
[----:B012---:R-:W-:Y:S01]  /*10980*/  ENDCOLLECTIVE ;  /* 0x000000000000791b */ /* 0x007fe20003800000 */
.L_x_2351:
[----:B------:R-:W-:Y:S05]  /*10990*/  BRA `(.L_x_2352) ;  /* 0xffffffc000c07947 */ /* 0x000fea000383ffff */
.L_x_2238:
[----:B0-----:R0:W1:Y:S02]  /*109a0*/  SYNCS.PHASECHK.TRANS64.TRYWAIT P0, [R7+URZ+0x16820], R10 ;  /* 0x0168200a070075a7 */ /* 0x001064000800017f */
[----:B-1----:R-:W-:Y:S05]  /*109b0*/  @!P0 NANOSLEEP.SYNCS 0x989680 ;  /* 0x009896800000895d */ /* 0x002fea0003900000 */
[----:B------:R-:W1:Y:S02]  /*109c0*/  @!P0 SYNCS.PHASECHK.TRANS64 P0, [R7+URZ+0x16820], R10 ;  /* 0x0168200a070085a7 */ /* 0x000e64000800007f */
[----:B-1----:R-:W-:Y:S05]  /*109d0*/  @!P0 BRA `(.L_x_2238) ;  /* 0xfffffffc00f08947 */ /* 0x002fea000383ffff */
[----:B------:R-:W-:Y:S05]  /*109e0*/  BRA `(.L_x_2353) ;  /* 0xffffffc400307947 */ /* 0x000fea000383ffff */
.L_x_2239:
        /* <DEDUP_REMOVED lines=11> */
.L_x_2355:
[----:B------:R-:W-:Y:S05]  /*10aa0*/  BSYNC B0 ;  /* 0x0000000000007941 */ /* 0x000fea0003800000 */
.L_x_2354:
[----:B------:R-:W-:Y:S05]  /*10ab0*/  BRA `(.L_x_2356) ;  /* 0xffffffc400147947 */ /* 0x000fea000383ffff */
.L_x_2240:
[----:B------:R-:W-:Y:S01]  /*10ac0*/  BSSY B0, `(.L_x_2357) ;  /* 0x0000006000007945 */ /* 0x000fe20003800000 */
[----:B------:R-:W-:-:S07]  /*10ad0*/  IMAD.MOV.U32 R15, RZ, RZ, -0x1 ;  /* 0xffffffffff0f7424 */ /* 0x000fce00078e00ff */
[----:B01---5:R-:W-:Y:S05]  /*10ae0*/  WARPSYNC.COLLECTIVE R15, `(.L_x_2358) ;  /* 0x000000000f0c7348 */ /* 0x023fea0003c00000 */
[----:B------:R-:W-:Y:S02]  /*10af0*/  ELECT P6, UR62, PT ;  /* 0x00000000003e782f */ /* 0x000fe400038c0000 */
[----:B------:R-:W-:Y:S01]  /*10b00*/  MOV R14, UR62 ;  /* 0x0000003e000e7c02 */ /* 0x000fe20008000f00 */
[----:B01---5:R-:W-:Y:S10]  /*10b10*/  ENDCOLLECTIVE ;  /* 0x000000000000791b */ /* 0x023ff40003800000 */
.L_x_2358:
[----:B------:R-:W-:Y:S05]  /*10b20*/  BSYNC B0 ;  /* 0x0000000000007941 */ /* 0x000fea0003800000 */
.L_x_2357:
[----:B------:R-:W-:Y:S05]  /*10b30*/  BRA `(.L_x_2359) ;  /* 0xffffffc400087947 */ /* 0x000fea000383ffff */
.L_x_2242:
[----:B-1----:R1:W2:Y:S02]  /*10b40*/  SYNCS.PHASECHK.TRANS64.TRYWAIT P1, [R5+URZ+0x16840], R4 ;  /* 0x01684004050075a7 */ /* 0x0022a4000802017f */
[----:B--2---:R-:W-:Y:S05]  /*10b50*/  @!P1 NANOSLEEP.SYNCS 0x989680 ;  /* 0x009896800000995d */ /* 0x004fea0003900000 */
[----:B------:R-:W2:Y:S02]  /*10b60*/  @!P1 SYNCS.PHASECHK.TRANS64 P1, [R5+URZ+0x16840], R4 ;  /* 0x01684004050095a7 */ /* 0x000ea4000802007f */
[----:B--2---:R-:W-:Y:S05]  /*10b70*/  @!P1 BRA `(.L_x_2242) ;  /* 0xfffffffc00f09947 */ /* 0x004fea000383ffff */
[----:B------:R-:W-:Y:S05]  /*10b80*/  BRA `(.L_x_2360) ;  /* 0xffffffc400287947 */ /* 0x000fea000383ffff */
.L_x_2244:
[----:B--2---:R2:W3:Y:S02]  /*10b90*/  SYNCS.PHASECHK.TRANS64.TRYWAIT P1, [R3+URZ+0x16840], R0 ;  /* 0x01684000030075a7 */ /* 0x0044e4000802017f */
[----:B---3--:R-:W-:Y:S05]  /*10ba0*/  @!P1 NANOSLEEP.SYNCS 0x989680 ;  /* 0x009896800000995d */ /* 0x008fea0003900000 */
[----:B------:R-:W3:Y:S02]  /*10bb0*/  @!P1 SYNCS.PHASECHK.TRANS64 P1, [R3+URZ+0x16840], R0 ;  /* 0x01684000030095a7 */ /* 0x000ee4000802007f */
[----:B---3--:R-:W-:Y:S05]  /*10bc0*/  @!P1 BRA `(.L_x_2244) ;  /* 0xfffffffc00f09947 */ /* 0x008fea000383ffff */
[----:B------:R-:W-:Y:S05]  /*10bd0*/  BRA `(.L_x_2361) ;  /* 0xffffffc400347947 */ /* 0x000fea000383ffff */
.L_x_2246:
[----:B---3--:R3:W4:Y:S02]  /*10be0*/  SYNCS.PHASECHK.TRANS64.TRYWAIT P1, [R5+URZ+0x16860], R4 ;  /* 0x01686004050075a7 */ /* 0x008724000802017f */
[----:B----4-:R-:W-:Y:S05]  /*10bf0*/  @!P1 NANOSLEEP.SYNCS 0x989680 ;  /* 0x009896800000995d */ /* 0x010fea0003900000 */
[----:B------:R-:W4:Y:S02]  /*10c00*/  @!P1 SYNCS.PHASECHK.TRANS64 P1, [R5+URZ+0x16860], R4 ;  /* 0x01686004050095a7 */ /* 0x000f24000802007f */
[----:B----4-:R-:W-:Y:S05]  /*10c10*/  @!P1 BRA `(.L_x_2246) ;  /* 0xfffffffc00f09947 */ /* 0x010fea000383ffff */
[----:B------:R-:W-:Y:S05]  /*10c20*/  BRA `(.L_x_2362) ;  /* 0xffffffc400307947 */ /* 0x000fea000383ffff */
.L_x_2363:
        /* <DEDUP_REMOVED lines=13> */
.L_x_3172:


//--------------------- .text._ZN7cutlass13device_kernelIN5flash11enable_sm90INS1_16FlashAttnFwdSm90INS1_25CollectiveMainloopFwdSm90ILi2EN4cute5tupleIJNS5_1CILi1EEES8_S8_EEENS6_IJNS7_ILi192EEENS7_ILi128EEENS7_ILi64EEEEEELi64ENS_10bfloat16_tEfNS_4arch4Sm90ELb1ELb0ELb0ELb1ELb1ELb0ELb0ELb1ELb1ELb1ELb1ELb0EEENS1_21CollectiveEpilogueFwdINS6_IJSA_SC_SB_EEES9_SE_SG_Li384ELb1ELb1ELb1ELb0EEENS1_36VarlenDynamicPersistentTileSchedulerILi192ELi128ELi384ELi128ELb1ELb1ELb1ELb1ELb1ELb1EEEEEEEEEvNT_6ParamsE --------------------------
	.section	.text._ZN7cutlass13device_kernelIN5flash11enable_sm90INS1_16FlashAttnFwdSm90INS1_25CollectiveMainloopFwdSm90ILi2EN4cute5tupleIJNS5_1CILi1EEES8_S8_EEENS6_IJNS7_ILi192EEENS7_ILi128EEENS7_ILi64EEEEEELi64ENS_10bfloat16_tEfNS_4arch4Sm90ELb1ELb0ELb0ELb1ELb1ELb0ELb0ELb1ELb1ELb1ELb1ELb0EEENS1_21CollectiveEpilogueFwdINS6_IJSA_SC_SB_EEES9_SE_SG_Li384ELb1ELb1ELb1ELb0EEENS1_36VarlenDynamicPersistentTileSchedulerILi192ELi128ELi384ELi128ELb1ELb1ELb1ELb1ELb1ELb1EEEEEEEEEvNT_6ParamsE,"ax",@progbits
	.align	128
.text._ZN7cutlass13device_kernelIN5flash11enable_sm90INS1_16FlashAttnFwdSm90INS1_25CollectiveMainloopFwdSm90ILi2EN4cute5tupleIJNS5_1CILi1EEES8_S8_EEENS6_IJNS7_ILi192EEENS7_ILi128EEENS7_ILi64EEEEEELi64ENS_10bfloat16_tEfNS_4arch4Sm90ELb1ELb0ELb0ELb1ELb1ELb0ELb0ELb1ELb1ELb1ELb1ELb0EEENS1_21CollectiveEpilogueFwdINS6_IJSA_SC_SB_EEES9_SE_SG_Li384ELb1ELb1ELb1ELb0EEENS1_36VarlenDynamicPersistentTileSchedulerILi192ELi128ELi384ELi128ELb1ELb1ELb1ELb1ELb1ELb1EEEEEEEEEvNT_6ParamsE:
        .type           _ZN7cutlass13device_kernelIN5flash11enable_sm90INS1_16FlashAttnFwdSm90INS1_25CollectiveMainloopFwdSm90ILi2EN4cute5tupleIJNS5_1CILi1EEES8_S8_EEENS6_IJNS7_ILi192EEENS7_ILi128EEENS7_ILi64EEEEEELi64ENS_10bfloat16_tEfNS_4arch4Sm90ELb1ELb0ELb0ELb1ELb1ELb0ELb0ELb1ELb1ELb1ELb1ELb0EEENS1_21CollectiveEpilogueFwdINS6_IJSA_SC_SB_EEES9_SE_SG_Li384ELb1ELb1ELb1ELb0EEENS1_36VarlenDynamicPersistentTileSchedulerILi192ELi128ELi384ELi128ELb1ELb1ELb1ELb1ELb1ELb1EEEEEEEEEvNT_6ParamsE,@function
        .size           _ZN7cutlass13device_kernelIN5flash11enable_sm90INS1_16FlashAttnFwdSm90INS1_25CollectiveMainloopFwdSm90ILi2EN4cute5tupleIJNS5_1CILi1EEES8_S8_EEENS6_IJNS7_ILi192EEENS7_ILi128EEENS7_ILi64EEEEEELi64ENS_10bfloat16_tEfNS_4arch4Sm90ELb1ELb0ELb0ELb1ELb1ELb0ELb0ELb1ELb1ELb1ELb1ELb0EEENS1_21CollectiveEpilogueFwdINS6_IJSA_SC_SB_EEES9_SE_SG_Li384ELb1ELb1ELb1ELb0EEENS1_36VarlenDynamicPersistentTileSchedulerILi192ELi128ELi384ELi128ELb1ELb1ELb1ELb1ELb1ELb1EEEEEEEEEvNT_6ParamsE,(.L_x_3173 - _ZN7cutlass13device_kernelIN5flash11enable_sm90INS1_16FlashAttnFwdSm90INS1_25CollectiveMainloopFwdSm90ILi2EN4cute5tupleIJNS5_1CILi1EEES8_S8_EEENS6_IJNS7_ILi192EEENS7_ILi128EEENS7_ILi64EEEEEELi64ENS_10bfloat16_tEfNS_4arch4Sm90ELb1ELb0ELb0ELb1ELb1ELb0ELb0ELb1ELb1ELb1ELb1ELb0EEENS1_21CollectiveEpilogueFwdINS6_IJSA_SC_SB_EEES9_SE_SG_Li384ELb1ELb1ELb1ELb0EEENS1_36VarlenDynamicPersistentTileSchedulerILi192ELi128ELi384ELi128ELb1ELb1ELb1ELb1ELb1ELb1EEEEEEEEEvNT_6ParamsE)
        .other          _ZN7cutlass13device_kernelIN5flash11enable_sm90INS1_16FlashAttnFwdSm90INS1_25CollectiveMainloopFwdSm90ILi2EN4cute5tupleIJNS5_1CILi1EEES8_S8_EEENS6_IJNS7_ILi192EEENS7_ILi128EEENS7_ILi64EEEEEELi64ENS_10bfloat16_tEfNS_4arch4Sm90ELb1ELb0ELb0ELb1ELb1ELb0ELb0ELb1ELb1ELb1ELb1ELb0EEENS1_21CollectiveEpilogueFwdINS6_IJSA_SC_SB_EEES9_SE_SG_Li384ELb1ELb1ELb1ELb0EEENS1_36VarlenDynamicPersistentTileSchedulerILi192ELi128ELi384ELi128ELb1ELb1ELb1ELb1ELb1ELb1EEEEEEEEEvNT_6ParamsE,@"STO_CUDA_ENTRY STV_DEFAULT"
_ZN7cutlass13device_kernelIN5flash11enable_sm90INS1_16FlashAttnFwdSm90INS1_25CollectiveMainloopFwdSm90ILi2EN4cute5tupleIJNS5_1CILi1EEES8_S8_EEENS6_IJNS7_ILi192EEENS7_ILi128EEENS7_ILi64EEEEEELi64ENS_10bfloat16_tEfNS_4arch4Sm90ELb1ELb0ELb0ELb1ELb1ELb0ELb0ELb1ELb1ELb1ELb1ELb0EEENS1_21CollectiveEpilogueFwdINS6_IJSA_SC_SB_EEES9_SE_SG_Li384ELb1ELb1ELb1ELb0EEENS1_36VarlenDynamicPersistentTileSchedulerILi192ELi128ELi384ELi128ELb1ELb1ELb1ELb1ELb1ELb1EEEEEEEEEvNT_6ParamsE:
        /* <DEDUP_REMOVED lines=45> */
.L_x_2364:
        /* <DEDUP_REMOVED lines=22> */
.L_x_2365:
        /* <DEDUP_REMOVED lines=18> */
.L_x_2366:
        /* <DEDUP_REMOVED lines=22> */
.L_x_2367:
        /* <DEDUP_REMOVED lines=23> */
.L_x_2368:
        /* <DEDUP_REMOVED lines=8> */
.L_x_2370:
        /* <DEDUP_REMOVED lines=25> */
[----:B------:R-:W-:Y:S02]  /*0a30*/  UMOV UR47, URZ ;  /* 0x0000003f002f7c82 */ /* 0x000fe40008000000 */
[CC--:B------:R-:W-:Y:S02]  /*0a40*/  LEA.HI R2, R0.reuse, R13.reuse, RZ, 0x7 ;  /* 0x0000000d00027211 */ /* 0x0c0fe400078f38ff */
[----:B------:R-:W-:-:S02]  /*0a50*/  LEA.HI R3, R0, R13, RZ, 0x4 ;  /* 0x0000000d00037211 */ /* 0x000fc400078f20ff */
[----:B------:R-:W-:Y:S02]  /*0a60*/  LOP3.LUT R4, R2, 0xffffff80, RZ, 0xc0, !PT ;  /* 0xffffff8002047812 */ /* 0x000fe400078ec0ff */
[----:B------:R-:W-:Y:S02]  /*0a70*/  SHF.R.S32.HI R14, RZ, 0x7, R2 ;  /* 0x00000007ff0e7819 */ /* 0x000fe40000011402 */
[----:B------:R-:W-:Y:S01]  /*0a80*/  SHF.R.S32.HI R6, RZ, 0x4, R3 ;  /* 0x00000004ff067819 */ /* 0x000fe20000011403 */
[----:B------:R-:W-:Y:S01]  /*0a90*/  IMAD.IADD R12, R13, 0x1, -R4 ;  /* 0x000000010d0c7824 */ /* 0x000fe200078e0a04 */
[-C--:B------:R-:W-:Y:S01]  /*0aa0*/  LEA.HI R4, R0, R13.reuse, RZ, 0x5 ;  /* 0x0000000d00047211 */ /* 0x080fe200078f28ff */
[----:B------:R-:W-:Y:S01]  /*0ab0*/  IMAD.HI R2, R14, 0x55555556, RZ ;  /* 0x555555560e027827 */ /* 0x000fe200078e02ff */
[----:B------:R-:W-:Y:S02]  /*0ac0*/  LEA.HI R11, R0, R13, RZ, 0x2 ;  /* 0x0000000d000b7211 */ /* 0x000fe400078f10ff */
[----:B------:R-:W-:Y:S01]  /*0ad0*/  SHF.R.S32.HI R7, RZ, 0x1f, R12 ;  /* 0x0000001fff077819 */ /* 0x000fe2000001140c */
[----:B------:R-:W-:Y:S01]  /*0ae0*/  IMAD.SHL.U32 R5, R4, 0x20, RZ ;  /* 0x0000002004057824 */ /* 0x000fe200078e00ff */
[----:B------:R-:W-:-:S02]  /*0af0*/  LOP3.LUT R4, R3, 0x3fffff0, RZ, 0xc0, !PT ;  /* 0x03fffff003047812 */ /* 0x000fc400078ec0ff */
[----:B------:R-:W-:Y:S02]  /*0b00*/  LEA.HI R8, R7, R12, RZ, 0x2 ;  /* 0x0000000c07087211 */ /* 0x000fe400078f10ff */
[----:B------:R-:W-:Y:S01]  /*0b10*/  LEA.HI R3, R3, R6, RZ, 0x1 ;  /* 0x0000000603037211 */ /* 0x000fe200078f08ff */
[----:B------:R-:W-:Y:S01]  /*0b20*/  IMAD.IADD R4, R13, 0x1, -R4 ;  /* 0x000000010d047824 */ /* 0x000fe200078e0a04 */
[--C-:B------:R-:W-:Y:S02]  /*0b30*/  SHF.R.S32.HI R9, RZ, 0x2, R8.reuse ;  /* 0x00000002ff097819 */ /* 0x100fe40000011408 */
[----:B------:R-:W-:Y:S02]  /*0b40*/  SHF.R.S32.HI R10, RZ, 0x1f, R8 ;  /* 0x0000001fff0a7819 */ /* 0x000fe40000011408 */
[----:B------:R-:W-:Y:S02]  /*0b50*/  LEA.HI R7, R7, R12, RZ, 0x5 ;  /* 0x0000000c07077211 */ /* 0x000fe400078f28ff */
[----:B------:R-:W-:-:S02]  /*0b60*/  LEA.HI R10, R10, R9, RZ, 0x3 ;  /* 0x000000090a0a7211 */ /* 0x000fc400078f18ff */
[----:B------:R-:W-:Y:S02]  /*0b70*/  LOP3.LUT R5, R5, 0xfffffc00, RZ, 0xc0, !PT ;  /* 0xfffffc0005057812 */ /* 0x000fe400078ec0ff */
[----:B------:R-:W-:Y:S02]  /*0b80*/  LOP3.LUT R10, R10, 0xfffffff8, RZ, 0xc0, !PT ;  /* 0xfffffff80a0a7812 */ /* 0x000fe400078ec0ff */
[----:B------:R-:W-:Y:S01]  /*0b90*/  LOP3.LUT R3, R3, 0x1ffffffe, RZ, 0xc0, !PT ;  /* 0x1ffffffe03037812 */ /* 0x000fe200078ec0ff */
[----:B------:R-:W-:Y:S01]  /*0ba0*/  IMAD R4, R4, 0x40, R5 ;  /* 0x0000004004047824 */ /* 0x000fe200078e0205 */
[----:B------:R-:W-:Y:S01]  /*0bb0*/  LEA.HI R2, R2, R2, RZ, 0x1 ;  /* 0x0000000202027211 */ /* 0x000fe200078f08ff */
[----:B------:R-:W-:Y:S01]  /*0bc0*/  IMAD.IADD R10, R9, 0x1, -R10 ;  /* 0x00000001090a7824 */ /* 0x000fe200078e0a0a */
[----:B------:R-:W-:Y:S01]  /*0bd0*/  SHF.R.S32.HI R7, RZ, 0x5, R7 ;  /* 0x00000005ff077819 */ /* 0x000fe20000011407 */
[----:B------:R-:W-:Y:S01]  /*0be0*/  IMAD.IADD R3, R6, 0x1, -R3 ;  /* 0x0000000106037824 */ /* 0x000fe200078e0a03 */
[----:B------:R-:W-:Y:S01]  /*0bf0*/  LOP3.LUT R11, R11, 0xfffffffc, RZ, 0xc0, !PT ;  /* 0xfffffffc0b0b7812 */ /* 0x000fe200078ec0ff */
[----:B------:R-:W-:Y:S01]  /*0c00*/  IMAD R2, R2, -0x3, R14 ;  /* 0xfffffffd02027824 */ /* 0x000fe200078e020e */
[----:B------:R-:W-:Y:S01]  /*0c10*/  LEA.HI R0, R0, R13, RZ, 0x3 ;  /* 0x0000000d00007211 */ /* 0x000fe200078f18ff */
[----:B------:R-:W-:Y:S01]  /*0c20*/  IMAD R7, R7, 0x10, R10 ;  /* 0x0000001007077824 */ /* 0x000fe200078e020a */
[----:B------:R-:W-:Y:S01]  /*0c30*/  LOP3.LUT R8, R8, 0x7ffffffc, RZ, 0xc0, !PT ;  /* 0x7ffffffc08087812 */ /* 0x000fe200078ec0ff */
[----:B------:R-:W-:Y:S01]  /*0c40*/  IMAD R3, R3, 0x8, R4 ;  /* 0x0000000803037824 */ /* 0x000fe200078e0204 */
[----:B------:R-:W-:Y:S01]  /*0c50*/  LOP3.LUT R18, R0, 0xfffffff8, RZ, 0xc0, !PT ;  /* 0xfffffff800127812 */ /* 0x000fe200078ec0ff */
[----:B------:R-:W-:Y:S01]  /*0c60*/  IMAD R5, R2, 0x40, R7 ;  /* 0x0000004002057824 */ /* 0x000fe200078e0207 */
[----:B------:R-:W-:Y:S01]  /*0c70*/  SHF.R.S32.HI R157, RZ, 0x3, R0 ;  /* 0x00000003ff9d7819 */ /* 0x000fe20000011400 */
[----:B------:R-:W-:Y:S01]  /*0c80*/  IMAD.IADD R11, R13, 0x1, -R11 ;  /* 0x000000010d0b7824 */ /* 0x000fe200078e0a0b */
[----:B------:R0:W-:Y:S01]  /*0c90*/  STL [R1+0x2c], R3 ;  /* 0x00002c0301007387 */ /* 0x0001e20000100800 */
[----:B------:R-:W-:-:S02]  /*0ca0*/  IMAD.IADD R8, R12, 0x1, -R8 ;  /* 0x000000010c087824 */ /* 0x000fc400078e0a08 */
[----:B------:R-:W-:Y:S01]  /*0cb0*/  IMAD.IADD R18, R13, 0x1, -R18 ;  /* 0x000000010d127824 */ /* 0x000fe200078e0a12 */
[----:B------:R1:W-:Y:S01]  /*0cc0*/  STL [R1+0x28], R5 ;  /* 0x0000280501007387 */ /* 0x0003e20000100800 */
[----:B------:R-:W-:Y:S02]  /*0cd0*/  IMAD.SHL.U32 R16, R8, 0x2, RZ ;  /* 0x0000000208107824 */ /* 0x000fe400078e00ff */
[----:B------:R-:W-:Y:S02]  /*0ce0*/  IMAD.SHL.U32 R19, R18, 0x8, RZ ;  /* 0x0000000812137824 */ /* 0x000fe400078e00ff */
[C---:B------:R-:W-:Y:S01]  /*0cf0*/  VIADD R156, R16.reuse, 0x8 ;  /* 0x00000008109c7836 */ /* 0x040fe20000000000 */
[----:B0-----:R-:W-:Y:S01]  /*0d00*/  LEA.HI R3, R11, R11, RZ, 0x1 ;  /* 0x0000000b0b037211 */ /* 0x001fe200078f08ff */
[C---:B------:R-:W-:Y:S01]  /*0d10*/  VIADD R155, R16.reuse, 0x10 ;  /* 0x00000010109b7836 */ /* 0x040fe20000000000 */
        /* <DEDUP_REMOVED lines=16> */
.L_x_2422:
[----:B01--4-:R-:W0:Y:S01]  /*0e20*/  LDC.64 R2, c[0x0][0xc88] ;  /* 0x00032200ff027b82 */ /* 0x013e220000000a00 */
[----:B------:R-:W-:Y:S01]  /*0e30*/  ULDC.64 UR8, c[0x0][0xa28] ;  /* 0x00028a0000087ab9 */ /* 0x000fe20000000a00 */
[----:B------:R-:W-:Y:S01]  /*0e40*/  ULDC.64 UR10, c[0x0][0xa18] ;  /* 0x00028600000a7ab9 */ /* 0x000fe20000000a00 */
[----:B------:R-:W-:Y:S01]  /*0e50*/  ULDC UR4, c[0x0][0x424] ;  /* 0x0001090000047ab9 */ /* 0x000fe20000000800 */
[----:B------:R-:W-:Y:S01]  /*0e60*/  ULDC UR7, c[0x0][0x2f0] ;  /* 0x0000bc0000077ab9 */ /* 0x000fe20000000800 */
[----:B0-----:R-:W-:-:S06]  /*0e70*/  IMAD.WIDE R2, R31, 0x4, R2 ;  /* 0x000000041f027825 */ /* 0x001fcc00078e0202 */
[----:B--2---:R-:W2:Y:S01]  /*0e80*/  LDG.E R2, desc[UR54][R2.64] ;  /* 0x0000003602027981 */ /* 0x004ea2000c1e1900 */
[----:B------:R-:W-:Y:S02]  /*0e90*/  UISETP.NE.U32.AND UP0, UPT, UR8, URZ, UPT ;  /* 0x0000003f0800728c */ /* 0x000fe4000bf05070 */
[----:B------:R-:W-:Y:S02]  /*0ea0*/  UISETP.NE.U32.AND UP1, UPT, UR10, URZ, UPT ;  /* 0x0000003f0a00728c */ /* 0x000fe4000bf25070 */
[----:B------:R-:W-:Y:S02]  /*0eb0*/  UISETP.NE.AND.EX UP0, UPT, UR9, URZ, UPT, UP0 ;  /* 0x0000003f0900728c */ /* 0x000fe4000bf05300 */
[----:B------:R-:W-:-:S04]  /*0ec0*/  UISETP.NE.AND.EX UP1, UPT, UR11, URZ, UPT, UP1 ;  /* 0x0000003f0b00728c */ /* 0x000fc8000bf25310 */
[----:B------:R-:W-:Y:S02]  /*0ed0*/  PLOP3.LUT P0, PT, PT, PT, UP0, 0x80, 0x0 ;  /* 0x000000000000781c */ /* 0x000fe40003f0f008 */
[----:B------:R-:W-:Y:S02]  /*0ee0*/  PLOP3.LUT P2, PT, PT, PT, UP1, 0x80, 0x0 ;  /* 0x000000000000781c */ /* 0x000fe40003f4f018 */
[----:B--2---:R-:W-:-:S13]  /*0ef0*/  R2UR UR37, R2 ;  /* 0x00000000022572ca */ /* 0x004fda00000e0000 */
[----:B------:R-:W-:Y:S02]  /*0f00*/  USHF.R.S32.HI UR38, URZ, 0x1f, UR37 ;  /* 0x0000001f3f267899 */ /* 0x000fe40008011425 */
[----:B------:R-:W-:-:S04]  /*0f10*/  @UP0 ULEA UR8, UP2, UR37, UR8, 0x2 ;  /* 0x0000000825080291 */ /* 0x000fc8000f84103f */
[----:B------:R-:W-:Y:S02]  /*0f20*/  @UP0 ULEA.HI.X UR9, UR37, UR9, UR38, 0x2, UP2 ;  /* 0x0000000925090291 */ /* 0x000fe400090f1426 */
[----:B------:R-:W-:Y:S01]  /*0f30*/  @UP1 ULEA UR10, UP0, UR37, UR10, 0x2 ;  /* 0x0000000a250a1291 */ /* 0x000fe2000f80103f */
[----:B------:R-:W-:-:S03]  /*0f40*/  IMAD.U32 R2, RZ, RZ, UR8 ;  /* 0x00000008ff027e24 */ /* 0x000fc6000f8e00ff */
[----:B------:R-:W-:Y:S01]  /*0f50*/  @UP1 ULEA.HI.X UR11, UR37, UR11, UR38, 0x2, UP0 ;  /* 0x0000000b250b1291 */ /* 0x000fe200080f1426 */
[----:B------:R-:W-:Y:S01]  /*0f60*/  IMAD.U32 R3, RZ, RZ, UR9 ;  /* 0x00000009ff037e24 */ /* 0x000fe2000f8e00ff */
[----:B------:R-:W-:Y:S01]  /*0f70*/  ULDC.64 UR8, c[0x0][0x418] ;  /* 0x0001060000087ab9 */ /* 0x000fe20000000a00 */
[----:B------:R-:W-:-:S03]  /*0f80*/  IMAD.U32 R4, RZ, RZ, UR10 ;  /* 0x0000000aff047e24 */ /* 0x000fc6000f8e00ff */
[----:B---3--:R-:W-:Y:S01]  /*0f90*/  MOV R5, UR11 ;  /* 0x0000000b00057c02 */ /* 0x008fe20008000f00 */
[----:B------:R-:W2:Y:S01]  /*0fa0*/  @P0 LDG.E R2, desc[UR54][R2.64] ;  /* 0x0000003602020981 */ /* 0x000ea2000c1e1900 */
[----:B------:R-:W-:Y:S01]  /*0fb0*/  UISETP.NE.U32.AND UP0, UPT, UR8, URZ, UPT ;  /* 0x0000003f0800728c */ /* 0x000fe2000bf05070 */
[----:B------:R-:W-:Y:S02]  /*0fc0*/  ULDC.64 UR10, c[0x0][0xa20] ;  /* 0x00028800000a7ab9 */ /* 0x000fe40000000a00 */
[----:B------:R-:W3:Y:S01]  /*0fd0*/  @P2 LDG.E R4, desc[UR54][R4.64] ;  /* 0x0000003604042981 */ /* 0x000ee2000c1e1900 */
[----:B------:R-:W-:Y:S01]  /*0fe0*/  UISETP.NE.AND.EX UP0, UPT, UR9, URZ, UPT, UP0 ;  /* 0x0000003f0900728c */ /* 0x000fe2000bf05300 */
[----:B------:R-:W-:Y:S01]  /*0ff0*/  ISETP.NE.U32.AND P1, PT, RZ, UR10, PT ;  /* 0x0000000aff007c0c */ /* 0x000fe2000bf25070 */
[----:B------:R-:W-:Y:S01]  /*1000*/  UMOV UR51, URZ ;  /* 0x0000003f00337c82 */ /* 0x000fe20008000000 */
[----:B------:R-:W-:Y:S02]  /*1010*/  ULOP3.LUT UR39, UR5, 0xffff, URZ, 0xc0, !UPT ;  /* 0x0000ffff05277892 */ /* 0x000fe4000f8ec03f */
[----:B------:R-:W-:Y:S01]  /*1020*/  USEL UR4, UR4, 0x1, UP0 ;  /* 0x0000000104047887 */ /* 0x000fe20008000000 */
[----:B------:R-:W-:-:S03]  /*1030*/  ISETP.NE.AND.EX P1, PT, RZ, UR11, PT, P1 ;  /* 0x0000000bff007c0c */ /* 0x000fc6000bf25310 */
[----:B------:R-:W-:Y:S01]  /*1040*/  UIMAD UR4, UR4, UR7, URZ ;  /* 0x00000007040472a4 */ /* 0x000fe2000f8e023f */
[----:B--2---:R-:W-:Y:S02]  /*1050*/  @P0 R2UR UR51, R2 ;  /* 0x00000000023302ca */ /* 0x004fe400000e0000 */
[----:B---3--:R-:W-:Y:S01]  /*1060*/  @P2 R2UR UR52, R4 ;  /* 0x00000000043422ca */ /* 0x008fe200000e0000 */
[----:B-----5:R-:W-:-:S14]  /*1070*/  @P2 BRA `(.L_x_2371) ;  /* 0x0000000000382947 */ /* 0x020fdc0003800000 */
        /* <DEDUP_REMOVED lines=14> */
.L_x_2371:
[----:B------:R-:W-:Y:S05]  /*1160*/  @!P1 BRA `(.L_x_2372) ;  /* 0x00000000001c9947 */ /* 0x000fea0003800000 */
[----:B------:R-:W-:-:S04]  /*1170*/  ULEA UR4, UP0, UR37, UR10, 0x2 ;  /* 0x0000000a25047291 */ /* 0x000fc8000f80103f */
[----:B------:R-:W-:Y:S02]  /*1180*/  ULEA.HI.X UR7, UR37, UR11, UR38, 0x2, UP0 ;  /* 0x0000000b25077291 */ /* 0x000fe400080f1426 */
[----:B------:R-:W-:-:S04]  /*1190*/  IMAD.U32 R2, RZ, RZ, UR4 ;  /* 0x00000004ff027e24 */ /* 0x000fc8000f8e00ff */
[----:B------:R-:W-:-:S05]  /*11a0*/  IMAD.U32 R3, RZ, RZ, UR7 ;  /* 0x00000007ff037e24 */ /* 0x000fca000f8e00ff */
[----:B------:R-:W2:Y:S02]  /*11b0*/  LDG.E R2, desc[UR54][R2.64] ;  /* 0x0000003602027981 */ /* 0x000ea4000c1e1900 */
[----:B--2---:R-:W-:Y:S01]  /*11c0*/  R2UR UR4, R2 ;  /* 0x00000000020472ca */ /* 0x004fe200000e0000 */
[----:B------:R-:W-:-:S14]  /*11d0*/  BRA `(.L_x_2373) ;  /* 0x0000000000347947 */ /* 0x000fdc0003800000 */
.L_x_2372:
        /* <DEDUP_REMOVED lines=13> */
.L_x_2373:
[----:B------:R-:W-:Y:S01]  /*12b0*/  ULDC UR7, c[0x0][0x448] ;  /* 0x0001120000077ab9 */ /* 0x000fe20000000800 */
[----:B------:R-:W-:Y:S02]  /*12c0*/  UIMAD UR40, UR6, 0xc0, URZ ;  /* 0x000000c0062878a4 */ /* 0x000fe4000f8e023f */
[----:B------:R-:W-:Y:S02]  /*12d0*/  UISETP.NE.AND UP0, UPT, UR7, 0x1, UPT ;  /* 0x000000010700788c */ /* 0x000fe4000bf05270 */
[----:B------:R-:W-:Y:S02]  /*12e0*/  UIADD3 UR8, UR40, 0xbf, URZ ;  /* 0x000000bf28087890 */ /* 0x000fe4000fffe03f */
[----:B------:R-:W-:Y:S02]  /*12f0*/  UIADD3 UR51, -UR51, UR4, URZ ;  /* 0x0000000433337290 */ /* 0x000fe4000fffe13f */
[----:B------:R-:W-:Y:S02]  /*1300*/  UP2UR UR53, UPR, URZ, 0x1 ;  /* 0x000000013f357883 */ /* 0x000fe40008000000 */
[----:B------:R-:W-:-:S03]  /*1310*/  UIADD3 UR9, UR51, 0x80, -UR52 ;  /* 0x0000008033097890 */ /* 0x000fc6000fffe834 */
[----:B------:R-:W-:Y:S01]  /*1320*/  @UP0 ULDC UR6, c[0x0][0x44c] ;  /* 0x0001130000060ab9 */ /* 0x000fe20000000800 */
[----:B------:R-:W-:Y:S01]  /*1330*/  @UP0 ULDC UR4, c[0x0][0x450] ;  /* 0x0001140000040ab9 */ /* 0x000fe20000000800 */
[----:B------:R-:W-:-:S04]  /*1340*/  UIMAD.WIDE.U32 UR6, UR8, UR6, URZ ;  /* 0x00000006080672a5 */ /* 0x000fc8000f8e003f */
[----:B------:R-:W-:Y:S02]  /*1350*/  @UP0 USHF.R.U32.HI UR8, URZ, UR4, UR7 ;  /* 0x000000043f080299 */ /* 0x000fe40008011607 */
[----:B------:R-:W-:Y:S02]  /*1360*/  UIADD3 UR4, UR51, 0x7f, URZ ;  /* 0x0000007f33047890 */ /* 0x000fe4000fffe03f */
[----:B------:R-:W-:Y:S02]  /*1370*/  UIADD3 UR8, UR9, UR8, URZ ;  /* 0x0000000809087290 */ /* 0x000fe4000fffe03f */
[----:B------:R-:W-:Y:S02]  /*1380*/  USHF.R.S32.HI UR6, URZ, 0x1f, UR4 ;  /* 0x0000001f3f067899 */ /* 0x000fe40008011404 */
[----:B------:R-:W-:Y:S02]  /*1390*/  USHF.R.S32.HI UR7, URZ, 0x1f, UR8 ;  /* 0x0000001f3f077899 */ /* 0x000fe40008011408 */
[----:B------:R-:W-:-:S02]  /*13a0*/  ULEA.HI UR6, UR6, UR4, URZ, 0x7 ;  /* 0x0000000406067291 */ /* 0x000fc4000f8f383f */
[----:B------:R-:W-:Y:S02]  /*13b0*/  ULEA.HI UR7, UR7, UR8, URZ, 0x7 ;  /* 0x0000000807077291 */ /* 0x000fe4000f8f383f */
[----:B------:R-:W-:Y:S02]  /*13c0*/  USHF.R.S32.HI UR6, URZ, 0x7, UR6 ;  /* 0x000000073f067899 */ /* 0x000fe40008011406 */
[----:B------:R-:W-:Y:S02]  /*13d0*/  USHF.R.S32.HI UR7, URZ, 0x7, UR7 ;  /* 0x000000073f077899 */ /* 0x000fe40008011407 */
[----:B------:R-:W-:Y:S02]  /*13e0*/  ULOP3.LUT UR4, UR5, 0xff000000, URZ, 0xc0, !UPT ;  /* 0xff00000005047892 */ /* 0x000fe4000f8ec03f */
[----:B------:R-:W-:Y:S02]  /*13f0*/  UISETP.LT.AND UP0, UPT, UR6, UR7, UPT ;  /* 0x000000070600728c */ /* 0x000fe4000bf01270 */
[----:B------:R-:W-:-:S02]  /*1400*/  ULOP3.LUT UR5, UR5, 0xff0000, URZ, 0xc0, !UPT ;  /* 0x00ff000005057892 */ /* 0x000fc4000f8ec03f */
[----:B------:R-:W-:Y:S02]  /*1410*/  USEL UR9, UR6, UR7, UP0 ;  /* 0x0000000706097287 */ /* 0x000fe40008000000 */
[----:B------:R-:W-:Y:S02]  /*1420*/  USHF.R.U32.HI UR4, URZ, 0x8, UR4 ;  /* 0x000000083f047899 */ /* 0x000fe40008011604 */
[----:B------:R-:W-:Y:S02]  /*1430*/  UISETP.GE.AND UP0, UPT, UR9, 0x1, UPT ;  /* 0x000000010900788c */ /* 0x000fe4000bf06270 */
        /* <DEDUP_REMOVED lines=8> */
[----:B------:R-:W-:-:S03]  /*14c0*/  USEL UR10, UR46, UR4, UP0 ;  /* 0x000000042e0a7287 */ /* 0x000fc60008000000 */
[----:B------:R-:W-:Y:S01]  /*14d0*/  UMOV UR4, URZ ;  /* 0x0000003f00047c82 */ /* 0x000fe20008000000 */
[----:B------:R-:W-:Y:S02]  /*14e0*/  UIADD3 UR6, UR10, -0x1, UR9 ;  /* 0xffffffff0a067890 */ /* 0x000fe4000fffe009 */
[----:B------:R-:W-:-:S04]  /*14f0*/  IMAD.U32 R3, RZ, RZ, UR10 ;  /* 0x0000000aff037e24 */ /* 0x000fc8000f8e00ff */
[----:B------:R-:W-:Y:S01]  /*1500*/  IMAD.U32 R4, RZ, RZ, UR6 ;  /* 0x00000006ff047e24 */ /* 0x000fe2000f8e00ff */
[-C--:B------:R-:W-:Y:S01]  /*1510*/  IABS R0, R3.reuse ;  /* 0x0000000300007213 */ /* 0x080fe20000000000 */
[----:B------:R-:W-:Y:S01]  /*1520*/  ULOP3.LUT UR6, UR6, UR10, URZ, 0x3c, !UPT ;  /* 0x0000000a06067292 */ /* 0x000fe2000f8e3c3f */
[----:B------:R-:W-:Y:S02]  /*1530*/  IABS R5, R3 ;  /* 0x0000000300057213 */ /* 0x000fe40000000000 */
        /* <DEDUP_REMOVED lines=26> */
.L_x_2374:
[----:B------:R-:W-:Y:S01]  /*16e0*/  UIMAD UR42, UR41, UR4, URZ ;  /* 0x00000004292a72a4 */ /* 0x000fe2000f8e023f */
[----:B------:R-:W-:Y:S01]  /*16f0*/  IMAD.U32 R0, RZ, RZ, UR9 ;  /* 0x00000009ff007e24 */ /* 0x000fe2000f8e00ff */
[----:B------:R-:W-:Y:S01]  /*1700*/  PLOP3.LUT P0, PT, PT, PT, PT, 0x80, 0x0 ;  /* 0x000000000000781c */ /* 0x000fe20003f0f070 */
[----:B------:R-:W-:Y:S01]  /*1710*/  IMAD.U32 R3, RZ, RZ, UR4 ;  /* 0x00000004ff037e24 */ /* 0x000fe2000f8e00ff */
[----:B------:R-:W-:Y:S01]  /*1720*/  CS2R R118, SRZ ;  /* 0x0000000000767805 */ /* 0x000fe2000001ff00 */
[----:B------:R-:W-:Y:S01]  /*1730*/  IMAD.MOV.U32 R20, RZ, RZ, RZ ;  /* 0x000000ffff147224 */ /* 0x000fe200078e00ff */
[----:B------:R-:W-:Y:S02]  /*1740*/  CS2R R116, SRZ ;  /* 0x0000000000747805 */ /* 0x000fe4000001ff00 */
[----:B------:R-:W-:Y:S02]  /*1750*/  CS2R R114, SRZ ;  /* 0x0000000000727805 */ /* 0x000fe4000001ff00 */
[----:B------:R-:W-:Y:S01]  /*1760*/  VIADDMNMX R0, R3, UR42, R0, PT ;  /* 0x0000002a03007c46 */ /* 0x000fe2000b800100 */
[----:B------:R-:W-:Y:S01]  /*1770*/  IMAD.MOV.U32 R3, RZ, RZ, RZ ;  /* 0x000000ffff037224 */ /* 0x000fe200078e00ff */
[----:B------:R-:W-:-:S02]  /*1780*/  CS2R R112, SRZ ;  /* 0x0000000000707805 */ /* 0x000fc4000001ff00 */
[----:B------:R-:W-:Y:S02]  /*1790*/  CS2R R110, SRZ ;  /* 0x00000000006e7805 */ /* 0x000fe4000001ff00 */
[----:B------:R-:W-:Y:S02]  /*17a0*/  R2UR UR56, R0 ;  /* 0x00000000003872ca */ /* 0x000fe400000e0000 */
        /* <DEDUP_REMOVED lines=10> */
[----:B------:R-:W-:Y:S01]  /*1850*/  CS2R R88, SRZ ;  /* 0x0000000000587805 */ /* 0x000fe2000001ff00 */
[----:B------:R-:W-:-:S06]  /*1860*/  UISETP.GT.AND UP0, UPT, UR56, UR42, UPT ;  /* 0x0000002a3800728c */ /* 0x000fcc000bf04270 */
[----:B------:R-:W-:-:S13]  /*1870*/  PLOP3.LUT P1, PT, PT, PT, UP0, 0x80, 0x0 ;  /* 0x000000000000781c */ /* 0x000fda0003f2f008 */
[----:B------:R-:W-:Y:S05]  /*1880*/  @!P1 BRA `(.L_x_2375) ;  /* 0x0000006c00fc9947 */ /* 0x000fea0003800000 */
[----:B------:R-:W0:Y:S01]  /*1890*/  S2R R2, SR_TID.X ;  /* 0x0000000000027919 */ /* 0x000e220000002100 */
[----:B------:R-:W1:Y:S01]  /*18a0*/  S2UR UR43, SR_CgaCtaId ;  /* 0x00000000002b79c3 */ /* 0x000e620000008800 */
[----:B------:R-:W-:Y:S02]  /*18b0*/  UMOV UR45, 0x400 ;  /* 0x00000400002d7882 */ /* 0x000fe40000000000 */
[----:B-1----:R-:W-:Y:S01]  /*18c0*/  ULEA UR45, UR43, UR45, 0x18 ;  /* 0x0000002d2b2d7291 */ /* 0x002fe2000f8ec03f */
[----:B0-----:R-:W-:-:S05]  /*18d0*/  VIADD R4, R2, 0xffffff80 ;  /* 0xffffff8002047836 */ /* 0x001fca0000000000 */
[----:B------:R-:W-:-:S04]  /*18e0*/  SHF.R.S32.HI R2, RZ, 0x1f, R4 ;  /* 0x0000001fff027819 */ /* 0x000fc80000011404 */
[----:B------:R-:W-:-:S04]  /*18f0*/  LEA.HI R2, R2, R4, RZ, 0x7 ;  /* 0x0000000402027211 */ /* 0x000fc800078f38ff */
[----:B------:R-:W-:-:S05]  /*1900*/  SHF.R.S32.HI R2, RZ, 0x7, R2 ;  /* 0x00000007ff027819 */ /* 0x000fca0000011402 */
        /* <DEDUP_REMOVED lines=28> */
.L_x_2376:
        /* <DEDUP_REMOVED lines=9> */
.L_x_2509:
[----:B------:R-:W-:Y:S05]  /*1b60*/  @!P0 BRA `(.L_x_2378) ;  /* 0x0000000000048947 */ /* 0x000fea0003800000 */
[----:B------:R-:W-:Y:S01]  /*1b70*/  BPT.TRAP 0x1 ;  /* 0x000000040000795c */ /* 0x000fe20000300000 */
.L_x_2378:
[----:B0-----:R-:W-:Y:S01]  /*1b80*/  IMAD.U32 R0, RZ, RZ, UR48 ;  /* 0x00000030ff007e24 */ /* 0x001fe2000f8e00ff */
[----:B------:R-:W-:-:S04]  /*1b90*/  MOV R3, UR47 ;  /* 0x0000002f00037c02 */ /* 0x000fc80008000f00 */
[----:B------:R-:W-:Y:S02]  /*1ba0*/  LEA R3, R3, UR45, 0x3 ;  /* 0x0000002d03037c11 */ /* 0x000fe4000f8e18ff */
[----:B------:R-:W-:-:S04]  /*1bb0*/  SHF.L.U32 R0, R0, 0x1f, RZ ;  /* 0x0000001f00007819 */ /* 0x000fc800000006ff */
[----:B------:R0:W1:Y:S01]  /*1bc0*/  SYNCS.PHASECHK.TRANS64.TRYWAIT P1, [R3+URZ+0x16830], R0 ;  /* 0x01683000030075a7 */ /* 0x000062000802017f */
[----:B------:R-:W-:Y:S05]  /*1bd0*/  @!P0 BRA `(.L_x_2379) ;  /* 0x0000000000048947 */ /* 0x000fea0003800000 */
[----:B------:R-:W-:Y:S01]  /*1be0*/  BPT.TRAP 0x1 ;  /* 0x000000040000795c */ /* 0x000fe20000300000 */
.L_x_2379:
[----:B-1----:R-:W-:Y:S05]  /*1bf0*/  @P1 BRA `(.L_x_2380) ;  /* 0x0000000000081947 */ /* 0x002fea0003800000 */
[----:B------:R-:W1:Y:S02]  /*1c00*/  SYNCS.PHASECHK.TRANS64.TRYWAIT P1, [R3+URZ+0x16830], R0 ;  /* 0x01683000030075a7 */ /* 0x000e64000802017f */
[----:B-1----:R-:W-:Y:S05]  /*1c10*/  @!P1 BRA `(.L_x_2381) ;  /* 0x000000f400d49947 */ /* 0x002fea0003800000 */
.L_x_2380:
        /* <DEDUP_REMOVED lines=35> */
.L_x_2382:
[----:B------:R-:W-:Y:S01]  /*1e50*/  UISETP.NE.AND UP0, UPT, UR53, URZ, UPT ;  /* 0x0000003f3500728c */ /* 0x000fe2000bf05270 */
[----:B------:R-:W-:Y:S01]  /*1e60*/  VIADD R6, R17, UR40 ;  /* 0x0000002811067c36 */ /* 0x000fe20008000000 */
[----:B------:R-:W-:Y:S01]  /*1e70*/  ULDC UR21, c[0x0][0x988] ;  /* 0x0002620000157ab9 */ /* 0x000fe20000000800 */
[----:B------:R-:W-:Y:S01]  /*1e80*/  IMAD.U32 R4, RZ, RZ, UR52 ;  /* 0x00000034ff047e24 */ /* 0x000fe2000f8e00ff */
[----:B------:R-:W-:Y:S01]  /*1e90*/  R2UR UR11, R3 ;  /* 0x00000000030b72ca */ /* 0x000fe200000e0000 */
[----:B------:R-:W-:Y:S01]  /*1ea0*/  UMOV UR10, UR40 ;  /* 0x00000028000a7c82 */ /* 0x000fe20008000000 */
[----:B------:R-:W-:Y:S01]  /*1eb0*/  PLOP3.LUT P1, PT, PT, PT, UP0, 0x80, 0x0 ;  /* 0x000000000000781c */ /* 0x000fe20003f2f008 */
[----:B------:R-:W-:Y:S01]  /*1ec0*/  UIADD3 UR24, UR56, -0x2, URZ ;  /* 0xfffffffe38187890 */ /* 0x000fe2000fffe03f */
[----:B------:R-:W-:Y:S02]  /*1ed0*/  PLOP3.LUT P2, PT, PT, PT, UP0, 0x80, 0x0 ;  /* 0x000000000000781c */ /* 0x000fe40003f4f008 */
[----:B------:R-:W-:-:S02]  /*1ee0*/  CS2R R118, SRZ ;  /* 0x0000000000767805 */ /* 0x000fc4000001ff00 */
[----:B------:R-:W-:Y:S01]  /*1ef0*/  CS2R R116, SRZ ;  /* 0x0000000000747805 */ /* 0x000fe2000001ff00 */
[----:B------:R-:W-:Y:S01]  /*1f00*/  @UP0 ULDC UR6, c[0x0][0x44c] ;  /* 0x0001130000060ab9 */ /* 0x000fe20000000800 */
[----:B------:R-:W-:Y:S01]  /*1f10*/  @UP0 ULDC UR14, c[0x0][0x450] ;  /* 0x00011400000e0ab9 */ /* 0x000fe20000000800 */
[----:B------:R-:W-:Y:S02]  /*1f20*/  CS2R R114, SRZ ;  /* 0x0000000000727805 */ /* 0x000fe4000001ff00 */
[----:B------:R-:W-:Y:S02]  /*1f30*/  CS2R R112, SRZ ;  /* 0x0000000000707805 */ /* 0x000fe4000001ff00 */
[----:B------:R-:W-:Y:S02]  /*1f40*/  CS2R R110, SRZ ;  /* 0x00000000006e7805 */ /* 0x000fe4000001ff00 */
[----:B------:R-:W-:Y:S02]  /*1f50*/  CS2R R108, SRZ ;  /* 0x00000000006c7805 */ /* 0x000fe4000001ff00 */
[----:B------:R-:W-:-:S02]  /*1f60*/  CS2R R106, SRZ ;  /* 0x00000000006a7805 */ /* 0x000fc4000001ff00 */
[----:B------:R-:W-:Y:S01]  /*1f70*/  CS2R R104, SRZ ;  /* 0x0000000000687805 */ /* 0x000fe2000001ff00 */
[----:B01----:R-:W-:Y:S01]  /*1f80*/  @P1 IMAD.HI.U32 R0, R6, UR6, RZ ;  /* 0x0000000606001c27 */ /* 0x003fe2000f8e00ff */
[----:B------:R-:W-:-:S04]  /*1f90*/  @UP0 ULDC UR6, c[0x0][0x450] ;  /* 0x0001140000060ab9 */ /* 0x000fc80000000800 */
[----:B------:R-:W-:Y:S01]  /*1fa0*/  @P2 SHF.R.U32.HI R6, RZ, UR6, R0 ;  /* 0x00000006ff062c19 */ /* 0x000fe20008011600 */
[----:B------:R-:W-:Y:S02]  /*1fb0*/  UMOV UR6, 0xffffff80 ;  /* 0xffffff8000067882 */ /* 0x000fe40000000000 */
[----:B------:R-:W-:Y:S02]  /*1fc0*/  UIMAD UR6, UR56, UR6, 0x80 ;  /* 0x00000080380674a4 */ /* 0x000fe4000f8e0206 */
[----:B------:R-:W0:Y:S04]  /*1fd0*/  SHFL.IDX PT, R0, R6, 0x1, 0x1c1f ;  /* 0x003c1f0006007f89 */ /* 0x000e2800000e0000 */
[----:B------:R-:W-:Y:S01]  /*1fe0*/  IMAD.U32 R5, RZ, RZ, UR6 ;  /* 0x00000006ff057e24 */ /* 0x000fe2000f8e00ff */
[----:B------:R-:W1:Y:S01]  /*1ff0*/  SHFL.IDX PT, R6, R6, RZ, 0x1c1f ;  /* 0x001c1fff06067589 */ /* 0x000e6200000e0000 */
[----:B------:R-:W-:-:S02]  /*2000*/  @UP0 ULDC UR6, c[0x0][0x44c] ;  /* 0x0001130000060ab9 */ /* 0x000fc40000000800 */
[----:B------:R-:W-:Y:S01]  /*2010*/  UIMAD.WIDE.U32 UR6, UR40, UR6, URZ ;  /* 0x00000006280672a5 */ /* 0x000fe2000f8e003f */
[C-C-:B------:R-:W-:Y:S01]  /*2020*/  IADD3 R97, -R16.reuse, 0x1, R5.reuse ;  /* 0x0000000110617810 */ /* 0x140fe20007ffe105 */
[----:B------:R-:W-:Y:S01]  /*2030*/  UIADD3 UR6, UR11, 0x16840, URZ ;  /* 0x000168400b067890 */ /* 0x000fe2000fffe03f */
[----:B------:R-:W-:Y:S01]  /*2040*/  IADD3 R2, -R16, UR51, R5 ;  /* 0x0000003310027c10 */ /* 0x000fe2000fffe105 */
[----:B------:R-:W-:Y:S01]  /*2050*/  @UP0 USHF.R.U32.HI UR10, URZ, UR14, UR7 ;  /* 0x0000000e3f0a0299 */ /* 0x000fe20008011607 */
[----:B------:R-:W-:Y:S01]  /*2060*/  IADD3 R97, -R4, UR51, R97 ;  /* 0x0000003304617c10 */ /* 0x000fe2000fffe161 */
[----:B------:R-:W-:Y:S02]  /*2070*/  UPRMT UR6, UR43, 0x654, UR6 ;  /* 0x000006542b067896 */ /* 0x000fe40008000006 */
[----:B------:R-:W-:-:S04]  /*2080*/  UIADD3 UR7, UR10, UR51, -UR52 ;  /* 0x000000330a077290 */ /* 0x000fc8000fffe834 */
[----:B------:R-:W-:-:S03]  /*2090*/  USHF.R.S32.HI UR10, URZ, 0x1f, UR7 ;  /* 0x0000001f3f0a7899 */ /* 0x000fc60008011407 */
[----:B------:R-:W-:Y:S01]  /*20a0*/  SYNCS.ARRIVE.TRANS64.RED.A1T0 RZ, [UR6], RZ ;  /* 0x000000ffffff79a7 */ /* 0x000fe20008100406 */
[----:B0-----:R-:W-:Y:S01]  /*20b0*/  VIADDMNMX R0, R0, R97, R2, PT ;  /* 0x0000006100007246 */ /* 0x001fe20003800102 */
[----:B------:R-:W-:-:S03]  /*20c0*/  ULEA.HI UR10, UR10, UR7, URZ, 0x7 ;  /* 0x000000070a0a7291 */ /* 0x000fc6000f8f383f */
[C---:B------:R-:W-:Y:S01]  /*20d0*/  ISETP.GT.AND P1, PT, R0.reuse, RZ, PT ;  /* 0x000000ff0000720c */ /* 0x040fe20003f24270 */
[----:B------:R-:W-:Y:S01]  /*20e0*/  USHF.R.S32.HI UR10, URZ, 0x7, UR10 ;  /* 0x000000073f0a7899 */ /* 0x000fe2000801140a */
[C---:B------:R-:W-:Y:S02]  /*20f0*/  ISETP.GT.AND P2, PT, R0.reuse, 0x1, PT ;  /* 0x000000010000780c */ /* 0x040fe40003f44270 */
[----:B------:R-:W-:Y:S01]  /*2100*/  ISETP.GT.AND P3, PT, R0, 0x8, PT ;  /* 0x000000080000780c */ /* 0x000fe20003f64270 */
[----:B------:R-:W-:Y:S01]  /*2110*/  UISETP.LT.AND UP0, UPT, UR42, UR10, UPT ;  /* 0x0000000a2a00728c */ /* 0x000fe2000bf01270 */
[----:B------:R-:W-:Y:S02]  /*2120*/  FSEL R101, R26, -INF , P1 ;  /* 0xff8000001a657808 */ /* 0x000fe40000800000 */
[----:B------:R-:W-:Y:S01]  /*2130*/  FSEL R99, R27, -INF , P2 ;  /* 0xff8000001b637808 */ /* 0x000fe20001000000 */
[----:B------:R-:W-:Y:S01]  /*2140*/  USEL UR22, UR42, UR10, !UP0 ;  /* 0x0000000a2a167287 */ /* 0x000fe2000c000000 */
[----:B------:R-:W-:-:S02]  /*2150*/  ISETP.GT.AND P1, PT, R0, 0x9, PT ;  /* 0x000000090000780c */ /* 0x000fc40003f24270 */
[----:B------:R-:W-:Y:S01]  /*2160*/  FSEL R95, R30, -INF , P3 ;  /* 0xff8000001e5f7808 */ /* 0x000fe20001800000 */
[----:B------:R-:W-:Y:S01]  /*2170*/  UISETP.GE.AND UP0, UPT, UR24, UR22, UPT ;  /* 0x000000161800728c */ /* 0x000fe2000bf06270 */
        /* <DEDUP_REMOVED lines=87> */
[----:B-1----:R-:W-:Y:S02]  /*26f0*/  VIADDMNMX R2, R6, R97, R2, PT ;  /* 0x0000006106027246 */ /* 0x002fe40003800102 */
[----:B------:R-:W-:-:S02]  /*2700*/  FMNMX.FTZ R8, R87, R0, !PT ;  /* 0x0000000057087209 */ /* 0x000fc40007810000 */
[C---:B------:R-:W-:Y:S02]  /*2710*/  ISETP.GT.AND P2, PT, R2.reuse, 0x1, PT ;  /* 0x000000010200780c */ /* 0x040fe40003f44270 */
[----:B------:R-:W-:Y:S01]  /*2720*/  ISETP.GT.AND P3, PT, R2, 0x8, PT ;  /* 0x000000080200780c */ /* 0x000fe20003f64270 */
[----:B------:R-:W0:Y:S01]  /*2730*/  SHFL.BFLY PT, R103, R8, 0x2, 0x1f ;  /* 0x0c401f0008677f89 */ /* 0x000e2200000e0000 */
[----:B------:R-:W-:Y:S02]  /*2740*/  FSEL R25, R25, -INF , P2 ;  /* 0xff80000019197808 */ /* 0x000fe40001000000 */
[----:B------:R-:W-:Y:S02]  /*2750*/  FSEL R28, R28, -INF , P3 ;  /* 0xff8000001c1c7808 */ /* 0x000fe40001800000 */
[----:B------:R-:W-:-:S04]  /*2760*/  ISETP.GT.AND P2, PT, R2, 0x10, PT ;  /* 0x000000100200780c */ /* 0x000fc80003f44270 */
[----:B------:R-:W-:Y:S02]  /*2770*/  FSEL R32, R32, -INF , P2 ;  /* 0xff80000020207808 */ /* 0x000fe40001000000 */
[----:B------:R-:W-:-:S04]  /*2780*/  ISETP.GT.AND P2, PT, R2, 0x18, PT ;  /* 0x000000180200780c */ /* 0x000fc80003f44270 */
[----:B------:R-:W-:Y:S02]  /*2790*/  FSEL R36, R36, -INF , P2 ;  /* 0xff80000024247808 */ /* 0x000fe40001000000 */
[----:B------:R-:W-:-:S04]  /*27a0*/  ISETP.GT.AND P2, PT, R2, 0x20, PT ;  /* 0x000000200200780c */ /* 0x000fc80003f44270 */
[----:B------:R-:W-:Y:S02]  /*27b0*/  FSEL R40, R40, -INF , P2 ;  /* 0xff80000028287808 */ /* 0x000fe40001000000 */
[----:B------:R-:W-:Y:S02]  /*27c0*/  ISETP.GT.AND P2, PT, R2, 0x28, PT ;  /* 0x000000280200780c */ /* 0x000fe40003f44270 */
[----:B0-----:R-:W-:Y:S02]  /*27d0*/  FMNMX.FTZ R103, R8, R103, !PT ;  /* 0x0000006708677209 */ /* 0x001fe40007810000 */
[----:B------:R-:W-:Y:S02]  /*27e0*/  FSEL R44, R44, -INF , P2 ;  /* 0xff8000002c2c7808 */ /* 0x000fe40001000000 */
[----:B------:R-:W-:Y:S01]  /*27f0*/  ISETP.GT.AND P2, PT, R2, 0x30, PT ;  /* 0x000000300200780c */ /* 0x000fe20003f44270 */
[----:B------:R-:W0:Y:S03]  /*2800*/  SHFL.BFLY PT, R0, R103, 0x1, 0x1f ;  /* 0x0c201f0067007f89 */ /* 0x000e2600000e0000 */
[----:B------:R-:W-:-:S02]  /*2810*/  FSEL R48, R48, -INF , P2 ;  /* 0xff80000030307808 */ /* 0x000fc40001000000 */
        /* <DEDUP_REMOVED lines=8> */
[----:B------:R-:W-:Y:S02]  /*28a0*/  CS2R R102, SRZ ;  /* 0x0000000000667805 */ /* 0x000fe4000001ff00 */
[----:B------:R-:W-:Y:S02]  /*28b0*/  FSEL R64, R64, -INF , P2 ;  /* 0xff80000040407808 */ /* 0x000fe40001000000 */
[C---:B------:R-:W-:Y:S01]  /*28c0*/  FSETP.NEU.FTZ.AND P1, PT, R0.reuse, -INF , PT ;  /* 0xff8000000000780b */ /* 0x040fe20003f3d000 */
[----:B------:R-:W-:Y:S01]  /*28d0*/  FMUL.FTZ R4, R0, UR21 ;  /* 0x0000001500047c20 */ /* 0x000fe20008410000 */
[----:B------:R-:W-:-:S04]  /*28e0*/  ISETP.GT.AND P2, PT, R2, 0x58, PT ;  /* 0x000000580200780c */ /* 0x000fc80003f44270 */
[----:B------:R-:W-:Y:S02]  /*28f0*/  FSEL R4, R4, RZ, P1 ;  /* 0x000000ff04047208 */ /* 0x000fe40000800000 */
[----:B------:R-:W-:Y:S02]  /*2900*/  ISETP.GT.AND P1, PT, R2, RZ, PT ;  /* 0x000000ff0200720c */ /* 0x000fe40003f24270 */
[----:B------:R-:W-:Y:S01]  /*2910*/  FSEL R68, R68, -INF , P2 ;  /* 0xff80000044447808 */ /* 0x000fe20001000000 */
[--C-:B------:R-:W-:Y:S01]  /*2920*/  FFMA.FTZ R151, R95, UR21, -R4.reuse ;  /* 0x000000155f977c23 */ /* 0x100fe20008010804 */
[----:B------:R-:W-:Y:S01]  /*2930*/  FSEL R24, R24, -INF , P1 ;  /* 0xff80000018187808 */ /* 0x000fe20000800000 */
[--C-:B------:R-:W-:Y:S01]  /*2940*/  FFMA.FTZ R145, R91, UR21, -R4.reuse ;  /* 0x000000155b917c23 */ /* 0x100fe20008010804 */
[----:B------:R-:W-:Y:S01]  /*2950*/  ISETP.GT.AND P1, PT, R2, 0x9, PT ;  /* 0x000000090200780c */ /* 0x000fe20003f24270 */
[--C-:B------:R-:W-:Y:S01]  /*2960*/  FFMA.FTZ R147, R35, UR21, -R4.reuse ;  /* 0x0000001523937c23 */ /* 0x100fe20008010804 */
[----:B------:R-:W-:Y:S01]  /*2970*/  FMNMX.FTZ R97, R24, R25, !PT ;  /* 0x0000001918617209 */ /* 0x000fe20007810000 */
[--C-:B------:R-:W-:Y:S01]  /*2980*/  FFMA.FTZ R141, R31, UR21, -R4.reuse ;  /* 0x000000151f8d7c23 */ /* 0x100fe20008010804 */
[----:B------:R-:W-:Y:S01]  /*2990*/  FSEL R29, R29, -INF , P1 ;  /* 0xff8000001d1d7808 */ /* 0x000fe20000800000 */
[--C-:B------:R-:W-:Y:S01]  /*29a0*/  FFMA.FTZ R143, R27, UR21, -R4.reuse ;  /* 0x000000151b8f7c23 */ /* 0x100fe20008010804 */
[----:B------:R-:W-:Y:S01]  /*29b0*/  FMNMX.FTZ R8, R28, R97, !PT ;  /* 0x000000611c087209 */ /* 0x000fe20007810000 */
        /* <DEDUP_REMOVED lines=18> */
[----:B------:R-:W-:Y:S01]  /*2ae0*/  MUFU.EX2 R149, R149 ;  /* 0x0000009500957308 */ /* 0x000fe20000000800 */
[----:B------:R-:W-:Y:S01]  /*2af0*/  FMNMX.FTZ R91, R37, R10, !PT ;  /* 0x0000000a255b7209 */ /* 0x000fe20007810000 */
[--C-:B------:R-:W-:Y:S01]  /*2b00*/  FFMA.FTZ R10, R89, UR21, -R4.reuse ;  /* 0x00000015590a7c23 */ /* 0x100fe20008010804 */
[----:B------:R-:W-:Y:S01]  /*2b10*/  FSEL R41, R41, -INF , P1 ;  /* 0xff80000029297808 */ /* 0x000fe20000800000 */
[--C-:B------:R-:W-:Y:S01]  /*2b20*/  FFMA.FTZ R131, R11, UR21, -R4.reuse ;  /* 0x000000150b837c23 */ /* 0x100fe20008010804 */
[----:B------:R-:W-:Y:S01]  /*2b30*/  FMNMX.FTZ R12, R40, R91, !PT ;  /* 0x0000005b280c7209 */ /* 0x000fe20007810000 */
[--C-:B------:R-:W-:Y:S01]  /*2b40*/  FFMA.FTZ R26, R47, UR21, -R4.reuse ;  /* 0x000000152f1a7c23 */ /* 0x100fe20008010804 */
[----:B------:R-:W-:Y:S01]  /*2b50*/  ISETP.GT.AND P1, PT, R2, 0x29, PT ;  /* 0x000000290200780c */ /* 0x000fe20003f24270 */
[----:B------:R-:W0:Y:S01]  /*2b60*/  MUFU.EX2 R6, R6 ;  /* 0x0000000600067308 */ /* 0x000e220000000800 */
        /* <DEDUP_REMOVED lines=27> */
[----:B------:R-:W-:Y:S01]  /*2d20*/  FFMA.FTZ R123, R86, UR21, -R4 ;  /* 0x00000015567b7c23 */ /* 0x000fe20008010804 */
[----:B------:R-:W-:-:S02]  /*2d30*/  FMNMX.FTZ R20, R56, R31, !PT ;  /* 0x0000001f38147209 */ /* 0x000fc40007810000 */
[----:B------:R-:W-:Y:S02]  /*2d40*/  CS2R R100, SRZ ;  /* 0x0000000000647805 */ /* 0x000fe4000001ff00 */
[----:B------:R-:W-:Y:S01]  /*2d50*/  ISETP.GT.AND P1, PT, R2, 0x49, PT ;  /* 0x000000490200780c */ /* 0x000fe20003f24270 */
[----:B------:R-:W-:Y:S01]  /*2d60*/  MUFU.EX2 R10, R10 ;  /* 0x0000000a000a7308 */ /* 0x000fe20000000800 */
[----:B------:R-:W-:Y:S02]  /*2d70*/  FMNMX.FTZ R31, R57, R20, !PT ;  /* 0x00000014391f7209 */ /* 0x000fe40007810000 */
[----:B------:R-:W-:Y:S02]  /*2d80*/  CS2R R98, SRZ ;  /* 0x0000000000627805 */ /* 0x000fe4000001ff00 */
[----:B------:R-:W-:Y:S02]  /*2d90*/  FSEL R61, R61, -INF , P1 ;  /* 0xff8000003d3d7808 */ /* 0x000fe40000800000 */
[----:B------:R-:W-:-:S02]  /*2da0*/  CS2R R96, SRZ ;  /* 0x0000000000607805 */ /* 0x000fc4000001ff00 */
[----:B------:R-:W-:Y:S02]  /*2db0*/  FMNMX.FTZ R20, R60, R31, !PT ;  /* 0x0000001f3c147209 */ /* 0x000fe40007810000 */
[----:B------:R-:W-:Y:S02]  /*2dc0*/  CS2R R94, SRZ ;  /* 0x00000000005e7805 */ /* 0x000fe4000001ff00 */
[----:B------:R-:W-:Y:S01]  /*2dd0*/  ISETP.GT.AND P1, PT, R2, 0x51, PT ;  /* 0x000000510200780c */ /* 0x000fe20003f24270 */
[----:B------:R-:W-:Y:S01]  /*2de0*/  MUFU.EX2 R147, R147 ;  /* 0x0000009300937308 */ /* 0x000fe20000000800 */
[----:B------:R-:W-:Y:S02]  /*2df0*/  FMNMX.FTZ R27, R61, R20, !PT ;  /* 0x000000143d1b7209 */ /* 0x000fe40007810000 */
[----:B------:R-:W-:Y:S02]  /*2e00*/  CS2R R92, SRZ ;  /* 0x00000000005c7805 */ /* 0x000fe4000001ff00 */
[----:B------:R-:W-:-:S02]  /*2e10*/  FSEL R65, R65, -INF , P1 ;  /* 0xff80000041417808 */ /* 0x000fc40000800000 */
[----:B------:R-:W-:Y:S02]  /*2e20*/  CS2R R90, SRZ ;  /* 0x00000000005a7805 */ /* 0x000fe4000001ff00 */
[----:B------:R-:W-:Y:S02]  /*2e30*/  FMNMX.FTZ R20, R64, R27, !PT ;  /* 0x0000001b40147209 */ /* 0x000fe40007810000 */
[----:B------:R-:W-:Y:S02]  /*2e40*/  CS2R R88, SRZ ;  /* 0x0000000000587805 */ /* 0x000fe4000001ff00 */
[C---:B------:R-:W-:Y:S01]  /*2e50*/  ISETP.GT.AND P1, PT, R2.reuse, 0x59, PT ;  /* 0x000000590200780c */ /* 0x040fe20003f24270 */
[----:B------:R-:W-:Y:S01]  /*2e60*/  MUFU.EX2 R12, R12 ;  /* 0x0000000c000c7308 */ /* 0x000fe20000000800 */
[----:B------:R-:W-:Y:S02]  /*2e70*/  FMNMX.FTZ R27, R65, R20, !PT ;  /* 0x00000014411b7209 */ /* 0x000fe40007810000 */
[----:B------:R-:W-:-:S02]  /*2e80*/  ISETP.GT.AND P2, PT, R2, 0x60, PT ;  /* 0x000000600200780c */ /* 0x000fc40003f44270 */
[----:B------:R-:W-:Y:S02]  /*2e90*/  FSEL R69, R69, -INF , P1 ;  /* 0xff80000045457808 */ /* 0x000fe40000800000 */
[----:B------:R-:W-:Y:S01]  /*2ea0*/  FMNMX.FTZ R20, R68, R27, !PT ;  /* 0x0000001b44147209 */ /* 0x000fe20007810000 */
[----:B------:R-:W-:Y:S01]  /*2eb0*/  MUFU.EX2 R141, R141 ;  /* 0x0000008d008d7308 */ /* 0x000fe20000000800 */
[----:B------:R-:W-:Y:S02]  /*2ec0*/  ISETP.GT.AND P1, PT, R2, 0x61, PT ;  /* 0x000000610200780c */ /* 0x000fe40003f24270 */
[----:B------:R-:W-:Y:S02]  /*2ed0*/  FSEL R72, R72, -INF , P2 ;  /* 0xff80000048487808 */ /* 0x000fe40001000000 */
[----:B------:R-:W-:Y:S01]  /*2ee0*/  FMNMX.FTZ R21, R69, R20, !PT ;  /* 0x0000001445157209 */ /* 0x000fe20007810000 */
[----:B------:R-:W-:Y:S01]  /*2ef0*/  FFMA.FTZ R20, R51, UR21, -R4 ;  /* 0x0000001533147c23 */ /* 0x000fe20008010804 */
[----:B------:R-:W-:Y:S01]  /*2f00*/  ISETP.GT.AND P2, PT, R2, 0x68, PT ;  /* 0x000000680200780c */ /* 0x000fe20003f44270 */
[----:B------:R-:W-:Y:S01]  /*2f10*/  MUFU.EX2 R14, R14 ;  /* 0x0000000e000e7308 */ /* 0x000fe20000000800 */
[----:B------:R-:W-:-:S02]  /*2f20*/  FSEL R73, R73, -INF , P1 ;  /* 0xff80000049497808 */ /* 0x000fc40000800000 */
[----:B------:R-:W-:Y:S02]  /*2f30*/  FMNMX.FTZ R30, R72, R21, !PT ;  /* 0x00000015481e7209 */ /* 0x000fe40007810000 */
[----:B------:R-:W-:Y:S02]  /*2f40*/  ISETP.GT.AND P1, PT, R2, 0x69, PT ;  /* 0x000000690200780c */ /* 0x000fe40003f24270 */
[----:B------:R-:W-:Y:S01]  /*2f50*/  FSEL R76, R76, -INF , P2 ;  /* 0xff8000004c4c7808 */ /* 0x000fe20001000000 */
[----:B------:R-:W-:Y:S01]  /*2f60*/  MUFU.EX2 R143, R143 ;  /* 0x0000008f008f7308 */ /* 0x000fe20000000800 */
[----:B------:R-:W-:Y:S02]  /*2f70*/  FMNMX.FTZ R21, R73, R30, !PT ;  /* 0x0000001e49157209 */ /* 0x000fe40007810000 */
[----:B------:R-:W-:Y:S02]  /*2f80*/  ISETP.GT.AND P2, PT, R2, 0x70, PT ;  /* 0x000000700200780c */ /* 0x000fe40003f44270 */
[----:B------:R-:W-:-:S02]  /*2f90*/  FSEL R77, R77, -INF , P1 ;  /* 0xff8000004d4d7808 */ /* 0x000fc40000800000 */
        /* <DEDUP_REMOVED lines=13> */
[----:B------:R-:W-:Y:S01]  /*3070*/  FMNMX.FTZ R15, R81, R34, !PT ;  /* 0x00000022510f7209 */ /* 0x000fe20007810000 */
[--C-:B------:R-:W-:Y:S01]  /*3080*/  FFMA.FTZ R34, R63, UR21, -R4.reuse ;  /* 0x000000153f227c23 */ /* 0x100fe20008010804 */
[----:B------:R-:W-:Y:S01]  /*3090*/  FSEL R85, R85, -INF , P1 ;  /* 0xff80000055557808 */ /* 0x000fe20000800000 */
[----:B------:R-:W-:Y:S01]  /*30a0*/  FFMA.FTZ R4, R87, UR21, -R4 ;  /* 0x0000001557047c23 */ /* 0x000fe20008010804 */
[----:B------:R-:W-:-:S03]  /*30b0*/  FMNMX.FTZ R2, R84, R15, !PT ;  /* 0x0000000f54027209 */ /* 0x000fc60007810000 */
[----:B------:R-:W-:Y:S01]  /*30c0*/  MUFU.EX2 R139, R139 ;  /* 0x0000008b008b7308 */ /* 0x000fe20000000800 */
[----:B------:R-:W-:-:S05]  /*30d0*/  FMNMX.FTZ R2, R85, R2, !PT ;  /* 0x0000000255027209 */ /* 0x000fca0007810000 */
[----:B------:R-:W1:Y:S02]  /*30e0*/  SHFL.BFLY PT, R13, R2, 0x2, 0x1f ;  /* 0x0c401f00020d7f89 */ /* 0x000e6400000e0000 */
[----:B------:R-:W-:Y:S08]  /*30f0*/  MUFU.EX2 R30, R30 ;  /* 0x0000001e001e7308 */ /* 0x000ff00000000800 */
[----:B------:R-:W-:Y:S08]  /*3100*/  MUFU.EX2 R133, R133 ;  /* 0x0000008500857308 */ /* 0x000ff00000000800 */
[----:B------:R-:W-:Y:S01]  /*3110*/  MUFU.EX2 R38, R38 ;  /* 0x0000002600267308 */ /* 0x000fe20000000800 */
[----:B-1----:R-:W-:-:S07]  /*3120*/  FMNMX.FTZ R13, R2, R13, !PT ;  /* 0x0000000d020d7209 */ /* 0x002fce0007810000 */
[----:B------:R-:W-:Y:S01]  /*3130*/  MUFU.EX2 R135, R135 ;  /* 0x0000008700877308 */ /* 0x000fe20000000800 */
[----:B------:R-:W1:Y:S07]  /*3140*/  SHFL.BFLY PT, R2, R13, 0x1, 0x1f ;  /* 0x0c201f000d027f89 */ /* 0x000e6e00000e0000 */
[----:B------:R-:W-:Y:S08]  /*3150*/  MUFU.EX2 R34, R34 ;  /* 0x0000002200227308 */ /* 0x000ff00000000800 */
[----:B------:R-:W-:Y:S08]  /*3160*/  MUFU.EX2 R129, R129 ;  /* 0x0000008100817308 */ /* 0x000ff00000000800 */
[----:B------:R-:W-:Y:S01]  /*3170*/  MUFU.EX2 R42, R42 ;  /* 0x0000002a002a7308 */ /* 0x000fe20000000800 */
[----:B-1----:R-:W-:-:S04]  /*3180*/  FMNMX.FTZ R2, R13, R2, !PT ;  /* 0x000000020d027209 */ /* 0x002fc80007810000 */
[C---:B------:R-:W-:Y:S01]  /*3190*/  FSETP.NEU.FTZ.AND P1, PT, R2.reuse, -INF , PT ;  /* 0xff8000000200780b */ /* 0x040fe20003f3d000 */
[----:B------:R-:W-:Y:S02]  /*31a0*/  FMUL.FTZ R9, R2, UR21 ;  /* 0x0000001502097c20 */ /* 0x000fe40008410000 */
[----:B------:R-:W-:Y:S03]  /*31b0*/  MUFU.EX2 R131, R131 ;  /* 0x0000008300837308 */ /* 0x000fe60000000800 */
[----:B------:R-:W-:Y:S02]  /*31c0*/  FSEL R9, R9, RZ, P1 ;  /* 0x000000ff09097208 */ /* 0x000fe40000800000 */
[----:B------:R-:W-:-:S03]  /*31d0*/  PLOP3.LUT P1, PT, PT, PT, UP0, 0x80, 0x0 ;  /* 0x000000000000781c */ /* 0x000fc60003f2f008 */
        /* <DEDUP_REMOVED lines=10> */
[----:B0-----:R-:W-:Y:S01]  /*3280*/  FADD.FTZ R24, R149, R6 ;  /* 0x0000000695187221 */ /* 0x001fe20000010000 */
        /* <DEDUP_REMOVED lines=12> */
[----:B------:R-:W-:Y:S01]  /*3350*/  F2FP.BF16.F32.PACK_AB R149, R6, R149 ;  /* 0x000000950695723e */ /* 0x000fe200000010ff */
[----:B------:R-:W1:Y:S01]  /*3360*/  MUFU.EX2 R150, R150 ;  /* 0x0000009600967308 */ /* 0x000e620000000800 */
[--C-:B------:R-:W-:Y:S01]  /*3370*/  FFMA.FTZ R31, R61, UR21, -R9.reuse ;  /* 0x000000153d1f7c23 */ /* 0x100fe20008010809 */
[--C-:B------:R-:W-:Y:S01]  /*3380*/  FFMA.FTZ R128, R64, UR21, -R9.reuse ;  /* 0x0000001540807c23 */ /* 0x100fe20008010809 */
[--C-:B------:R-:W-:Y:S01]  /*3390*/  FFMA.FTZ R3, R65, UR21, -R9.reuse ;  /* 0x0000001541037c23 */ /* 0x100fe20008010809 */
[--C-:B------:R-:W-:Y:S01]  /*33a0*/  FFMA.FTZ R130, R68, UR21, -R9.reuse ;  /* 0x0000001544827c23 */ /* 0x100fe20008010809 */
[--C-:B------:R-:W-:Y:S01]  /*33b0*/  FFMA.FTZ R124, R72, UR21, -R9.reuse ;  /* 0x00000015487c7c23 */ /* 0x100fe20008010809 */
[--C-:B------:R-:W-:Y:S01]  /*33c0*/  FFMA.FTZ R73, R73, UR21, -R9.reuse ;  /* 0x0000001549497c23 */ /* 0x100fe20008010809 */
[----:B------:R-:W-:Y:S01]  /*33d0*/  FFMA.FTZ R76, R76, UR21, -R9 ;  /* 0x000000154c4c7c23 */ /* 0x000fe20008010809 */
[----:B------:R-:W2:Y:S01]  /*33e0*/  MUFU.EX2 R7, R7 ;  /* 0x0000000700077308 */ /* 0x000ea20000000800 */
[----:B0-----:R-:W-:Y:S01]  /*33f0*/  FADD.FTZ R33, R148, R5 ;  /* 0x0000000594217221 */ /* 0x001fe20000010000 */
[----:B------:R-:W-:Y:S01]  /*3400*/  F2FP.BF16.F32.PACK_AB R148, R5, R148 ;  /* 0x000000940594723e */ /* 0x000fe200000010ff */
[--C-:B------:R-:W-:Y:S01]  /*3410*/  FFMA.FTZ R77, R77, UR21, -R9.reuse ;  /* 0x000000154d4d7c23 */ /* 0x100fe20008010809 */
[--C-:B------:R-:W-:Y:S01]  /*3420*/  FFMA.FTZ R80, R80, UR21, -R9.reuse ;  /* 0x0000001550507c23 */ /* 0x100fe20008010809 */
[--C-:B------:R-:W-:Y:S01]  /*3430*/  FFMA.FTZ R81, R81, UR21, -R9.reuse ;  /* 0x0000001551517c23 */ /* 0x100fe20008010809 */
[----:B------:R-:W-:-:S02]  /*3440*/  FFMA.FTZ R84, R84, UR21, -R9 ;  /* 0x0000001554547c23 */ /* 0x000fc40008010809 */
[----:B------:R-:W0:Y:S01]  /*3450*/  MUFU.EX2 R144, R144 ;  /* 0x0000009000907308 */ /* 0x000e220000000800 */
[----:B-1----:R-:W-:Y:S01]  /*3460*/  FADD.FTZ R28, R150, R33 ;  /* 0x00000021961c7221 */ /* 0x002fe20000010000 */
[----:B------:R-:W-:Y:S01]  /*3470*/  FADD.FTZ R33, R151, R24 ;  /* 0x0000001897217221 */ /* 0x000fe20000010000 */
[----:B------:R-:W-:-:S03]  /*3480*/  F2FP.BF16.F32.PACK_AB R151, R8, R151 ;  /* 0x000000970897723e */ /* 0x000fc600000010ff */
[----:B------:R-:W-:Y:S02]  /*3490*/  FADD.FTZ R24, R8, R33 ;  /* 0x0000002108187221 */ /* 0x000fe40000010000 */
[----:B------:R-:W1:Y:S01]  /*34a0*/  MUFU.EX2 R11, R11 ;  /* 0x0000000b000b7308 */ /* 0x000e620000000800 */
[----:B--2---:R-:W-:Y:S01]  /*34b0*/  FADD.FTZ R35, R7, R28 ;  /* 0x0000001c07237221 */ /* 0x004fe20000010000 */
[----:B------:R-:W-:Y:S01]  /*34c0*/  FADD.FTZ R33, R145, R24 ;  /* 0x0000001891217221 */ /* 0x000fe20000010000 */
[----:B------:R-:W-:Y:S02]  /*34d0*/  F2FP.BF16.F32.PACK_AB R150, R7, R150 ;  /* 0x000000960796723e */ /* 0x000fe400000010ff */
[C---:B------:R-:W-:Y:S01]  /*34e0*/  F2FP.BF16.F32.PACK_AB R145, R10.reuse, R145 ;  /* 0x000000910a91723e */ /* 0x040fe200000010ff */
[----:B------:R-:W-:Y:S01]  /*34f0*/  FADD.FTZ R24, R10, R33 ;  /* 0x000000210a187221 */ /* 0x000fe20000010000 */
[----:B------:R-:W-:Y:S01]  /*3500*/  FFMA.FTZ R33, R69, UR21, -R9 ;  /* 0x0000001545217c23 */ /* 0x000fe20008010809 */
[----:B------:R-:W2:Y:S01]  /*3510*/  MUFU.EX2 R146, R146 ;  /* 0x0000009200927308 */ /* 0x000ea20000000800 */
[----:B0-----:R-:W-:Y:S01]  /*3520*/  FADD.FTZ R28, R144, R35 ;  /* 0x00000023901c7221 */ /* 0x001fe20000010000 */
[----:B------:R-:W-:-:S06]  /*3530*/  FFMA.FTZ R9, R85, UR21, -R9 ;  /* 0x0000001555097c23 */ /* 0x000fcc0008010809 */
[----:B------:R-:W0:Y:S01]  /*3540*/  MUFU.EX2 R13, R13 ;  /* 0x0000000d000d7308 */ /* 0x000e220000000800 */
[C---:B-1----:R-:W-:Y:S01]  /*3550*/  FADD.FTZ R35, R11.reuse, R28 ;  /* 0x0000001c0b237221 */ /* 0x042fe20000010000 */
[----:B------:R-:W-:-:S06]  /*3560*/  F2FP.BF16.F32.PACK_AB R144, R11, R144 ;  /* 0x000000900b90723e */ /* 0x000fcc00000010ff */
[----:B------:R-:W1:Y:S01]  /*3570*/  MUFU.EX2 R140, R140 ;  /* 0x0000008c008c7308 */ /* 0x000e620000000800 */
[----:B--2---:R-:W-:Y:S01]  /*3580*/  FADD.FTZ R28, R146, R35 ;  /* 0x00000023921c7221 */ /* 0x004fe20000010000 */
[----:B------:R-:W-:Y:S01]  /*3590*/  FADD.FTZ R35, R147, R24 ;  /* 0x0000001893237221 */ /* 0x000fe20000010000 */
[----:B------:R-:W-:-:S03]  /*35a0*/  F2FP.BF16.F32.PACK_AB R147, R12, R147 ;  /* 0x000000930c93723e */ /* 0x000fc600000010ff */
[----:B------:R-:W-:Y:S02]  /*35b0*/  FADD.FTZ R24, R12, R35 ;  /* 0x000000230c187221 */ /* 0x000fe40000010000 */
[----:B------:R-:W2:Y:S01]  /*35c0*/  MUFU.EX2 R15, R15 ;  /* 0x0000000f000f7308 */ /* 0x000ea20000000800 */
[----:B0-----:R-:W-:Y:S01]  /*35d0*/  FADD.FTZ R37, R13, R28 ;  /* 0x0000001c0d257221 */ /* 0x001fe20000010000 */
[----:B------:R-:W-:Y:S01]  /*35e0*/  FADD.FTZ R35, R141, R24 ;  /* 0x000000188d237221 */ /* 0x000fe20000010000 */
[C---:B------:R-:W-:Y:S02]  /*35f0*/  F2FP.BF16.F32.PACK_AB R141, R14.reuse, R141 ;  /* 0x0000008d0e8d723e */ /* 0x040fe400000010ff */
[----:B------:R-:W-:Y:S01]  /*3600*/  F2FP.BF16.F32.PACK_AB R146, R13, R146 ;  /* 0x000000920d92723e */ /* 0x000fe200000010ff */
[----:B------:R-:W-:Y:S02]  /*3610*/  FADD.FTZ R24, R14, R35 ;  /* 0x000000230e187221 */ /* 0x000fe40000010000 */
        /* <DEDUP_REMOVED lines=10> */
[----:B------:R-:W-:Y:S02]  /*36c0*/  FADD.FTZ R6, R20, R35 ;  /* 0x0000002314067221 */ /* 0x000fe40000010000 */
[----:B------:R-:W2:Y:S01]  /*36d0*/  MUFU.EX2 R136, R136 ;  /* 0x0000008800887308 */ /* 0x000ea20000000800 */
[----:B0-----:R-:W-:Y:S01]  /*36e0*/  FADD.FTZ R28, R142, R37 ;  /* 0x000000258e1c7221 */ /* 0x001fe20000010000 */
[----:B------:R-:W-:Y:S01]  /*36f0*/  FADD.FTZ R35, R139, R6 ;  /* 0x000000068b237221 */ /* 0x000fe20000010000 */
[----:B------:R-:W-:-:S03]  /*3700*/  F2FP.BF16.F32.PACK_AB R139, R30, R139 ;  /* 0x0000008b1e8b723e */ /* 0x000fc600000010ff */
[----:B------:R-:W-:Y:S02]  /*3710*/  FADD.FTZ R6, R30, R35 ;  /* 0x000000231e067221 */ /* 0x000fe40000010000 */
[----:B------:R-:W0:Y:S01]  /*3720*/  MUFU.EX2 R25, R25 ;  /* 0x0000001900197308 */ /* 0x000e220000000800 */
[----:B-1----:R-:W-:Y:S01]  /*3730*/  FADD.FTZ R37, R21, R28 ;  /* 0x0000001c15257221 */ /* 0x002fe20000010000 */
[----:B------:R-:W-:Y:S01]  /*3740*/  FADD.FTZ R5, R133, R6 ;  /* 0x0000000685057221 */ /* 0x000fe20000010000 */
[----:B------:R-:W-:Y:S02]  /*3750*/  F2FP.BF16.F32.PACK_AB R142, R21, R142 ;  /* 0x0000008e158e723e */ /* 0x000fe400000010ff */
[C---:B------:R-:W-:Y:S01]  /*3760*/  F2FP.BF16.F32.PACK_AB R133, R38.reuse, R133 ;  /* 0x000000852685723e */ /* 0x040fe200000010ff */
[----:B------:R-:W-:Y:S02]  /*3770*/  FADD.FTZ R6, R38, R5 ;  /* 0x0000000526067221 */ /* 0x000fe40000010000 */
        /* <DEDUP_REMOVED lines=8> */
[----:B------:R-:W-:Y:S02]  /*3800*/  F2FP.BF16.F32.PACK_AB R136, R25, R136 ;  /* 0x000000881988723e */ /* 0x000fe400000010ff */
[C---:B------:R-:W-:Y:S01]  /*3810*/  F2FP.BF16.F32.PACK_AB R129, R42.reuse, R129 ;  /* 0x000000812a81723e */ /* 0x040fe200000010ff */
[----:B------:R-:W-:Y:S02]  /*3820*/  FADD.FTZ R6, R42, R5 ;  /* 0x000000052a067221 */ /* 0x000fe40000010000 */
        /* <DEDUP_REMOVED lines=60> */
[----:B------:R1:W2:Y:S01]  /*3bf0*/  MUFU.EX2 R6, R4 ;  /* 0x0000000400067308 */ /* 0x0002a20000000800 */
[----:B0-----:R-:W-:-:S04]  /*3c00*/  FADD.FTZ R10, R84, R5 ;  /* 0x00000005540a7221 */ /* 0x001fc80000010000 */
[C---:B-1----:R-:W-:Y:S01]  /*3c10*/  FADD.FTZ R4, R9.reuse, R10 ;  /* 0x0000000a09047221 */ /* 0x042fe20000010000 */
[----:B------:R-:W-:Y:S01]  /*3c20*/  F2FP.BF16.F32.PACK_AB R122, R9, R84 ;  /* 0x00000054097a723e */ /* 0x000fe200000010ff */
[C---:B--2---:R-:W-:Y:S01]  /*3c30*/  FADD.FTZ R3, R6.reuse, R3 ;  /* 0x0000000306037221 */ /* 0x044fe20000010000 */
[----:B------:R-:W-:Y:S01]  /*3c40*/  F2FP.BF16.F32.PACK_AB R123, R6, R123 ;  /* 0x0000007b067b723e */ /* 0x000fe200000010ff */
[----:B------:R-:W-:Y:S06]  /*3c50*/  @!P1 BRA `(.L_x_2383) ;  /* 0x0000002400bc9947 */ /* 0x000fec0003800000 */
[----:B------:R-:W-:Y:S01]  /*3c60*/  IMAD.MOV.U32 R5, RZ, RZ, R0 ;  /* 0x000000ffff057224 */ /* 0x000fe200078e0000 */
[----:B------:R-:W-:Y:S01]  /*3c70*/  UMOV UR25, UR48 ;  /* 0x0000003000197c82 */ /* 0x000fe20008000000 */
[----:B------:R-:W-:Y:S01]  /*3c80*/  IMAD.MOV.U32 R6, RZ, RZ, R2 ;  /* 0x000000ffff067224 */ /* 0x000fe200078e0002 */
[----:B------:R-:W-:Y:S01]  /*3c90*/  UMOV UR23, UR47 ;  /* 0x0000002f00177c82 */ /* 0x000fe20008000000 */
[----:B------:R-:W-:Y:S01]  /*3ca0*/  IMAD.MOV.U32 R119, RZ, RZ, RZ ;  /* 0x000000ffff777224 */ /* 0x000fe200078e00ff */
[----:B------:R-:W-:-:S06]  /*3cb0*/  ULDC UR21, c[0x0][0x988] ;  /* 0x0002620000157ab9 */ /* 0x000fcc0000000800 */
.L_x_2394:
[----:B------:R-:W-:Y:S01]  /*3cc0*/  ISETP.NE.AND P2, PT, RZ, UR44, PT ;  /* 0x0000002cff007c0c */ /* 0x000fe2000bf45270 */
[----:B------:R-:W-:-:S04]  /*3cd0*/  UISETP.NE.AND UP0, UPT, UR23, 0x1, UPT ;  /* 0x000000011700788c */ /* 0x000fc8000bf05270 */
[----:B------:R-:W-:-:S04]  /*3ce0*/  USEL UR48, URZ, 0x1, UP0 ;  /* 0x000000013f307887 */ /* 0x000fc80008000000 */
[----:B------:R-:W-:-:S04]  /*3cf0*/  ULOP3.LUT UR48, UR25, UR48, URZ, 0x3c, !UPT ;  /* 0x0000003019307292 */ /* 0x000fc8000f8e3c3f */
[----:B------:R-:W-:Y:S08]  /*3d00*/  @P2 BRA `(.L_x_2384) ;  /* 0x0000000000382947 */ /* 0x000ff00003800000 */
[----:B------:R-:W-:Y:S05]  /*3d10*/  @!P0 BRA `(.L_x_2385) ;  /* 0x0000000000048947 */ /* 0x000fea0003800000 */
[----:B------:R-:W-:Y:S01]  /*3d20*/  BPT.TRAP 0x1 ;  /* 0x000000040000795c */ /* 0x000fe20000300000 */
.L_x_2385:
        /* <DEDUP_REMOVED lines=9> */
.L_x_2386:
[----:B-1----:R-:W-:Y:S05]  /*3dc0*/  @P1 BRA `(.L_x_2384) ;  /* 0x0000000000081947 */ /* 0x002fea0003800000 */
[----:B------:R-:W1:Y:S02]  /*3dd0*/  SYNCS.PHASECHK.TRANS64.TRYWAIT P1, [UR6+0x16830], R0 ;  /* 0x01683000ff0075a7 */ /* 0x000e640008020146 */
[----:B-1----:R-:W-:Y:S05]  /*3de0*/  @!P1 BRA `(.L_x_2387) ;  /* 0x000000d400749947 */ /* 0x002fea0003800000 */
.L_x_2384:
[----:B------:R-:W2:Y:S01]  /*3df0*/  S2R R2, SR_TID.X ;  /* 0x0000000000027919 */ /* 0x000ea20000002100 */
        /* <DEDUP_REMOVED lines=11> */
[----:B--2---:R-:W-:-:S05]  /*3eb0*/  SHF.R.U32.HI R2, RZ, 0x7, R2 ;  /* 0x00000007ff027819 */ /* 0x004fca0000011602 */
[----:B01----:R-:W-:-:S05]  /*3ec0*/  VIADD R0, R2, 0x8 ;  /* 0x0000000802007836 */ /* 0x003fca0000000000 */
        /* <DEDUP_REMOVED lines=16> */
.L_x_2389:
[----:B------:R-:W-:Y:S01]  /*3fd0*/  ULEA UR6, UR23, UR45, 0x3 ;  /* 0x0000002d17067291 */ /* 0x000fe2000f8e183f */
[----:B------:R-:W-:-:S05]  /*3fe0*/  IMAD.U32 R0, RZ, RZ, UR25 ;  /* 0x00000019ff007e24 */ /* 0x000fca000f8e00ff */
[----:B------:R-:W-:-:S04]  /*3ff0*/  SHF.L.U32 R0, R0, 0x1f, RZ ;  /* 0x0000001f00007819 */ /* 0x000fc800000006ff */
[----:B------:R0:W1:Y:S01]  /*4000*/  SYNCS.PHASECHK.TRANS64.TRYWAIT P1, [UR6+0x16850], R0 ;  /* 0x01685000ff0075a7 */ /* 0x0000620008020146 */
[----:B------:R-:W-:Y:S05]  /*4010*/  @!P0 BRA `(.L_x_2390) ;  /* 0x0000000000048947 */ /* 0x000fea0003800000 */
[----:B------:R-:W-:Y:S01]  /*4020*/  BPT.TRAP 0x1 ;  /* 0x000000040000795c */ /* 0x000fe20000300000 */
.L_x_2390:
[----:B-1----:R-:W-:Y:S05]  /*4030*/  @P1 BRA `(.L_x_2388) ;  /* 0x0000000000081947 */ /* 0x002fea0003800000 */
[----:B------:R-:W1:Y:S02]  /*4040*/  SYNCS.PHASECHK.TRANS64.TRYWAIT P1, [UR6+0x16850], R0 ;  /* 0x01685000ff0075a7 */ /* 0x000e640008020146 */
[----:B-1----:R-:W-:Y:S05]  /*4050*/  @!P1 BRA `(.L_x_2391) ;  /* 0x000000d000f09947 */ /* 0x002fea0003800000 */
.L_x_2388:
        /* <DEDUP_REMOVED lines=52> */
.L_x_2392:
[----:B------:R-:W-:Y:S01]  /*43a0*/  UISETP.NE.AND UP0, UPT, UR53, URZ, UPT ;  /* 0x0000003f3500728c */ /* 0x000fe2000bf05270 */
[----:B------:R-:W-:Y:S02]  /*43b0*/  VIADD R2, R17, UR40 ;  /* 0x0000002811027c36 */ /* 0x000fe40008000000 */
        /* <DEDUP_REMOVED lines=10> */
[----:B------:R-:W-:Y:S01]  /*4460*/  IADD3 R0, R9, UR6, -R16 ;  /* 0x0000000609007c10 */ /* 0x000fe2000fffe810 */
[----:B------:R-:W-:-:S04]  /*4470*/  ULEA UR6, UR47, UR45, 0x3 ;  /* 0x0000002d2f067291 */ /* 0x000fc8000f8e183f */
[----:B------:R-:W-:Y:S01]  /*4480*/  VIADD R0, R0, -UR52 ;  /* 0x8000003400007c36 */ /* 0x000fe20008000000 */
[----:B------:R-:W-:-:S04]  /*4490*/  UIADD3 UR6, UR6, 0x16840, URZ ;  /* 0x0001684006067890 */ /* 0x000fc8000fffe03f */
[----:B------:R-:W-:-:S09]  /*44a0*/  UPRMT UR6, UR43, 0x654, UR6 ;  /* 0x000006542b067896 */ /* 0x000fd20008000006 */
[----:B------:R-:W-:Y:S01]  /*44b0*/  SYNCS.ARRIVE.TRANS64.RED.A1T0 RZ, [UR6], RZ ;  /* 0x000000ffffff79a7 */ /* 0x000fe20008100406 */
[----:B0-----:R-:W-:-:S05]  /*44c0*/  IMAD.IADD R7, R0, 0x1, R7 ;  /* 0x0000000100077824 */ /* 0x001fca00078e0207 */
[C---:B------:R-:W-:Y:S02]  /*44d0*/  ISETP.GT.AND P1, PT, R7.reuse, RZ, PT ;  /* 0x000000ff0700720c */ /* 0x040fe40003f24270 */
[C---:B------:R-:W-:Y:S02]  /*44e0*/  ISETP.GT.AND P2, PT, R7.reuse, 0x1, PT ;  /* 0x000000010700780c */ /* 0x040fe40003f44270 */
        /* <DEDUP_REMOVED lines=88> */
[----:B------:R-:W-:Y:S01]  /*4a70*/  ISETP.GT.AND P2, PT, R7, 0x79, PT ;  /* 0x000000790700780c */ /* 0x000fe20003f44270 */
[----:B------:R-:W0:Y:S01]  /*4a80*/  SHFL.IDX PT, R9, R2, 0x1, 0x1c1f ;  /* 0x003c1f0002097f89 */ /* 0x000e2200000e0000 */
[----:B------:R-:W-:Y:S02]  /*4a90*/  FSEL R84, R84, -INF , P1 ;  /* 0xff80000054547808 */ /* 0x000fe40000800000 */
[----:B------:R-:W-:Y:S02]  /*4aa0*/  FMNMX.FTZ R7, R81, R8, !PT ;  /* 0x0000000851077209 */ /* 0x000fe40007810000 */
[----:B------:R-:W-:Y:S02]  /*4ab0*/  FSEL R85, R85, -INF , P2 ;  /* 0xff80000055557808 */ /* 0x000fe40001000000 */
[----:B------:R-:W-:-:S04]  /*4ac0*/  FMNMX.FTZ R8, R84, R7, !PT ;  /* 0x0000000754087209 */ /* 0x000fc80007810000 */
[----:B------:R-:W-:-:S05]  /*4ad0*/  FMNMX.FTZ R8, R85, R8, !PT ;  /* 0x0000000855087209 */ /* 0x000fca0007810000 */
[----:B------:R-:W1:Y:S01]  /*4ae0*/  SHFL.BFLY PT, R7, R8, 0x2, 0x1f ;  /* 0x0c401f0008077f89 */ /* 0x000e6200000e0000 */
[----:B0-----:R-:W-:-:S05]  /*4af0*/  IMAD.IADD R0, R0, 0x1, R9 ;  /* 0x0000000100007824 */ /* 0x001fca00078e0209 */
[C---:B------:R-:W-:Y:S02]  /*4b00*/  ISETP.GT.AND P2, PT, R0.reuse, RZ, PT ;  /* 0x000000ff0000720c */ /* 0x040fe40003f44270 */
[----:B------:R-:W-:Y:S02]  /*4b10*/  ISETP.GT.AND P3, PT, R0, 0x1, PT ;  /* 0x000000010000780c */ /* 0x000fe40003f64270 */
[----:B------:R-:W-:Y:S02]  /*4b20*/  FSEL R26, R26, -INF , P2 ;  /* 0xff8000001a1a7808 */ /* 0x000fe40001000000 */
[C---:B------:R-:W-:Y:S02]  /*4b30*/  ISETP.GT.AND P2, PT, R0.reuse, 0x8, PT ;  /* 0x000000080000780c */ /* 0x040fe40003f44270 */
[----:B------:R-:W-:Y:S02]  /*4b40*/  FSEL R27, R27, -INF , P3 ;  /* 0xff8000001b1b7808 */ /* 0x000fe40001800000 */
[----:B------:R-:W-:-:S02]  /*4b50*/  ISETP.GT.AND P3, PT, R0, 0x9, PT ;  /* 0x000000090000780c */ /* 0x000fc40003f64270 */
[----:B-1----:R-:W-:Y:S02]  /*4b60*/  FMNMX.FTZ R10, R8, R7, !PT ;  /* 0x00000007080a7209 */ /* 0x002fe40007810000 */
[----:B------:R-:W-:Y:S02]  /*4b70*/  FSEL R30, R30, -INF , P2 ;  /* 0xff8000001e1e7808 */ /* 0x000fe40001000000 */
[C---:B------:R-:W-:Y:S01]  /*4b80*/  ISETP.GT.AND P2, PT, R0.reuse, 0x10, PT ;  /* 0x000000100000780c */ /* 0x040fe20003f44270 */
[----:B------:R-:W0:Y:S01]  /*4b90*/  SHFL.BFLY PT, R7, R10, 0x1, 0x1f ;  /* 0x0c201f000a077f89 */ /* 0x000e2200000e0000 */
[----:B------:R-:W-:Y:S02]  /*4ba0*/  FSEL R31, R31, -INF , P3 ;  /* 0xff8000001f1f7808 */ /* 0x000fe40001800000 */
[----:B------:R-:W-:Y:S02]  /*4bb0*/  ISETP.GT.AND P3, PT, R0, 0x11, PT ;  /* 0x000000110000780c */ /* 0x000fe40003f64270 */
[----:B------:R-:W-:-:S02]  /*4bc0*/  FSEL R34, R34, -INF , P2 ;  /* 0xff80000022227808 */ /* 0x000fc40001000000 */
[C---:B------:R-:W-:Y:S02]  /*4bd0*/  ISETP.GT.AND P2, PT, R0.reuse, 0x18, PT ;  /* 0x000000180000780c */ /* 0x040fe40003f44270 */
[----:B------:R-:W-:Y:S02]  /*4be0*/  FSEL R35, R35, -INF , P3 ;  /* 0xff80000023237808 */ /* 0x000fe40001800000 */
[----:B------:R-:W-:Y:S02]  /*4bf0*/  ISETP.GT.AND P3, PT, R0, 0x19, PT ;  /* 0x000000190000780c */ /* 0x000fe40003f64270 */
[----:B------:R-:W-:Y:S02]  /*4c00*/  FSEL R38, R38, -INF , P2 ;  /* 0xff80000026267808 */ /* 0x000fe40001000000 */
[----:B------:R-:W-:Y:S02]  /*4c10*/  ISETP.GT.AND P2, PT, R0, 0x20, PT ;  /* 0x000000200000780c */ /* 0x000fe40003f44270 */
[----:B------:R-:W-:-:S02]  /*4c20*/  FSEL R39, R39, -INF , P3 ;  /* 0xff80000027277808 */ /* 0x000fc40001800000 */
[----:B------:R-:W-:Y:S02]  /*4c30*/  ISETP.GT.AND P3, PT, R0, 0x21, PT ;  /* 0x000000210000780c */ /* 0x000fe40003f64270 */
[----:B------:R-:W-:Y:S02]  /*4c40*/  FSEL R42, R42, -INF , P2 ;  /* 0xff8000002a2a7808 */ /* 0x000fe40001000000 */
[----:B------:R-:W-:Y:S02]  /*4c50*/  ISETP.GT.AND P2, PT, R0, 0x28, PT ;  /* 0x000000280000780c */ /* 0x000fe40003f44270 */
[----:B0-----:R-:W-:Y:S02]  /*4c60*/  FMNMX.FTZ R2, R10, R7, !PT ;  /* 0x000000070a027209 */ /* 0x001fe40007810000 */
[----:B------:R-:W-:Y:S02]  /*4c70*/  FMNMX.FTZ R10, R26, R5, !PT ;  /* 0x000000051a0a7209 */ /* 0x000fe40007810000 */
[----:B------:R-:W-:Y:S01]  /*4c80*/  FSEL R43, R43, -INF , P3 ;  /* 0xff8000002b2b7808 */ /* 0x000fe20001800000 */
[----:B------:R-:W-:Y:S01]  /*4c90*/  FMUL.FTZ R7, R2, UR21 ;  /* 0x0000001502077c20 */ /* 0x000fe20008410000 */
[----:B------:R-:W-:-:S02]  /*4ca0*/  FMNMX.FTZ R11, R27, R10, !PT ;  /* 0x0000000a1b0b7209 */ /* 0x000fc40007810000 */
[----:B------:R-:W-:Y:S02]  /*4cb0*/  ISETP.GT.AND P3, PT, R0, 0x29, PT ;  /* 0x000000290000780c */ /* 0x000fe40003f64270 */
[----:B------:R-:W-:Y:S02]  /*4cc0*/  FMNMX.FTZ R10, R30, R11, !PT ;  /* 0x0000000b1e0a7209 */ /* 0x000fe40007810000 */
[----:B------:R-:W-:Y:S02]  /*4cd0*/  FSEL R46, R46, -INF , P2 ;  /* 0xff8000002e2e7808 */ /* 0x000fe40001000000 */
[----:B------:R-:W-:Y:S02]  /*4ce0*/  FMNMX.FTZ R11, R31, R10, !PT ;  /* 0x0000000a1f0b7209 */ /* 0x000fe40007810000 */
[----:B------:R-:W-:Y:S02]  /*4cf0*/  ISETP.GT.AND P2, PT, R0, 0x30, PT ;  /* 0x000000300000780c */ /* 0x000fe40003f44270 */
[----:B------:R-:W-:-:S02]  /*4d00*/  FMNMX.FTZ R10, R34, R11, !PT ;  /* 0x0000000b220a7209 */ /* 0x000fc40007810000 */
[----:B------:R-:W-:Y:S02]  /*4d10*/  FSEL R47, R47, -INF , P3 ;  /* 0xff8000002f2f7808 */ /* 0x000fe40001800000 */
[----:B------:R-:W-:Y:S02]  /*4d20*/  FMNMX.FTZ R11, R35, R10, !PT ;  /* 0x0000000a230b7209 */ /* 0x000fe40007810000 */
[----:B------:R-:W-:Y:S02]  /*4d30*/  ISETP.GT.AND P3, PT, R0, 0x31, PT ;  /* 0x000000310000780c */ /* 0x000fe40003f64270 */
[----:B------:R-:W-:Y:S02]  /*4d40*/  FMNMX.FTZ R12, R38, R11, !PT ;  /* 0x0000000b260c7209 */ /* 0x000fe40007810000 */
[----:B------:R-:W-:Y:S02]  /*4d50*/  FSEL R50, R50, -INF , P2 ;  /* 0xff80000032327808 */ /* 0x000fe40001000000 */
        /* <DEDUP_REMOVED lines=18> */
[----:B------:R-:W-:-:S02]  /*4e80*/  FSEL R59, R59, -INF , P3 ;  /* 0xff8000003b3b7808 */ /* 0x000fc40001800000 */
[----:B------:R-:W-:Y:S02]  /*4e90*/  FMNMX.FTZ R14, R58, R13, !PT ;  /* 0x0000000d3a0e7209 */ /* 0x000fe40007810000 */
[----:B------:R-:W-:Y:S02]  /*4ea0*/  ISETP.GT.AND P3, PT, R0, 0x49, PT ;  /* 0x000000490000780c */ /* 0x000fe40003f64270 */
        /* <DEDUP_REMOVED lines=38> */
[----:B------:R-:W-:Y:S02]  /*5110*/  FSEL R87, R87, -INF , P3 ;  /* 0xff80000057577808 */ /* 0x000fe40001800000 */
[----:B------:R-:W-:-:S02]  /*5120*/  FMNMX.FTZ R0, R86, R21, !PT ;  /* 0x0000001556007209 */ /* 0x000fc40007810000 */
[----:B------:R-:W-:Y:S02]  /*5130*/  FSETP.NEU.FTZ.AND P1, PT, R2, -INF , PT ;  /* 0xff8000000200780b */ /* 0x000fe40003f3d000 */
[----:B------:R-:W-:Y:S02]  /*5140*/  FMNMX.FTZ R0, R87, R0, !PT ;  /* 0x0000000057007209 */ /* 0x000fe40007810000 */
[----:B------:R-:W-:-:S03]  /*5150*/  FSEL R7, R7, RZ, P1 ;  /* 0x000000ff07077208 */ /* 0x000fc60000800000 */
[----:B------:R-:W0:Y:S02]  /*5160*/  SHFL.BFLY PT, R21, R0, 0x2, 0x1f ;  /* 0x0c401f0000157f89 */ /* 0x000e2400000e0000 */
[--C-:B------:R-:W-:Y:S01]  /*5170*/  FFMA.FTZ R33, R33, UR21, -R7.reuse ;  /* 0x0000001521217c23 */ /* 0x100fe20008010807 */
[--C-:B------:R-:W-:Y:S01]  /*5180*/  FFMA.FTZ R148, R24, UR21, -R7.reuse ;  /* 0x0000001518947c23 */ /* 0x100fe20008010807 */
[--C-:B------:R-:W-:Y:S01]  /*5190*/  FFMA.FTZ R8, R25, UR21, -R7.reuse ;  /* 0x0000001519087c23 */ /* 0x100fe20008010807 */
[--C-:B------:R-:W-:Y:S01]  /*51a0*/  FFMA.FTZ R11, R37, UR21, -R7.reuse ;  /* 0x00000015250b7c23 */ /* 0x100fe20008010807 */
[----:B------:R1:W-:Y:S01]  /*51b0*/  MUFU.EX2 R10, R33 ;  /* 0x00000021000a7308 */ /* 0x0003e20000000800 */
        /* <DEDUP_REMOVED lines=17> */
[----:B0-----:R-:W-:Y:S01]  /*52d0*/  FMNMX.FTZ R20, R0, R21, !PT ;  /* 0x0000001500147209 */ /* 0x001fe20007810000 */
[--C-:B------:R-:W-:Y:S01]  /*52e0*/  FFMA.FTZ R29, R61, UR21, -R7.reuse ;  /* 0x000000153d1d7c23 */ /* 0x100fe20008010807 */
[--C-:B------:R-:W-:Y:S01]  /*52f0*/  FFMA.FTZ R128, R64, UR21, -R7.reuse ;  /* 0x0000001540807c23 */ /* 0x100fe20008010807 */
[--C-:B------:R-:W-:Y:S01]  /*5300*/  FFMA.FTZ R28, R65, UR21, -R7.reuse ;  /* 0x00000015411c7c23 */ /* 0x100fe20008010807 */
[--C-:B------:R-:W-:Y:S01]  /*5310*/  FFMA.FTZ R130, R68, UR21, -R7.reuse ;  /* 0x0000001544827c23 */ /* 0x100fe20008010807 */
[----:B-1----:R-:W0:Y:S01]  /*5320*/  SHFL.BFLY PT, R33, R20, 0x1, 0x1f ;  /* 0x0c201f0014217f89 */ /* 0x002e2200000e0000 */
        /* <DEDUP_REMOVED lines=10> */
[----:B------:R-:W-:-:S06]  /*53d0*/  FFMA.FTZ R7, R85, UR21, -R7 ;  /* 0x0000001555077c23 */ /* 0x000fcc0008010807 */
[----:B------:R-:W-:Y:S01]  /*53e0*/  MUFU.EX2 R144, R144 ;  /* 0x0000009000907308 */ /* 0x000fe20000000800 */
[----:B0-----:R-:W-:-:S07]  /*53f0*/  FMNMX.FTZ R0, R20, R33, !PT ;  /* 0x0000002114007209 */ /* 0x001fce0007810000 */
[----:B------:R-:W-:Y:S01]  /*5400*/  MUFU.EX2 R146, R146 ;  /* 0x0000009200927308 */ /* 0x000fe20000000800 */
[C---:B------:R-:W-:Y:S01]  /*5410*/  FSETP.NEU.FTZ.AND P2, PT, R0.reuse, -INF , PT ;  /* 0xff8000000000780b */ /* 0x040fe20003f5d000 */
[----:B------:R-:W-:-:S06]  /*5420*/  FMUL.FTZ R33, R0, UR21 ;  /* 0x0000001500217c20 */ /* 0x000fcc0008410000 */
[----:B------:R-:W-:Y:S01]  /*5430*/  MUFU.EX2 R11, R11 ;  /* 0x0000000b000b7308 */ /* 0x000fe20000000800 */
[----:B------:R-:W-:-:S05]  /*5440*/  FSEL R33, R33, RZ, P2 ;  /* 0x000000ff21217208 */ /* 0x000fca0001000000 */
[--C-:B------:R-:W-:Y:S01]  /*5450*/  FFMA.FTZ R145, R34, UR21, -R33.reuse ;  /* 0x0000001522917c23 */ /* 0x100fe20008010821 */
[--C-:B------:R-:W-:Y:S01]  /*5460*/  FFMA.FTZ R34, R35, UR21, -R33.reuse ;  /* 0x0000001523227c23 */ /* 0x100fe20008010821 */
[----:B------:R-:W-:Y:S01]  /*5470*/  FSEL R35, R2, RZ, P1 ;  /* 0x000000ff02237208 */ /* 0x000fe20000800000 */
[--C-:B------:R-:W-:Y:S01]  /*5480*/  FFMA.FTZ R149, R26, UR21, -R33.reuse ;  /* 0x000000151a957c23 */ /* 0x100fe20008010821 */
[--C-:B------:R-:W-:Y:S01]  /*5490*/  FFMA.FTZ R37, R27, UR21, -R33.reuse ;  /* 0x000000151b257c23 */ /* 0x100fe20008010821 */
[--C-:B------:R-:W-:Y:S01]  /*54a0*/  FFMA.FTZ R151, R30, UR21, -R33.reuse ;  /* 0x000000151e977c23 */ /* 0x100fe20008010821 */
[--C-:B------:R-:W-:Y:S01]  /*54b0*/  FFMA.FTZ R36, R31, UR21, -R33.reuse ;  /* 0x000000151f247c23 */ /* 0x100fe20008010821 */
[----:B------:R-:W-:Y:S01]  /*54c0*/  FADD.FTZ R35, -R35, R6 ;  /* 0x0000000623237221 */ /* 0x000fe20000010100 */
[----:B------:R-:W-:Y:S01]  /*54d0*/  FSEL R6, R0, RZ, P2 ;  /* 0x000000ff00067208 */ /* 0x000fe20001000000 */
[----:B------:R-:W-:Y:S01]  /*54e0*/  MUFU.EX2 R149, R149 ;  /* 0x0000009500957308 */ /* 0x000fe20000000800 */
[--C-:B------:R-:W-:Y:S01]  /*54f0*/  FFMA.FTZ R31, R39, UR21, -R33.reuse ;  /* 0x00000015271f7c23 */ /* 0x100fe20008010821 */
[----:B------:R-:W-:Y:S01]  /*5500*/  FMUL.FTZ R35, R35, UR21 ;  /* 0x0000001523237c20 */ /* 0x000fe20008410000 */
[----:B------:R-:W-:Y:S01]  /*5510*/  FFMA.FTZ R147, R38, UR21, -R33 ;  /* 0x0000001526937c23 */ /* 0x000fe20008010821 */
[----:B------:R-:W-:Y:S01]  /*5520*/  FADD.FTZ R6, -R6, R5 ;  /* 0x0000000506067221 */ /* 0x000fe20000010100 */
[--C-:B------:R-:W-:Y:S01]  /*5530*/  FFMA.FTZ R141, R42, UR21, -R33.reuse ;  /* 0x000000152a8d7c23 */ /* 0x100fe20008010821 */
[--C-:B------:R-:W-:Y:S01]  /*5540*/  FFMA.FTZ R30, R43, UR21, -R33.reuse ;  /* 0x000000152b1e7c23 */ /* 0x100fe20008010821 */
[--C-:B------:R-:W-:Y:S01]  /*5550*/  FFMA.FTZ R143, R46, UR21, -R33.reuse ;  /* 0x000000152e8f7c23 */ /* 0x100fe20008010821 */
[----:B------:R-:W-:Y:S01]  /*5560*/  FMUL.FTZ R6, R6, UR21 ;  /* 0x0000001506067c20 */ /* 0x000fe20008410000 */
        /* <DEDUP_REMOVED lines=17> */
[----:B0-----:R-:W-:Y:S01]  /*5680*/  FFMA.FTZ R39, R5, R4, R148 ;  /* 0x0000000405277223 */ /* 0x001fe20000010094 */
[--C-:B------:R-:W-:Y:S01]  /*5690*/  FFMA.FTZ R121, R82, UR21, -R33.reuse ;  /* 0x0000001552797c23 */ /* 0x100fe20008010821 */
[----:B------:R-:W-:-:S02]  /*56a0*/  FFMA.FTZ R123, R86, UR21, -R33 ;  /* 0x00000015567b7c23 */ /* 0x000fc40008010821 */
[----:B------:R-:W-:-:S03]  /*56b0*/  FADD.FTZ R39, R8, R39 ;  /* 0x0000002708277221 */ /* 0x000fc60000010000 */
[----:B------:R-:W0:Y:S01]  /*56c0*/  MUFU.EX2 R151, R151 ;  /* 0x0000009700977308 */ /* 0x000e220000000800 */
[----:B-1----:R-:W-:Y:S01]  /*56d0*/  FFMA.FTZ R4, R6, R3, R149 ;  /* 0x0000000306047223 */ /* 0x002fe20000010095 */
[----:B------:R-:W-:Y:S01]  /*56e0*/  FADD.FTZ R38, R150, R39 ;  /* 0x0000002796267221 */ /* 0x000fe20000010000 */
[----:B------:R-:W-:-:S03]  /*56f0*/  FFMA.FTZ R39, R75, UR21, -R33 ;  /* 0x000000154b277c23 */ /* 0x000fc60008010821 */
[----:B------:R-:W-:Y:S02]  /*5700*/  FADD.FTZ R35, R9, R38 ;  /* 0x0000002609237221 */ /* 0x000fe40000010000 */
[----:B------:R-:W1:Y:S01]  /*5710*/  MUFU.EX2 R36, R36 ;  /* 0x0000002400247308 */ /* 0x000e620000000800 */
[----:B--2---:R-:W-:Y:S01]  /*5720*/  FADD.FTZ R4, R37, R4 ;  /* 0x0000000425047221 */ /* 0x004fe20000010000 */
[----:B------:R-:W-:-:S04]  /*5730*/  FADD.FTZ R35, R144, R35 ;  /* 0x0000002390237221 */ /* 0x000fc80000010000 */
[----:B------:R-:W-:Y:S02]  /*5740*/  FADD.FTZ R35, R10, R35 ;  /* 0x000000230a237221 */ /* 0x000fe40000010000 */
[----:B------:R-:W2:Y:S01]  /*5750*/  MUFU.EX2 R145, R145 ;  /* 0x0000009100917308 */ /* 0x000ea20000000800 */
[----:B0-----:R-:W-:Y:S01]  /*5760*/  FADD.FTZ R3, R151, R4 ;  /* 0x0000000497037221 */ /* 0x001fe20000010000 */
[----:B------:R-:W-:-:S06]  /*5770*/  FADD.FTZ R38, R146, R35 ;  /* 0x0000002392267221 */ /* 0x000fcc0000010000 */
[----:B------:R-:W0:Y:S01]  /*5780*/  MUFU.EX2 R34, R34 ;  /* 0x0000002200227308 */ /* 0x000e220000000800 */
[----:B-1----:R-:W-:-:S07]  /*5790*/  FADD.FTZ R4, R36, R3 ;  /* 0x0000000324047221 */ /* 0x002fce0000010000 */
[----:B------:R-:W1:Y:S01]  /*57a0*/  MUFU.EX2 R147, R147 ;  /* 0x0000009300937308 */ /* 0x000e620000000800 */
[----:B--2---:R-:W-:-:S07]  /*57b0*/  FADD.FTZ R3, R145, R4 ;  /* 0x0000000491037221 */ /* 0x004fce0000010000 */
[----:B------:R-:W2:Y:S01]  /*57c0*/  MUFU.EX2 R31, R31 ;  /* 0x0000001f001f7308 */ /* 0x000ea20000000800 */
[----:B0-----:R-:W-:Y:S01]  /*57d0*/  FADD.FTZ R4, R34, R3 ;  /* 0x0000000322047221 */ /* 0x001fe20000010000 */
[----:B------:R-:W-:-:S06]  /*57e0*/  FADD.FTZ R3, R11, R38 ;  /* 0x000000260b037221 */ /* 0x000fcc0000010000 */
[----:B------:R-:W0:Y:S01]  /*57f0*/  MUFU.EX2 R140, R140 ;  /* 0x0000008c008c7308 */ /* 0x000e220000000800 */
[----:B-1----:R-:W-:-:S07]  /*5800*/  FADD.FTZ R4, R147, R4 ;  /* 0x0000000493047221 */ /* 0x002fce0000010000 */
[----:B------:R-:W1:Y:S01]  /*5810*/  MUFU.EX2 R141, R141 ;  /* 0x0000008d008d7308 */ /* 0x000e620000000800 */
[----:B--2---:R-:W-:-:S07]  /*5820*/  FADD.FTZ R4, R31, R4 ;  /* 0x000000041f047221 */ /* 0x004fce0000010000 */
[----:B------:R2:W3:Y:S01]  /*5830*/  MUFU.EX2 R12, R41 ;  /* 0x00000029000c7308 */ /* 0x0004e20000000800 */
[----:B0-----:R-:W-:-:S07]  /*5840*/  FADD.FTZ R3, R140, R3 ;  /* 0x000000038c037221 */ /* 0x001fce0000010000 */
[----:B------:R-:W0:Y:S01]  /*5850*/  MUFU.EX2 R30, R30 ;  /* 0x0000001e001e7308 */ /* 0x000e220000000800 */
[----:B-1----:R-:W-:Y:S01]  /*5860*/  FADD.FTZ R35, R141, R4 ;  /* 0x000000048d237221 */ /* 0x002fe20000010000 */
[----:B--2---:R-:W-:-:S06]  /*5870*/  FFMA.FTZ R41, R67, UR21, -R33 ;  /* 0x0000001543297c23 */ /* 0x004fcc0008010821 */
[----:B------:R-:W1:Y:S01]  /*5880*/  MUFU.EX2 R142, R142 ;  /* 0x0000008e008e7308 */ /* 0x000e620000000800 */
[----:B---3--:R-:W-:-:S07]  /*5890*/  FADD.FTZ R3, R12, R3 ;  /* 0x000000030c037221 */ /* 0x008fce0000010000 */
        /* <DEDUP_REMOVED lines=24> */
[----:B------:R-:W-:-:S06]  /*5a20*/  FFMA.FTZ R38, R79, UR21, -R33 ;  /* 0x000000154f267c23 */ /* 0x000fcc0008010821 */
        /* <DEDUP_REMOVED lines=24> */
[--C-:B------:R-:W-:Y:S01]  /*5bb0*/  FFMA.FTZ R35, R83, UR21, -R33.reuse ;  /* 0x0000001553237c23 */ /* 0x100fe20008010821 */
[----:B------:R-:W-:-:S05]  /*5bc0*/  FFMA.FTZ R33, R87, UR21, -R33 ;  /* 0x0000001557217c23 */ /* 0x000fca0008010821 */
        /* <DEDUP_REMOVED lines=42> */
.L_x_2393:
[----:B------:R-:W-:Y:S01]  /*5e70*/  UISETP.GT.AND UP0, UPT, UR24, UR22, UPT ;  /* 0x000000161800728c */ /* 0x000fe2000bf04270 */
[-C--:B------:R-:W-:Y:S01]  /*5e80*/  FMUL.FTZ R88, R88, R5.reuse ;  /* 0x0000000558587220 */ /* 0x080fe20000410000 */
[----:B------:R-:W-:Y:S01]  /*5e90*/  ULEA UR6, UR23, UR45, 0x3 ;  /* 0x0000002d17067291 */ /* 0x000fe2000f8e183f */
[-C--:B------:R-:W-:Y:S01]  /*5ea0*/  FMUL.FTZ R89, R89, R5.reuse ;  /* 0x0000000559597220 */ /* 0x080fe20000410000 */
[----:B------:R-:W-:Y:S01]  /*5eb0*/  UIADD3 UR7, UR24, -0x1, URZ ;  /* 0xffffffff18077890 */ /* 0x000fe2000fffe03f */
[-C--:B------:R-:W-:Y:S01]  /*5ec0*/  FMUL.FTZ R92, R92, R5.reuse ;  /* 0x000000055c5c7220 */ /* 0x080fe20000410000 */
[----:B------:R-:W-:Y:S01]  /*5ed0*/  UIADD3 UR6, UR6, 0x16860, URZ ;  /* 0x0001686006067890 */ /* 0x000fe2000fffe03f */
[----:B------:R-:W-:Y:S01]  /*5ee0*/  PLOP3.LUT P1, PT, PT, PT, UP0, 0x80, 0x0 ;  /* 0x000000000000781c */ /* 0x000fe20003f2f008 */
[----:B------:R-:W-:Y:S01]  /*5ef0*/  UMOV UR25, UR48 ;  /* 0x0000003000197c82 */ /* 0x000fe20008000000 */
[----:B------:R-:W-:Y:S01]  /*5f00*/  UMOV UR23, UR47 ;  /* 0x0000002f00177c82 */ /* 0x000fe20008000000 */
[----:B------:R-:W-:Y:S01]  /*5f10*/  UPRMT UR6, UR43, 0x654, UR6 ;  /* 0x000006542b067896 */ /* 0x000fe20008000006 */
[-C--:B------:R-:W-:Y:S01]  /*5f20*/  FMUL.FTZ R93, R93, R5.reuse ;  /* 0x000000055d5d7220 */ /* 0x080fe20000410000 */
[----:B------:R-:W-:Y:S01]  /*5f30*/  UMOV UR24, UR7 ;  /* 0x0000000700187c82 */ /* 0x000fe20008000000 */
        /* <DEDUP_REMOVED lines=64> */
[----:B------:R-:W-:-:S05]  /*6340*/  UMOV UR24, UR7 ;  /* 0x0000000700187c82 */ /* 0x000fca0008000000 */
.L_x_2383:
[----:B------:R-:W-:-:S06]  /*6350*/  UISETP.GE.AND UP0, UPT, UR24, UR42, UPT ;  /* 0x0000002a1800728c */ /* 0x000fcc000bf06270 */
[----:B------:R-:W-:-:S13]  /*6360*/  PLOP3.LUT P1, PT, PT, PT, UP0, 0x80, 0x0 ;  /* 0x000000000000781c */ /* 0x000fda0003f2f008 */
[----:B------:R-:W-:Y:S05]  /*6370*/  @!P1 BRA `(.L_x_2395) ;  /* 0x0000001c00489947 */ /* 0x000fea0003800000 */
[----:B------:R-:W-:Y:S01]  /*6380*/  IMAD.MOV.U32 R5, RZ, RZ, R0 ;  /* 0x000000ffff057224 */ /* 0x000fe200078e0000 */
[----:B------:R-:W-:Y:S01]  /*6390*/  UMOV UR23, UR48 ;  /* 0x0000003000177c82 */ /* 0x000fe20008000000 */
[----:B------:R-:W-:Y:S01]  /*63a0*/  IMAD.MOV.U32 R6, RZ, RZ, R2 ;  /* 0x000000ffff067224 */ /* 0x000fe200078e0002 */
[----:B------:R-:W-:Y:S01]  /*63b0*/  UMOV UR22, UR47 ;  /* 0x0000002f00167c82 */ /* 0x000fe20008000000 */
[----:B------:R-:W-:-:S05]  /*63c0*/  ULDC UR21, c[0x0][0x988] ;  /* 0x0002620000157ab9 */ /* 0x000fca0000000800 */
.L_x_2406:
        /* <DEDUP_REMOVED lines=9> */
.L_x_2397:
[----:B------:R-:W-:Y:S01]  /*6460*/  ULEA UR6, UR47, UR45, 0x3 ;  /* 0x0000002d2f067291 */ /* 0x000fe2000f8e183f */
[----:B------:R-:W-:-:S05]  /*6470*/  IMAD.U32 R0, RZ, RZ, UR48 ;  /* 0x00000030ff007e24 */ /* 0x000fca000f8e00ff */
[----:B------:R-:W-:-:S04]  /*6480*/  SHF.L.U32 R0, R0, 0x1f, RZ ;  /* 0x0000001f00007819 */ /* 0x000fc800000006ff */
[----:B------:R0:W1:Y:S01]  /*6490*/  SYNCS.PHASECHK.TRANS64.TRYWAIT P1, [UR6+0x16830], R0 ;  /* 0x01683000ff0075a7 */ /* 0x0000620008020146 */
[----:B------:R-:W-:Y:S05]  /*64a0*/  @!P0 BRA `(.L_x_2398) ;  /* 0x0000000000048947 */ /* 0x000fea0003800000 */
[----:B------:R-:W-:Y:S01]  /*64b0*/  BPT.TRAP 0x1 ;  /* 0x000000040000795c */ /* 0x000fe20000300000 */
.L_x_2398:
[----:B-1----:R-:W-:Y:S05]  /*64c0*/  @P1 BRA `(.L_x_2396) ;  /* 0x0000000000081947 */ /* 0x002fea0003800000 */
[----:B------:R-:W1:Y:S02]  /*64d0*/  SYNCS.PHASECHK.TRANS64.TRYWAIT P1, [UR6+0x16830], R0 ;  /* 0x01683000ff0075a7 */ /* 0x000e640008020146 */
[----:B-1----:R-:W-:Y:S05]  /*64e0*/  @!P1 BRA `(.L_x_2399) ;  /* 0x000000ac00e49947 */ /* 0x002fea0003800000 */
.L_x_2396:
[----:B------:R-:W2:Y:S01]  /*64f0*/  S2R R2, SR_TID.X ;  /* 0x0000000000027919 */ /* 0x000ea20000002100 */
        /* <DEDUP_REMOVED lines=26> */
.L_x_2401:
[----:B------:R-:W-:Y:S01]  /*66a0*/  ULEA UR6, UR22, UR45, 0x3 ;  /* 0x0000002d16067291 */ /* 0x000fe2000f8e183f */
[----:B------:R-:W-:-:S05]  /*66b0*/  IMAD.U32 R0, RZ, RZ, UR23 ;  /* 0x00000017ff007e24 */ /* 0x000fca000f8e00ff */
[----:B------:R-:W-:-:S04]  /*66c0*/  SHF.L.U32 R0, R0, 0x1f, RZ ;  /* 0x0000001f00007819 */ /* 0x000fc800000006ff */
[----:B------:R0:W1:Y:S01]  /*66d0*/  SYNCS.PHASECHK.TRANS64.TRYWAIT P1, [UR6+0x16850], R0 ;  /* 0x01685000ff0075a7 */ /* 0x0000620008020146 */
[----:B------:R-:W-:Y:S05]  /*66e0*/  @!P0 BRA `(.L_x_2402) ;  /* 0x0000000000048947 */ /* 0x000fea0003800000 */
[----:B------:R-:W-:Y:S01]  /*66f0*/  BPT.TRAP 0x1 ;  /* 0x000000040000795c */ /* 0x000fe20000300000 */
.L_x_2402:
[----:B-1----:R-:W-:Y:S05]  /*6700*/  @P1 BRA `(.L_x_2400) ;  /* 0x0000000000081947 */ /* 0x002fea0003800000 */
[----:B------:R-:W1:Y:S02]  /*6710*/  SYNCS.PHASECHK.TRANS64.TRYWAIT P1, [UR6+0x16850], R0 ;  /* 0x01685000ff0075a7 */ /* 0x000e640008020146 */
[----:B-1----:R-:W-:Y:S05]  /*6720*/  @!P1 BRA `(.L_x_2403) ;  /* 0x000000ac006c9947 */ /* 0x002fea0003800000 */
.L_x_2400:
        /* <DEDUP_REMOVED lines=52> */
.L_x_2404:
        /* <DEDUP_REMOVED lines=76> */
[C---:B------:R-:W-:Y:S01]  /*6f30*/  FADD.FTZ R6, -R2.reuse, R6 ;  /* 0x0000000602067221 */ /* 0x040fe20000010100 */
[----:B------:R-:W-:-:S03]  /*6f40*/  FMUL.FTZ R7, R2, UR21 ;  /* 0x0000001502077c20 */ /* 0x000fc60008410000 */
[----:B------:R-:W-:Y:S01]  /*6f50*/  FMUL.FTZ R10, R6, UR21 ;  /* 0x00000015060a7c20 */ /* 0x000fe20008410000 */
[----:B------:R-:W-:Y:S01]  /*6f60*/  FFMA.FTZ R144, R32, UR21, -R7 ;  /* 0x0000001520907c23 */ /* 0x000fe20008010807 */
[C---:B------:R-:W-:Y:S01]  /*6f70*/  FADD.FTZ R6, -R0.reuse, R5 ;  /* 0x0000000500067221 */ /* 0x040fe20000010100 */
[----:B------:R-:W-:Y:S01]  /*6f80*/  FMUL.FTZ R32, R0, UR21 ;  /* 0x0000001500207c20 */ /* 0x000fe20008410000 */
[--C-:B------:R-:W-:Y:S01]  /*6f90*/  FFMA.FTZ R148, R24, UR21, -R7.reuse ;  /* 0x0000001518947c23 */ /* 0x100fe20008010807 */
[--C-:B------:R-:W-:Y:S01]  /*6fa0*/  FFMA.FTZ R121, R25, UR21, -R7.reuse ;  /* 0x0000001519797c23 */ /* 0x100fe20008010807 */
[----:B------:R-:W-:Y:S01]  /*6fb0*/  FMUL.FTZ R6, R6, UR21 ;  /* 0x0000001506067c20 */ /* 0x000fe20008410000 */
        /* <DEDUP_REMOVED lines=25> */
[----:B------:R-:W-:Y:S01]  /*7150*/  FFMA.FTZ R137, R50, UR21, -R32 ;  /* 0x0000001532897c23 */ /* 0x000fe20008010820 */
[--C-:B------:R-:W-:Y:S01]  /*7160*/  FFMA.FTZ R20, R49, UR21, -R7.reuse ;  /* 0x0000001531147c23 */ /* 0x100fe20008010807 */
[----:B------:R-:W1:Y:S01]  /*7170*/  MUFU.EX2 R149, R149 ;  /* 0x0000009500957308 */ /* 0x000e620000000800 */
[----:B0-----:R-:W-:Y:S01]  /*7180*/  FFMA.FTZ R4, R5, R4, R148 ;  /* 0x0000000405047223 */ /* 0x001fe20000010094 */
        /* <DEDUP_REMOVED lines=12> */
[----:B------:R-:W-:Y:S01]  /*7250*/  FFMA.FTZ R13, R61, UR21, -R7 ;  /* 0x000000153d0d7c23 */ /* 0x000fe20008010807 */
[--C-:B------:R-:W-:Y:S01]  /*7260*/  FFMA.FTZ R35, R63, UR21, -R32.reuse ;  /* 0x000000153f237c23 */ /* 0x100fe20008010820 */
[----:B------:R-:W2:Y:S01]  /*7270*/  MUFU.EX2 R48, R48 ;  /* 0x0000003000307308 */ /* 0x000ea20000000800 */
[----:B-1----:R-:W-:Y:S01]  /*7280*/  FFMA.FTZ R3, R6, R3, R149 ;  /* 0x0000000306037223 */ /* 0x002fe20000010095 */
[--C-:B------:R-:W-:Y:S01]  /*7290*/  FFMA.FTZ R128, R64, UR21, -R7.reuse ;  /* 0x0000001540807c23 */ /* 0x100fe20008010807 */
[--C-:B------:R-:W-:Y:S01]  /*72a0*/  FFMA.FTZ R129, R66, UR21, -R32.reuse ;  /* 0x0000001542817c23 */ /* 0x100fe20008010820 */
[--C-:B------:R-:W-:Y:S01]  /*72b0*/  FFMA.FTZ R12, R65, UR21, -R7.reuse ;  /* 0x00000015410c7c23 */ /* 0x100fe20008010807 */
[--C-:B------:R-:W-:Y:S01]  /*72c0*/  FFMA.FTZ R34, R67, UR21, -R32.reuse ;  /* 0x0000001543227c23 */ /* 0x100fe20008010820 */
[--C-:B------:R-:W-:Y:S01]  /*72d0*/  FFMA.FTZ R130, R68, UR21, -R7.reuse ;  /* 0x0000001544827c23 */ /* 0x100fe20008010807 */
[----:B------:R-:W-:Y:S01]  /*72e0*/  FFMA.FTZ R131, R70, UR21, -R32 ;  /* 0x0000001546837c23 */ /* 0x000fe20008010820 */
[----:B------:R-:W1:Y:S01]  /*72f0*/  MUFU.EX2 R150, R150 ;  /* 0x0000009600967308 */ /* 0x000e620000000800 */
[----:B0-----:R-:W-:Y:S01]  /*7300*/  FADD.FTZ R27, R121, R4 ;  /* 0x00000004791b7221 */ /* 0x001fe20000010000 */
[--C-:B------:R-:W-:Y:S01]  /*7310*/  FFMA.FTZ R11, R69, UR21, -R7.reuse ;  /* 0x00000015450b7c23 */ /* 0x100fe20008010807 */
[--C-:B------:R-:W-:Y:S01]  /*7320*/  FFMA.FTZ R33, R71, UR21, -R32.reuse ;  /* 0x0000001547217c23 */ /* 0x100fe20008010820 */
[--C-:B------:R-:W-:Y:S01]  /*7330*/  FFMA.FTZ R124, R72, UR21, -R7.reuse ;  /* 0x00000015487c7c23 */ /* 0x100fe20008010807 */
[--C-:B------:R-:W-:Y:S01]  /*7340*/  FFMA.FTZ R125, R74, UR21, -R32.reuse ;  /* 0x000000154a7d7c23 */ /* 0x100fe20008010820 */
[----:B------:R-:W-:Y:S01]  /*7350*/  FFMA.FTZ R10, R73, UR21, -R7 ;  /* 0x00000015490a7c23 */ /* 0x000fe20008010807 */
[--C-:B------:R-:W-:Y:S01]  /*7360*/  FFMA.FTZ R31, R75, UR21, -R32.reuse ;  /* 0x000000154b1f7c23 */ /* 0x100fe20008010820 */
[----:B------:R-:W0:Y:S01]  /*7370*/  MUFU.EX2 R151, R151 ;  /* 0x0000009700977308 */ /* 0x000e220000000800 */
[----:B--2---:R-:W-:Y:S01]  /*7380*/  FADD.FTZ R4, R48, R3 ;  /* 0x0000000330047221 */ /* 0x004fe20000010000 */
[--C-:B------:R-:W-:Y:S01]  /*7390*/  FFMA.FTZ R126, R76, UR21, -R7.reuse ;  /* 0x000000154c7e7c23 */ /* 0x100fe20008010807 */
[--C-:B------:R-:W-:Y:S01]  /*73a0*/  FFMA.FTZ R127, R78, UR21, -R32.reuse ;  /* 0x000000154e7f7c23 */ /* 0x100fe20008010820 */
[--C-:B------:R-:W-:Y:S01]  /*73b0*/  FFMA.FTZ R9, R77, UR21, -R7.reuse ;  /* 0x000000154d097c23 */ /* 0x100fe20008010807 */
[--C-:B------:R-:W-:Y:S01]  /*73c0*/  FFMA.FTZ R30, R79, UR21, -R32.reuse ;  /* 0x000000154f1e7c23 */ /* 0x100fe20008010820 */
[--C-:B------:R-:W-:Y:S01]  /*73d0*/  FFMA.FTZ R120, R80, UR21, -R7.reuse ;  /* 0x0000001550787c23 */ /* 0x100fe20008010807 */
[----:B------:R-:W-:Y:S01]  /*73e0*/  FFMA.FTZ R8, R81, UR21, -R7 ;  /* 0x0000001551087c23 */ /* 0x000fe20008010807 */
[----:B------:R-:W2:Y:S01]  /*73f0*/  MUFU.EX2 R29, R29 ;  /* 0x0000001d001d7308 */ /* 0x000ea20000000800 */
[----:B-1----:R-:W-:Y:S01]  /*7400*/  FADD.FTZ R26, R150, R27 ;  /* 0x0000001b961a7221 */ /* 0x002fe20000010000 */
[--C-:B------:R-:W-:Y:S01]  /*7410*/  FFMA.FTZ R122, R84, UR21, -R7.reuse ;  /* 0x00000015547a7c23 */ /* 0x100fe20008010807 */
[----:B------:R-:W-:Y:S01]  /*7420*/  FFMA.FTZ R123, R86, UR21, -R32 ;  /* 0x00000015567b7c23 */ /* 0x000fe20008010820 */
[----:B------:R-:W-:-:S04]  /*7430*/  FFMA.FTZ R7, R85, UR21, -R7 ;  /* 0x0000001555077c23 */ /* 0x000fc80008010807 */
        /* <DEDUP_REMOVED lines=68> */
[----:B------:R-:W-:-:S06]  /*7880*/  FFMA.FTZ R26, R82, UR21, -R32 ;  /* 0x00000015521a7c23 */ /* 0x000fcc0008010820 */
        /* <DEDUP_REMOVED lines=52> */
.L_x_2405:
[----:B------:R-:W-:Y:S01]  /*7bd0*/  UISETP.GT.AND UP0, UPT, UR24, UR42, UPT ;  /* 0x0000002a1800728c */ /* 0x000fe2000bf04270 */
[----:B------:R-:W-:Y:S01]  /*7be0*/  F2FP.BF16.F32.PACK_AB R148, R121, R148 ;  /* 0x000000947994723e */ /* 0x000fe200000010ff */
        /* <DEDUP_REMOVED lines=75> */
.L_x_2395:
[----:B------:R-:W-:Y:S06]  /*80a0*/  BAR.ARV 0x8, 0x200 ;  /* 0x0208000000007b1d */ /* 0x000fec0000002000 */
[----:B------:R-:W-:Y:S05]  /*80b0*/  @!P0 BRA `(.L_x_2407) ;  /* 0x0000000000048947 */ /* 0x000fea0003800000 */
[----:B------:R-:W-:Y:S01]  /*80c0*/  BPT.TRAP 0x1 ;  /* 0x000000040000795c */ /* 0x000fe20000300000 */
.L_x_2407:
[----:B------:R-:W-:Y:S01]  /*80d0*/  ULEA UR5, UR47, UR45, 0x3 ;  /* 0x0000002d2f057291 */ /* 0x000fe2000f8e183f */
[----:B------:R-:W-:-:S05]  /*80e0*/  IMAD.U32 R5, RZ, RZ, UR48 ;  /* 0x00000030ff057e24 */ /* 0x000fca000f8e00ff */
[----:B------:R-:W-:-:S04]  /*80f0*/  SHF.L.U32 R5, R5, 0x1f, RZ ;  /* 0x0000001f05057819 */ /* 0x000fc800000006ff */
[----:B------:R0:W1:Y:S01]  /*8100*/  SYNCS.PHASECHK.TRANS64.TRYWAIT P1, [UR5+0x16850], R5 ;  /* 0x01685005ff0075a7 */ /* 0x0000620008020145 */
[----:B------:R-:W-:Y:S05]  /*8110*/  @!P0 BRA `(.L_x_2408) ;  /* 0x0000000000048947 */ /* 0x000fea0003800000 */
[----:B------:R-:W-:Y:S01]  /*8120*/  BPT.TRAP 0x1 ;  /* 0x000000040000795c */ /* 0x000fe20000300000 */
.L_x_2408:
[----:B-1----:R-:W-:Y:S05]  /*8130*/  @P1 BRA `(.L_x_2409) ;  /* 0x0000000000081947 */ /* 0x002fea0003800000 */
[----:B------:R-:W1:Y:S02]  /*8140*/  SYNCS.PHASECHK.TRANS64.TRYWAIT P1, [UR5+0x16850], R5 ;  /* 0x01685005ff0075a7 */ /* 0x000e640008020145 */
[----:B-1----:R-:W-:Y:S05]  /*8150*/  @!P1 BRA `(.L_x_2410) ;  /* 0x0000009000f89947 */ /* 0x002fea0003800000 */
.L_x_2409:
        /* <DEDUP_REMOVED lines=8> */
[----:B------:R-:W-:-:S03]  /*81e0*/  IMAD.MOV.U32 R20, RZ, RZ, -0x800000 ;  /* 0xff800000ff147424 */ /* 0x000fc600078e00ff */
[----:B------:R-:W-:-:S07]  /*81f0*/  ULEA UR4, UR47, UR4, 0xa ;  /* 0x000000042f047291 */ /* 0x000fce000f8e503f */
[----:B------:R-:W-:Y:S02]  /*8200*/  UMOV UR6, UR4 ;  /* 0x0000000400067c82 */ /* 0x000fe40008000000 */
[----:B------:R-:W-:Y:S01]  /*8210*/  HGMMA.64x64x16.F32.BF16 R88, R148, gdesc[UR4].tnspB, R88, gsb0 ;  /* 0x40e0000494587df0 */ /* 0x000fe20008001858 */
[----:B------:R-:W-:Y:S01]  /*8220*/  UIADD3 UR6, UR4, 0x80, URZ ;  /* 0x0000008004067890 */ /* 0x000fe2000fffe03f */
[----:B------:R-:W-:Y:S01]  /*8230*/  UMOV UR7, 0x40000040 ;  /* 0x4000004000077882 */ /* 0x000fe20000000000 */
[----:B0-----:R-:W-:Y:S01]  /*8240*/  FADD.FTZ R5, R5, R4 ;  /* 0x0000000405057221 */ /* 0x001fe20000010000 */
[----:B------:R-:W-:Y:S01]  /*8250*/  MOV R4, RZ ;  /* 0x000000ff00047202 */ /* 0x000fe20000000f00 */
[----:B-1----:R-:W-:Y:S01]  /*8260*/  FADD.FTZ R7, R6, R3 ;  /* 0x0000000306077221 */ /* 0x002fe20000010000 */
[----:B------:R-:W-:Y:S02]  /*8270*/  IMAD.MOV.U32 R3, RZ, RZ, -0x800000 ;  /* 0xff800000ff037424 */ /* 0x000fe400078e00ff */
[----:B------:R-:W0:Y:S04]  /*8280*/  SHFL.BFLY PT, R6, R5, 0x1, 0x1f ;  /* 0x0c201f0005067f89 */ /* 0x000e2800000e0000 */
[----:B------:R-:W1:Y:S01]  /*8290*/  SHFL.BFLY PT, R8, R7, 0x1, 0x1f ;  /* 0x0c201f0007087f89 */ /* 0x000e6200000e0000 */
[----:B0-----:R-:W-:Y:S01]  /*82a0*/  FADD.FTZ R10, R5, R6 ;  /* 0x00000006050a7221 */ /* 0x001fe20000010000 */
[----:B------:R-:W-:-:S02]  /*82b0*/  IMAD.U32 R5, RZ, RZ, UR21 ;  /* 0x00000015ff057e24 */ /* 0x000fc4000f8e00ff */
[----:B-1----:R-:W-:Y:S02]  /*82c0*/  FADD.FTZ R11, R7, R8 ;  /* 0x00000008070b7221 */ /* 0x002fe40000010000 */
[----:B------:R-:W-:Y:S01]  /*82d0*/  FSETP.NE.FTZ.AND P1, PT, R10, RZ, PT ;  /* 0x000000ff0a00720b */ /* 0x000fe20003f35000 */
[----:B------:R-:W-:Y:S02]  /*82e0*/  IMAD.MOV.U32 R7, RZ, RZ, RZ ;  /* 0x000000ffff077224 */ /* 0x000fe400078e00ff */
[----:B------:R-:W-:-:S10]  /*82f0*/  FSETP.NE.FTZ.AND P2, PT, R11, RZ, PT ;  /* 0x000000ff0b00720b */ /* 0x000fd40003f55000 */
[----:B------:R-:W0:Y:S01]  /*8300*/  @P1 MUFU.LG2 R6, R10 ;  /* 0x0000000a00061308 */ /* 0x000e220000000c00 */
[----:B------:R-:W-:Y:S02]  /*8310*/  @P1 FMUL.FTZ R5, R5, 0.69314718246459960938 ;  /* 0x3f31721805051820 */ /* 0x000fe40000410000 */
[----:B------:R-:W-:-:S05]  /*8320*/  @P2 FMUL.FTZ R12, R12, 0.69314718246459960938 ;  /* 0x3f3172180c0c2820 */ /* 0x000fca0000410000 */
        /* <DEDUP_REMOVED lines=41> */
[----:B0-23--:R-:W-:Y:S05]  /*85c0*/  @!P0 BRA `(.L_x_2411) ;  /* 0x0000000000048947 */ /* 0x00dfea0003800000 */
[----:B------:R-:W-:Y:S01]  /*85d0*/  BPT.TRAP 0x1 ;  /* 0x000000040000795c */ /* 0x000fe20000300000 */
.L_x_2411:
        /* <DEDUP_REMOVED lines=42> */
.L_x_2375:
[----:B------:R-:W0:Y:S01]  /*8880*/  S2R R5, SR_CgaCtaId ;  /* 0x0000000000057919 */ /* 0x000e220000008800 */
[----:B------:R-:W-:Y:S01]  /*8890*/  MOV R0, 0x400 ;  /* 0x0000040000007802 */ /* 0x000fe20000000f00 */
[----:B------:R-:W-:Y:S01]  /*88a0*/  BSSY B0, `(.L_x_2412) ;  /* 0x0000234000007945 */ /* 0x000fe20003800000 */
[----:B------:R-:W-:Y:S02]  /*88b0*/  BAR.SYNC.DEFER_BLOCKING 0x5, 0x200 ;  /* 0x0148000000007b1d */ /* 0x000fe40000010000 */
[----:B0-----:R-:W-:-:S05]  /*88c0*/  LEA R0, R5, R0, 0x18 ;  /* 0x0000000005007211 */ /* 0x001fca00078ec0ff */
[----:B------:R-:W0:Y:S02]  /*88d0*/  LDS.128 R28, [R0+0x168d0] ;  /* 0x0168d000001c7984 */ /* 0x000e240000000c00 */
[----:B0-----:R-:W-:Y:S02]  /*88e0*/  R2UR UR6, R29 ;  /* 0x000000001d0672ca */ /* 0x001fe400000e0000 */
[----:B------:R-:W-:Y:S01]  /*88f0*/  R2UR UR5, R30 ;  /* 0x000000001e0572ca */ /* 0x000fe200000e0000 */
[----:B------:R-:W-:Y:S06]  /*8900*/  BAR.ARV 0x4, 0x200 ;  /* 0x0108000000007b1d */ /* 0x000fec0000002000 */
[----:B------:R-:W-:Y:S08]  /*8910*/  @P0 BRA `(.L_x_2413) ;  /* 0x0000001800100947 */ /* 0x000ff00003800000 */
[----:B------:R-:W2:Y:S01]  /*8920*/  LDL R2, [R1+0x2c] ;  /* 0x00002c0001027983 */ /* 0x000ea20000100800 */
[----:B------:R-:W-:Y:S01]  /*8930*/  F2FP.BF16.F32.PACK_AB R12, R105, R104 ;  /* 0x00000068690c723e */ /* 0x000fe200000010ff */
[----:B------:R-:W-:Y:S01]  /*8940*/  USHF.L.U32 UR4, UR37, 0x2, URZ ;  /* 0x0000000225047899 */ /* 0x000fe2000800063f */
[----:B------:R-:W-:Y:S01]  /*8950*/  F2FP.BF16.F32.PACK_AB R14, R109, R108 ;  /* 0x0000006c6d0e723e */ /* 0x000fe200000010ff */
[----:B------:R-:W0:Y:S01]  /*8960*/  S2R R5, SR_SWINHI ;  /* 0x0000000000057919 */ /* 0x000e220000002f00 */
[----:B------:R-:W-:Y:S01]  /*8970*/  F2FP.BF16.F32.PACK_AB R15, R111, R110 ;  /* 0x0000006e6f0f723e */ /* 0x000fe200000010ff */
[----:B------:R-:W-:Y:S01]  /*8980*/  ULDC.64 UR10, c[0x0][0xc00] ;  /* 0x00030000000a7ab9 */ /* 0x000fe20000000a00 */
[----:B------:R-:W-:Y:S01]  /*8990*/  F2FP.BF16.F32.PACK_AB R24, R113, R112 ;  /* 0x000000707118723e */ /* 0x000fe200000010ff */
[----:B------:R-:W-:Y:S01]  /*89a0*/  USHF.L.U64.HI UR12, UR37, 0x2, UR38 ;  /* 0x00000002250c7899 */ /* 0x000fe20008010226 */
[----:B------:R-:W-:Y:S01]  /*89b0*/  F2FP.BF16.F32.PACK_AB R25, R115, R114 ;  /* 0x000000727319723e */ /* 0x000fe200000010ff */
[----:B------:R-:W-:Y:S01]  /*89c0*/  UIADD3 UR7, UP0, UR4, UR10, URZ ;  /* 0x0000000a04077290 */ /* 0x000fe2000ff1e03f */
[----:B------:R-:W-:-:S02]  /*89d0*/  F2FP.BF16.F32.PACK_AB R26, R117, R116 ;  /* 0x00000074751a723e */ /* 0x000fc400000010ff */
[----:B------:R-:W-:Y:S01]  /*89e0*/  F2FP.BF16.F32.PACK_AB R27, R119, R118 ;  /* 0x00000076771b723e */ /* 0x000fe200000010ff */
[----:B------:R-:W-:Y:S02]  /*89f0*/  UIADD3.X UR8, UR12, UR11, URZ, UP0, !UPT ;  /* 0x0000000b0c087290 */ /* 0x000fe400087fe43f */
[----:B------:R-:W-:-:S04]  /*8a00*/  IMAD.U32 R32, RZ, RZ, UR7 ;  /* 0x00000007ff207e24 */ /* 0x000fc8000f8e00ff */
        /* <DEDUP_REMOVED lines=34> */
[----:B------:R0:W-:Y:S01]  /*8c30*/  STSM.16.M88.4 [R35], R4 ;  /* 0x0000000423007844 */ /* 0x0001e20000000200 */
[----:B------:R-:W-:Y:S02]  /*8c40*/  F2FP.BF16.F32.PACK_AB R10, R101, R100 ;  /* 0x00000064650a723e */ /* 0x000fe400000010ff */
[----:B------:R-:W-:-:S02]  /*8c50*/  F2FP.BF16.F32.PACK_AB R11, R103, R102 ;  /* 0x00000066670b723e */ /* 0x000fc400000010ff */
[----:B------:R-:W-:Y:S02]  /*8c60*/  F2FP.BF16.F32.PACK_AB R13, R107, R106 ;  /* 0x0000006a6b0d723e */ /* 0x000fe400000010ff */
[----:B------:R-:W-:Y:S01]  /*8c70*/  ISETP.NE.U32.AND P0, PT, RZ, UR10, PT ;  /* 0x0000000aff007c0c */ /* 0x000fe2000bf05070 */
[----:B------:R-:W-:Y:S03]  /*8c80*/  STSM.16.M88.4 [R34], R8 ;  /* 0x0000000822007844 */ /* 0x000fe60000000200 */
[----:B------:R-:W-:Y:S01]  /*8c90*/  ISETP.NE.AND.EX P0, PT, RZ, UR11, PT, P0 ;  /* 0x0000000bff007c0c */ /* 0x000fe2000bf05300 */
[----:B------:R1:W-:Y:S04]  /*8ca0*/  STSM.16.M88.4 [R2], R12 ;  /* 0x0000000c02007844 */ /* 0x0003e80000000200 */
[----:B------:R2:W-:Y:S01]  /*8cb0*/  STSM.16.M88.4 [R30], R24 ;  /* 0x000000181e007844 */ /* 0x0005e20000000200 */
[----:B0-----:R-:W0:Y:S08]  /*8cc0*/  LDC R35, c[0x0][0xbe8] ;  /* 0x0002fa00ff237b82 */ /* 0x001e300000000800 */
[----:B------:R-:W-:Y:S06]  /*8cd0*/  BAR.SYNC.DEFER_BLOCKING 0x1, 0x180 ;  /* 0x0046000000007b1d */ /* 0x000fec0000010000 */
[----:B------:R-:W3:Y:S01]  /*8ce0*/  @P0 LDG.E R21, desc[UR54][R32.64] ;  /* 0x0000003620150981 */ /* 0x000ee2000c1e1900 */
[----:B------:R-:W-:-:S04]  /*8cf0*/  UISETP.NE.U32.AND UP0, UPT, UR8, URZ, UPT ;  /* 0x0000003f0800728c */ /* 0x000fc8000bf05070 */
[----:B------:R-:W-:Y:S01]  /*8d00*/  UISETP.NE.AND.EX UP0, UPT, UR9, URZ, UPT, UP0 ;  /* 0x0000003f0900728c */ /* 0x000fe2000bf05300 */
[----:B0-----:R-:W-:-:S05]  /*8d10*/  ISETP.NE.AND P1, PT, R35, 0x1, PT ;  /* 0x000000012300780c */ /* 0x001fca0003f25270 */
[----:B------:R-:W-:-:S05]  /*8d20*/  PLOP3.LUT P4, PT, PT, PT, UP0, 0x80, 0x0 ;  /* 0x000000000000781c */ /* 0x000fca0003f8f008 */
[----:B------:R-:W-:-:S03]  /*8d30*/  @UP0 UIADD3 UR8, UP1, UR4, UR8, URZ ;  /* 0x0000000804080290 */ /* 0x000fc6000ff3e03f */
[----:B------:R-:W-:Y:S01]  /*8d40*/  ULDC UR4, c[0x0][0xa88] ;  /* 0x0002a20000047ab9 */ /* 0x000fe20000000800 */
[----:B------:R-:W-:Y:S01]  /*8d50*/  @UP0 UIADD3.X UR9, UR12, UR9, URZ, UP1, !UPT ;  /* 0x000000090c090290 */ /* 0x000fe20008ffe43f */
[----:B-1----:R-:W-:Y:S01]  /*8d60*/  IMAD.U32 R2, RZ, RZ, UR4 ;  /* 0x00000004ff027e24 */ /* 0x002fe2000f8e00ff */
[----:B------:R-:W-:Y:S01]  /*8d70*/  UISETP.NE.AND UP0, UPT, UR46, URZ, UPT ;  /* 0x0000003f2e00728c */ /* 0x000fe2000bf05270 */
[----:B------:R-:W0:Y:S01]  /*8d80*/  @P1 LDC R6, c[0x0][0xbec] ;  /* 0x0002fb00ff061b82 */ /* 0x000e220000000800 */
[----:B------:R-:W-:Y:S01]  /*8d90*/  ULDC UR4, c[0x0][0xad4] ;  /* 0x0002b50000047ab9 */ /* 0x000fe20000000800 */
[----:B------:R-:W-:Y:S01]  /*8da0*/  UMOV UR16, 0x9b8 ;  /* 0x000009b800107882 */ /* 0x000fe20000000000 */
[----:B------:R-:W-:Y:S01]  /*8db0*/  USEL UR4, UR46, UR4, UP0 ;  /* 0x000000042e047287 */ /* 0x000fe20008000000 */
[----:B------:R-:W-:Y:S02]  /*8dc0*/  IMAD.U32 R4, RZ, RZ, UR8 ;  /* 0x00000008ff047e24 */ /* 0x000fe4000f8e00ff */
[----:B------:R-:W-:-:S02]  /*8dd0*/  IMAD.U32 R5, RZ, RZ, UR9 ;  /* 0x00000009ff057e24 */ /* 0x000fc4000f8e00ff */
[----:B------:R-:W1:Y:S01]  /*8de0*/  @P1 LDC R9, c[0x0][0xbf0] ;  /* 0x0002fc00ff091b82 */ /* 0x000e620000000800 */
[----:B------:R-:W-:Y:S02]  /*8df0*/  UISETP.GT.AND UP1, UPT, UR4, 0x1, UPT ;  /* 0x000000010400788c */ /* 0x000fe4000bf24270 */
[----:B------:R-:W-:Y:S01]  /*8e00*/  UISETP.NE.U32.AND UP0, UPT, UR10, URZ, UPT ;  /* 0x0000003f0a00728c */ /* 0x000fe2000bf05070 */
[----:B------:R-:W-:Y:S01]  /*8e10*/  VIADD R13, R17, UR40 ;  /* 0x00000028110d7c36 */ /* 0x000fe20008000000 */
[----:B------:R-:W-:Y:S01]  /*8e20*/  USEL UR16, UR16, 0x978, UP1 ;  /* 0x0000097810107887 */ /* 0x000fe20008800000 */
[----:B------:R0:W5:Y:S01]  /*8e30*/  @P4 LDG.E R2, desc[UR54][R4.64] ;  /* 0x0000003604024981 */ /* 0x000162000c1e1900 */
[----:B------:R-:W-:Y:S01]  /*8e40*/  UISETP.NE.AND.EX UP0, UPT, UR11, URZ, UPT, UP0 ;  /* 0x0000003f0b00728c */ /* 0x000fe2000bf05300 */
[----:B------:R-:W-:Y:S01]  /*8e50*/  IMAD.MOV.U32 R7, RZ, RZ, R13 ;  /* 0x000000ffff077224 */ /* 0x000fe200078e000d */
[----:B------:R-:W-:Y:S01]  /*8e60*/  UMOV UR4, URZ ;  /* 0x0000003f00047c82 */ /* 0x000fe20008000000 */
[----:B------:R-:W-:-:S02]  /*8e70*/  USEL UR7, UR41, URZ, UP1 ;  /* 0x0000003f29077287 */ /* 0x000fc40008800000 */
[----:B------:R-:W-:Y:S02]  /*8e80*/  USEL UR37, UR37, URZ, !UP0 ;  /* 0x0000003f25257287 */ /* 0x000fe4000c000000 */
[----:B------:R-:W-:Y:S01]  /*8e90*/  USEL UR38, UR38, URZ, !UP0 ;  /* 0x0000003f26267287 */ /* 0x000fe2000c000000 */
[----:B0-----:R-:W-:Y:S02]  /*8ea0*/  @P1 IMAD.HI.U32 R4, R13, R6, RZ ;  /* 0x000000060d041227 */ /* 0x001fe400078e00ff */
[----:B------:R-:W-:Y:S01]  /*8eb0*/  ULDC.64 UR10, c[0x0][UR16+0x220] ;  /* 0x00008800100a7abb */ /* 0x000fe20008000a00 */
[----:B------:R-:W-:Y:S01]  /*8ec0*/  ULDC.64 UR8, c[0x0][UR16+0x218] ;  /* 0x0000860010087abb */ /* 0x000fe20008000a00 */
        /* <DEDUP_REMOVED lines=16> */
[----:B---3--:R-:W-:-:S13]  /*8fd0*/  @P0 R2UR UR4, R21 ;  /* 0x00000000150402ca */ /* 0x008fda00000e0000 */
        /* <DEDUP_REMOVED lines=18> */
[----:B--2---:R-:W-:Y:S08]  /*9100*/  @P4 BRA `(.L_x_2414) ;  /* 0x0000000000104947 */ /* 0x004ff00003800000 */
[----:B------:R-:W-:Y:S05]  /*9110*/  @!P0 BRA `(.L_x_2414) ;  /* 0x00000000000c8947 */ /* 0x000fea0003800000 */
[----:B------:R-:W2:Y:S04]  /*9120*/  LDG.E R5, desc[UR54][R32.64] ;  /* 0x0000003620057981 */ /* 0x000ea8000c1e1900 */
[----:B-----5:R-:W2:Y:S02]  /*9130*/  LDG.E R2, desc[UR54][R32.64+0x4] ;  /* 0x0000043620027981 */ /* 0x020ea4000c1e1900 */
[----:B--2---:R-:W-:-:S07]  /*9140*/  IMAD.IADD R2, R2, 0x1, -R5 ;  /* 0x0000000102027824 */ /* 0x004fce00078e0a05 */
.L_x_2414:
        /* <DEDUP_REMOVED lines=12> */
[----:B------:R-:W-:Y:S02]  /*9210*/  LOP3.LUT P0, RZ, R9, 0x3, RZ, 0xc0, !PT ;  /* 0x0000000309ff7812 */ /* 0x000fe4000780c0ff */
[----:B------:R-:W-:Y:S01]  /*9220*/  PLOP3.LUT P3, PT, PT, PT, UP1, 0x80, 0x0 ;  /* 0x000000000000781c */ /* 0x000fe20003f6f018 */
        /* <DEDUP_REMOVED lines=9> */
[----:B0-----:R-:W-:Y:S01]  /*92c0*/  IMAD R3, R157, 0x40, R19 ;  /* 0x000000409d037824 */ /* 0x001fe200078e0213 */
[----:B------:R-:W-:Y:S01]  /*92d0*/  ULDC.64 UR10, c[0x0][0xaa0] ;  /* 0x0002a800000a7ab9 */ /* 0x000fe20000000a00 */
[----:B------:R-:W0:Y:S02]  /*92e0*/  @P1 LDC R21, c[0x0][0xbf0] ;  /* 0x0002fc00ff151b82 */ /* 0x000e240000000800 */
        /* <DEDUP_REMOVED lines=12> */
[----:B------:R-:W-:Y:S01]  /*93b0*/  IMAD.X R9, RZ, RZ, R29, P0 ;  /* 0x000000ffff097224 */ /* 0x000fe200000e061d */
[----:B------:R-:W-:Y:S02]  /*93c0*/  LOP3.LUT R12, R12, R13, RZ, 0x3c, !PT ;  /* 0x0000000d0c0c7212 */ /* 0x000fe400078e3cff */
[----:B------:R-:W-:Y:S01]  /*93d0*/  IADD3.X R13, RZ, R29, RZ, P2, !PT ;  /* 0x0000001dff0d7210 */ /* 0x000fe200017fe4ff */
[----:B------:R-:W2:Y:S04]  /*93e0*/  LD.E.128 R4, desc[UR54][R4.64] ;  /* 0x0000003604047980 */ /* 0x000ea8000c101d00 */
[----:B------:R-:W3:Y:S04]  /*93f0*/  LD.E.128 R8, desc[UR54][R8.64] ;  /* 0x0000003608087980 */ /* 0x000ee8000c101d00 */
[----:B------:R-:W4:Y:S01]  /*9400*/  LD.E.128 R12, desc[UR54][R12.64] ;  /* 0x000000360c0c7980 */ /* 0x000f22000c101d00 */
[----:B------:R-:W-:-:S04]  /*9410*/  IADD3 R20, P0, R28, 0x4800, RZ ;  /* 0x000048001c147810 */ /* 0x000fc80007f1e0ff */
[----:B------:R-:W-:Y:S01]  /*9420*/  LOP3.LUT R3, R20, 0x380, RZ, 0xc0, !PT ;  /* 0x0000038014037812 */ /* 0x000fe200078ec0ff */
[----:B------:R-:W-:Y:S01]  /*9430*/  UIMAD UR7, UR12, UR10, URZ ;  /* 0x0000000a0c0772a4 */ /* 0x000fe2000f8e023f */
[----:B------:R-:W-:Y:S02]  /*9440*/  IMAD.X R25, RZ, RZ, R29, P0 ;  /* 0x000000ffff197224 */ /* 0x000fe400000e061d */
[----:B------:R-:W-:-:S04]  /*9450*/  SHF.R.U64 R3, R3, 0x3, RZ ;  /* 0x0000000303037819 */ /* 0x000fc800000012ff */
[----:B------:R-:W-:Y:S02]  /*9460*/  LOP3.LUT R24, R3, R20, RZ, 0x3c, !PT ;  /* 0x0000001403187212 */ /* 0x000fe400078e3cff */
        /* <DEDUP_REMOVED lines=16> */
[----:B------:R-:W-:Y:S01]  /*9570*/  IMAD.MOV.U32 R3, RZ, RZ, R29 ;  /* 0x000000ffff037224 */ /* 0x000fe200078e001d */
[----:B------:R-:W-:Y:S01]  /*9580*/  SHF.R.S32.HI R37, RZ, 0x1f, R19 ;  /* 0x0000001fff257819 */ /* 0x000fe20000011413 */
[----:B------:R-:W-:Y:S01]  /*9590*/  VIADD R0, R0, 0x16820 ;  /* 0x0001682000007836 */ /* 0x000fe20000000000 */
[----:B------:R-:W-:-:S03]  /*95a0*/  UIMAD UR9, UR39, UR11, UR9 ;  /* 0x0000000b270972a4 */ /* 0x000fc6000f8e0209 */
[----:B------:R-:W-:Y:S01]  /*95b0*/  ULDC.64 UR10, c[0x0][0xaf0] ;  /* 0x0002bc00000a7ab9 */ /* 0x000fe20000000a00 */
[----:B------:R-:W-:Y:S01]  /*95c0*/  PRMT R0, RZ, 0x654, R0 ;  /* 0x00000654ff007816 */ /* 0x000fe20000000000 */
[----:B------:R-:W-:Y:S02]  /*95d0*/  UIMAD UR4, UR4, UR10, URZ ;  /* 0x0000000a040472a4 */ /* 0x000fe4000f8e023f */
[----:B------:R-:W-:Y:S01]  /*95e0*/  UIMAD.WIDE.U32 UR8, UR37, UR10, UR8 ;  /* 0x0000000a250872a5 */ /* 0x000fe2000f8e0008 */
[----:B-1----:R-:W-:Y:S01]  /*95f0*/  @P1 IMAD.HI.U32 R20, R29, R20, RZ ;  /* 0x000000141d141227 */ /* 0x002fe200078e00ff */
[----:B------:R-:W-:-:S03]  /*9600*/  UIMAD UR4, UR37, UR11, UR4 ;  /* 0x0000000b250472a4 */ /* 0x000fc6000f8e0204 */
[----:B------:R-:W-:Y:S01]  /*9610*/  ULDC.64 UR10, c[0x0][0xae0] ;  /* 0x0002b800000a7ab9 */ /* 0x000fe20000000a00 */
[----:B------:R-:W-:Y:S01]  /*9620*/  @P1 SHF.R.U32.HI R3, RZ, R21, R20 ;  /* 0x00000015ff031219 */ /* 0x000fe20000011614 */
[----:B------:R-:W-:Y:S02]  /*9630*/  UIADD3 UR4, UR9, UR4, URZ ;  /* 0x0000000409047290 */ /* 0x000fe4000fffe03f */
[----:B------:R-:W-:Y:S01]  /*9640*/  IMAD.U32 R21, RZ, RZ, UR9 ;  /* 0x00000009ff157e24 */ /* 0x000fe2000f8e00ff */
[--C-:B------:R-:W-:Y:S01]  /*9650*/  SHF.R.S32.HI R28, RZ, 0x1f, R3.reuse ;  /* 0x0000001fff1c7819 */ /* 0x100fe20000011403 */
[----:B------:R-:W-:Y:S01]  /*9660*/  IMAD.MOV R30, RZ, RZ, -R3 ;  /* 0x000000ffff1e7224 */ /* 0x000fe200078e0a03 */
[----:B0-----:R0:W-:Y:S01]  /*9670*/  SYNCS.ARRIVE.TRANS64.RED.A1T0 RZ, [R0+URZ], RZ ;  /* 0x000000ff00ff79a7 */ /* 0x0011e2000810043f */
[----:B------:R-:W-:Y:S01]  /*9680*/  IMAD.U32 R20, RZ, RZ, UR8 ;  /* 0x00000008ff147e24 */ /* 0x000fe2000f8e00ff */
[----:B------:R-:W-:Y:S01]  /*9690*/  ULDC.64 UR8, c[0x0][0xad8] ;  /* 0x0002b60000087ab9 */ /* 0x000fe20000000a00 */
[----:B------:R-:W-:Y:S01]  /*96a0*/  IMAD.U32 R21, RZ, RZ, UR4 ;  /* 0x00000004ff157e24 */ /* 0x000fe2000f8e00ff */
[----:B------:R-:W-:Y:S01]  /*96b0*/  ULDC UR4, c[0x0][0xac8] ;  /* 0x0002b20000047ab9 */ /* 0x000fe20000000800 */
[----:B------:R-:W-:-:S02]  /*96c0*/  IMAD R28, R28, UR10, RZ ;  /* 0x0000000a1c1c7c24 */ /* 0x000fc4000f8e02ff */
[----:B------:R-:W-:Y:S02]  /*96d0*/  IMAD R29, R35, R30, R29 ;  /* 0x0000001e231d7224 */ /* 0x000fe400078e021d */
[C---:B------:R-:W-:Y:S02]  /*96e0*/  IMAD R33, R3.reuse, UR11, R28 ;  /* 0x0000000b03217c24 */ /* 0x040fe4000f8e021c */
[----:B------:R-:W-:Y:S01]  /*96f0*/  IMAD.WIDE.U32 R20, R3, UR10, R20 ;  /* 0x0000000a03147c25 */ /* 0x000fe2000f8e0014 */
[----:B------:R-:W-:-:S03]  /*9700*/  SHF.R.S32.HI R3, RZ, 0x1f, R29 ;  /* 0x0000001fff037819 */ /* 0x000fc6000001141d */
[----:B------:R-:W-:Y:S02]  /*9710*/  IMAD.IADD R21, R21, 0x1, R33 ;  /* 0x0000000115157824 */ /* 0x000fe400078e0221 */
[----:B------:R-:W-:Y:S02]  /*9720*/  IMAD R28, R3, UR8, RZ ;  /* 0x00000008031c7c24 */ /* 0x000fe4000f8e02ff */
[----:B------:R-:W-:-:S04]  /*9730*/  IMAD.WIDE.U32 R20, R29, UR8, R20 ;  /* 0x000000081d147c25 */ /* 0x000fc8000f8e0014 */
[----:B------:R-:W-:Y:S01]  /*9740*/  IMAD R3, R29, UR9, R28 ;  /* 0x000000091d037c24 */ /* 0x000fe2000f8e021c */
[----:B------:R-:W-:Y:S01]  /*9750*/  ULDC.64 UR8, c[0x0][0xa80] ;  /* 0x0002a00000087ab9 */ /* 0x000fe20000000a00 */
[----:B------:R-:W-:Y:S01]  /*9760*/  VIADD R35, R157, UR40 ;  /* 0x000000289d237c36 */ /* 0x000fe20008000000 */
[C---:B------:R-:W-:Y:S01]  /*9770*/  LEA R30, P0, R20.reuse, UR8, 0x1 ;  /* 0x00000008141e7c11 */ /* 0x040fe2000f8008ff */
[----:B------:R-:W-:Y:S02]  /*9780*/  IMAD.IADD R3, R21, 0x1, R3 ;  /* 0x0000000115037824 */ /* 0x000fe400078e0203 */
        /* <DEDUP_REMOVED lines=18> */
[----:B------:R-:W0:Y:S01]  /*98b0*/  SHFL.IDX PT, R34, R34, 0x3, 0x181f ;  /* 0x00781f0022227f89 */ /* 0x000e2200000e0000 */
        /* <DEDUP_REMOVED lines=8> */
[----:B------:R-:W-:-:S04]  /*9940*/  LEA R2, P0, R19, R30, 0x1 ;  /* 0x0000001e13027211 */ /* 0x000fc800078008ff */
[----:B------:R-:W-:-:S05]  /*9950*/  LEA.HI.X R3, R19, R34, R37, 0x1, P0 ;  /* 0x0000002213037211 */ /* 0x000fca00000f0c25 */
[----:B-----5:R0:W-:Y:S01]  /*9960*/  ST.E.128 desc[UR54][R2.64], R24 ;  /* 0x0000001802007985 */ /* 0x0201e2000c101d36 */
[----:B------:R-:W-:Y:S05]  /*9970*/  BRA `(.L_x_2416) ;  /* 0x0000001000987947 */ /* 0x000fea0003800000 */
.L_x_2415:
[----:B------:R-:W-:Y:S01]  /*9980*/  ULDC.64 UR10, c[0x0][0xb08] ;  /* 0x0002c200000a7ab9 */ /* 0x000fe20000000a00 */
[----:B------:R-:W1:Y:S01]  /*9990*/  @P1 LDC R2, c[0x0][0xbec] ;  /* 0x0002fb00ff021b82 */ /* 0x000e620000000800 */
[----:B------:R-:W-:Y:S01]  /*99a0*/  UIMAD UR7, UR12, UR10, URZ ;  /* 0x0000000a0c0772a4 */ /* 0x000fe2000f8e023f */
[----:B0-----:R-:W-:Y:S01]  /*99b0*/  IMAD.MOV.U32 R5, RZ, RZ, R13 ;  /* 0x000000ffff057224 */ /* 0x001fe200078e000d */
[----:B------:R-:W-:Y:S01]  /*99c0*/  UIMAD.WIDE.U32 UR8, UR4, UR10, URZ ;  /* 0x0000000a040872a5 */ /* 0x000fe2000f8e003f */
[----:B------:R-:W-:Y:S01]  /*99d0*/  BSSY B1, `(.L_x_2417) ;  /* 0x0000053000017945 */ /* 0x000fe20003800000 */
[----:B------:R-:W-:Y:S01]  /*99e0*/  UIMAD UR7, UR4, UR11, UR7 ;  /* 0x0000000b040772a4 */ /* 0x000fe2000f8e0207 */
[----:B------:R-:W-:Y:S01]  /*99f0*/  SHF.R.S32.HI R20, RZ, 0x1f, R22 ;  /* 0x0000001fff147819 */ /* 0x000fe20000011416 */
[----:B------:R-:W-:Y:S01]  /*9a00*/  USHF.R.S32.HI UR4, URZ, 0x1f, UR37 ;  /* 0x0000001f3f047899 */ /* 0x000fe20008011425 */
[----:B------:R-:W0:Y:S01]  /*9a10*/  @P1 LDC R3, c[0x0][0xbf0] ;  /* 0x0002fc00ff031b82 */ /* 0x000e220000000800 */
        /* <DEDUP_REMOVED lines=11> */
[----:B------:R-:W-:Y:S02]  /*9ad0*/  UIMAD UR4, UR4, UR10, URZ ;  /* 0x0000000a040472a4 */ /* 0x000fe4000f8e023f */
[----:B------:R-:W-:Y:S01]  /*9ae0*/  UIMAD.WIDE.U32 UR8, UR37, UR10, UR8 ;  /* 0x0000000a250872a5 */ /* 0x000fe2000f8e0008 */
[----:B-1----:R-:W-:Y:S01]  /*9af0*/  @P1 IMAD.HI.U32 R2, R13, R2, RZ ;  /* 0x000000020d021227 */ /* 0x002fe200078e00ff */
[----:B------:R-:W-:-:S03]  /*9b00*/  UIMAD UR4, UR37, UR11, UR4 ;  /* 0x0000000b250472a4 */ /* 0x000fc6000f8e0204 */
[----:B------:R-:W-:Y:S01]  /*9b10*/  ULDC.64 UR10, c[0x0][0xb48] ;  /* 0x0002d200000a7ab9 */ /* 0x000fe20000000a00 */
[----:B------:R-:W-:Y:S01]  /*9b20*/  UIADD3 UR9, UR9, UR4, URZ ;  /* 0x0000000409097290 */ /* 0x000fe2000fffe03f */
[----:B0-----:R-:W-:-:S03]  /*9b30*/  @P1 SHF.R.U32.HI R5, RZ, R3, R2 ;  /* 0x00000003ff051219 */ /* 0x001fc60000011602 */
[----:B------:R-:W-:Y:S01]  /*9b40*/  UIMAD.WIDE.U32 UR8, UR41, UR10, UR8 ;  /* 0x0000000a290872a5 */ /* 0x000fe2000f8e0008 */
[--C-:B------:R-:W-:Y:S01]  /*9b50*/  SHF.R.S32.HI R2, RZ, 0x1f, R5.reuse ;  /* 0x0000001fff027819 */ /* 0x100fe20000011405 */
[----:B------:R-:W-:Y:S02]  /*9b60*/  IMAD.MOV R4, RZ, RZ, -R5 ;  /* 0x000000ffff047224 */ /* 0x000fe400078e0a05 */
[----:B------:R-:W-:Y:S02]  /*9b70*/  UIMAD UR41, UR41, UR11, UR9 ;  /* 0x0000000b292972a4 */ /* 0x000fe4000f8e0209 */
[----:B------:R-:W-:Y:S01]  /*9b80*/  IMAD.U32 R3, RZ, RZ, UR9 ;  /* 0x00000009ff037e24 */ /* 0x000fe2000f8e00ff */
[----:B------:R-:W-:Y:S01]  /*9b90*/  ULDC.64 UR10, c[0x0][0xb30] ;  /* 0x0002cc00000a7ab9 */ /* 0x000fe20000000a00 */
[----:B------:R-:W-:Y:S02]  /*9ba0*/  IMAD R7, R35, R4, R13 ;  /* 0x0000000423077224 */ /* 0x000fe400078e020d */
        /* <DEDUP_REMOVED lines=16> */
[----:B------:R-:W-:Y:S02]  /*9cb0*/  LEA.HI.X R14, R2, UR9, R3, 0x2, P1 ;  /* 0x00000009020e7c11 */ /* 0x000fe400088f1403 */
[----:B------:R0:W-:Y:S03]  /*9cc0*/  SYNCS.ARRIVE.TRANS64.RED.A1T0 RZ, [R4+URZ], RZ ;  /* 0x000000ff04ff79a7 */ /* 0x0001e6000810043f */
[----:B------:R1:W2:Y:S04]  /*9cd0*/  SHFL.IDX PT, R5, R14, RZ, 0x1c1f ;  /* 0x001c1fff0e057589 */ /* 0x0002a800000e0000 */
[----:B0-----:R1:W0:Y:S01]  /*9ce0*/  SHFL.IDX PT, R4, R0, RZ, 0x1c1f ;  /* 0x001c1fff00047589 */ /* 0x00122200000e0000 */
[----:B------:R-:W-:Y:S05]  /*9cf0*/  @P2 BRA `(.L_x_2418) ;  /* 0x0000000000802947 */ /* 0x000fea0003800000 */
[----:B------:R-:W-:Y:S02]  /*9d00*/  ULDC UR4, c[0x0][0xac8] ;  /* 0x0002b20000047ab9 */ /* 0x000fe40000000800 */
[----:B------:R-:W-:Y:S02]  /*9d10*/  ISETP.GE.AND P4, PT, R16, UR4, PT ;  /* 0x0000000410007c0c */ /* 0x000fe4000bf86270 */
[----:B------:R-:W-:Y:S02]  /*9d20*/  ISETP.GE.AND P2, PT, R156, UR4, PT ;  /* 0x000000049c007c0c */ /* 0x000fe4000bf46270 */
[----:B------:R-:W-:Y:S02]  /*9d30*/  ISETP.GE.AND P1, PT, R155, UR4, PT ;  /* 0x000000049b007c0c */ /* 0x000fe4000bf26270 */
[----:B------:R-:W-:-:S07]  /*9d40*/  ISETP.GE.AND P5, PT, R154, UR4, PT ;  /* 0x000000049a007c0c */ /* 0x000fce000bfa6270 */
[----:B0-2---:R-:W-:Y:S02]  /*9d50*/  @!P4 IMAD.WIDE R2, R16, 0x4, R4 ;  /* 0x000000041002c825 */ /* 0x005fe400078e0204 */
[CC--:B------:R-:W-:Y:S02]  /*9d60*/  @!P2 LEA R6, P6, R156.reuse, R4.reuse, 0x2 ;  /* 0x000000049c06a211 */ /* 0x0c0fe400078c10ff */
        /* <DEDUP_REMOVED lines=16> */
[CC--:B--2---:R-:W-:Y:S02]  /*9e70*/  @!P2 LEA R6, P6, R23.reuse, R4.reuse, 0x2 ;  /* 0x000000041706a211 */ /* 0x0c4fe400078c10ff */
        /* <DEDUP_REMOVED lines=8> */
.L_x_2418:
[----:B------:R-:W-:Y:S05]  /*9f00*/  BSYNC B1 ;  /* 0x0000000000017941 */ /* 0x000fea0003800000 */
.L_x_2417:
[----:B--23--:R2:W3:Y:S04]  /*9f10*/  SHFL.IDX PT, R5, R14, 0x1, 0x1c1f ;  /* 0x003c1f000e057f89 */ /* 0x00c4e800000e0000 */
[----:B0-----:R2:W0:Y:S01]  /*9f20*/  SHFL.IDX PT, R4, R0, 0x1, 0x1c1f ;  /* 0x003c1f0000047f89 */ /* 0x00142200000e0000 */
[----:B------:R-:W-:Y:S05]  /*9f30*/  @P0 BRA `(.L_x_2416) ;  /* 0x0000000c00280947 */ /* 0x000fea0003800000 */
[----:B------:R-:W-:Y:S02]  /*9f40*/  ULDC UR4, c[0x0][0xac8] ;  /* 0x0002b20000047ab9 */ /* 0x000fe40000000800 */
[----:B------:R-:W-:Y:S02]  /*9f50*/  ISETP.GE.AND P0, PT, R16, UR4, PT ;  /* 0x0000000410007c0c */ /* 0x000fe4000bf06270 */
[----:B------:R-:W-:Y:S02]  /*9f60*/  ISETP.GE.AND P5, PT, R156, UR4, PT ;  /* 0x000000049c007c0c */ /* 0x000fe4000bfa6270 */
[----:B------:R-:W-:Y:S02]  /*9f70*/  ISETP.GE.AND P3, PT, R155, UR4, PT ;  /* 0x000000049b007c0c */ /* 0x000fe4000bf66270 */
[----:B------:R-:W-:Y:S02]  /*9f80*/  ISETP.GE.AND P2, PT, R154, UR4, PT ;  /* 0x000000049a007c0c */ /* 0x000fe4000bf46270 */
[----:B------:R-:W-:-:S05]  /*9f90*/  ISETP.GE.AND P1, PT, R153, UR4, PT ;  /* 0x0000000499007c0c */ /* 0x000fca000bf26270 */
[----:B0--3--:R-:W-:Y:S02]  /*9fa0*/  @!P0 IMAD.WIDE R2, R16, 0x4, R4 ;  /* 0x0000000410028825 */ /* 0x009fe400078e0204 */
        /* <DEDUP_REMOVED lines=14> */
[----:B-12---:R-:W-:Y:S02]  /*a090*/  @!P4 LEA R14, P5, R23, R4, 0x2 ;  /* 0x00000004170ec211 */ /* 0x006fe400078a10ff */
        /* <DEDUP_REMOVED lines=8> */
[----:B----4-:R-:W-:-:S04]  /*a120*/  LEA R2, P0, R22, R4, 0x2 ;  /* 0x0000000416027211 */ /* 0x010fc800078010ff */
[----:B------:R-:W-:-:S05]  /*a130*/  LEA.HI.X R3, R22, R5, R20, 0x2, P0 ;  /* 0x0000000516037211 */ /* 0x000fca00000f1414 */
[----:B------:R0:W-:Y:S01]  /*a140*/  ST.E.64 desc[UR54][R2.64], R118 ;  /* 0x0000007602007985 */ /* 0x0001e2000c101b36 */
[----:B------:R-:W-:Y:S05]  /*a150*/  BRA `(.L_x_2416) ;  /* 0x0000000800a07947 */ /* 0x000fea0003800000 */
.L_x_2413:
        /* <DEDUP_REMOVED lines=9> */
[----:B------:R-:W-:-:S03]  /*a1f0*/  UISETP.NE.U32.AND UP1, UPT, UR8, URZ, UPT ;  /* 0x0000003f0800728c */ /* 0x000fc6000bf25070 */
[----:B------:R-:W2:Y:S01]  /*a200*/  @P1 LDG.E R6, desc[UR54][R2.64] ;  /* 0x0000003602061981 */ /* 0x000ea2000c1e1900 */
[----:B------:R-:W-:Y:S01]  /*a210*/  UISETP.NE.AND.EX UP1, UPT, UR9, URZ, UPT, UP1 ;  /* 0x0000003f0900728c */ /* 0x000fe2000bf25310 */
[----:B------:R-:W-:Y:S01]  /*a220*/  ULDC UR4, c[0x0][0xa88] ;  /* 0x0002a20000047ab9 */ /* 0x000fe20000000800 */
[----:B------:R-:W0:Y:S01]  /*a230*/  S2R R7, SR_TID.X ;  /* 0x0000000000077919 */ /* 0x000e220000002100 */
[----:B------:R-:W-:-:S03]  /*a240*/  IMAD.U32 R0, RZ, RZ, UR4 ;  /* 0x00000004ff007e24 */ /* 0x000fc6000f8e00ff */
[----:B------:R-:W-:-:S05]  /*a250*/  PLOP3.LUT P2, PT, PT, PT, UP1, 0x80, 0x0 ;  /* 0x000000000000781c */ /* 0x000fca0003f4f018 */
[----:B------:R-:W-:Y:S02]  /*a260*/  @UP1 ULDC.64 UR8, c[0x0][0xc08] ;  /* 0x0003020000081ab9 */ /* 0x000fe40000000a00 */
[----:B------:R-:W-:-:S06]  /*a270*/  @UP1 UIMAD.WIDE UR8, UR37, 0x4, UR8 ;  /* 0x00000004250818a5 */ /* 0x000fcc000f8e0208 */
[----:B------:R-:W-:Y:S01]  /*a280*/  IMAD.U32 R4, RZ, RZ, UR8 ;  /* 0x00000008ff047e24 */ /* 0x000fe2000f8e00ff */
[----:B------:R-:W-:-:S05]  /*a290*/  MOV R5, UR9 ;  /* 0x0000000900057c02 */ /* 0x000fca0008000f00 */
[----:B------:R1:W5:Y:S01]  /*a2a0*/  @P2 LDG.E R0, desc[UR54][R4.64] ;  /* 0x0000003604002981 */ /* 0x000362000c1e1900 */
[----:B------:R-:W-:Y:S01]  /*a2b0*/  UMOV UR4, URZ ;  /* 0x0000003f00047c82 */ /* 0x000fe20008000000 */
[----:B------:R-:W-:Y:S01]  /*a2c0*/  UISETP.NE.AND UP1, UPT, UR46, URZ, UPT ;  /* 0x0000003f2e00728c */ /* 0x000fe2000bf25270 */
[----:B0-----:R-:W-:-:S10]  /*a2d0*/  VIADD R7, R7, 0xffffff80 ;  /* 0xffffff8007077836 */ /* 0x001fd40000000000 */
[----:B------:R-:W-:Y:S01]  /*a2e0*/  @!UP1 ULDC UR46, c[0x0][0xad4] ;  /* 0x0002b500002e9ab9 */ /* 0x000fe20000000800 */
[----:B------:R-:W-:Y:S02]  /*a2f0*/  ISETP.GT.AND P0, PT, R7, 0xbf, PT ;  /* 0x000000bf0700780c */ /* 0x000fe40003f04270 */
[----:B--2---:R-:W-:-:S13]  /*a300*/  @P1 R2UR UR4, R6 ;  /* 0x00000000060412ca */ /* 0x004fda00000e0000 */
[----:B------:R-:W-:Y:S01]  /*a310*/  USHF.R.S32.HI UR18, URZ, 0x1f, UR4 ;  /* 0x0000001f3f127899 */ /* 0x000fe20008011404 */
[----:B-1----:R-:W-:Y:S11]  /*a320*/  @P2 BRA `(.L_x_2419) ;  /* 0x0000000000102947 */ /* 0x002ff60003800000 */
[----:B------:R-:W-:Y:S05]  /*a330*/  @!P1 BRA `(.L_x_2419) ;  /* 0x00000000000c9947 */ /* 0x000fea0003800000 */
[----:B------:R-:W2:Y:S04]  /*a340*/  LDG.E R5, desc[UR54][R2.64] ;  /* 0x0000003602057981 */ /* 0x000ea8000c1e1900 */
[----:B-----5:R-:W2:Y:S02]  /*a350*/  LDG.E R0, desc[UR54][R2.64+0x4] ;  /* 0x0000043602007981 */ /* 0x020ea4000c1e1900 */
[----:B--2---:R-:W-:-:S07]  /*a360*/  IMAD.IADD R0, R0, 0x1, -R5 ;  /* 0x0000000100007824 */ /* 0x004fce00078e0a05 */
.L_x_2419:
[----:B------:R-:W-:Y:S01]  /*a370*/  USEL UR37, UR37, URZ, !UP0 ;  /* 0x0000003f25257287 */ /* 0x000fe2000c000000 */
[----:B------:R-:W-:Y:S01]  /*a380*/  BSSY B1, `(.L_x_2420) ;  /* 0x0000038000017945 */ /* 0x000fe20003800000 */
[----:B------:R-:W-:-:S03]  /*a390*/  USEL UR38, UR38, URZ, !UP0 ;  /* 0x0000003f26267287 */ /* 0x000fc6000c000000 */
[----:B------:R-:W-:Y:S09]  /*a3a0*/  @P0 BRA `(.L_x_2421) ;  /* 0x0000000000d40947 */ /* 0x000ff20003800000 */
[----:B------:R-:W0:Y:S01]  /*a3b0*/  S2R R3, SR_TID.X ;  /* 0x0000000000037919 */ /* 0x000e220000002100 */
[----:B------:R-:W1:Y:S01]  /*a3c0*/  LDC R9, c[0x0][0xbe8] ;  /* 0x0002fa00ff097b82 */ /* 0x000e620000000800 */
[----:B------:R-:W-:Y:S02]  /*a3d0*/  IMAD.U32 R4, RZ, RZ, UR40 ;  /* 0x00000028ff047e24 */ /* 0x000fe4000f8e00ff */
[----:B-1---5:R-:W-:-:S03]  /*a3e0*/  IMAD R2, R0, R9, RZ ;  /* 0x0000000900027224 */ /* 0x022fc600078e02ff */
[----:B0-----:R-:W-:-:S04]  /*a3f0*/  IADD3 R4, R4, -0x80, R3 ;  /* 0xffffff8004047810 */ /* 0x001fc80007ffe003 */
        /* <DEDUP_REMOVED lines=12> */
[----:B------:R-:W-:Y:S01]  /*a4c0*/  UIMAD UR11, UR11, UR37, URZ ;  /* 0x000000250b0b72a4 */ /* 0x000fe2000f8e023f */
[----:B------:R-:W1:Y:S01]  /*a4d0*/  @P0 LDC R7, c[0x0][0xbf0] ;  /* 0x0002fc00ff070b82 */ /* 0x000e620000000800 */
[----:B------:R-:W-:Y:S02]  /*a4e0*/  UIMAD.WIDE.U32 UR14, UR8, UR39, URZ ;  /* 0x00000027080e72a5 */ /* 0x000fe4000f8e003f */
        /* <DEDUP_REMOVED lines=12> */
[----:B------:R-:W-:Y:S01]  /*a5b0*/  UIADD3.X UR7, UR7, UR17, UR18, UP1, UP2 ;  /* 0x0000001107077290 */ /* 0x000fe20008fe4412 */
[----:B-1----:R-:W-:Y:S01]  /*a5c0*/  @P0 SHF.R.U32.HI R5, RZ, R7, R2 ;  /* 0x00000007ff050219 */ /* 0x002fe20000011602 */
[----:B------:R-:W-:Y:S01]  /*a5d0*/  IMAD.U32 R2, RZ, RZ, UR20 ;  /* 0x00000014ff027e24 */ /* 0x000fe2000f8e00ff */
[----:B------:R-:W-:Y:S01]  /*a5e0*/  ULDC.64 UR8, c[0x0][UR16+0x210] ;  /* 0x0000840010087abb */ /* 0x000fe20008000a00 */
[----:B------:R-:W-:Y:S01]  /*a5f0*/  ULDC.64 UR10, c[0x0][0xba8] ;  /* 0x0002ea00000a7ab9 */ /* 0x000fe20000000a00 */
[----:B------:R-:W-:Y:S01]  /*a600*/  @!UP0 ULDC UR10, c[0x0][0xb50] ;  /* 0x0002d400000a8ab9 */ /* 0x000fe20000000800 */
[--C-:B------:R-:W-:Y:S01]  /*a610*/  IMAD.MOV R7, RZ, RZ, -R5.reuse ;  /* 0x000000ffff077224 */ /* 0x100fe200078e0a05 */
[----:B------:R-:W-:Y:S01]  /*a620*/  IADD3 R2, P0, P1, R5, UR14, R2 ;  /* 0x0000000e05027c10 */ /* 0x000fe2000f91e002 */
[----:B------:R-:W-:Y:S01]  /*a630*/  @!UP0 ULDC UR11, c[0x0][0xb54] ;  /* 0x0002d500000b8ab9 */ /* 0x000fe20000000800 */
[----:B------:R-:W-:Y:S01]  /*a640*/  SHF.R.S32.HI R5, RZ, 0x1f, R5 ;  /* 0x0000001fff057819 */ /* 0x000fe20000011405 */
[----:B------:R-:W-:-:S03]  /*a650*/  IMAD R7, R9, R7, R4 ;  /* 0x0000000709077224 */ /* 0x000fc600078e0204 */
[----:B------:R-:W-:Y:S01]  /*a660*/  IADD3.X R3, R5, UR7, R6, P0, P1 ;  /* 0x0000000705037c10 */ /* 0x000fe200087e2406 */
[C---:B------:R-:W-:Y:S01]  /*a670*/  IMAD R9, R7.reuse, UR9, RZ ;  /* 0x0000000907097c24 */ /* 0x040fe2000f8e02ff */
[----:B------:R-:W-:Y:S01]  /*a680*/  SHF.R.S32.HI R4, RZ, 0x1f, R7 ;  /* 0x0000001fff047819 */ /* 0x000fe20000011407 */
[----:B------:R-:W-:-:S04]  /*a690*/  IMAD.WIDE.U32 R2, R7, UR8, R2 ;  /* 0x0000000807027c25 */ /* 0x000fc8000f8e0002 */
[----:B------:R-:W-:Y:S01]  /*a6a0*/  IMAD R9, R4, UR8, R9 ;  /* 0x0000000804097c24 */ /* 0x000fe2000f8e0209 */
[----:B------:R-:W-:-:S03]  /*a6b0*/  LEA R4, P0, R2, UR10, 0x2 ;  /* 0x0000000a02047c11 */ /* 0x000fc6000f8010ff */
[----:B------:R-:W-:-:S05]  /*a6c0*/  IMAD.IADD R3, R3, 0x1, R9 ;  /* 0x0000000103037824 */ /* 0x000fca00078e0209 */
[----:B------:R-:W-:Y:S01]  /*a6d0*/  LEA.HI.X R5, R2, UR11, R3, 0x2, P0 ;  /* 0x0000000b02057c11 */ /* 0x000fe200080f1403 */
[----:B------:R-:W-:-:S05]  /*a6e0*/  IMAD.MOV.U32 R3, RZ, RZ, -0x800000 ;  /* 0xff800000ff037424 */ /* 0x000fca00078e00ff */
[----:B------:R0:W-:Y:S02]  /*a6f0*/  STG.E desc[UR54][R4.64], R3 ;  /* 0x0000000304007986 */ /* 0x0001e4000c101936 */
.L_x_2421:
[----:B------:R-:W-:Y:S05]  /*a700*/  BSYNC B1 ;  /* 0x0000000000017941 */ /* 0x000fea0003800000 */
.L_x_2420:
[----:B------:R-:W-:-:S06]  /*a710*/  UISETP.GT.AND UP0, UPT, UR46, 0x1, UPT ;  /* 0x000000012e00788c */ /* 0x000fcc000bf04270 */
[----:B------:R-:W-:-:S13]  /*a720*/  PLOP3.LUT P0, PT, PT, PT, UP0, 0x80, 0x0 ;  /* 0x000000000000781c */ /* 0x000fda0003f0f008 */
[----:B------:R-:W-:Y:S05]  /*a730*/  @P0 BRA `(.L_x_2416) ;  /* 0x0000000400280947 */ /* 0x000fea0003800000 */
[----:B------:R-:W1:Y:S01]  /*a740*/  LDC R11, c[0x0][0xbe8] ;  /* 0x0002fa00ff0b7b82 */ /* 0x000e620000000800 */
[----:B------:R-:W-:Y:S01]  /*a750*/  ULDC.64 UR10, c[0x0][0xaa0] ;  /* 0x0002a800000a7ab9 */ /* 0x000fe20000000a00 */
[----:B------:R-:W-:Y:S01]  /*a760*/  IMAD R2, R18, 0x30, R157 ;  /* 0x0000003012027824 */ /* 0x000fe200078e029d */
[----:B------:R-:W-:Y:S01]  /*a770*/  UIMAD UR7, UR18, UR10, URZ ;  /* 0x0000000a120772a4 */ /* 0x000fe2000f8e023f */
[----:B------:R-:W-:Y:S01]  /*a780*/  VIADD R30, R157, UR40 ;  /* 0x000000289d1e7c36 */ /* 0x000fe20008000000 */
[----:B------:R-:W-:Y:S01]  /*a790*/  UIMAD.WIDE.U32 UR8, UR4, UR10, URZ ;  /* 0x0000000a040872a5 */ /* 0x000fe2000f8e003f */
[----:B0-----:R-:W-:Y:S01]  /*a7a0*/  VIADD R4, R2, UR40 ;  /* 0x0000002802047c36 */ /* 0x001fe20008000000 */
[----:B------:R-:W-:Y:S01]  /*a7b0*/  UIMAD UR7, UR4, UR11, UR7 ;  /* 0x0000000b040772a4 */ /* 0x000fe2000f8e0207 */
[----:B------:R-:W-:Y:S02]  /*a7c0*/  SHF.R.S32.HI R13, RZ, 0x1f, R19 ;  /* 0x0000001fff0d7819 */ /* 0x000fe40000011413 */
[----:B------:R-:W-:Y:S01]  /*a7d0*/  ULDC.64 UR10, c[0x0][0xae8] ;  /* 0x0002ba00000a7ab9 */ /* 0x000fe20000000a00 */
[----:B------:R-:W-:Y:S01]  /*a7e0*/  UIADD3 UR9, UR9, UR7, URZ ;  /* 0x0000000709097290 */ /* 0x000fe2000fffe03f */
[----:B------:R-:W-:-:S03]  /*a7f0*/  IMAD.MOV.U32 R5, RZ, RZ, R4 ;  /* 0x000000ffff057224 */ /* 0x000fc600078e0004 */
[----:B------:R-:W-:-:S04]  /*a800*/  UIMAD.WIDE.U32 UR8, UR39, UR10, UR8 ;  /* 0x0000000a270872a5 */ /* 0x000fc8000f8e0008 */
[----:B------:R-:W-:-:S03]  /*a810*/  UIMAD UR9, UR39, UR11, UR9 ;  /* 0x0000000b270972a4 */ /* 0x000fc6000f8e0209 */
[----:B------:R-:W-:Y:S01]  /*a820*/  ULDC.64 UR10, c[0x0][0xaf0] ;  /* 0x0002bc00000a7ab9 */ /* 0x000fe20000000a00 */
[----:B-1----:R-:W-:Y:S01]  /*a830*/  ISETP.NE.AND P0, PT, R11, 0x1, PT ;  /* 0x000000010b00780c */ /* 0x002fe20003f05270 */
[----:B------:R-:W-:Y:S02]  /*a840*/  UIMAD UR38, UR38, UR10, URZ ;  /* 0x0000000a262672a4 */ /* 0x000fe4000f8e023f */
[----:B------:R-:W-:Y:S02]  /*a850*/  UIMAD.WIDE.U32 UR8, UR37, UR10, UR8 ;  /* 0x0000000a250872a5 */ /* 0x000fe4000f8e0008 */
[----:B------:R-:W-:-:S03]  /*a860*/  UIMAD UR4, UR37, UR11, UR38 ;  /* 0x0000000b250472a4 */ /* 0x000fc6000f8e0226 */
[----:B------:R-:W-:Y:S01]  /*a870*/  ULDC.64 UR10, c[0x0][0xae0] ;  /* 0x0002b800000a7ab9 */ /* 0x000fe20000000a00 */
[----:B------:R-:W-:-:S04]  /*a880*/  UIADD3 UR4, UR9, UR4, URZ ;  /* 0x0000000409047290 */ /* 0x000fc8000fffe03f */
[----:B------:R-:W0:Y:S08]  /*a890*/  @P0 LDC R3, c[0x0][0xbec] ;  /* 0x0002fb00ff030b82 */ /* 0x000e300000000800 */
        /* <DEDUP_REMOVED lines=10> */
[----:B------:R-:W-:Y:S01]  /*a940*/  IMAD.U32 R2, RZ, RZ, UR8 ;  /* 0x00000008ff027e24 */ /* 0x000fe2000f8e00ff */
        /* <DEDUP_REMOVED lines=41> */
.L_x_2416:
[----:B------:R-:W-:Y:S05]  /*abe0*/  BSYNC B0 ;  /* 0x0000000000007941 */ /* 0x000fea0003800000 */
.L_x_2412:
[----:B------:R-:W-:Y:S02]  /*abf0*/  ULDC UR4, c[0x0][0xc3c] ;  /* 0x00030f0000047ab9 */ /* 0x000fe40000000800 */
[----:B------:R-:W-:-:S13]  /*ac00*/  ISETP.GE.AND P0, PT, R31, UR4, PT ;  /* 0x000000041f007c0c */ /* 0x000fda000bf06270 */
[----:B------:R-:W-:Y:S05]  /*ac10*/  @!P0 BRA `(.L_x_2422) ;  /* 0xffffff6000808947 */ /* 0x000fea000383ffff */
[----:B------:R-:W-:Y:S05]  /*ac20*/  EXIT ;  /* 0x000000000000794d */ /* 0x000fea0003800000 */
.L_x_2369:
[----:B------:R-:W-:-:S08]  /*ac30*/  NOP ;  /* 0x0000000000007918 */ /* 0x000fd00000000000 */
[----:B------:R-:W0:-:S00]  /*ac40*/  USETMAXREG.DEALLOC.CTAPOOL 0x20 ;  /* 0x00000020000079c8 */ /* 0x000e0000080e0500 */
[----:B0-----:R-:W2:Y:S01]  /*ac50*/  LDL.LU R2, [R1+0x4] ;  /* 0x0000040001027983 */ /* 0x001ea20000300800 */
[----:B------:R-:W-:Y:S01]  /*ac60*/  LOP3.LUT R0, R0, 0x3, RZ, 0xc0, !PT ;  /* 0x0000000300007812 */ /* 0x000fe200078ec0ff */
[----:B------:R-:W-:-:S05]  /*ac70*/  IMAD.MOV.U32 R6, RZ, RZ, RZ ;  /* 0x000000ffff067224 */ /* 0x000fca00078e00ff */
[----:B------:R-:W0:Y:S02]  /*ac80*/  SHFL.IDX PT, R0, R0, RZ, 0x1f ;  /* 0x00001fff00007589 */ /* 0x000e2400000e0000 */
[----:B0-----:R-:W-:Y:S02]  /*ac90*/  ISETP.NE.AND P0, PT, R0, RZ, PT ;  /* 0x000000ff0000720c */ /* 0x001fe40003f05270 */
        /* <DEDUP_REMOVED lines=11> */
.L_x_2423:
[----:B------:R-:W1:Y:S01]  /*ad50*/  S2R R0, SR_TID.X ;  /* 0x0000000000007919 */ /* 0x000e620000002100 */
[----:B------:R-:W-:Y:S01]  /*ad60*/  ULDC UR4, c[0x0][0xc3c] ;  /* 0x00030f0000047ab9 */ /* 0x000fe20000000800 */
[----:B------:R-:W-:Y:S01]  /*ad70*/  IMAD.MOV.U32 R7, RZ, RZ, RZ ;  /* 0x000000ffff077224 */ /* 0x000fe200078e00ff */
[----:B------:R-:W2:Y:S01]  /*ad80*/  S2UR UR6, SR_CTAID.X ;  /* 0x00000000000679c3 */ /* 0x000ea20000002500 */
[----:B------:R-:W-:Y:S01]  /*ad90*/  ULDC UR5, c[0x0][0xc38] ;  /* 0x00030e0000057ab9 */ /* 0x000fe20000000800 */
[----:B-1----:R-:W-:-:S04]  /*ada0*/  LOP3.LUT R0, R0, 0x1f, RZ, 0xc0, !PT ;  /* 0x0000001f00007812 */ /* 0x002fc800078ec0ff */
[----:B------:R-:W-:-:S04]  /*adb0*/  ISETP.NE.AND P0, PT, R0, 0x1f, PT ;  /* 0x0000001f0000780c */ /* 0x000fc80003f05270 */
[----:B------:R-:W-:-:S13]  /*adc0*/  ISETP.GE.OR P1, PT, R0, UR4, !P0 ;  /* 0x0000000400007c0c */ /* 0x000fda000c726670 */
[----:B------:R-:W1:Y:S08]  /*add0*/  @!P1 LDC.64 R4, c[0x0][0xc80] ;  /* 0x00032000ff049b82 */ /* 0x000e700000000a00 */
[----:B0-----:R-:W0:Y:S01]  /*ade0*/  @!P1 LDC.64 R2, c[0x0][0xc78] ;  /* 0x00031e00ff029b82 */ /* 0x001e220000000a00 */
[----:B-1----:R-:W-:-:S05]  /*adf0*/  @!P1 IMAD.WIDE.U32 R4, R0, 0x4, R4 ;  /* 0x0000000400049825 */ /* 0x002fca00078e0004 */
[----:B------:R-:W3:Y:S01]  /*ae00*/  @!P1 LDG.E R6, desc[UR54][R4.64] ;  /* 0x0000003604069981 */ /* 0x000ee2000c1e1900 */
[----:B0-----:R-:W-:-:S05]  /*ae10*/  @!P1 IMAD.WIDE.U32 R2, R0, 0x4, R2 ;  /* 0x0000000400029825 */ /* 0x001fca00078e0002 */
        /* <DEDUP_REMOVED lines=20> */
[----:B------:R-:W0:Y:S02]  /*af60*/  SHFL.UP PT, R4, R2, 0x10, RZ ;  /* 0x0600000002047989 */ /* 0x000e2400000e00ff */
[----:B0-----:R-:W-:-:S05]  /*af70*/  SEL R5, R4, RZ, P5 ;  /* 0x000000ff04057207 */ /* 0x001fca0002800000 */
[----:B------:R-:W-:-:S05]  /*af80*/  IMAD.IADD R5, R2, 0x1, R5 ;  /* 0x0000000102057824 */ /* 0x000fca00078e0205 */
[----:B------:R-:W0:Y:S02]  /*af90*/  SHFL.IDX PT, R8, R5, 0x1f, 0x1f ;  /* 0x03e01f0005087f89 */ /* 0x000e2400000e0000 */
[----:B0-----:R-:W-:-:S05]  /*afa0*/  IMAD R8, R8, UR5, RZ ;  /* 0x0000000508087c24 */ /* 0x001fca000f8e02ff */
[----:B--2---:R-:W-:Y:S01]  /*afb0*/  ISETP.GT.AND P6, PT, R8, UR6, PT ;  /* 0x0000000608007c0c */ /* 0x004fe2000bfc4270 */
[----:B------:R-:W-:-:S12]  /*afc0*/  IMAD.MOV.U32 R3, RZ, RZ, R8 ;  /* 0x000000ffff037224 */ /* 0x000fd800078e0008 */
[----:B------:R-:W-:Y:S05]  /*afd0*/  @P6 BRA `(.L_x_2425) ;  /* 0x0000000000946947 */ /* 0x000fea0003800000 */
[----:B------:R-:W-:Y:S01]  /*afe0*/  IMAD.MOV.U32 R8, RZ, RZ, R3 ;  /* 0x000000ffff087224 */ /* 0x000fe200078e0003 */
[----:B------:R-:W-:Y:S01]  /*aff0*/  UMOV UR4, URZ ;  /* 0x0000003f00047c82 */ /* 0x000fe20008000000 */
[----:B------:R-:W-:-:S05]  /*b000*/  ULDC UR5, c[0x0][0xc38] ;  /* 0x00030e0000057ab9 */ /* 0x000fca0000000800 */
.L_x_2427:
        /* <DEDUP_REMOVED lines=34> */
.L_x_2425:
        /* <DEDUP_REMOVED lines=13> */
.L_x_2428:
        /* <DEDUP_REMOVED lines=40> */
[----:B------:R-:W-:Y:S01]  /*b580*/  IMAD.HI.U32 R2, R3, R9, R2 ;  /* 0x0000000903027227 */ /* 0x000fe200078e0002 */
[----:B------:R-:W-:-:S03]  /*b590*/  MOV R3, R8 ;  /* 0x0000000800037202 */ /* 0x000fc60000000f00 */
        /* <DEDUP_REMOVED lines=20> */
.L_x_2429:
        /* <DEDUP_REMOVED lines=57> */
[----:B------:R-:W-:-:S05]  /*ba70*/  @P0 VIADD R2, R2, 0x1 ;  /* 0x0000000102020836 */ /* 0x000fca0000000000 */
[----:B------:R-:W-:Y:S02]  /*ba80*/  @!P2 IADD3 R2, -R2, RZ, RZ ;  /* 0x000000ff0202a210 */ /* 0x000fe40007ffe1ff */
[----:B------:R-:W-:-:S05]  /*ba90*/  @!P1 LOP3.LUT R2, RZ, R7, RZ, 0x33, !PT ;  /* 0x00000007ff029212 */ /* 0x000fca00078e33ff */
[----:B------:R-:W-:-:S07]  /*baa0*/  IMAD R18, R2, R18, R3 ;  /* 0x0000001202127224 */ /* 0x000fce00078e0203 */
.L_x_2430:
[----:B------:R-:W-:-:S05]  /*bab0*/  LOP3.LUT R17, RZ, R2, RZ, 0x33, !PT ;  /* 0x00000002ff117212 */ /* 0x000fca00078e33ff */
[----:B------:R-:W-:Y:S01]  /*bac0*/  IMAD.IADD R17, R6, 0x1, R17 ;  /* 0x0000000106117824 */ /* 0x000fe200078e0211 */
[----:B------:R-:W-:Y:S06]  /*bad0*/  BRA `(.L_x_2431) ;  /* 0x0000000000147947 */ /* 0x000fec0003800000 */
.L_x_2426:
[----:B------:R-:W-:Y:S01]  /*bae0*/  ULDC UR4, c[0x0][0xc3c] ;  /* 0x00030f0000047ab9 */ /* 0x000fe20000000800 */
[----:B------:R-:W-:Y:S02]  /*baf0*/  IMAD.MOV.U32 R17, RZ, RZ, RZ ;  /* 0x000000ffff117224 */ /* 0x000fe400078e00ff */
[----:B------:R-:W-:Y:S02]  /*bb00*/  IMAD.U32 R16, RZ, RZ, UR6 ;  /* 0x00000006ff107e24 */ /* 0x000fe4000f8e00ff */
[----:B------:R-:W-:Y:S02]  /*bb10*/  IMAD.MOV.U32 R18, RZ, RZ, RZ ;  /* 0x000000ffff127224 */ /* 0x000fe400078e00ff */
[----:B------:R-:W-:-:S07]  /*bb20*/  IMAD.U32 R19, RZ, RZ, UR4 ;  /* 0x00000004ff137e24 */ /* 0x000fce000f8e00ff */
.L_x_2431:
[----:B------:R-:W-:-:S13]  /*bb30*/  ISETP.NE.AND P0, PT, R0, RZ, PT ;  /* 0x000000ff0000720c */ /* 0x000fda0003f05270 */
[----:B------:R-:W0:Y:S01]  /*bb40*/  @!P0 S2R R3, SR_CgaCtaId ;  /* 0x0000000000038919 */ /* 0x000e220000008800 */
[----:B------:R-:W-:-:S04]  /*bb50*/  @!P0 MOV R0, 0x400 ;  /* 0x0000040000008802 */ /* 0x000fc80000000f00 */
[----:B0-----:R-:W-:-:S05]  /*bb60*/  @!P0 LEA R0, R3, R0, 0x18 ;  /* 0x0000000003008211 */ /* 0x001fca00078ec0ff */
[----:B------:R2:W-:Y:S01]  /*bb70*/  @!P0 STS.128 [R0+0x168d0], R16 ;  /* 0x0168d01000008388 */ /* 0x0005e20000000c00 */
[----:B------:R-:W-:Y:S06]  /*bb80*/  BAR.ARV 0x5, 0x200 ;  /* 0x0148000000007b1d */ /* 0x000fec0000002000 */
.L_x_2424:
[----:B------:R3:W-:Y:S01]  /*bb90*/  STL [R1+0x38], RZ ;  /* 0x000038ff01007387 */ /* 0x0007e20000100800 */
[----:B------:R-:W-:Y:S01]  /*bba0*/  ULDC UR4, c[0x0][0xc3c] ;  /* 0x00030f0000047ab9 */ /* 0x000fe20000000800 */
[----:B------:R-:W-:Y:S01]  /*bbb0*/  IMAD.MOV.U32 R27, RZ, RZ, 0x1 ;  /* 0x00000001ff1b7424 */ /* 0x000fe200078e00ff */
[----:B-1----:R-:W-:Y:S01]  /*bbc0*/  ISETP.GE.AND P0, PT, R19, UR4, PT ;  /* 0x0000000413007c0c */ /* 0x002fe2000bf06270 */
[----:B------:R-:W-:-:S12]  /*bbd0*/  IMAD.MOV.U32 R25, RZ, RZ, RZ ;  /* 0x000000ffff197224 */ /* 0x000fd800078e00ff */
[----:B---3--:R-:W-:Y:S05]  /*bbe0*/  @P0 BRA `(.L_x_2432) ;  /* 0x0000005000e00947 */ /* 0x008fea0003800000 */
[----:B------:R-:W1:Y:S01]  /*bbf0*/  S2R R3, SR_TID.X ;  /* 0x0000000000037919 */ /* 0x000e620000002100 */
[----:B------:R-:W3:Y:S01]  /*bc00*/  S2UR UR5, SR_CgaCtaId ;  /* 0x00000000000579c3 */ /* 0x000ee20000008800 */
[----:B------:R-:W-:Y:S01]  /*bc10*/  UMOV UR4, 0x400 ;  /* 0x0000040000047882 */ /* 0x000fe20000000000 */
[----:B------:R-:W-:Y:S01]  /*bc20*/  BSSY B8, `(.L_x_2432) ;  /* 0x0000534000087945 */ /* 0x000fe20003800000 */
[----:B------:R4:W-:Y:S01]  /*bc30*/  STL [R1+0x38], RZ ;  /* 0x000038ff01007387 */ /* 0x0009e20000100800 */
[----:B------:R-:W-:Y:S01]  /*bc40*/  IMAD.MOV.U32 R27, RZ, RZ, 0x1 ;  /* 0x00000001ff1b7424 */ /* 0x000fe200078e00ff */
[----:B------:R-:W-:Y:S01]  /*bc50*/  ULOP3.LUT UR37, UR36, 0x2, URZ, 0xfc, !UPT ;  /* 0x0000000224257892 */ /* 0x000fe2000f8efc3f */
[----:B------:R-:W-:Y:S01]  /*bc60*/  IMAD.MOV.U32 R25, RZ, RZ, RZ ;  /* 0x000000ffff197224 */ /* 0x000fe200078e00ff */
[----:B------:R-:W-:Y:S01]  /*bc70*/  ULDC UR38, c[0x0][0xc] ;  /* 0x0000030000267ab9 */ /* 0x000fe20000000800 */
[----:B---3--:R-:W-:-:S06]  /*bc80*/  ULEA UR4, UR5, UR4, 0x18 ;  /* 0x0000000405047291 */ /* 0x008fcc000f8ec03f */
[----:B------:R-:W-:Y:S01]  /*bc90*/  IMAD.U32 R22, RZ, RZ, UR4 ;  /* 0x00000004ff167e24 */ /* 0x000fe2000f8e00ff */
[C---:B-1----:R-:W-:Y:S01]  /*bca0*/  LOP3.LUT R4, R3.reuse, 0x7f, RZ, 0xc0, !PT ;  /* 0x0000007f03047812 */ /* 0x042fe200078ec0ff */
[C---:B------:R-:W-:Y:S02]  /*bcb0*/  IMAD.SHL.U32 R28, R3.reuse, 0x8, RZ ;  /* 0x00000008031c7824 */ /* 0x040fe400078e00ff */
[----:B0-----:R-:W-:Y:S01]  /*bcc0*/  IMAD.SHL.U32 R2, R3, 0x10, RZ ;  /* 0x0000001003027824 */ /* 0x001fe200078e00ff */
[----:B------:R-:W-:Y:S02]  /*bcd0*/  SHF.R.U32.HI R4, RZ, 0x3, R4 ;  /* 0x00000003ff047819 */ /* 0x000fe40000011604 */
[----:B--2---:R-:W-:Y:S02]  /*bce0*/  LOP3.LUT R0, R28, 0x1f8, RZ, 0xc0, !PT ;  /* 0x000001f81c007812 */ /* 0x004fe400078ec0ff */
[----:B------:R-:W-:Y:S02]  /*bcf0*/  LOP3.LUT R2, R2, 0x70, RZ, 0xc0, !PT ;  /* 0x0000007002027812 */ /* 0x000fe400078ec0ff */
[----:B------:R-:W-:-:S02]  /*bd00*/  LOP3.LUT R3, R0, 0x38, R3, 0x78, !PT ;  /* 0x0000003800037812 */ /* 0x000fc400078e7803 */
[----:B------:R-:W-:Y:S02]  /*bd10*/  LOP3.LUT R2, R4, R2, RZ, 0xfc, !PT ;  /* 0x0000000204027212 */ /* 0x000fe400078efcff */
[----:B------:R-:W-:Y:S02]  /*bd20*/  LOP3.LUT R0, R3, 0x200, R28, 0xf8, !PT ;  /* 0x0000020003007812 */ /* 0x000fe400078ef81c */
[----:B------:R-:W-:-:S03]  /*bd30*/  LOP3.LUT R28, R28, 0x38, RZ, 0xc0, !PT ;  /* 0x000000381c1c7812 */ /* 0x000fc600078ec0ff */
[----:B------:R-:W-:-:S05]  /*bd40*/  IMAD R0, R0, 0x2, R22 ;  /* 0x0000000200007824 */ /* 0x000fca00078e0216 */
[----:B------:R4:W-:Y:S02]  /*bd50*/  STL [R1+0x1c], R0 ;  /* 0x00001c0001007387 */ /* 0x0009e40000100800 */
.L_x_2495:
[----:B0-----:R-:W0:Y:S01]  /*bd60*/  LDC.64 R2, c[0x0][0xc88] ;  /* 0x00032200ff027b82 */ /* 0x001e220000000a00 */
[----:B--2---:R-:W2:Y:S01]  /*bd70*/  LDL.LU R6, [R1+0x4] ;  /* 0x0000040001067983 */ /* 0x004ea20000300800 */
[----:B0-----:R-:W-:-:S05]  /*bd80*/  IMAD.WIDE R2, R19, 0x4, R2 ;  /* 0x0000000413027825 */ /* 0x001fca00078e0202 */
[----:B------:R-:W4:Y:S01]  /*bd90*/  LDG.E R29, desc[UR54][R2.64] ;  /* 0x00000036021d7981 */ /* 0x000f22000c1e1900 */
[----:B------:R-:W-:Y:S05]  /*bda0*/  YIELD ;  /* 0x0000000000007946 */ /* 0x000fea0003800000 */
[----:B------:R-:W-:Y:S01]  /*bdb0*/  ULDC.64 UR4, c[0x0][0xa28] ;  /* 0x00028a0000047ab9 */ /* 0x000fe20000000a00 */
[----:B------:R-:W-:Y:S01]  /*bdc0*/  IMAD.MOV.U32 R7, RZ, RZ, RZ ;  /* 0x000000ffff077224 */ /* 0x000fe200078e00ff */
[----:B------:R-:W-:Y:S01]  /*bdd0*/  ISETP.NE.U32.AND P0, PT, RZ, UR4, PT ;  /* 0x00000004ff007c0c */ /* 0x000fe2000bf05070 */
[----:B------:R-:W-:-:S03]  /*bde0*/  ULDC.64 UR6, c[0x0][0xa18] ;  /* 0x0002860000067ab9 */ /* 0x000fc60000000a00 */
[----:B------:R-:W-:Y:S02]  /*bdf0*/  ISETP.NE.AND.EX P0, PT, RZ, UR5, PT, P0 ;  /* 0x00000005ff007c0c */ /* 0x000fe4000bf05300 */
[----:B----4-:R-:W-:-:S11]  /*be00*/  SHF.R.S32.HI R0, RZ, 0x1f, R29 ;  /* 0x0000001fff007819 */ /* 0x010fd6000001141d */
[C---:B------:R-:W-:Y:S01]  /*be10*/  @P0 LEA R2, P1, R29.reuse, UR4, 0x2 ;  /* 0x000000041d020c11 */ /* 0x040fe2000f8210ff */
[C---:B------:R-:W-:Y:S01]  /*be20*/  IMAD.SHL.U32 R23, R29.reuse, 0x4, RZ ;  /* 0x000000041d177824 */ /* 0x040fe200078e00ff */
[C-C-:B------:R-:W-:Y:S01]  /*be30*/  SHF.L.U64.HI R24, R29.reuse, 0x2, R0.reuse ;  /* 0x000000021d187819 */ /* 0x140fe20000010200 */
[----:B------:R0:W-:Y:S01]  /*be40*/  STL [R1+0x2c], R0 ;  /* 0x00002c0001007387 */ /* 0x0001e20000100800 */
[----:B------:R-:W-:Y:S01]  /*be50*/  @P0 LEA.HI.X R3, R29, UR5, R0, 0x2, P1 ;  /* 0x000000051d030c11 */ /* 0x000fe200088f1400 */
[----:B------:R-:W-:-:S04]  /*be60*/  ULDC.64 UR4, c[0x0][0xa00] ;  /* 0x0002800000047ab9 */ /* 0x000fc80000000a00 */
[----:B------:R1:W3:Y:S01]  /*be70*/  @P0 LDG.E R7, desc[UR54][R2.64] ;  /* 0x0000003602070981 */ /* 0x0002e2000c1e1900 */
[----:B------:R-:W-:Y:S02]  /*be80*/  ISETP.NE.U32.AND P0, PT, RZ, UR4, PT ;  /* 0x00000004ff007c0c */ /* 0x000fe4000bf05070 */
[----:B--2---:R-:W-:Y:S01]  /*be90*/  LOP3.LUT R6, R6, 0xffffffef, RZ, 0xc0, !PT ;  /* 0xffffffef06067812 */ /* 0x004fe200078ec0ff */
[----:B0-----:R-:W-:Y:S01]  /*bea0*/  IMAD.MOV.U32 R0, RZ, RZ, RZ ;  /* 0x000000ffff007224 */ /* 0x001fe200078e00ff */
[----:B------:R-:W-:Y:S02]  /*beb0*/  ISETP.NE.AND.EX P2, PT, RZ, UR5, PT, P0 ;  /* 0x00000005ff007c0c */ /* 0x000fe4000bf45300 */
[----:B------:R-:W-:Y:S02]  /*bec0*/  ISETP.NE.U32.AND P0, PT, RZ, UR6, PT ;  /* 0x00000006ff007c0c */ /* 0x000fe4000bf05070 */
[----:B-1----:R-:W-:Y:S02]  /*bed0*/  IADD3 R2, P1, R23, UR4, RZ ;  /* 0x0000000417027c10 */ /* 0x002fe4000ff3e0ff */
[----:B------:R-:W-:-:S02]  /*bee0*/  ISETP.NE.AND.EX P0, PT, RZ, UR7, PT, P0 ;  /* 0x00000007ff007c0c */ /* 0x000fc4000bf05300 */
[----:B------:R-:W-:Y:S01]  /*bef0*/  IADD3.X R3, R24, UR5, RZ, P1, !PT ;  /* 0x0000000518037c10 */ /* 0x000fe20008ffe4ff */
[----:B------:R-:W-:-:S04]  /*bf00*/  ULDC.64 UR4, c[0x0][0x418] ;  /* 0x0001060000047ab9 */ /* 0x000fc80000000a00 */
[----:B------:R-:W-:Y:S01]  /*bf10*/  @P2 LOP3.LUT R6, R6, 0x10, RZ, 0xfc, !PT ;  /* 0x0000001006062812 */ /* 0x000fe200078efcff */
[----:B------:R-:W2:Y:S05]  /*bf20*/  @P2 LDG.E R0, desc[UR54][R2.64] ;  /* 0x0000003602002981 */ /* 0x000eaa000c1e1900 */
[----:B------:R-:W-:Y:S01]  /*bf30*/  @P0 IADD3 R4, P1, R23, UR6, RZ ;  /* 0x0000000617040c10 */ /* 0x000fe2000ff3e0ff */
[----:B------:R-:W-:Y:S03]  /*bf40*/  STL [R1+0x4], R6 ;  /* 0x0000040601007387 */ /* 0x000fe60000100800 */
[----:B------:R-:W-:-:S05]  /*bf50*/  @P0 IADD3.X R5, R24, UR7, RZ, P1, !PT ;  /* 0x0000000718050c10 */ /* 0x000fca0008ffe4ff */
[----:B------:R-:W4:Y:S01]  /*bf60*/  @P0 LDG.E R4, desc[UR54][R4.64] ;  /* 0x0000003604040981 */ /* 0x000f22000c1e1900 */
[----:B------:R-:W-:-:S03]  /*bf70*/  UISETP.NE.U32.AND UP0, UPT, UR4, URZ, UPT ;  /* 0x0000003f0400728c */ /* 0x000fc6000bf05070 */
[----:B------:R-:W-:Y:S01]  /*bf80*/  ULDC UR4, c[0x0][0x424] ;  /* 0x0001090000047ab9 */ /* 0x000fe20000000800 */
[----:B------:R-:W-:-:S03]  /*bf90*/  UISETP.NE.AND.EX UP0, UPT, UR5, URZ, UPT, UP0 ;  /* 0x0000003f0500728c */ /* 0x000fc6000bf05300 */
[----:B------:R-:W-:Y:S01]  /*bfa0*/  ULDC UR5, c[0x0][0x2f0] ;  /* 0x0000bc0000057ab9 */ /* 0x000fe20000000800 */
[----:B------:R-:W-:-:S04]  /*bfb0*/  USEL UR4, UR4, 0x1, UP0 ;  /* 0x0000000104047887 */ /* 0x000fc80008000000 */
[----:B------:R-:W-:Y:S01]  /*bfc0*/  UIMAD UR4, UR4, UR5, URZ ;  /* 0x00000005040472a4 */ /* 0x000fe2000f8e023f */
[----:B--2---:R0:W-:Y:S04]  /*bfd0*/  STL [R1+0x20], R0 ;  /* 0x0000200001007387 */ /* 0x0041e80000100800 */
[----:B---3--:R1:W-:Y:S04]  /*bfe0*/  STL [R1+0x14], R7 ;  /* 0x0000140701007387 */ /* 0x0083e80000100800 */
[----:B----4-:R1:W-:Y:S01]  /*bff0*/  @P0 STL [R1+0x28], R4 ;  /* 0x0000280401000387 */ /* 0x0103e20000100800 */
[----:B0-----:R-:W-:Y:S01]  /*c000*/  IMAD.U32 R0, RZ, RZ, UR4 ;  /* 0x00000004ff007e24 */ /* 0x001fe2000f8e00ff */
[----:B------:R-:W-:Y:S06]  /*c010*/  @P0 BRA `(.L_x_2433) ;  /* 0x0000000000200947 */ /* 0x000fec0003800000 */
[----:B------:R-:W-:Y:S02]  /*c020*/  ULDC UR4, c[0x0][0x288] ;  /* 0x0000a20000047ab9 */ /* 0x000fe40000000800 */
[----:B-1----:R-:W-:-:S05]  /*c030*/  IMAD.U32 R4, RZ, RZ, UR4 ;  /* 0x00000004ff047e24 */ /* 0x002fca000f8e00ff */
[----:B------:R0:W-:Y:S01]  /*c040*/  STL [R1+0x28], R4 ;  /* 0x0000280401007387 */ /* 0x0001e20000100800 */
[----:B------:R-:W-:Y:S05]  /*c050*/  @!P2 BRA `(.L_x_2433) ;  /* 0x000000000010a947 */ /* 0x000fea0003800000 */
[----:B------:R-:W2:Y:S04]  /*c060*/  LDG.E R5, desc[UR54][R2.64] ;  /* 0x0000003602057981 */ /* 0x000ea8000c1e1900 */
[----:B0-----:R-:W2:Y:S02]  /*c070*/  LDG.E R4, desc[UR54][R2.64+0x4] ;  /* 0x0000043602047981 */ /* 0x001ea4000c1e1900 */
[----:B--2---:R-:W-:-:S05]  /*c080*/  IMAD.IADD R2, R4, 0x1, -R5 ;  /* 0x0000000104027824 */ /* 0x004fca00078e0a05 */
[----:B------:R2:W-:Y:S02]  /*c090*/  STL [R1+0x28], R2 ;  /* 0x0000280201007387 */ /* 0x0005e40000100800 */
.L_x_2433:
        /* <DEDUP_REMOVED lines=10> */
.L_x_2434:
        /* <DEDUP_REMOVED lines=9> */
.L_x_2435:
[----:B0-2---:R-:W-:Y:S01]  /*c1d0*/  IMAD.MOV.U32 R2, RZ, RZ, R6 ;  /* 0x000000ffff027224 */ /* 0x005fe200078e0006 */
[----:B------:R-:W0:Y:S01]  /*c1e0*/  LDC R3, c[0x0][0x448] ;  /* 0x00011200ff037b82 */ /* 0x000e220000000800 */
[----:B------:R-:W2:Y:S01]  /*c1f0*/  LDL R6, [R1+0x28] ;  /* 0x0000280001067983 */ /* 0x000ea20000100800 */
[----:B-----5:R-:W-:Y:S01]  /*c200*/  IMAD.IADD R5, R0, 0x1, -R7 ;  /* 0x0000000100057824 */ /* 0x020fe200078e0a07 */
[----:B------:R-:W-:Y:S01]  /*c210*/  BSSY B0, `(.L_x_2436) ;  /* 0x000003a000007945 */ /* 0x000fe20003800000 */
[----:B------:R-:W-:Y:S02]  /*c220*/  LOP3.LUT R2, R2, 0xfffffff7, RZ, 0xc0, !PT ;  /* 0xfffffff702027812 */ /* 0x000fe400078ec0ff */
[----:B0-----:R-:W-:-:S13]  /*c230*/  ISETP.NE.AND P0, PT, R3, 0x1, PT ;  /* 0x000000010300780c */ /* 0x001fda0003f05270 */
[----:B------:R-:W0:Y:S01]  /*c240*/  @P0 LDC R4, c[0x0][0x44c] ;  /* 0x00011300ff040b82 */ /* 0x000e220000000800 */
[----:B------:R-:W-:-:S05]  /*c250*/  @P0 LOP3.LUT R2, R2, 0x8, RZ, 0xfc, !PT ;  /* 0x0000000802020812 */ /* 0x000fca00078efcff */
[----:B------:R1:W-:Y:S02]  /*c260*/  STL [R1+0x4], R2 ;  /* 0x0000040201007387 */ /* 0x0003e40000100800 */
[----:B------:R-:W3:Y:S02]  /*c270*/  @P0 LDC R3, c[0x0][0x450] ;  /* 0x00011400ff030b82 */ /* 0x000ee40000000800 */
[----:B------:R4:W-:Y:S01]  /*c280*/  STL [R1+0xc], R5 ;  /* 0x00000c0501007387 */ /* 0x0009e20000100800 */
[----:B-1----:R-:W-:-:S04]  /*c290*/  IMAD R2, R17, 0xc0, RZ ;  /* 0x000000c011027824 */ /* 0x002fc800078e02ff */
[----:B------:R-:W-:-:S04]  /*c2a0*/  VIADD R2, R2, 0xbf ;  /* 0x000000bf02027836 */ /* 0x000fc80000000000 */
[----:B0-----:R-:W-:-:S05]  /*c2b0*/  @P0 IMAD.HI.U32 R4, R2, R4, RZ ;  /* 0x0000000402040227 */ /* 0x001fca00078e00ff */
[----:B---3--:R-:W-:Y:S02]  /*c2c0*/  @P0 SHF.R.U32.HI R2, RZ, R3, R4 ;  /* 0x00000003ff020219 */ /* 0x008fe40000011604 */
[----:B------:R-:W-:-:S04]  /*c2d0*/  LOP3.LUT R4, R18, 0xff000000, RZ, 0xc0, !PT ;  /* 0xff00000012047812 */ /* 0x000fc800078ec0ff */
[----:B------:R-:W-:Y:S02]  /*c2e0*/  SHF.R.U32.HI R4, RZ, 0x8, R4 ;  /* 0x00000008ff047819 */ /* 0x000fe40000011604 */
[----:B--2---:R-:W-:-:S05]  /*c2f0*/  IADD3 R0, R5, 0x80, -R6 ;  /* 0x0000008005007810 */ /* 0x004fca0007ffe806 */
[----:B------:R-:W-:-:S05]  /*c300*/  IMAD.IADD R0, R0, 0x1, R2 ;  /* 0x0000000100007824 */ /* 0x000fca00078e0202 */
[----:B------:R-:W-:-:S04]  /*c310*/  SHF.R.S32.HI R2, RZ, 0x1f, R0 ;  /* 0x0000001fff027819 */ /* 0x000fc80000011400 */
[----:B------:R-:W-:Y:S01]  /*c320*/  LEA.HI R0, R2, R0, RZ, 0x7 ;  /* 0x0000000002007211 */ /* 0x000fe200078f38ff */
[----:B------:R-:W-:-:S03]  /*c330*/  VIADD R2, R5, 0x7f ;  /* 0x0000007f05027836 */ /* 0x000fc60000000000 */
[----:B------:R-:W-:Y:S02]  /*c340*/  SHF.R.S32.HI R0, RZ, 0x7, R0 ;  /* 0x00000007ff007819 */ /* 0x000fe40000011400 */
[----:B------:R-:W-:-:S04]  /*c350*/  SHF.R.S32.HI R3, RZ, 0x1f, R2 ;  /* 0x0000001fff037819 */ /* 0x000fc80000011402 */
[----:B------:R-:W-:-:S04]  /*c360*/  LEA.HI R2, R3, R2, RZ, 0x7 ;  /* 0x0000000203027211 */ /* 0x000fc800078f38ff */
[----:B------:R-:W-:-:S04]  /*c370*/  SHF.R.S32.HI R2, RZ, 0x7, R2 ;  /* 0x00000007ff027819 */ /* 0x000fc80000011402 */
[----:B------:R-:W-:Y:S02]  /*c380*/  VIMNMX R0, R2, R0, PT ;  /* 0x0000000002007248 */ /* 0x000fe40003fe0100 */
[----:B------:R-:W-:Y:S02]  /*c390*/  LOP3.LUT R2, R18, 0xff0000, RZ, 0xc0, !PT ;  /* 0x00ff000012027812 */ /* 0x000fe400078ec0ff */
[----:B------:R-:W-:Y:S02]  /*c3a0*/  ISETP.GE.AND P0, PT, R0, 0x1, PT ;  /* 0x000000010000780c */ /* 0x000fe40003f06270 */
[----:B------:R-:W-:Y:S02]  /*c3b0*/  LEA.HI R4, R2, R4, RZ, 0x10 ;  /* 0x0000000402047211 */ /* 0x000fe400078f80ff */
[----:B------:R-:W-:-:S09]  /*c3c0*/  MOV R2, RZ ;  /* 0x000000ff00027202 */ /* 0x000fd20000000f00 */
[----:B----4-:R-:W-:Y:S05]  /*c3d0*/  @!P0 BRA `(.L_x_2437) ;  /* 0x0000000000748947 */ /* 0x010fea0003800000 */
        /* <DEDUP_REMOVED lines=29> */
.L_x_2437:
[----:B------:R-:W-:Y:S05]  /*c5b0*/  BSYNC B0 ;  /* 0x0000000000007941 */ /* 0x000fea0003800000 */
.L_x_2436:
        /* <DEDUP_REMOVED lines=25> */
.L_x_2439:
        /* <DEDUP_REMOVED lines=20> */
.L_x_2442:
[----:B------:R-:W-:Y:S05]  /*c890*/  BSYNC B6 ;  /* 0x0000000000067941 */ /* 0x000fea0003800000 */
.L_x_2441:
        /* <DEDUP_REMOVED lines=20> */
.L_x_2445:
        /* <DEDUP_REMOVED lines=15> */
.L_x_2444:
[----:B------:R-:W-:Y:S05]  /*cad0*/  BSYNC B6 ;  /* 0x0000000000067941 */ /* 0x000fea0003800000 */
.L_x_2443:
        /* <DEDUP_REMOVED lines=14> */
[----:B--2---:R0:W2:Y:S01]  /*cbc0*/  @P0 LDG.E R21, desc[UR54][R2.64] ;  /* 0x0000003602150981 */ /* 0x0040a2000c1e1900 */
[----:B-1----:R-:W-:Y:S01]  /*cbd0*/  IMAD.SHL.U32 R7, R7, 0x10, RZ ;  /* 0x0000001007077824 */ /* 0x002fe200078e00ff */
[----:B------:R-:W-:Y:S01]  /*cbe0*/  LOP3.LUT R0, R0, 0x7f, RZ, 0xc0, !PT ;  /* 0x0000007f00007812 */ /* 0x000fe200078ec0ff */
[----:B---3--:R-:W-:-:S07]  /*cbf0*/  VIADD R26, R26, 0xffffffff ;  /* 0xffffffff1a1a7836 */ /* 0x008fce0000000000 */
        /* <DEDUP_REMOVED lines=27> */
[----:B------:R-:W-:Y:S01]  /*cdb0*/  LOP3.LUT R20, R20, 0xfffffffb, RZ, 0xc0, !PT ;  /* 0xfffffffb14147812 */ /* 0x000fe200078ec0ff */
[----:B------:R-:W-:-:S03]  /*cdc0*/  IMAD.U32 R9, RZ, RZ, UR37 ;  /* 0x00000025ff097e24 */ /* 0x000fc6000f8e00ff */
[----:B------:R-:W-:Y:S02]  /*cdd0*/  @P2 LOP3.LUT R20, R20, 0x4, RZ, 0xfc, !PT ;  /* 0x0000000414142812 */ /* 0x000fe400078efcff */
[----:B------:R-:W-:Y:S02]  /*cde0*/  ISETP.NE.AND P2, PT, R9, 0x3, PT ;  /* 0x000000030900780c */ /* 0x000fe40003f45270 */
[----:B------:R-:W-:-:S11]  /*cdf0*/  LOP3.LUT R20, R20, 0xfffffffd, RZ, 0xc0, !PT ;  /* 0xfffffffd14147812 */ /* 0x000fd600078ec0ff */
[----:B------:R-:W-:-:S05]  /*ce00*/  @P2 LOP3.LUT R20, R20, 0x2, RZ, 0xfc, !PT ;  /* 0x0000000214142812 */ /* 0x000fca00078efcff */
[----:B------:R0:W-:Y:S01]  /*ce10*/  STL [R1+0x4], R20 ;  /* 0x0000041401007387 */ /* 0x0001e20000100800 */
[----:B------:R-:W-:-:S03]  /*ce20*/  UMOV UR4, 0xffffffff ;  /* 0xffffffff00047882 */ /* 0x000fc60000000000 */
[----:B------:R-:W-:Y:S05]  /*ce30*/  BRA.DIV UR4, `(.L_x_2446) ;  /* 0x0000004604d87947 */ /* 0x000fea000b800000 */
.L_x_2512:
[----:B------:R-:W-:Y:S01]  /*ce40*/  LOP3.LUT R24, R18, 0xffff, RZ, 0xc0, !PT ;  /* 0x0000ffff12187812 */ /* 0x000fe200078ec0ff */
[----:B------:R-:W-:Y:S06]  /*ce50*/  @!P2 BRA `(.L_x_2447) ;  /* 0x000000000004a947 */ /* 0x000fec0003800000 */
[----:B------:R-:W-:Y:S01]  /*ce60*/  BPT.TRAP 0x1 ;  /* 0x000000040000795c */ /* 0x000fe20000300000 */
.L_x_2447:
        /* <DEDUP_REMOVED lines=23> */
.L_x_2513:
[----:B------:R-:W-:Y:S05]  /*cfe0*/  BSYNC B0 ;  /* 0x0000000000007941 */ /* 0x000fea0003800000 */
.L_x_2448:
        /* <DEDUP_REMOVED lines=40> */
[----:B-1----:R-:W-:-:S04]  /*d270*/  @P0 LEA R7, P1, R28, R7, 0x1 ;  /* 0x000000071c070211 */ /* 0x002fc800078208ff */
[----:B--2---:R-:W-:Y:S02]  /*d280*/  @P0 IADD3.X R6, RZ, R6, RZ, P1, !PT ;  /* 0x00000006ff060210 */ /* 0x004fe40000ffe4ff */
[----:B------:R-:W-:Y:S02]  /*d290*/  ISETP.GE.AND P1, PT, R4, 0x11, PT ;  /* 0x000000110400780c */ /* 0x000fe40003f26270 */
        /* <DEDUP_REMOVED lines=66> */
.L_x_2531:
[----:B------:R-:W-:-:S13]  /*d6c0*/  ISETP.GE.AND P0, PT, R4, 0x71, PT ;  /* 0x000000710400780c */ /* 0x000fda0003f06270 */
[----:B-1----:R-:W-:Y:S01]  /*d6d0*/  @P0 LEA R6, P1, R28, R0, 0x1 ;  /* 0x000000001c060211 */ /* 0x002fe200078208ff */
        /* <DEDUP_REMOVED lines=8> */
.L_x_2451:
        /* <DEDUP_REMOVED lines=11> */
.L_x_2452:
        /* <DEDUP_REMOVED lines=37> */
[----:B01----:R-:W-:Y:S05]  /*da60*/  CALL.ABS.NOINC R2 ;  /* 0x0000000002007343 */ /* 0x003fea0003c00000 */
.L_x_2454:
[----:B------:R-:W-:Y:S05]  /*da70*/  BSYNC B6 ;  /* 0x0000000000067941 */ /* 0x000fea0003800000 */
.L_x_2453:
[----:B------:R-:W2:Y:S01]  /*da80*/  LDL.LU R21, [R1+0x34] ;  /* 0x0000340001157983 */ /* 0x000ea20000300800 */
[----:B------:R-:W-:Y:S01]  /*da90*/  ULDC.64 UR6, c[0x0][0x2e0] ;  /* 0x0000b80000067ab9 */ /* 0x000fe20000000a00 */
[----:B-1----:R-:W1:Y:S01]  /*daa0*/  LDC R4, c[0x0][0x448] ;  /* 0x00011200ff047b82 */ /* 0x002e620000000800 */
[----:B------:R-:W-:Y:S01]  /*dab0*/  ULDC.64 UR4, c[0x0][0x2d8] ;  /* 0x0000b60000047ab9 */ /* 0x000fe20000000a00 */
[----:B------:R-:W3:Y:S01]  /*dac0*/  LDL.LU R20, [R1+0x2c] ;  /* 0x00002c0001147983 */ /* 0x000ee20000300800 */
[----:B------:R-:W-:-:S03]  /*dad0*/  ULDC.64 UR8, c[0x0][0x280] ;  /* 0x0000a00000087ab9 */ /* 0x000fc60000000a00 */
[----:B------:R-:W3:Y:S02]  /*dae0*/  LDL.LU.64 R2, [R1+0x20] ;  /* 0x0000200001027983 */ /* 0x000ee40000300a00 */
[----:B0-----:R-:W0:Y:S02]  /*daf0*/  LDC R9, c[0x0][0x448] ;  /* 0x00011200ff097b82 */ /* 0x001e240000000800 */
[----:B------:R4:W5:Y:S01]  /*db00*/  LDL R10, [R1+0x1c] ;  /* 0x00001c00010a7983 */ /* 0x0009620000100800 */
[----:B-1----:R-:W-:-:S13]  /*db10*/  ISETP.NE.AND P6, PT, R4, 0x1, PT ;  /* 0x000000010400780c */ /* 0x002fda0003fc5270 */
[----:B------:R-:W1:Y:S08]  /*db20*/  @P6 LDC R5, c[0x0][0x44c] ;  /* 0x00011300ff056b82 */ /* 0x000e700000000800 */
[----:B------:R-:W4:Y:S08]  /*db30*/  @P6 LDC R4, c[0x0][0x450] ;  /* 0x00011400ff046b82 */ /* 0x000f300000000800 */
[----:B------:R-:W0:Y:S01]  /*db40*/  @P6 LDC R8, c[0x0][0x450] ;  /* 0x00011400ff086b82 */ /* 0x000e220000000800 */
[----:B--2---:R-:W-:-:S02]  /*db50*/  IMAD R0, R21, UR6, RZ ;  /* 0x0000000615007c24 */ /* 0x004fc4000f8e02ff */
[----:B------:R-:W2:Y:S02]  /*db60*/  S2R R21, SR_TID.X ;  /* 0x0000000000157919 */ /* 0x000ea40000002100 */
[----:B------:R-:W-:Y:S01]  /*db70*/  IMAD R0, R29, UR7, R0 ;  /* 0x000000071d007c24 */ /* 0x000fe2000f8e0200 */
[----:B---3--:R-:W-:Y:S02]  /*db80*/  MOV R3, R20 ;  /* 0x0000001400037202 */ /* 0x008fe40000000f00 */
[----:B------:R-:W3:Y:S01]  /*db90*/  S2R R20, SR_TID.X ;  /* 0x0000000000147919 */ /* 0x000ee20000002100 */
[----:B------:R-:W-:-:S04]  /*dba0*/  IMAD.WIDE.U32 R2, R24, UR4, R2 ;  /* 0x0000000418027c25 */ /* 0x000fc8000f8e0002 */
[----:B------:R-:W-:Y:S01]  /*dbb0*/  IMAD R3, R24, UR5, R3 ;  /* 0x0000000518037c24 */ /* 0x000fe2000f8e0203 */
[----:B------:R-:W-:Y:S01]  /*dbc0*/  ULDC.64 UR4, c[0x0][0x2d0] ;  /* 0x0000b40000047ab9 */ /* 0x000fe20000000a00 */
[----:B------:R-:W-:Y:S01]  /*dbd0*/  IMAD.WIDE.U32 R2, R29, UR6, R2 ;  /* 0x000000061d027c25 */ /* 0x000fe2000f8e0002 */
[----:B------:R-:W-:-:S03]  /*dbe0*/  ULDC.64 UR6, c[0x0][0x2c8] ;  /* 0x0000b20000067ab9 */ /* 0x000fc60000000a00 */
[----:B------:R-:W-:Y:S02]  /*dbf0*/  IMAD.IADD R3, R3, 0x1, R0 ;  /* 0x0000000103037824 */ /* 0x000fe400078e0200 */
[----:B--2---:R-:W-:-:S05]  /*dc00*/  IMAD.SHL.U32 R21, R21, 0x10, RZ ;  /* 0x0000001015157824 */ /* 0x004fca00078e00ff */
[----:B------:R-:W-:Y:S02]  /*dc10*/  LOP3.LUT R21, R21, 0x70, RZ, 0xc0, !PT ;  /* 0x0000007015157812 */ /* 0x000fe400078ec0ff */
[----:B---3--:R-:W-:-:S04]  /*dc20*/  LOP3.LUT R20, R20, 0x7f, RZ, 0xc0, !PT ;  /* 0x0000007f14147812 */ /* 0x008fc800078ec0ff */
[----:B------:R-:W-:-:S04]  /*dc30*/  SHF.R.U32.HI R20, RZ, 0x3, R20 ;  /* 0x00000003ff147819 */ /* 0x000fc80000011614 */
[----:B------:R-:W-:Y:S02]  /*dc40*/  LOP3.LUT R20, R20, R21, RZ, 0xfc, !PT ;  /* 0x0000001514147212 */ /* 0x000fe400078efcff */
[----:B------:R2:W5:Y:S03]  /*dc50*/  LDL R21, [R1+0x28] ;  /* 0x0000280001157983 */ /* 0x0005660000100800 */
[----:B------:R-:W-:-:S04]  /*dc60*/  IMAD R6, R17, 0xc0, R20 ;  /* 0x000000c011067824 */ /* 0x000fc800078e0214 */
[----:B-1----:R-:W-:-:S04]  /*dc70*/  @P6 IMAD.HI.U32 R0, R6, R5, RZ ;  /* 0x0000000506006227 */ /* 0x002fc800078e00ff */
[----:B------:R-:W-:Y:S01]  /*dc80*/  IMAD.MOV.U32 R5, RZ, RZ, R6 ;  /* 0x000000ffff057224 */ /* 0x000fe200078e0006 */
[----:B----4-:R-:W-:-:S04]  /*dc90*/  @P6 SHF.R.U32.HI R5, RZ, R4, R0 ;  /* 0x00000004ff056219 */ /* 0x010fc80000011600 */
[----:B------:R-:W-:-:S05]  /*dca0*/  SHF.R.S32.HI R0, RZ, 0x1f, R5 ;  /* 0x0000001fff007819 */ /* 0x000fca0000011405 */
[----:B------:R-:W-:-:S04]  /*dcb0*/  IMAD R0, R0, UR4, RZ ;  /* 0x0000000400007c24 */ /* 0x000fc8000f8e02ff */
[C---:B------:R-:W-:Y:S02]  /*dcc0*/  IMAD R7, R5.reuse, UR5, R0 ;  /* 0x0000000505077c24 */ /* 0x040fe4000f8e0200 */
[----:B------:R-:W-:Y:S02]  /*dcd0*/  IMAD.MOV R0, RZ, RZ, -R5 ;  /* 0x000000ffff007224 */ /* 0x000fe400078e0a05 */
[----:B------:R-:W-:-:S04]  /*dce0*/  IMAD.WIDE.U32 R4, R5, UR4, R2 ;  /* 0x0000000405047c25 */ /* 0x000fc8000f8e0002 */
[----:B0-----:R-:W-:Y:S02]  /*dcf0*/  IMAD R0, R9, R0, R6 ;  /* 0x0000000009007224 */ /* 0x001fe400078e0206 */
        /* <DEDUP_REMOVED lines=117> */
[----:B0-----:R-:W-:-:S04]  /*e450*/  @!P1 LEA R4, P3, R28, R4, 0x1 ;  /* 0x000000041c049211 */ /* 0x001fc800078608ff */
[----:B------:R-:W-:Y:S01]  /*e460*/  @!P1 IADD3.X R0, RZ, R0, RZ, P3, !PT ;  /* 0x00000000ff009210 */ /* 0x000fe20001ffe4ff */
[----:B-1----:R-:W-:-:S04]  /*e470*/  @!P1 IMAD.MOV.U32 R6, RZ, RZ, R4 ;  /* 0x000000ffff069224 */ /* 0x002fc800078e0004 */
        /* <DEDUP_REMOVED lines=20> */
.L_x_2556:
        /* <DEDUP_REMOVED lines=10> */
.L_x_2456:
        /* <DEDUP_REMOVED lines=22> */
.L_x_2557:
[----:B------:R-:W-:Y:S05]  /*e7c0*/  BSYNC B0 ;  /* 0x0000000000007941 */ /* 0x000fea0003800000 */
.L_x_2457:
[----:B------:R-:W-:Y:S04]  /*e7d0*/  BSSY B0, `(.L_x_2459) ;  /* 0x00000ff000007945 */ /* 0x000fe80003800000 */
[----:B------:R-:W-:Y:S05]  /*e7e0*/  @!P1 BRA `(.L_x_2460) ;  /* 0x0000000c00f49947 */ /* 0x000fea0003800000 */
[----:B------:R-:W-:Y:S01]  /*e7f0*/  ULDC UR4, c[0x0][0x2f4] ;  /* 0x0000bd0000047ab9 */ /* 0x000fe20000000800 */
[----:B------:R-:W-:Y:S01]  /*e800*/  IMAD.MOV.U32 R17, RZ, RZ, R27 ;  /* 0x000000ffff117224 */ /* 0x000fe200078e001b */
[----:B------:R-:W-:Y:S01]  /*e810*/  ISETP.GE.AND P1, PT, R28, UR4, PT ;  /* 0x000000041c007c0c */ /* 0x000fe2000bf26270 */
[----:B------:R-:W-:Y:S02]  /*e820*/  IMAD.MOV.U32 R6, RZ, RZ, R25 ;  /* 0x000000ffff067224 */ /* 0x000fe400078e0019 */
[----:B------:R-:W-:-:S10]  /*e830*/  IMAD.MOV.U32 R29, RZ, RZ, R26 ;  /* 0x000000ffff1d7224 */ /* 0x000fd400078e001a */
.L_x_2473:
[----:B------:R-:W2:Y:S01]  /*e840*/  LDL R9, [R1+0x14] ;  /* 0x0000140001097983 */ /* 0x000ea20000100800 */
[----:B0-----:R-:W0:Y:S03]  /*e850*/  LDC R3, c[0x0][0x430] ;  /* 0x00010c00ff037b82 */ /* 0x001e260000000800 */
[----:B------:R-:W3:Y:S04]  /*e860*/  LDL R8, [R1+0x18] ;  /* 0x0000180001087983 */ /* 0x000ee80000100800 */
[----:B------:R-:W4:Y:S01]  /*e870*/  LDL R5, [R1] ;  /* 0x0000000001057983 */ /* 0x000f220000100800 */
        /* <DEDUP_REMOVED lines=14> */
[----:B-1----:R-:W-:-:S05]  /*e960*/  @P0 SHF.R.U32.HI R2, RZ, R0, R4 ;  /* 0x00000000ff020219 */ /* 0x002fca0000011604 */
        /* <DEDUP_REMOVED lines=23> */
.L_x_2461:
[----:B------:R-:W-:Y:S01]  /*eae0*/  IMAD R5, R25, 0x8, R22 ;  /* 0x0000000819057824 */ /* 0x000fe200078e0216 */
[----:B------:R-:W-:Y:S01]  /*eaf0*/  SHF.L.U32 R2, R27, 0x1f, RZ ;  /* 0x0000001f1b027819 */ /* 0x000fe200000006ff */
[----:B------:R-:W-:Y:S03]  /*eb00*/  BSSY B1, `(.L_x_2462) ;  /* 0x0000003000017945 */ /* 0x000fe60003800000 */
[----:B------:R-:W0:Y:S02]  /*eb10*/  SYNCS.PHASECHK.TRANS64.TRYWAIT P0, [R5+URZ+0x16840], R2 ;  /* 0x01684002050075a7 */ /* 0x000e24000800017f */
[----:B0-----:R-:W-:Y:S05]  /*eb20*/  @!P0 BRA `(.L_x_2463) ;  /* 0x00000044008c8947 */ /* 0x001fea0003800000 */
.L_x_2558:
[----:B------:R-:W-:Y:S05]  /*eb30*/  BSYNC B1 ;  /* 0x0000000000017941 */ /* 0x000fea0003800000 */
.L_x_2462:
[----:B------:R-:W2:Y:S01]  /*eb40*/  LDL R3, [R1+0x4] ;  /* 0x0000040001037983 */ /* 0x000ea20000100800 */
[----:B------:R-:W-:Y:S01]  /*eb50*/  SHF.R.S32.HI R20, RZ, 0x1f, R0 ;  /* 0x0000001fff147819 */ /* 0x000fe20000011400 */
[----:B------:R-:W-:Y:S01]  /*eb60*/  ULDC.64 UR4, c[0x0][0x300] ;  /* 0x0000c00000047ab9 */ /* 0x000fe20000000a00 */
[----:B------:R-:W-:Y:S01]  /*eb70*/  ULDC.64 UR6, c[0x0][0x2e8] ;  /* 0x0000ba0000067ab9 */ /* 0x000fe20000000a00 */
[----:B------:R-:W1:Y:S02]  /*eb80*/  S2R R8, SR_TID.X ;  /* 0x0000000000087919 */ /* 0x000e640000002100 */
[----:B------:R-:W-:-:S04]  /*eb90*/  IMAD R7, R20, UR4, RZ ;  /* 0x0000000414077c24 */ /* 0x000fc8000f8e02ff */
[----:B------:R-:W-:Y:S02]  /*eba0*/  IMAD R7, R0, UR5, R7 ;  /* 0x0000000500077c24 */ /* 0x000fe4000f8e0207 */
[C---:B-1----:R-:W-:Y:S01]  /*ebb0*/  IMAD.SHL.U32 R9, R8.reuse, 0x8, RZ ;  /* 0x0000000808097824 */ /* 0x042fe200078e00ff */
[----:B------:R-:W-:-:S04]  /*ebc0*/  SHF.L.U32 R11, R8, 0x3, RZ ;  /* 0x00000003080b7819 */ /* 0x000fc800000006ff */
        /* <DEDUP_REMOVED lines=59> */
.L_x_2576:
        /* <DEDUP_REMOVED lines=8> */
.L_x_2465:
        /* <DEDUP_REMOVED lines=11> */
.L_x_2466:
[----:B------:R1:W-:Y:S01]  /*f0b0*/  SYNCS.ARRIVE.TRANS64.A1T0 RZ, [R5+URZ+0x16830], RZ ;  /* 0x016830ff05ff79a7 */ /* 0x0003e2000810003f */
[----:B------:R-:W-:Y:S05]  /*f0c0*/  @!P3 BRA `(.L_x_2467) ;  /* 0x000000000004b947 */ /* 0x000fea0003800000 */
[----:B------:R-:W-:Y:S01]  /*f0d0*/  BPT.TRAP 0x1 ;  /* 0x000000040000795c */ /* 0x000fe20000300000 */
.L_x_2467:
[----:B------:R-:W-:Y:S01]  /*f0e0*/  SHF.L.U32 R2, R17, 0x1f, RZ ;  /* 0x0000001f11027819 */ /* 0x000fe200000006ff */
[----:B-1----:R-:W-:Y:S01]  /*f0f0*/  IMAD R5, R6, 0x8, R22 ;  /* 0x0000000806057824 */ /* 0x002fe200078e0216 */
[----:B------:R-:W-:Y:S03]  /*f100*/  BSSY B1, `(.L_x_2468) ;  /* 0x0000003000017945 */ /* 0x000fe60003800000 */
[----:B------:R-:W1:Y:S02]  /*f110*/  SYNCS.PHASECHK.TRANS64.TRYWAIT P0, [R5+URZ+0x16860], R2 ;  /* 0x01686002050075a7 */ /* 0x000e64000800017f */
[----:B-1----:R-:W-:Y:S05]  /*f120*/  @!P0 BRA `(.L_x_2469) ;  /* 0x0000004800508947 */ /* 0x002fea0003800000 */
.L_x_2577:
[----:B------:R-:W-:Y:S05]  /*f130*/  BSYNC B1 ;  /* 0x0000000000017941 */ /* 0x000fea0003800000 */
.L_x_2468:
        /* <DEDUP_REMOVED lines=60> */
.L_x_2595:
        /* <DEDUP_REMOVED lines=14> */
[----:B------:R-:W-:-:S03]  /*f5e0*/  NOP ;  /* 0x0000000000007918 */ /* 0x000fc60000000000 */
[----:B------:R-:W-:-:S03]  /*f5f0*/  IADD3 R3, R3, R6, RZ ;  /* 0x0000000603037210 */ /* 0x000fc60007ffe0ff */
        /* <DEDUP_REMOVED lines=9> */
.L_x_2471:
        /* <DEDUP_REMOVED lines=11> */
.L_x_2472:
[----:B------:R-:W2:Y:S01]  /*f740*/  LDL R0, [R1+0x10] ;  /* 0x0000100001007983 */ /* 0x000ea20000100800 */
[----:B------:R1:W-:Y:S01]  /*f750*/  SYNCS.ARRIVE.TRANS64.A1T0 RZ, [R5+URZ+0x16850], RZ ;  /* 0x016850ff05ff79a7 */ /* 0x0003e2000810003f */
[C---:B------:R-:W-:Y:S02]  /*f760*/  VIADD R7, R26.reuse, 0xffffffff ;  /* 0xffffffff1a077836 */ /* 0x040fe40000000000 */
[----:B------:R-:W-:Y:S02]  /*f770*/  IMAD.MOV.U32 R17, RZ, RZ, R27 ;  /* 0x000000ffff117224 */ /* 0x000fe400078e001b */
[----:B------:R-:W-:Y:S02]  /*f780*/  IMAD.MOV.U32 R6, RZ, RZ, R25 ;  /* 0x000000ffff067224 */ /* 0x000fe400078e0019 */
[----:B------:R-:W-:Y:S01]  /*f790*/  IMAD.MOV.U32 R29, RZ, RZ, R26 ;  /* 0x000000ffff1d7224 */ /* 0x000fe200078e001a */
[----:B--2---:R-:W-:-:S13]  /*f7a0*/  ISETP.GT.AND P0, PT, R26, R0, PT ;  /* 0x000000001a00720c */ /* 0x004fda0003f04270 */
[----:B-1----:R-:W-:Y:S05]  /*f7b0*/  @P0 BRA `(.L_x_2473) ;  /* 0xfffffff000200947 */ /* 0x002fea000383ffff */
.L_x_2460:
[----:B------:R-:W-:Y:S05]  /*f7c0*/  BSYNC B0 ;  /* 0x0000000000007941 */ /* 0x000fea0003800000 */
.L_x_2459:
        /* <DEDUP_REMOVED lines=17> */
.L_x_2475:
[----:B------:R-:W-:Y:S05]  /*f8e0*/  BSYNC B0 ;  /* 0x0000000000007941 */ /* 0x000fea0003800000 */
.L_x_2474:
[----:B------:R-:W-:-:S05]  /*f8f0*/  IMAD.U32 R0, RZ, RZ, UR37 ;  /* 0x00000025ff007e24 */ /* 0x000fca000f8e00ff */
[----:B------:R-:W-:-:S13]  /*f900*/  ISETP.NE.AND P0, PT, R0, 0x3, PT ;  /* 0x000000030000780c */ /* 0x000fda0003f05270 */
[----:B------:R-:W-:Y:S05]  /*f910*/  @!P0 BRA `(.L_x_2476) ;  /* 0x0000000000048947 */ /* 0x000fea0003800000 */
[----:B------:R-:W-:Y:S01]  /*f920*/  BPT.TRAP 0x1 ;  /* 0x000000040000795c */ /* 0x000fe20000300000 */
.L_x_2476:
[----:B------:R-:W2:Y:S01]  /*f930*/  LDL.LU R2, [R1+0xc] ;  /* 0x00000c0001027983 */ /* 0x000ea20000300800 */
[----:B------:R-:W-:Y:S01]  /*f940*/  IMAD R0, R25, 0x8, R22 ;  /* 0x0000000819007824 */ /* 0x000fe200078e0216 */
[----:B0-----:R-:W-:Y:S01]  /*f950*/  SHF.L.U32 R3, R27, 0x1f, RZ ;  /* 0x0000001f1b037819 */ /* 0x001fe200000006ff */
[----:B------:R-:W-:Y:S03]  /*f960*/  BSSY B0, `(.L_x_2477) ;  /* 0x0000004000007945 */ /* 0x000fe60003800000 */
[----:B------:R-:W0:Y:S01]  /*f970*/  SYNCS.PHASECHK.TRANS64.TRYWAIT P0, [R0+URZ+0x16860], R3 ;  /* 0x01686003000075a7 */ /* 0x000e22000800017f */
[----:B--2---:R-:W-:Y:S01]  /*f980*/  IMAD R6, R26, -0x80, R2 ;  /* 0xffffff801a067824 */ /* 0x004fe200078e0202 */
[----:B0-----:R-:W-:Y:S06]  /*f990*/  @!P0 BRA `(.L_x_2478) ;  /* 0x0000004800908947 */ /* 0x001fec0003800000 */
.L_x_2596:
[----:B------:R-:W-:Y:S05]  /*f9a0*/  BSYNC B0 ;  /* 0x0000000000007941 */ /* 0x000fea0003800000 */
.L_x_2477:
        /* <DEDUP_REMOVED lines=60> */
.L_x_2614:
        /* <DEDUP_REMOVED lines=9> */
.L_x_2480:
        /* <DEDUP_REMOVED lines=11> */
.L_x_2481:
[----:B------:R-:W-:Y:S01]  /*feb0*/  VIADD R25, R25, 0x1 ;  /* 0x0000000119197836 */ /* 0x000fe20000000000 */
[----:B------:R0:W-:Y:S04]  /*fec0*/  SYNCS.ARRIVE.TRANS64.A1T0 RZ, [R0+URZ+0x16850], RZ ;  /* 0x016850ff00ff79a7 */ /* 0x0001e8000810003f */
[----:B------:R-:W-:-:S04]  /*fed0*/  ISETP.NE.AND P0, PT, R25, 0x2, PT ;  /* 0x000000021900780c */ /* 0x000fc80003f05270 */
[----:B0-----:R-:W-:Y:S02]  /*fee0*/  SEL R0, RZ, 0x1, P0 ;  /* 0x00000001ff007807 */ /* 0x001fe40000000000 */
[----:B------:R-:W-:Y:S02]  /*fef0*/  SEL R25, R25, RZ, P0 ;  /* 0x000000ff19197207 */ /* 0x000fe40000000000 */
[----:B------:R-:W-:-:S07]  /*ff00*/  LOP3.LUT R27, R27, R0, RZ, 0x3c, !PT ;  /* 0x000000001b1b7212 */ /* 0x000fce00078e3cff */
.L_x_2440:
[----:B------:R-:W-:Y:S05]  /*ff10*/  BSYNC B7 ;  /* 0x0000000000077941 */ /* 0x000fea0003800000 */
.L_x_2438:
        /* <DEDUP_REMOVED lines=12> */
.L_x_2482:
        /* <DEDUP_REMOVED lines=43> */
.L_x_2624:
[----:B------:R-:W-:Y:S02]  /*10290*/  ULDC UR4, c[0x0][0xc38] ;  /* 0x00030e0000047ab9 */ /* 0x000fe40000000800 */
[----:B------:R-:W-:-:S04]  /*102a0*/  IMAD.U32 R4, RZ, RZ, UR4 ;  /* 0x00000004ff047e24 */ /* 0x000fc8000f8e00ff */
[----:B-1----:R-:W-:-:S04]  /*102b0*/  IMAD R3, R14, R4, RZ ;  /* 0x000000040e037224 */ /* 0x002fc800078e02ff */
[----:B------:R-:W-:-:S05]  /*102c0*/  IMAD.IADD R6, R6, 0x1, R3 ;  /* 0x0000000106067824 */ /* 0x000fca00078e0203 */
[----:B------:R-:W-:-:S13]  /*102d0*/  ISETP.GT.AND P6, PT, R6, R0, PT ;  /* 0x000000000600720c */ /* 0x000fda0003fc4270 */
[----:B------:R-:W-:Y:S05]  /*102e0*/  @P6 BRA `(.L_x_2485) ;  /* 0x0000000000a46947 */ /* 0x000fea0003800000 */
.L_x_2488:
        /* <DEDUP_REMOVED lines=35> */
.L_x_2632:
[----:B------:R-:W-:Y:S02]  /*10520*/  ULDC UR4, c[0x0][0xc38] ;  /* 0x00030e0000047ab9 */ /* 0x000fe40000000800 */
[----:B------:R-:W-:-:S04]  /*10530*/  IMAD.U32 R4, RZ, RZ, UR4 ;  /* 0x00000004ff047e24 */ /* 0x000fc8000f8e00ff */
[----:B-1----:R-:W-:-:S04]  /*10540*/  IMAD R3, R14, R4, RZ ;  /* 0x000000040e037224 */ /* 0x002fc800078e02ff */
[----:B------:R-:W-:-:S05]  /*10550*/  IMAD.IADD R6, R3, 0x1, R6 ;  /* 0x0000000103067824 */ /* 0x000fca00078e0206 */
[----:B------:R-:W-:-:S13]  /*10560*/  ISETP.GT.AND P6, PT, R6, R0, PT ;  /* 0x000000000600720c */ /* 0x000fda0003fc4270 */
[----:B------:R-:W-:Y:S05]  /*10570*/  @!P6 BRA `(.L_x_2488) ;  /* 0xfffffffc005ce947 */ /* 0x000fea000383ffff */
.L_x_2485:
        /* <DEDUP_REMOVED lines=10> */
.L_x_2637:
[----:B------:R-:W-:-:S13]  /*10620*/  ISETP.NE.AND P0, PT, R3, RZ, PT ;  /* 0x000000ff0300720c */ /* 0x000fda0003f05270 */
[----:B------:R-:W-:Y:S05]  /*10630*/  @!P0 BRA `(.L_x_2490) ;  /* 0x0000000000108947 */ /* 0x000fea0003800000 */
[----:B------:R-:W-:Y:S01]  /*10640*/  UMOV UR4, 0xffffffff ;  /* 0xffffffff00047882 */ /* 0x000fe20000000000 */
[----:B------:R-:W-:Y:S02]  /*10650*/  VIADD R12, R7, 0xffffffff ;  /* 0xffffffff070c7836 */ /* 0x000fe40000000000 */
[----:B------:R-:W-:Y:S05]  /*10660*/  BRA.DIV UR4, `(.L_x_2491) ;  /* 0x0000005204007947 */ /* 0x000fea000b800000 */
[----:B------:R4:W0:Y:S02]  /*10670*/  SHFL.IDX PT, R16, R2, R12, 0x1f ;  /* 0x00001f0c02107589 */ /* 0x00082400000e0000 */
.L_x_2490:
[----:B---3--:R-:W-:Y:S01]  /*10680*/  ISETP.NE.AND P0, PT, R5, 0x1, PT ;  /* 0x000000010500780c */ /* 0x008fe20003f05270 */
[----:B0-----:R-:W-:-:S04]  /*10690*/  IMAD R16, R16, R4, R6 ;  /* 0x0000000410107224 */ /* 0x001fc800078e0206 */
[----:B------:R-:W-:-:S08]  /*106a0*/  IMAD.IADD R0, R0, 0x1, -R16 ;  /* 0x0000000100007824 */ /* 0x000fd000078e0a10 */
[----:B------:R-:W-:Y:S05]  /*106b0*/  @!P0 BRA `(.L_x_2492) ;  /* 0x0000000000dc8947 */ /* 0x000fea0003800000 */
[----:B--2---:R-:W-:Y:S02]  /*106c0*/  IABS R4, R17 ;  /* 0x0000001100047213 */ /* 0x004fe40000000000 */
[----:B------:R-:W-:Y:S02]  /*106d0*/  IABS R6, R5 ;  /* 0x0000000500067213 */ /* 0x000fe40000000000 */
[----:B-1----:R-:W0:Y:S01]  /*106e0*/  I2F.RP R7, R4 ;  /* 0x0000000400077306 */ /* 0x002e220000209400 */
[----:B----4-:R-:W-:-:S07]  /*106f0*/  MOV R2, RZ ;  /* 0x000000ff00027202 */ /* 0x010fce0000000f00 */
        /* <DEDUP_REMOVED lines=51> */
.L_x_2492:
        /* <DEDUP_REMOVED lines=28> */
[----:B------:R-:W-:Y:S01]  /*10bf0*/  IMAD R7, R6, R9, RZ ;  /* 0x0000000906077224 */ /* 0x000fe200078e02ff */
[----:B------:R-:W-:-:S03]  /*10c00*/  IADD3 R9, -R9, RZ, RZ ;  /* 0x000000ff09097210 */ /* 0x000fc60007ffe1ff */
        /* <DEDUP_REMOVED lines=30> */
.L_x_2493:
[----:B------:R-:W-:-:S05]  /*10df0*/  LOP3.LUT R0, RZ, R3, RZ, 0x33, !PT ;  /* 0x00000003ff007212 */ /* 0x000fca00078e33ff */
[----:B------:R-:W-:Y:S01]  /*10e00*/  IMAD.IADD R17, R17, 0x1, R0 ;  /* 0x0000000111117824 */ /* 0x000fe200078e0200 */
[----:B------:R-:W-:Y:S06]  /*10e10*/  BRA `(.L_x_2494) ;  /* 0x00000000001c7947 */ /* 0x000fec0003800000 */
.L_x_2486:
[----:B------:R-:W-:Y:S01]  /*10e20*/  UMOV UR4, URZ ;  /* 0x0000003f00047c82 */ /* 0x000fe20008000000 */
[----:B------:R-:W-:Y:S01]  /*10e30*/  UMOV UR5, URZ ;  /* 0x0000003f00057c82 */ /* 0x000fe20008000000 */
[----:B------:R-:W-:Y:S01]  /*10e40*/  ULDC UR6, c[0x0][0xc3c] ;  /* 0x00030f0000067ab9 */ /* 0x000fe20000000800 */
[----:B------:R-:W-:Y:S02]  /*10e50*/  IMAD.MOV.U32 R16, RZ, RZ, R0 ;  /* 0x000000ffff107224 */ /* 0x000fe400078e0000 */
[----:B------:R-:W-:Y:S02]  /*10e60*/  IMAD.U32 R17, RZ, RZ, UR4 ;  /* 0x00000004ff117e24 */ /* 0x000fe4000f8e00ff */
[----:B------:R-:W-:Y:S02]  /*10e70*/  IMAD.U32 R18, RZ, RZ, UR5 ;  /* 0x00000005ff127e24 */ /* 0x000fe4000f8e00ff */
[----:B------:R-:W-:-:S07]  /*10e80*/  IMAD.U32 R19, RZ, RZ, UR6 ;  /* 0x00000006ff137e24 */ /* 0x000fce000f8e00ff */
.L_x_2494:
        /* <DEDUP_REMOVED lines=10> */
.L_x_2483:
[----:B------:R-:W-:Y:S02]  /*10f30*/  ULDC UR4, c[0x0][0xc3c] ;  /* 0x00030f0000047ab9 */ /* 0x000fe40000000800 */
[----:B-1----:R-:W-:-:S13]  /*10f40*/  ISETP.GE.AND P0, PT, R19, UR4, PT ;  /* 0x0000000413007c0c */ /* 0x002fda000bf06270 */
[----:B------:R-:W-:Y:S05]  /*10f50*/  @!P0 BRA `(.L_x_2495) ;  /* 0xffffffac00808947 */ /* 0x000fea000383ffff */
[----:B------:R-:W-:Y:S05]  /*10f60*/  BSYNC B8 ;  /* 0x0000000000087941 */ /* 0x000fea0003800000 */
.L_x_2432:
[----:B--2---:R-:W2:Y:S01]  /*10f70*/  LDL.LU R0, [R1+0x38] ;  /* 0x0000380001007983 */ /* 0x004ea20000300800 */
[----:B------:R-:W-:Y:S01]  /*10f80*/  BSSY B0, `(.L_x_2496) ;  /* 0x000000b000007945 */ /* 0x000fe20003800000 */
[----:B------:R-:W1:Y:S01]  /*10f90*/  S2R R5, SR_CgaCtaId ;  /* 0x0000000000057919 */ /* 0x000e620000008800 */
[----:B--2---:R-:W-:-:S05]  /*10fa0*/  VIADD R0, R0, 0x1 ;  /* 0x0000000100007836 */ /* 0x004fca0000000000 */
[----:B0-----:R-:W-:-:S04]  /*10fb0*/  LEA.HI R2, R0, R0, RZ, 0x1 ;  /* 0x0000000000027211 */ /* 0x001fc800078f08ff */
[----:B------:R-:W-:Y:S02]  /*10fc0*/  LOP3.LUT R3, R2, 0xfffffffe, RZ, 0xc0, !PT ;  /* 0xfffffffe02037812 */ /* 0x000fe400078ec0ff */
[----:B------:R-:W-:-:S03]  /*10fd0*/  MOV R2, 0x400 ;  /* 0x0000040000027802 */ /* 0x000fc60000000f00 */
[----:B------:R-:W-:Y:S01]  /*10fe0*/  IMAD.IADD R0, R0, 0x1, -R3 ;  /* 0x0000000100007824 */ /* 0x000fe200078e0a03 */
[----:B-1----:R-:W-:-:S04]  /*10ff0*/  LEA R5, R5, R2, 0x18 ;  /* 0x0000000205057211 */ /* 0x002fc800078ec0ff */
[----:B------:R-:W-:-:S04]  /*11000*/  SHF.L.U32 R0, R0, 0x1f, RZ ;  /* 0x0000001f00007819 */ /* 0x000fc800000006ff */
[----:B------:R-:W0:Y:S02]  /*11010*/  SYNCS.PHASECHK.TRANS64.TRYWAIT P0, [R5+URZ+0x16820], R0 ;  /* 0x01682000050075a7 */ /* 0x000e24000800017f */
[----:B0-----:R-:W-:Y:S05]  /*11020*/  @!P0 BRA `(.L_x_2497) ;  /* 0x0000004400b88947 */ /* 0x001fea0003800000 */
.L_x_2640:
[----:B------:R-:W-:Y:S05]  /*11030*/  BSYNC B0 ;  /* 0x0000000000007941 */ /* 0x000fea0003800000 */
.L_x_2496:
[----:B------:R-:W-:-:S03]  /*11040*/  UMOV UR4, 0xffffffff ;  /* 0xffffffff00047882 */ /* 0x000fc60000000000 */
[----:B------:R-:W-:Y:S05]  /*11050*/  BRA.DIV UR4, `(.L_x_2498) ;  /* 0x0000004604c07947 */ /* 0x000fea000b800000 */
[----:B0-----:R-:W0:Y:S02]  /*11060*/  S2R R0, SR_TID.X ;  /* 0x0000000000007919 */ /* 0x001e240000002100 */
[----:B0-----:R-:W-:-:S04]  /*11070*/  SHF.R.U32.HI R0, RZ, 0x5, R0 ;  /* 0x00000005ff007819 */ /* 0x001fc80000011600 */
[----:B------:R-:W-:-:S05]  /*11080*/  LOP3.LUT R0, R0, 0x3, RZ, 0xc0, !PT ;  /* 0x0000000300007812 */ /* 0x000fca00078ec0ff */
[----:B------:R0:W1:Y:S02]  /*11090*/  SHFL.IDX PT, R14, R0, RZ, 0x1f ;  /* 0x00001fff000e7589 */ /* 0x00006400000e0000 */
.L_x_2643:
[----:B-1----:R-:W-:Y:S01]  /*110a0*/  ISETP.NE.AND P0, PT, R14, RZ, PT ;  /* 0x000000ff0e00720c */ /* 0x002fe20003f05270 */
[----:B------:R-:W-:-:S12]  /*110b0*/  BSSY B0, `(.L_x_2499) ;  /* 0x0000024000007945 */ /* 0x000fd80003800000 */
[----:B------:R-:W-:Y:S05]  /*110c0*/  @P0 BRA `(.L_x_2500) ;  /* 0x0000000000880947 */ /* 0x000fea0003800000 */
[----:B------:R-:W-:-:S03]  /*110d0*/  UMOV UR4, 0xffffffff ;  /* 0xffffffff00047882 */ /* 0x000fc60000000000 */
[----:B------:R-:W-:Y:S05]  /*110e0*/  BRA.DIV UR4, `(.L_x_2501) ;  /* 0x0000004604d07947 */ /* 0x000fea000b800000 */
[----:B------:R-:W-:-:S13]  /*110f0*/  ELECT P6, URZ, PT ;  /* 0x00000000003f782f */ /* 0x000fda00038c0000 */
.L_x_2646:
[----:B------:R-:W-:Y:S05]  /*11100*/  @!P6 BRA `(.L_x_2500) ;  /* 0x000000000078e947 */ /* 0x000fea0003800000 */
[----:B------:R-:W-:-:S06]  /*11110*/  ULOP3.LUT UR4, UR36, 0x2, URZ, 0xfc, !UPT ;  /* 0x0000000224047892 */ /* 0x000fcc000f8efc3f */
[----:B0-----:R-:W-:-:S05]  /*11120*/  IMAD.U32 R0, RZ, RZ, UR4 ;  /* 0x00000004ff007e24 */ /* 0x001fca000f8e00ff */
[----:B------:R-:W-:-:S13]  /*11130*/  ISETP.NE.AND P0, PT, R0, 0x3, PT ;  /* 0x000000030000780c */ /* 0x000fda0003f05270 */
[----:B------:R-:W-:Y:S05]  /*11140*/  @!P0 BRA `(.L_x_2502) ;  /* 0x0000000000048947 */ /* 0x000fea0003800000 */
[----:B------:R-:W-:Y:S01]  /*11150*/  BPT.TRAP 0x1 ;  /* 0x000000040000795c */ /* 0x000fe20000300000 */
.L_x_2502:
[----:B------:R-:W-:Y:S01]  /*11160*/  IMAD R3, R25, 0x8, R5 ;  /* 0x0000000819037824 */ /* 0x000fe200078e0205 */
[----:B------:R-:W-:Y:S01]  /*11170*/  SHF.L.U32 R2, R27, 0x1f, RZ ;  /* 0x0000001f1b027819 */ /* 0x000fe200000006ff */
[----:B------:R-:W-:-:S03]  /*11180*/  VIADD R25, R25, 0x1 ;  /* 0x0000000119197836 */ /* 0x000fc60000000000 */
[----:B------:R-:W0:Y:S02]  /*11190*/  SYNCS.PHASECHK.TRANS64.TRYWAIT P1, [R3+URZ+0x16840], R2 ;  /* 0x01684002030075a7 */ /* 0x000e24000802017f */
[----:B------:R-:W-:-:S04]  /*111a0*/  ISETP.NE.AND P2, PT, R25, 0x2, PT ;  /* 0x000000021900780c */ /* 0x000fc80003f45270 */
[----:B------:R-:W-:Y:S01]  /*111b0*/  SEL R0, RZ, 0x1, P2 ;  /* 0x00000001ff007807 */ /* 0x000fe20001000000 */
[----:B0-----:R-:W-:Y:S08]  /*111c0*/  @!P1 BRA `(.L_x_2503) ;  /* 0x0000004400b89947 */ /* 0x001ff00003800000 */
.L_x_2647:
[----:B------:R-:W-:Y:S02]  /*111d0*/  SEL R25, R25, RZ, P2 ;  /* 0x000000ff19197207 */ /* 0x000fe40001000000 */
[----:B------:R-:W-:Y:S01]  /*111e0*/  LOP3.LUT R0, R27, R0, RZ, 0x3c, !PT ;  /* 0x000000001b007212 */ /* 0x000fe200078e3cff */
[----:B------:R-:W-:Y:S06]  /*111f0*/  @!P0 BRA `(.L_x_2504) ;  /* 0x0000000000048947 */ /* 0x000fec0003800000 */
[----:B------:R-:W-:Y:S01]  /*11200*/  BPT.TRAP 0x1 ;  /* 0x000000040000795c */ /* 0x000fe20000300000 */
.L_x_2504:
[----:B------:R-:W-:Y:S01]  /*11210*/  IMAD R25, R25, 0x8, R5 ;  /* 0x0000000819197824 */ /* 0x000fe200078e0205 */
[----:B------:R-:W-:-:S04]  /*11220*/  SHF.L.U32 R0, R0, 0x1f, RZ ;  /* 0x0000001f00007819 */ /* 0x000fc800000006ff */
[----:B------:R-:W1:Y:S02]  /*11230*/  SYNCS.PHASECHK.TRANS64.TRYWAIT P1, [R25+URZ+0x16840], R0 ;  /* 0x01684000190075a7 */ /* 0x000e64000802017f */
[----:B-1----:R-:W-:Y:S05]  /*11240*/  @!P1 BRA `(.L_x_2505) ;  /* 0x0000004400ac9947 */ /* 0x002fea0003800000 */
.L_x_2648:
[----:B------:R-:W-:Y:S05]  /*11250*/  @!P0 BRA `(.L_x_2506) ;  /* 0x0000000000048947 */ /* 0x000fea0003800000 */
[----:B------:R-:W-:Y:S01]  /*11260*/  BPT.TRAP 0x1 ;  /* 0x000000040000795c */ /* 0x000fe20000300000 */
.L_x_2506:
[----:B------:R-:W2:Y:S02]  /*11270*/  SYNCS.PHASECHK.TRANS64.TRYWAIT P1, [R3+URZ+0x16860], R2 ;  /* 0x01686002030075a7 */ /* 0x000ea4000802017f */
[----:B--2---:R-:W-:Y:S05]  /*11280*/  @!P1 BRA `(.L_x_2507) ;  /* 0x0000004400b09947 */ /* 0x004fea0003800000 */
.L_x_2649:
[----:B------:R-:W-:Y:S05]  /*11290*/  @!P0 BRA `(.L_x_2508) ;  /* 0x0000000000048947 */ /* 0x000fea0003800000 */
[----:B------:R-:W-:Y:S01]  /*112a0*/  BPT.TRAP 0x1 ;  /* 0x000000040000795c */ /* 0x000fe20000300000 */
.L_x_2508:
[----:B---3--:R3:W4:Y:S02]  /*112b0*/  SYNCS.PHASECHK.TRANS64.TRYWAIT P0, [R25+URZ+0x16860], R0 ;  /* 0x01686000190075a7 */ /* 0x008724000800017f */
[----:B----4-:R-:W-:Y:S05]  /*112c0*/  @!P0 NANOSLEEP.SYNCS 0x989680 ;  /* 0x009896800000895d */ /* 0x010fea0003900000 */
[----:B------:R-:W4:Y:S02]  /*112d0*/  @!P0 SYNCS.PHASECHK.TRANS64 P0, [R25+URZ+0x16860], R0 ;  /* 0x01686000190085a7 */ /* 0x000f24000800007f */
[----:B----4-:R-:W-:Y:S05]  /*112e0*/  @!P0 BRA `(.L_x_2508) ;  /* 0xfffffffc00f08947 */ /* 0x010fea000383ffff */
.L_x_2500:
[----:B------:R-:W-:Y:S05]  /*112f0*/  BSYNC B0 ;  /* 0x0000000000007941 */ /* 0x000fea0003800000 */
.L_x_2499:
[----:B------:R-:W-:Y:S05]  /*11300*/  EXIT ;  /* 0x000000000000794d */ /* 0x000fea0003800000 */
.L_x_2377:
[----:B0-----:R-:W-:-:S04]  /*11310*/  IMAD.U32 R3, RZ, RZ, UR45 ;  /* 0x0000002dff037e24 */ /* 0x001fc8000f8e00ff */
[----:B------:R0:W1:Y:S03]  /*11320*/  SYNCS.PHASECHK.TRANS64.TRYWAIT P1, [R3+URZ+0x16800], R0 ;  /* 0x01680000030075a7 */ /* 0x000066000802017f */
[----:B-1----:R-:W-:Y:S05]  /*11330*/  @!P1 NANOSLEEP.SYNCS 0x989680 ;  /* 0x009896800000995d */ /* 0x002fea0003900000 */
[----:B------:R-:W1:Y:S02]  /*11340*/  @!P1 SYNCS.PHASECHK.TRANS64 P1, [R3+URZ+0x16800], R0 ;  /* 0x01680000030095a7 */ /* 0x000e64000802007f */
[----:B-1----:R-:W-:Y:S05]  /*11350*/  @!P1 BRA `(.L_x_2377) ;  /* 0xfffffffc00ec9947 */ /* 0x002fea000383ffff */
[----:B------:R-:W-:Y:S05]  /*11360*/  BRA `(.L_x_2509) ;  /* 0xffffff0400fc7947 */ /* 0x000fea000383ffff */
.L_x_2381:
[----:B-1----:R1:W2:Y:S02]  /*11370*/  SYNCS.PHASECHK.TRANS64.TRYWAIT P1, [R3+URZ+0x16830], R0 ;  /* 0x01683000030075a7 */ /* 0x0022a4000802017f */
[----:B--2---:R-:W-:Y:S05]  /*11380*/  @!P1 NANOSLEEP.SYNCS 0x989680 ;  /* 0x009896800000995d */ /* 0x004fea0003900000 */
[----:B------:R-:W2:Y:S02]  /*11390*/  @!P1 SYNCS.PHASECHK.TRANS64 P1, [R3+URZ+0x16830], R0 ;  /* 0x01683000030095a7 */ /* 0x000ea4000802007f */
[----:B--2---:R-:W-:Y:S05]  /*113a0*/  @!P1 BRA `(.L_x_2381) ;  /* 0xfffffffc00f09947 */ /* 0x004fea000383ffff */
[----:B------:R-:W-:Y:S05]  /*113b0*/  BRA `(.L_x_2380) ;  /* 0xffffff0800187947 */ /* 0x000fea000383ffff */
.L_x_2387:
[----:B-1----:R-:W-:-:S04]  /*113c0*/  IMAD.U32 R7, RZ, RZ, UR6 ;  /* 0x00000006ff077e24 */ /* 0x002fc8000f8e00ff */
[----:B------:R1:W2:Y:S03]  /*113d0*/  SYNCS.PHASECHK.TRANS64.TRYWAIT P1, [R7+URZ+0x16830], R0 ;  /* 0x01683000070075a7 */ /* 0x0002a6000802017f */
[----:B--2---:R-:W-:Y:S05]  /*113e0*/  @!P1 NANOSLEEP.SYNCS 0x989680 ;  /* 0x009896800000995d */ /* 0x004fea0003900000 */
[----:B------:R-:W2:Y:S02]  /*113f0*/  @!P1 SYNCS.PHASECHK.TRANS64 P1, [R7+URZ+0x16830], R0 ;  /* 0x01683000070095a7 */ /* 0x000ea4000802007f */
[----:B--2---:R-:W-:Y:S05]  /*11400*/  @!P1 BRA `(.L_x_2387) ;  /* 0xfffffffc00ec9947 */ /* 0x004fea000383ffff */
[----:B------:R-:W-:Y:S05]  /*11410*/  BRA `(.L_x_2384) ;  /* 0xffffff2800747947 */ /* 0x000fea000383ffff */
.L_x_2391:
[----:B-1----:R-:W-:-:S04]  /*11420*/  IMAD.U32 R2, RZ, RZ, UR6 ;  /* 0x00000006ff027e24 */ /* 0x002fc8000f8e00ff */
[----:B------:R1:W2:Y:S03]  /*11430*/  SYNCS.PHASECHK.TRANS64.TRYWAIT P1, [R2+URZ+0x16850], R0 ;  /* 0x01685000020075a7 */ /* 0x0002a6000802017f */
[----:B--2---:R-:W-:Y:S05]  /*11440*/  @!P1 NANOSLEEP.SYNCS 0x989680 ;  /* 0x009896800000995d */ /* 0x004fea0003900000 */
[----:B------:R-:W2:Y:S02]  /*11450*/  @!P1 SYNCS.PHASECHK.TRANS64 P1, [R2+URZ+0x16850], R0 ;  /* 0x01685000020095a7 */ /* 0x000ea4000802007f */
[----:B--2---:R-:W-:Y:S05]  /*11460*/  @!P1 BRA `(.L_x_2391) ;  /* 0xfffffffc00ec9947 */ /* 0x004fea000383ffff */
[----:B------:R-:W-:Y:S05]  /*11470*/  BRA `(.L_x_2388) ;  /* 0xffffff2800f87947 */ /* 0x000fea000383ffff */
.L_x_2399:
[----:B-1----:R-:W-:-:S04]  /*11480*/  IMAD.U32 R7, RZ, RZ, UR6 ;  /* 0x00000006ff077e24 */ /* 0x002fc8000f8e00ff */
[----:B------:R1:W2:Y:S03]  /*11490*/  SYNCS.PHASECHK.TRANS64.TRYWAIT P1, [R7+URZ+0x16830], R0 ;  /* 0x01683000070075a7 */ /* 0x0002a6000802017f */
[----:B--2---:R-:W-:Y:S05]  /*114a0*/  @!P1 NANOSLEEP.SYNCS 0x989680 ;  /* 0x009896800000995d */ /* 0x004fea0003900000 */
[----:B------:R-:W2:Y:S02]  /*114b0*/  @!P1 SYNCS.PHASECHK.TRANS64 P1, [R7+URZ+0x16830], R0 ;  /* 0x01683000070095a7 */ /* 0x000ea4000802007f */
[----:B--2---:R-:W-:Y:S05]  /*114c0*/  @!P1 BRA `(.L_x_2399) ;  /* 0xfffffffc00ec9947 */ /* 0x004fea000383ffff */
[----:B------:R-:W-:Y:S05]  /*114d0*/  BRA `(.L_x_2396) ;  /* 0xffffff5000047947 */ /* 0x000fea000383ffff */
.L_x_2403:
[----:B-1----:R-:W-:-:S04]  /*114e0*/  IMAD.U32 R2, RZ, RZ, UR6 ;  /* 0x00000006ff027e24 */ /* 0x002fc8000f8e00ff */
[----:B------:R1:W2:Y:S03]  /*114f0*/  SYNCS.PHASECHK.TRANS64.TRYWAIT P1, [R2+URZ+0x16850], R0 ;  /* 0x01685000020075a7 */ /* 0x0002a6000802017f */
[----:B--2---:R-:W-:Y:S05]  /*11500*/  @!P1 NANOSLEEP.SYNCS 0x989680 ;  /* 0x009896800000995d */ /* 0x004fea0003900000 */
[----:B------:R-:W2:Y:S02]  /*11510*/  @!P1 SYNCS.PHASECHK.TRANS64 P1, [R2+URZ+0x16850], R0 ;  /* 0x01685000020095a7 */ /* 0x000ea4000802007f */
[----:B--2---:R-:W-:Y:S05]  /*11520*/  @!P1 BRA `(.L_x_2403) ;  /* 0xfffffffc00ec9947 */ /* 0x004fea000383ffff */
[----:B------:R-:W-:Y:S05]  /*11530*/  BRA `(.L_x_2400) ;  /* 0xffffff50007c7947 */ /* 0x000fea000383ffff */
.L_x_2410:
[----:B-1----:R-:W-:-:S04]  /*11540*/  IMAD.U32 R6, RZ, RZ, UR5 ;  /* 0x00000005ff067e24 */ /* 0x002fc8000f8e00ff */
[----:B------:R1:W2:Y:S03]  /*11550*/  SYNCS.PHASECHK.TRANS64.TRYWAIT P1, [R6+URZ+0x16850], R5 ;  /* 0x01685005060075a7 */ /* 0x0002a6000802017f */
[----:B--2---:R-:W-:Y:S05]  /*11560*/  @!P1 NANOSLEEP.SYNCS 0x989680 ;  /* 0x009896800000995d */ /* 0x004fea0003900000 */
[----:B------:R-:W2:Y:S02]  /*11570*/  @!P1 SYNCS.PHASECHK.TRANS64 P1, [R6+URZ+0x16850], R5 ;  /* 0x01685005060095a7 */ /* 0x000ea4000802007f */
[----:B--2---:R-:W-:Y:S05]  /*11580*/  @!P1 BRA `(.L_x_2410) ;  /* 0xfffffffc00ec9947 */ /* 0x004fea000383ffff */
[----:B------:R-:W-:Y:S05]  /*11590*/  BRA `(.L_x_2409) ;  /* 0xffffff6800f07947 */ /* 0x000fea000383ffff */
.L_x_2446:
[----:B0-----:R-:W0:Y:S01]  /*115a0*/  S2R R20, SR_TID.X ;  /* 0x0000000000147919 */ /* 0x001e220000002100 */
[----:B------:R-:W-:Y:S01]  /*115b0*/  BSSY B0, `(.L_x_2510) ;  /* 0x000000a000007945 */ /* 0x000fe20003800000 */
[----:B------:R-:W-:Y:S01]  /*115c0*/  MOV R12, RZ ;  /* 0x000000ff000c7202 */ /* 0x000fe20000000f00 */
        /* <DEDUP_REMOVED lines=8> */
.L_x_2511:
[----:B------:R-:W-:Y:S05]  /*11650*/  BSYNC B0 ;  /* 0x0000000000007941 */ /* 0x000fea0003800000 */
.L_x_2510:
[----:B------:R-:W-:Y:S05]  /*11660*/  BRA `(.L_x_2512) ;  /* 0xffffffb400f47947 */ /* 0x000fea000383ffff */
.L_x_2449:
[----:B0-----:R0:W1:Y:S02]  /*11670*/  SYNCS.PHASECHK.TRANS64.TRYWAIT P0, [R3+URZ+0x16840], R4 ;  /* 0x01684004030075a7 */ /* 0x001064000800017f */
[----:B-1----:R-:W-:Y:S05]  /*11680*/  @!P0 NANOSLEEP.SYNCS 0x989680 ;  /* 0x009896800000895d */ /* 0x002fea0003900000 */
[----:B------:R-:W1:Y:S02]  /*11690*/  @!P0 SYNCS.PHASECHK.TRANS64 P0, [R3+URZ+0x16840], R4 ;  /* 0x01684004030085a7 */ /* 0x000e64000800007f */
[----:B-1----:R-:W-:Y:S05]  /*116a0*/  @!P0 BRA `(.L_x_2449) ;  /* 0xfffffffc00f08947 */ /* 0x002fea000383ffff */
[----:B------:R-:W-:Y:S05]  /*116b0*/  BRA `(.L_x_2513) ;  /* 0xffffffb800487947 */ /* 0x000fea000383ffff */
.L_x_2450:
        /* <DEDUP_REMOVED lines=8> */
.L_x_2515:
[----:B------:R-:W-:Y:S05]  /*11740*/  BSYNC B0 ;  /* 0x0000000000007941 */ /* 0x000fea0003800000 */
.L_x_2514:
        /* <DEDUP_REMOVED lines=9> */
.L_x_2516:
[----:B------:R-:W-:Y:S02]  /*117e0*/  IMAD.MOV.U32 R13, RZ, RZ, R2 ;  /* 0x000000ffff0d7224 */ /* 0x000fe400078e0002 */
[----:B------:R-:W-:Y:S02]  /*117f0*/  IMAD.MOV.U32 R12, RZ, RZ, 0x1 ;  /* 0x00000001ff0c7424 */ /* 0x000fe400078e00ff */
[----:B------:R-:W-:-:S07]  /*11800*/  IMAD.MOV.U32 R7, RZ, RZ, R14 ;  /* 0x000000ffff077224 */ /* 0x000fce00078e000e */
[----:B------:R-:W-:Y:S05]  /*11810*/  WARPSYNC.COLLECTIVE R15, `(.L_x_2517) ;  /* 0x000000000f087348 */ /* 0x000fea0003c00000 */
[----:B------:R0:W1:Y:S02]  /*11820*/  SHFL.IDX P6, R14, R13, R12, R11 ;  /* 0x0000000c0d0e7389 */ /* 0x00006400000c000b */
[----:B01----:R-:W-:Y:S01]  /*11830*/  ENDCOLLECTIVE ;  /* 0x000000000000791b */ /* 0x003fe20003800000 */
.L_x_2517:
        /* <DEDUP_REMOVED lines=15> */
.L_x_2518:
[----:B------:R-:W-:Y:S02]  /*11930*/  @P1 IMAD R8, R5, 0x2, R22 ;  /* 0x0000000205081824 */ /* 0x000fe400078e0216 */
[----:B------:R-:W-:Y:S02]  /*11940*/  IMAD.MOV.U32 R13, RZ, RZ, R2 ;  /* 0x000000ffff0d7224 */ /* 0x000fe400078e0002 */
[----:B------:R-:W-:Y:S02]  /*11950*/  IMAD.MOV.U32 R12, RZ, RZ, 0x2 ;  /* 0x00000002ff0c7424 */ /* 0x000fe400078e00ff */
[----:B------:R-:W-:-:S07]  /*11960*/  IMAD.MOV.U32 R7, RZ, RZ, R14 ;  /* 0x000000ffff077224 */ /* 0x000fce00078e000e */
[----:B------:R-:W-:Y:S05]  /*11970*/  WARPSYNC.COLLECTIVE R15, `(.L_x_2519) ;  /* 0x000000000f087348 */ /* 0x000fea0003c00000 */
[----:B------:R0:W1:Y:S02]  /*11980*/  SHFL.IDX P6, R14, R13, R12, R11 ;  /* 0x0000000c0d0e7389 */ /* 0x00006400000c000b */
[----:B01----:R-:W-:Y:S01]  /*11990*/  ENDCOLLECTIVE ;  /* 0x000000000000791b */ /* 0x003fe20003800000 */
.L_x_2519:
        /* <DEDUP_REMOVED lines=15> */
.L_x_2520:
[----:B------:R-:W-:Y:S02]  /*11a90*/  @P1 IMAD R8, R5, 0x2, R22 ;  /* 0x0000000205081824 */ /* 0x000fe400078e0216 */
[----:B------:R-:W-:Y:S02]  /*11aa0*/  IMAD.MOV.U32 R13, RZ, RZ, R2 ;  /* 0x000000ffff0d7224 */ /* 0x000fe400078e0002 */
[----:B------:R-:W-:Y:S02]  /*11ab0*/  IMAD.MOV.U32 R12, RZ, RZ, 0x3 ;  /* 0x00000003ff0c7424 */ /* 0x000fe400078e00ff */
[----:B------:R-:W-:-:S07]  /*11ac0*/  IMAD.MOV.U32 R7, RZ, RZ, R14 ;  /* 0x000000ffff077224 */ /* 0x000fce00078e000e */
[----:B------:R-:W-:Y:S05]  /*11ad0*/  WARPSYNC.COLLECTIVE R15, `(.L_x_2521) ;  /* 0x000000000f087348 */ /* 0x000fea0003c00000 */
[----:B------:R0:W1:Y:S02]  /*11ae0*/  SHFL.IDX P6, R14, R13, R12, R11 ;  /* 0x0000000c0d0e7389 */ /* 0x00006400000c000b */
[----:B01----:R-:W-:Y:S01]  /*11af0*/  ENDCOLLECTIVE ;  /* 0x000000000000791b */ /* 0x003fe20003800000 */
.L_x_2521:
        /* <DEDUP_REMOVED lines=15> */
.L_x_2522:
[----:B------:R-:W-:Y:S02]  /*11bf0*/  @P1 IMAD R8, R5, 0x2, R22 ;  /* 0x0000000205081824 */ /* 0x000fe400078e0216 */
[----:B------:R-:W-:Y:S02]  /*11c00*/  IMAD.MOV.U32 R13, RZ, RZ, R2 ;  /* 0x000000ffff0d7224 */ /* 0x000fe400078e0002 */
[----:B------:R-:W-:Y:S02]  /*11c10*/  IMAD.MOV.U32 R12, RZ, RZ, 0x4 ;  /* 0x00000004ff0c7424 */ /* 0x000fe400078e00ff */
[----:B------:R-:W-:-:S07]  /*11c20*/  IMAD.MOV.U32 R7, RZ, RZ, R14 ;  /* 0x000000ffff077224 */ /* 0x000fce00078e000e */
[----:B------:R-:W-:Y:S05]  /*11c30*/  WARPSYNC.COLLECTIVE R15, `(.L_x_2523) ;  /* 0x000000000f087348 */ /* 0x000fea0003c00000 */
[----:B------:R0:W1:Y:S02]  /*11c40*/  SHFL.IDX P6, R14, R13, R12, R11 ;  /* 0x0000000c0d0e7389 */ /* 0x00006400000c000b */
[----:B01----:R-:W-:Y:S01]  /*11c50*/  ENDCOLLECTIVE ;  /* 0x000000000000791b */ /* 0x003fe20003800000 */
.L_x_2523:
        /* <DEDUP_REMOVED lines=15> */
.L_x_2524:
[----:B------:R-:W-:Y:S02]  /*11d50*/  @P1 IMAD R8, R5, 0x2, R22 ;  /* 0x0000000205081824 */ /* 0x000fe400078e0216 */
[----:B------:R-:W-:Y:S02]  /*11d60*/  IMAD.MOV.U32 R13, RZ, RZ, R2 ;  /* 0x000000ffff0d7224 */ /* 0x000fe400078e0002 */
[----:B------:R-:W-:Y:S02]  /*11d70*/  IMAD.MOV.U32 R12, RZ, RZ, 0x5 ;  /* 0x00000005ff0c7424 */ /* 0x000fe400078e00ff */
[----:B------:R-:W-:-:S07]  /*11d80*/  IMAD.MOV.U32 R7, RZ, RZ, R14 ;  /* 0x000000ffff077224 */ /* 0x000fce00078e000e */
[----:B------:R-:W-:Y:S05]  /*11d90*/  WARPSYNC.COLLECTIVE R15, `(.L_x_2525) ;  /* 0x000000000f087348 */ /* 0x000fea0003c00000 */
[----:B------:R0:W1:Y:S02]  /*11da0*/  SHFL.IDX P6, R14, R13, R12, R11 ;  /* 0x0000000c0d0e7389 */ /* 0x00006400000c000b */
[----:B01----:R-:W-:Y:S01]  /*11db0*/  ENDCOLLECTIVE ;  /* 0x000000000000791b */ /* 0x003fe20003800000 */
.L_x_2525:
        /* <DEDUP_REMOVED lines=15> */
.L_x_2526:
[----:B------:R-:W-:Y:S02]  /*11eb0*/  @P1 IMAD R8, R5, 0x2, R22 ;  /* 0x0000000205081824 */ /* 0x000fe400078e0216 */
[----:B------:R-:W-:Y:S02]  /*11ec0*/  IMAD.MOV.U32 R13, RZ, RZ, R2 ;  /* 0x000000ffff0d7224 */ /* 0x000fe400078e0002 */
[----:B------:R-:W-:Y:S02]  /*11ed0*/  IMAD.MOV.U32 R12, RZ, RZ, 0x6 ;  /* 0x00000006ff0c7424 */ /* 0x000fe400078e00ff */
[----:B------:R-:W-:-:S07]  /*11ee0*/  IMAD.MOV.U32 R7, RZ, RZ, R14 ;  /* 0x000000ffff077224 */ /* 0x000fce00078e000e */
[----:B------:R-:W-:Y:S05]  /*11ef0*/  WARPSYNC.COLLECTIVE R15, `(.L_x_2527) ;  /* 0x000000000f087348 */ /* 0x000fea0003c00000 */
[----:B------:R0:W1:Y:S02]  /*11f00*/  SHFL.IDX P6, R14, R13, R12, R11 ;  /* 0x0000000c0d0e7389 */ /* 0x00006400000c000b */
[----:B01----:R-:W-:Y:S01]  /*11f10*/  ENDCOLLECTIVE ;  /* 0x000000000000791b */ /* 0x003fe20003800000 */
.L_x_2527:
        /* <DEDUP_REMOVED lines=15> */
.L_x_2528:
[----:B------:R-:W-:Y:S02]  /*12010*/  @P1 IMAD R8, R5, 0x2, R22 ;  /* 0x0000000205081824 */ /* 0x000fe400078e0216 */
[----:B------:R-:W-:Y:S02]  /*12020*/  IMAD.MOV.U32 R13, RZ, RZ, R2 ;  /* 0x000000ffff0d7224 */ /* 0x000fe400078e0002 */
[----:B------:R-:W-:Y:S01]  /*12030*/  IMAD.MOV.U32 R12, RZ, RZ, 0x7 ;  /* 0x00000007ff0c7424 */ /* 0x000fe200078e00ff */
[----:B------:R-:W-:-:S07]  /*12040*/  MOV R7, R14 ;  /* 0x0000000e00077202 */ /* 0x000fce0000000f00 */
[----:B------:R-:W-:Y:S05]  /*12050*/  WARPSYNC.COLLECTIVE R15, `(.L_x_2529) ;  /* 0x000000000f087348 */ /* 0x000fea0003c00000 */
[----:B------:R0:W1:Y:S02]  /*12060*/  SHFL.IDX P6, R14, R13, R12, R11 ;  /* 0x0000000c0d0e7389 */ /* 0x00006400000c000b */
[----:B01----:R-:W-:Y:S01]  /*12070*/  ENDCOLLECTIVE ;  /* 0x000000000000791b */ /* 0x003fe20003800000 */
.L_x_2529:
        /* <DEDUP_REMOVED lines=14> */
.L_x_2530:
[----:B------:R-:W-:Y:S01]  /*12160*/  IMAD.MOV.U32 R0, RZ, RZ, R14 ;  /* 0x000000ffff007224 */ /* 0x000fe200078e000e */
[----:B------:R-:W-:Y:S06]  /*12170*/  BRA `(.L_x_2531) ;  /* 0xffffffb400507947 */ /* 0x000fec000383ffff */
.L_x_2455:
        /* <DEDUP_REMOVED lines=9> */
.L_x_2532:
[C---:B------:R-:W-:Y:S01]  /*12210*/  VIADD R8, R17.reuse, 0x10 ;  /* 0x0000001011087836 */ /* 0x040fe20000000000 */
[----:B------:R-:W-:Y:S01]  /*12220*/  ISETP.GE.AND P2, PT, R17, R3, PT ;  /* 0x000000031100720c */ /* 0x000fe20003f46270 */
[----:B------:R-:W-:Y:S02]  /*12230*/  IMAD.MOV.U32 R13, RZ, RZ, R0 ;  /* 0x000000ffff0d7224 */ /* 0x000fe400078e0000 */
[----:B------:R-:W-:-:S10]  /*12240*/  IMAD.MOV.U32 R6, RZ, RZ, R14 ;  /* 0x000000ffff067224 */ /* 0x000fd400078e000e */
[----:B------:R-:W-:Y:S05]  /*12250*/  WARPSYNC.COLLECTIVE R15, `(.L_x_2533) ;  /* 0x000000000f087348 */ /* 0x000fea0003c00000 */
[----:B------:R0:W1:Y:S02]  /*12260*/  SHFL.IDX P6, R14, R13, R12, R11 ;  /* 0x0000000c0d0e7389 */ /* 0x00006400000c000b */
[----:B01----:R-:W-:Y:S01]  /*12270*/  ENDCOLLECTIVE ;  /* 0x000000000000791b */ /* 0x003fe20003800000 */
.L_x_2533:
[----:B------:R-:W-:Y:S02]  /*12280*/  IMAD.MOV.U32 R13, RZ, RZ, R4 ;  /* 0x000000ffff0d7224 */ /* 0x000fe400078e0004 */
[----:B------:R-:W-:Y:S02]  /*12290*/  IMAD.MOV.U32 R12, RZ, RZ, 0x1 ;  /* 0x00000001ff0c7424 */ /* 0x000fe400078e00ff */
[----:B------:R-:W-:-:S07]  /*122a0*/  IMAD.MOV.U32 R7, RZ, RZ, R14 ;  /* 0x000000ffff077224 */ /* 0x000fce00078e000e */
[----:B------:R-:W-:Y:S05]  /*122b0*/  WARPSYNC.COLLECTIVE R15, `(.L_x_2534) ;  /* 0x000000000f087348 */ /* 0x000fea0003c00000 */
[----:B------:R0:W1:Y:S02]  /*122c0*/  SHFL.IDX P6, R14, R13, R12, R11 ;  /* 0x0000000c0d0e7389 */ /* 0x00006400000c000b */
[----:B01----:R-:W-:Y:S01]  /*122d0*/  ENDCOLLECTIVE ;  /* 0x000000000000791b */ /* 0x003fe20003800000 */
.L_x_2534:
        /* <DEDUP_REMOVED lines=15> */
.L_x_2535:
[----:B------:R-:W-:Y:S02]  /*123d0*/  IMAD.MOV.U32 R13, RZ, RZ, R4 ;  /* 0x000000ffff0d7224 */ /* 0x000fe400078e0004 */
[----:B------:R-:W-:Y:S02]  /*123e0*/  IMAD.MOV.U32 R12, RZ, RZ, 0x2 ;  /* 0x00000002ff0c7424 */ /* 0x000fe400078e00ff */
[----:B------:R-:W-:-:S07]  /*123f0*/  IMAD.MOV.U32 R7, RZ, RZ, R14 ;  /* 0x000000ffff077224 */ /* 0x000fce00078e000e */
[----:B------:R-:W-:Y:S05]  /*12400*/  WARPSYNC.COLLECTIVE R15, `(.L_x_2536) ;  /* 0x000000000f087348 */ /* 0x000fea0003c00000 */
[----:B------:R0:W1:Y:S02]  /*12410*/  SHFL.IDX P6, R14, R13, R12, R11 ;  /* 0x0000000c0d0e7389 */ /* 0x00006400000c000b */
[----:B01----:R-:W-:Y:S01]  /*12420*/  ENDCOLLECTIVE ;  /* 0x000000000000791b */ /* 0x003fe20003800000 */
.L_x_2536:
[----:B------:R-:W-:-:S05]  /*12430*/  @!P1 LEA R7, P2, R28, R7, 0x1 ;  /* 0x000000071c079211 */ /* 0x000fca00078408ff */
[----:B------:R-:W-:-:S05]  /*12440*/  @!P1 IMAD.X R6, RZ, RZ, R6, P2 ;  /* 0x000000ffff069224 */ /* 0x000fca00010e0606 */
        /* <DEDUP_REMOVED lines=14> */
.L_x_2537:
[----:B------:R-:W-:Y:S02]  /*12530*/  IMAD.MOV.U32 R13, RZ, RZ, R4 ;  /* 0x000000ffff0d7224 */ /* 0x000fe400078e0004 */
[----:B------:R-:W-:Y:S02]  /*12540*/  IMAD.MOV.U32 R12, RZ, RZ, 0x3 ;  /* 0x00000003ff0c7424 */ /* 0x000fe400078e00ff */
[----:B------:R-:W-:-:S07]  /*12550*/  IMAD.MOV.U32 R7, RZ, RZ, R14 ;  /* 0x000000ffff077224 */ /* 0x000fce00078e000e */
[----:B------:R-:W-:Y:S05]  /*12560*/  WARPSYNC.COLLECTIVE R15, `(.L_x_2538) ;  /* 0x000000000f087348 */ /* 0x000fea0003c00000 */
[----:B------:R0:W1:Y:S02]  /*12570*/  SHFL.IDX P6, R14, R13, R12, R11 ;  /* 0x0000000c0d0e7389 */ /* 0x00006400000c000b */
[----:B01----:R-:W-:Y:S01]  /*12580*/  ENDCOLLECTIVE ;  /* 0x000000000000791b */ /* 0x003fe20003800000 */
.L_x_2538:
        /* <DEDUP_REMOVED lines=16> */
.L_x_2539:
[----:B------:R-:W-:Y:S02]  /*12690*/  IMAD.MOV.U32 R13, RZ, RZ, R4 ;  /* 0x000000ffff0d7224 */ /* 0x000fe400078e0004 */
[----:B------:R-:W-:Y:S02]  /*126a0*/  IMAD.MOV.U32 R12, RZ, RZ, 0x4 ;  /* 0x00000004ff0c7424 */ /* 0x000fe400078e00ff */
[----:B------:R-:W-:-:S07]  /*126b0*/  IMAD.MOV.U32 R7, RZ, RZ, R14 ;  /* 0x000000ffff077224 */ /* 0x000fce00078e000e */
[----:B------:R-:W-:Y:S05]  /*126c0*/  WARPSYNC.COLLECTIVE R15, `(.L_x_2540) ;  /* 0x000000000f087348 */ /* 0x000fea0003c00000 */
[----:B------:R0:W1:Y:S02]  /*126d0*/  SHFL.IDX P6, R14, R13, R12, R11 ;  /* 0x0000000c0d0e7389 */ /* 0x00006400000c000b */
[----:B01----:R-:W-:Y:S01]  /*126e0*/  ENDCOLLECTIVE ;  /* 0x000000000000791b */ /* 0x003fe20003800000 */
.L_x_2540:
        /* <DEDUP_REMOVED lines=16> */
.L_x_2541:
[----:B------:R-:W-:Y:S02]  /*127f0*/  IMAD.MOV.U32 R13, RZ, RZ, R4 ;  /* 0x000000ffff0d7224 */ /* 0x000fe400078e0004 */
[----:B------:R-:W-:Y:S02]  /*12800*/  IMAD.MOV.U32 R12, RZ, RZ, 0x5 ;  /* 0x00000005ff0c7424 */ /* 0x000fe400078e00ff */
[----:B------:R-:W-:-:S07]  /*12810*/  IMAD.MOV.U32 R7, RZ, RZ, R14 ;  /* 0x000000ffff077224 */ /* 0x000fce00078e000e */
[----:B------:R-:W-:Y:S05]  /*12820*/  WARPSYNC.COLLECTIVE R15, `(.L_x_2542) ;  /* 0x000000000f087348 */ /* 0x000fea0003c00000 */
[----:B------:R0:W1:Y:S02]  /*12830*/  SHFL.IDX P6, R14, R13, R12, R11 ;  /* 0x0000000c0d0e7389 */ /* 0x00006400000c000b */
[----:B01----:R-:W-:Y:S01]  /*12840*/  ENDCOLLECTIVE ;  /* 0x000000000000791b */ /* 0x003fe20003800000 */
.L_x_2542:
        /* <DEDUP_REMOVED lines=16> */
.L_x_2543:
[----:B------:R-:W-:Y:S02]  /*12950*/  IMAD.MOV.U32 R13, RZ, RZ, R4 ;  /* 0x000000ffff0d7224 */ /* 0x000fe400078e0004 */
[----:B------:R-:W-:Y:S02]  /*12960*/  IMAD.MOV.U32 R12, RZ, RZ, 0x6 ;  /* 0x00000006ff0c7424 */ /* 0x000fe400078e00ff */
[----:B------:R-:W-:-:S07]  /*12970*/  IMAD.MOV.U32 R7, RZ, RZ, R14 ;  /* 0x000000ffff077224 */ /* 0x000fce00078e000e */
[----:B------:R-:W-:Y:S05]  /*12980*/  WARPSYNC.COLLECTIVE R15, `(.L_x_2544) ;  /* 0x000000000f087348 */ /* 0x000fea0003c00000 */
[----:B------:R0:W1:Y:S02]  /*12990*/  SHFL.IDX P6, R14, R13, R12, R11 ;  /* 0x0000000c0d0e7389 */ /* 0x00006400000c000b */
[----:B01----:R-:W-:Y:S01]  /*129a0*/  ENDCOLLECTIVE ;  /* 0x000000000000791b */ /* 0x003fe20003800000 */
.L_x_2544:
        /* <DEDUP_REMOVED lines=16> */
.L_x_2545:
[----:B------:R-:W-:Y:S02]  /*12ab0*/  IMAD.MOV.U32 R13, RZ, RZ, R4 ;  /* 0x000000ffff0d7224 */ /* 0x000fe400078e0004 */
[----:B------:R-:W-:Y:S02]  /*12ac0*/  IMAD.MOV.U32 R12, RZ, RZ, 0x7 ;  /* 0x00000007ff0c7424 */ /* 0x000fe400078e00ff */
[----:B------:R-:W-:-:S07]  /*12ad0*/  IMAD.MOV.U32 R7, RZ, RZ, R14 ;  /* 0x000000ffff077224 */ /* 0x000fce00078e000e */
[----:B------:R-:W-:Y:S05]  /*12ae0*/  WARPSYNC.COLLECTIVE R15, `(.L_x_2546) ;  /* 0x000000000f087348 */ /* 0x000fea0003c00000 */
[----:B------:R0:W1:Y:S02]  /*12af0*/  SHFL.IDX P6, R14, R13, R12, R11 ;  /* 0x0000000c0d0e7389 */ /* 0x00006400000c000b */
[----:B01----:R-:W-:Y:S01]  /*12b00*/  ENDCOLLECTIVE ;  /* 0x000000000000791b */ /* 0x003fe20003800000 */
.L_x_2546:
        /* <DEDUP_REMOVED lines=11> */
.L_x_2547:
        /* <DEDUP_REMOVED lines=12> */
.L_x_2548:
        /* <DEDUP_REMOVED lines=12> */
.L_x_2549:
[----:B------:R-:W-:Y:S02]  /*12d40*/  IMAD.MOV.U32 R13, RZ, RZ, R2 ;  /* 0x000000ffff0d7224 */ /* 0x000fe400078e0002 */
[----:B------:R-:W-:Y:S02]  /*12d50*/  IMAD.MOV.U32 R12, RZ, RZ, 0x1 ;  /* 0x00000001ff0c7424 */ /* 0x000fe400078e00ff */
[----:B------:R-:W-:-:S07]  /*12d60*/  IMAD.MOV.U32 R4, RZ, RZ, R14 ;  /* 0x000000ffff047224 */ /* 0x000fce00078e000e */
[----:B------:R-:W-:Y:S05]  /*12d70*/  WARPSYNC.COLLECTIVE R15, `(.L_x_2550) ;  /* 0x000000000f087348 */ /* 0x000fea0003c00000 */
[----:B------:R0:W1:Y:S02]  /*12d80*/  SHFL.IDX P6, R14, R13, R12, R11 ;  /* 0x0000000c0d0e7389 */ /* 0x00006400000c000b */
[----:B01----:R-:W-:Y:S01]  /*12d90*/  ENDCOLLECTIVE ;  /* 0x000000000000791b */ /* 0x003fe20003800000 */
.L_x_2550:
        /* <DEDUP_REMOVED lines=16> */
.L_x_2551:
[----:B------:R-:W-:Y:S02]  /*12ea0*/  IMAD.MOV.U32 R13, RZ, RZ, R2 ;  /* 0x000000ffff0d7224 */ /* 0x000fe400078e0002 */
[----:B------:R-:W-:Y:S02]  /*12eb0*/  IMAD.MOV.U32 R12, RZ, RZ, 0x2 ;  /* 0x00000002ff0c7424 */ /* 0x000fe400078e00ff */
[----:B------:R-:W-:-:S07]  /*12ec0*/  IMAD.MOV.U32 R6, RZ, RZ, R14 ;  /* 0x000000ffff067224 */ /* 0x000fce00078e000e */
[----:B------:R-:W-:Y:S05]  /*12ed0*/  WARPSYNC.COLLECTIVE R15, `(.L_x_2552) ;  /* 0x000000000f087348 */ /* 0x000fea0003c00000 */
[----:B------:R0:W1:Y:S02]  /*12ee0*/  SHFL.IDX P6, R14, R13, R12, R11 ;  /* 0x0000000c0d0e7389 */ /* 0x00006400000c000b */
[----:B01----:R-:W-:Y:S01]  /*12ef0*/  ENDCOLLECTIVE ;  /* 0x000000000000791b */ /* 0x003fe20003800000 */
.L_x_2552:
[----:B------:R-:W-:-:S05]  /*12f00*/  @!P1 LEA R6, P2, R28, R6, 0x1 ;  /* 0x000000061c069211 */ /* 0x000fca00078408ff */
[----:B------:R-:W-:Y:S01]  /*12f10*/  @!P1 IMAD.X R0, RZ, RZ, R0, P2 ;  /* 0x000000ffff009224 */ /* 0x000fe200010e0600 */
[----:B------:R-:W-:-:S04]  /*12f20*/  ISETP.GE.AND P2, PT, R4, R3, PT ;  /* 0x000000030400720c */ /* 0x000fc80003f46270 */
[----:B------:R-:W-:Y:S01]  /*12f30*/  @!P1 MOV R7, R0 ;  /* 0x0000000000079202 */ /* 0x000fe20000000f00 */
[----:B------:R-:W-:-:S04]  /*12f40*/  IMAD.MOV.U32 R13, RZ, RZ, R5 ;  /* 0x000000ffff0d7224 */ /* 0x000fc800078e0005 */
        /* <DEDUP_REMOVED lines=8> */
.L_x_2553:
[----:B------:R-:W-:Y:S02]  /*12fd0*/  IMAD.MOV.U32 R13, RZ, RZ, R2 ;  /* 0x000000ffff0d7224 */ /* 0x000fe400078e0002 */
[----:B------:R-:W-:Y:S02]  /*12fe0*/  IMAD.MOV.U32 R12, RZ, RZ, 0x3 ;  /* 0x00000003ff0c7424 */ /* 0x000fe400078e00ff */
[----:B------:R-:W-:-:S07]  /*12ff0*/  IMAD.MOV.U32 R6, RZ, RZ, R14 ;  /* 0x000000ffff067224 */ /* 0x000fce00078e000e */
[----:B------:R-:W-:Y:S05]  /*13000*/  WARPSYNC.COLLECTIVE R15, `(.L_x_2554) ;  /* 0x000000000f087348 */ /* 0x000fea0003c00000 */
[----:B------:R0:W1:Y:S02]  /*13010*/  SHFL.IDX P6, R14, R13, R12, R11 ;  /* 0x0000000c0d0e7389 */ /* 0x00006400000c000b */
[----:B01----:R-:W-:Y:S01]  /*13020*/  ENDCOLLECTIVE ;  /* 0x000000000000791b */ /* 0x003fe20003800000 */
.L_x_2554:
        /* <DEDUP_REMOVED lines=12> */
.L_x_2555:
[----:B------:R-:W-:Y:S01]  /*130f0*/  IMAD.MOV.U32 R2, RZ, RZ, R14 ;  /* 0x000000ffff027224 */ /* 0x000fe200078e000e */
[----:B------:R-:W-:Y:S06]  /*13100*/  BRA `(.L_x_2556) ;  /* 0xffffffb4002c7947 */ /* 0x000fec000383ffff */
.L_x_2458:
[----:B0-----:R0:W1:Y:S02]  /*13110*/  SYNCS.PHASECHK.TRANS64.TRYWAIT P0, [R22+URZ+0x16820], R3 ;  /* 0x01682003160075a7 */ /* 0x001064000800017f */
[----:B-1----:R-:W-:Y:S05]  /*13120*/  @!P0 NANOSLEEP.SYNCS 0x989680 ;  /* 0x009896800000895d */ /* 0x002fea0003900000 */
[----:B------:R-:W1:Y:S02]  /*13130*/  @!P0 SYNCS.PHASECHK.TRANS64 P0, [R22+URZ+0x16820], R3 ;  /* 0x01682003160085a7 */ /* 0x000e64000800007f */
[----:B-1----:R-:W-:Y:S05]  /*13140*/  @!P0 BRA `(.L_x_2458) ;  /* 0xfffffffc00f08947 */ /* 0x002fea000383ffff */
[----:B------:R-:W-:Y:S05]  /*13150*/  BRA `(.L_x_2557) ;  /* 0xffffffb400987947 */ /* 0x000fea000383ffff */
.L_x_2463:
[----:B0-----:R0:W1:Y:S02]  /*13160*/  SYNCS.PHASECHK.TRANS64.TRYWAIT P0, [R5+URZ+0x16840], R2 ;  /* 0x01684002050075a7 */ /* 0x001064000800017f */
[----:B-1----:R-:W-:Y:S05]  /*13170*/  @!P0 NANOSLEEP.SYNCS 0x989680 ;  /* 0x009896800000895d */ /* 0x002fea0003900000 */
[----:B------:R-:W1:Y:S02]  /*13180*/  @!P0 SYNCS.PHASECHK.TRANS64 P0, [R5+URZ+0x16840], R2 ;  /* 0x01684002050085a7 */ /* 0x000e64000800007f */
[----:B-1----:R-:W-:Y:S05]  /*13190*/  @!P0 BRA `(.L_x_2463) ;  /* 0xfffffffc00f08947 */ /* 0x002fea000383ffff */
[----:B------:R-:W-:Y:S05]  /*131a0*/  BRA `(.L_x_2558) ;  /* 0xffffffb800607947 */ /* 0x000fea000383ffff */
.L_x_2464:
        /* <DEDUP_REMOVED lines=8> */
.L_x_2560:
[----:B------:R-:W-:Y:S05]  /*13230*/  BSYNC B1 ;  /* 0x0000000000017941 */ /* 0x000fea0003800000 */
.L_x_2559:
        /* <DEDUP_REMOVED lines=9> */
.L_x_2561:
[----:B------:R-:W-:Y:S01]  /*132d0*/  IMAD R9, R9, 0x2, R22 ;  /* 0x0000000209097824 */ /* 0x000fe200078e0216 */
[----:B------:R-:W-:Y:S01]  /*132e0*/  MOV R13, R10 ;  /* 0x0000000a000d7202 */ /* 0x000fe20000000f00 */
[----:B------:R-:W-:Y:S02]  /*132f0*/  IMAD.MOV.U32 R12, RZ, RZ, 0x1 ;  /* 0x00000001ff0c7424 */ /* 0x000fe400078e00ff */
[----:B------:R-:W-:-:S07]  /*13300*/  IMAD.MOV.U32 R2, RZ, RZ, R14 ;  /* 0x000000ffff027224 */ /* 0x000fce00078e000e */
[----:B------:R-:W-:Y:S05]  /*13310*/  WARPSYNC.COLLECTIVE R15, `(.L_x_2562) ;  /* 0x000000000f087348 */ /* 0x000fea0003c00000 */
[----:B------:R0:W1:Y:S02]  /*13320*/  SHFL.IDX P6, R14, R13, R12, R11 ;  /* 0x0000000c0d0e7389 */ /* 0x00006400000c000b */
[----:B01----:R-:W-:Y:S01]  /*13330*/  ENDCOLLECTIVE ;  /* 0x000000000000791b */ /* 0x003fe20003800000 */
.L_x_2562:
        /* <DEDUP_REMOVED lines=11> */
.L_x_2563:
[----:B------:R-:W-:Y:S02]  /*133f0*/  IMAD.MOV.U32 R13, RZ, RZ, R10 ;  /* 0x000000ffff0d7224 */ /* 0x000fe400078e000a */
[----:B------:R-:W-:Y:S02]  /*13400*/  IMAD.MOV.U32 R12, RZ, RZ, 0x2 ;  /* 0x00000002ff0c7424 */ /* 0x000fe400078e00ff */
[----:B------:R-:W-:-:S07]  /*13410*/  IMAD.MOV.U32 R2, RZ, RZ, R14 ;  /* 0x000000ffff027224 */ /* 0x000fce00078e000e */
[----:B------:R-:W-:Y:S05]  /*13420*/  WARPSYNC.COLLECTIVE R15, `(.L_x_2564) ;  /* 0x000000000f087348 */ /* 0x000fea0003c00000 */
[----:B------:R0:W1:Y:S02]  /*13430*/  SHFL.IDX P6, R14, R13, R12, R11 ;  /* 0x0000000c0d0e7389 */ /* 0x00006400000c000b */
[----:B01----:R-:W-:Y:S01]  /*13440*/  ENDCOLLECTIVE ;  /* 0x000000000000791b */ /* 0x003fe20003800000 */
.L_x_2564:
        /* <DEDUP_REMOVED lines=11> */
.L_x_2565:
[----:B------:R-:W-:Y:S02]  /*13500*/  IMAD.MOV.U32 R13, RZ, RZ, R10 ;  /* 0x000000ffff0d7224 */ /* 0x000fe400078e000a */
[----:B------:R-:W-:Y:S02]  /*13510*/  IMAD.MOV.U32 R12, RZ, RZ, 0x3 ;  /* 0x00000003ff0c7424 */ /* 0x000fe400078e00ff */
[----:B------:R-:W-:-:S07]  /*13520*/  IMAD.MOV.U32 R2, RZ, RZ, R14 ;  /* 0x000000ffff027224 */ /* 0x000fce00078e000e */
[----:B------:R-:W-:Y:S05]  /*13530*/  WARPSYNC.COLLECTIVE R15, `(.L_x_2566) ;  /* 0x000000000f087348 */ /* 0x000fea0003c00000 */
[----:B------:R0:W1:Y:S02]  /*13540*/  SHFL.IDX P6, R14, R13, R12, R11 ;  /* 0x0000000c0d0e7389 */ /* 0x00006400000c000b */
[----:B01----:R-:W-:Y:S01]  /*13550*/  ENDCOLLECTIVE ;  /* 0x000000000000791b */ /* 0x003fe20003800000 */
.L_x_2566:
        /* <DEDUP_REMOVED lines=11> */
.L_x_2567:
[----:B------:R-:W-:Y:S02]  /*13610*/  IMAD.MOV.U32 R13, RZ, RZ, R10 ;  /* 0x000000ffff0d7224 */ /* 0x000fe400078e000a */
[----:B------:R-:W-:Y:S02]  /*13620*/  IMAD.MOV.U32 R12, RZ, RZ, 0x4 ;  /* 0x00000004ff0c7424 */ /* 0x000fe400078e00ff */
[----:B------:R-:W-:-:S07]  /*13630*/  IMAD.MOV.U32 R2, RZ, RZ, R14 ;  /* 0x000000ffff027224 */ /* 0x000fce00078e000e */
[----:B------:R-:W-:Y:S05]  /*13640*/  WARPSYNC.COLLECTIVE R15, `(.L_x_2568) ;  /* 0x000000000f087348 */ /* 0x000fea0003c00000 */
[----:B------:R0:W1:Y:S02]  /*13650*/  SHFL.IDX P6, R14, R13, R12, R11 ;  /* 0x0000000c0d0e7389 */ /* 0x00006400000c000b */
[----:B01----:R-:W-:Y:S01]  /*13660*/  ENDCOLLECTIVE ;  /* 0x000000000000791b */ /* 0x003fe20003800000 */
.L_x_2568:
        /* <DEDUP_REMOVED lines=11> */
.L_x_2569:
[----:B------:R-:W-:Y:S02]  /*13720*/  IMAD.MOV.U32 R13, RZ, RZ, R10 ;  /* 0x000000ffff0d7224 */ /* 0x000fe400078e000a */
[----:B------:R-:W-:Y:S02]  /*13730*/  IMAD.MOV.U32 R12, RZ, RZ, 0x5 ;  /* 0x00000005ff0c7424 */ /* 0x000fe400078e00ff */
[----:B------:R-:W-:-:S07]  /*13740*/  IMAD.MOV.U32 R2, RZ, RZ, R14 ;  /* 0x000000ffff027224 */ /* 0x000fce00078e000e */
[----:B------:R-:W-:Y:S05]  /*13750*/  WARPSYNC.COLLECTIVE R15, `(.L_x_2570) ;  /* 0x000000000f087348 */ /* 0x000fea0003c00000 */
[----:B------:R0:W1:Y:S02]  /*13760*/  SHFL.IDX P6, R14, R13, R12, R11 ;  /* 0x0000000c0d0e7389 */ /* 0x00006400000c000b */
[----:B01----:R-:W-:Y:S01]  /*13770*/  ENDCOLLECTIVE ;  /* 0x000000000000791b */ /* 0x003fe20003800000 */
.L_x_2570:
[----:B------:R-:W-:-:S05]  /*13780*/  IADD3 R2, P0, R2, R7, RZ ;  /* 0x0000000702027210 */ /* 0x000fca0007f1e0ff */
[----:B------:R-:W-:-:S05]  /*13790*/  IMAD.X R3, RZ, RZ, R3, P0 ;  /* 0x000000ffff037224 */ /* 0x000fca00000e0603 */
        /* <DEDUP_REMOVED lines=9> */
.L_x_2571:
[----:B------:R-:W-:Y:S02]  /*13830*/  IMAD.MOV.U32 R13, RZ, RZ, R10 ;  /* 0x000000ffff0d7224 */ /* 0x000fe400078e000a */
[----:B------:R-:W-:Y:S02]  /*13840*/  IMAD.MOV.U32 R12, RZ, RZ, 0x6 ;  /* 0x00000006ff0c7424 */ /* 0x000fe400078e00ff */
[----:B------:R-:W-:-:S07]  /*13850*/  IMAD.MOV.U32 R2, RZ, RZ, R14 ;  /* 0x000000ffff027224 */ /* 0x000fce00078e000e */
[----:B------:R-:W-:Y:S05]  /*13860*/  WARPSYNC.COLLECTIVE R15, `(.L_x_2572) ;  /* 0x000000000f087348 */ /* 0x000fea0003c00000 */
[----:B------:R0:W1:Y:S02]  /*13870*/  SHFL.IDX P6, R14, R13, R12, R11 ;  /* 0x0000000c0d0e7389 */ /* 0x00006400000c000b */
[----:B01----:R-:W-:Y:S01]  /*13880*/  ENDCOLLECTIVE ;  /* 0x000000000000791b */ /* 0x003fe20003800000 */
.L_x_2572:
        /* <DEDUP_REMOVED lines=11> */
.L_x_2573:
[----:B------:R-:W-:Y:S02]  /*13940*/  IMAD.MOV.U32 R13, RZ, RZ, R10 ;  /* 0x000000ffff0d7224 */ /* 0x000fe400078e000a */
[----:B------:R-:W-:Y:S02]  /*13950*/  IMAD.MOV.U32 R12, RZ, RZ, 0x7 ;  /* 0x00000007ff0c7424 */ /* 0x000fe400078e00ff */
[----:B------:R-:W-:-:S07]  /*13960*/  IMAD.MOV.U32 R2, RZ, RZ, R14 ;  /* 0x000000ffff027224 */ /* 0x000fce00078e000e */
[----:B------:R-:W-:Y:S05]  /*13970*/  WARPSYNC.COLLECTIVE R15, `(.L_x_2574) ;  /* 0x000000000f087348 */ /* 0x000fea0003c00000 */
[----:B------:R0:W1:Y:S02]  /*13980*/  SHFL.IDX P6, R14, R13, R12, R11 ;  /* 0x0000000c0d0e7389 */ /* 0x00006400000c000b */
[----:B01----:R-:W-:Y:S01]  /*13990*/  ENDCOLLECTIVE ;  /* 0x000000000000791b */ /* 0x003fe20003800000 */
.L_x_2574:
        /* <DEDUP_REMOVED lines=11> */
.L_x_2575:
[----:B------:R-:W-:Y:S01]  /*13a50*/  IMAD.MOV.U32 R2, RZ, RZ, R14 ;  /* 0x000000ffff027224 */ /* 0x000fe200078e000e */
[----:B------:R-:W-:Y:S06]  /*13a60*/  BRA `(.L_x_2576) ;  /* 0xffffffb400447947 */ /* 0x000fec000383ffff */
.L_x_2469:
[----:B-1----:R1:W2:Y:S02]  /*13a70*/  SYNCS.PHASECHK.TRANS64.TRYWAIT P0, [R5+URZ+0x16860], R2 ;  /* 0x01686002050075a7 */ /* 0x0022a4000800017f */
[----:B--2---:R-:W-:Y:S05]  /*13a80*/  @!P0 NANOSLEEP.SYNCS 0x989680 ;  /* 0x009896800000895d */ /* 0x004fea0003900000 */
[----:B------:R-:W2:Y:S02]  /*13a90*/  @!P0 SYNCS.PHASECHK.TRANS64 P0, [R5+URZ+0x16860], R2 ;  /* 0x01686002050085a7 */ /* 0x000ea4000800007f */
[----:B--2---:R-:W-:Y:S05]  /*13aa0*/  @!P0 BRA `(.L_x_2469) ;  /* 0xfffffffc00f08947 */ /* 0x004fea000383ffff */
[----:B------:R-:W-:Y:S05]  /*13ab0*/  BRA `(.L_x_2577) ;  /* 0xffffffb4009c7947 */ /* 0x000fea000383ffff */
.L_x_2470:
        /* <DEDUP_REMOVED lines=8> */
.L_x_2579:
[----:B------:R-:W-:Y:S05]  /*13b40*/  BSYNC B1 ;  /* 0x0000000000017941 */ /* 0x000fea0003800000 */
.L_x_2578:
        /* <DEDUP_REMOVED lines=10> */
.L_x_2580:
[----:B------:R-:W-:Y:S01]  /*13bf0*/  IMAD.MOV.U32 R13, RZ, RZ, R23 ;  /* 0x000000ffff0d7224 */ /* 0x000fe200078e0017 */
[----:B------:R-:W-:Y:S01]  /*13c00*/  MOV R12, 0x1 ;  /* 0x00000001000c7802 */ /* 0x000fe20000000f00 */
[----:B------:R-:W-:-:S07]  /*13c10*/  IMAD.MOV.U32 R2, RZ, RZ, R14 ;  /* 0x000000ffff027224 */ /* 0x000fce00078e000e */
[----:B------:R-:W-:Y:S05]  /*13c20*/  WARPSYNC.COLLECTIVE R15, `(.L_x_2581) ;  /* 0x000000000f087348 */ /* 0x000fea0003c00000 */
[----:B------:R0:W1:Y:S02]  /*13c30*/  SHFL.IDX P6, R14, R13, R12, R11 ;  /* 0x0000000c0d0e7389 */ /* 0x00006400000c000b */
[----:B01----:R-:W-:Y:S01]  /*13c40*/  ENDCOLLECTIVE ;  /* 0x000000000000791b */ /* 0x003fe20003800000 */
.L_x_2581:
        /* <DEDUP_REMOVED lines=12> */
.L_x_2582:
[----:B------:R-:W-:Y:S02]  /*13d10*/  IMAD.MOV.U32 R13, RZ, RZ, R23 ;  /* 0x000000ffff0d7224 */ /* 0x000fe400078e0017 */
[----:B------:R-:W-:Y:S02]  /*13d20*/  IMAD.MOV.U32 R12, RZ, RZ, 0x2 ;  /* 0x00000002ff0c7424 */ /* 0x000fe400078e00ff */
[----:B------:R-:W-:-:S07]  /*13d30*/  IMAD.MOV.U32 R2, RZ, RZ, R14 ;  /* 0x000000ffff027224 */ /* 0x000fce00078e000e */
[----:B------:R-:W-:Y:S05]  /*13d40*/  WARPSYNC.COLLECTIVE R15, `(.L_x_2583) ;  /* 0x000000000f087348 */ /* 0x000fea0003c00000 */
[----:B------:R0:W1:Y:S02]  /*13d50*/  SHFL.IDX P6, R14, R13, R12, R11 ;  /* 0x0000000c0d0e7389 */ /* 0x00006400000c000b */
[----:B01----:R-:W-:Y:S01]  /*13d60*/  ENDCOLLECTIVE ;  /* 0x000000000000791b */ /* 0x003fe20003800000 */
.L_x_2583:
        /* <DEDUP_REMOVED lines=12> */
.L_x_2584:
[----:B------:R-:W-:Y:S02]  /*13e30*/  IMAD.MOV.U32 R13, RZ, RZ, R23 ;  /* 0x000000ffff0d7224 */ /* 0x000fe400078e0017 */
[----:B------:R-:W-:Y:S02]  /*13e40*/  IMAD.MOV.U32 R12, RZ, RZ, 0x3 ;  /* 0x00000003ff0c7424 */ /* 0x000fe400078e00ff */
[----:B------:R-:W-:-:S07]  /*13e50*/  IMAD.MOV.U32 R2, RZ, RZ, R14 ;  /* 0x000000ffff027224 */ /* 0x000fce00078e000e */
[----:B------:R-:W-:Y:S05]  /*13e60*/  WARPSYNC.COLLECTIVE R15, `(.L_x_2585) ;  /* 0x000000000f087348 */ /* 0x000fea0003c00000 */
[----:B------:R0:W1:Y:S02]  /*13e70*/  SHFL.IDX P6, R14, R13, R12, R11 ;  /* 0x0000000c0d0e7389 */ /* 0x00006400000c000b */
[----:B01----:R-:W-:Y:S01]  /*13e80*/  ENDCOLLECTIVE ;  /* 0x000000000000791b */ /* 0x003fe20003800000 */
.L_x_2585:
        /* <DEDUP_REMOVED lines=12> */
.L_x_2586:
[----:B------:R-:W-:Y:S02]  /*13f50*/  IMAD.MOV.U32 R13, RZ, RZ, R23 ;  /* 0x000000ffff0d7224 */ /* 0x000fe400078e0017 */
[----:B------:R-:W-:Y:S02]  /*13f60*/  IMAD.MOV.U32 R12, RZ, RZ, 0x4 ;  /* 0x00000004ff0c7424 */ /* 0x000fe400078e00ff */
[----:B------:R-:W-:-:S07]  /*13f70*/  IMAD.MOV.U32 R2, RZ, RZ, R14 ;  /* 0x000000ffff027224 */ /* 0x000fce00078e000e */
[----:B------:R-:W-:Y:S05]  /*13f80*/  WARPSYNC.COLLECTIVE R15, `(.L_x_2587) ;  /* 0x000000000f087348 */ /* 0x000fea0003c00000 */
[----:B------:R0:W1:Y:S02]  /*13f90*/  SHFL.IDX P6, R14, R13, R12, R11 ;  /* 0x0000000c0d0e7389 */ /* 0x00006400000c000b */
[----:B01----:R-:W-:Y:S01]  /*13fa0*/  ENDCOLLECTIVE ;  /* 0x000000000000791b */ /* 0x003fe20003800000 */
.L_x_2587:
        /* <DEDUP_REMOVED lines=12> */
.L_x_2588:
[----:B------:R-:W-:Y:S02]  /*14070*/  IMAD.MOV.U32 R13, RZ, RZ, R23 ;  /* 0x000000ffff0d7224 */ /* 0x000fe400078e0017 */
[----:B------:R-:W-:Y:S02]  /*14080*/  IMAD.MOV.U32 R12, RZ, RZ, 0x5 ;  /* 0x00000005ff0c7424 */ /* 0x000fe400078e00ff */
[----:B------:R-:W-:-:S07]  /*14090*/  IMAD.MOV.U32 R2, RZ, RZ, R14 ;  /* 0x000000ffff027224 */ /* 0x000fce00078e000e */
[----:B------:R-:W-:Y:S05]  /*140a0*/  WARPSYNC.COLLECTIVE R15, `(.L_x_2589) ;  /* 0x000000000f087348 */ /* 0x000fea0003c00000 */
[----:B------:R0:W1:Y:S02]  /*140b0*/  SHFL.IDX P6, R14, R13, R12, R11 ;  /* 0x0000000c0d0e7389 */ /* 0x00006400000c000b */
[----:B01----:R-:W-:Y:S01]  /*140c0*/  ENDCOLLECTIVE ;  /* 0x000000000000791b */ /* 0x003fe20003800000 */
.L_x_2589:
        /* <DEDUP_REMOVED lines=12> */
.L_x_2590:
[----:B------:R-:W-:Y:S02]  /*14190*/  IMAD.MOV.U32 R13, RZ, RZ, R23 ;  /* 0x000000ffff0d7224 */ /* 0x000fe400078e0017 */
[----:B------:R-:W-:Y:S01]  /*141a0*/  IMAD.MOV.U32 R12, RZ, RZ, 0x6 ;  /* 0x00000006ff0c7424 */ /* 0x000fe200078e00ff */
[----:B------:R-:W-:-:S07]  /*141b0*/  MOV R2, R14 ;  /* 0x0000000e00027202 */ /* 0x000fce0000000f00 */
[----:B------:R-:W-:Y:S05]  /*141c0*/  WARPSYNC.COLLECTIVE R15, `(.L_x_2591) ;  /* 0x000000000f087348 */ /* 0x000fea0003c00000 */
[----:B------:R0:W1:Y:S02]  /*141d0*/  SHFL.IDX P6, R14, R13, R12, R11 ;  /* 0x0000000c0d0e7389 */ /* 0x00006400000c000b */
[----:B01----:R-:W-:Y:S01]  /*141e0*/  ENDCOLLECTIVE ;  /* 0x000000000000791b */ /* 0x003fe20003800000 */
.L_x_2591:
        /* <DEDUP_REMOVED lines=12> */
.L_x_2592:
[----:B------:R-:W-:Y:S02]  /*142b0*/  IMAD.MOV.U32 R13, RZ, RZ, R23 ;  /* 0x000000ffff0d7224 */ /* 0x000fe400078e0017 */
[----:B------:R-:W-:Y:S02]  /*142c0*/  IMAD.MOV.U32 R12, RZ, RZ, 0x7 ;  /* 0x00000007ff0c7424 */ /* 0x000fe400078e00ff */
[----:B------:R-:W-:-:S07]  /*142d0*/  IMAD.MOV.U32 R2, RZ, RZ, R14 ;  /* 0x000000ffff027224 */ /* 0x000fce00078e000e */
[----:B------:R-:W-:Y:S05]  /*142e0*/  WARPSYNC.COLLECTIVE R15, `(.L_x_2593) ;  /* 0x000000000f087348 */ /* 0x000fea0003c00000 */
[----:B------:R0:W1:Y:S02]  /*142f0*/  SHFL.IDX P6, R14, R13, R12, R11 ;  /* 0x0000000c0d0e7389 */ /* 0x00006400000c000b */
[----:B01----:R-:W-:Y:S01]  /*14300*/  ENDCOLLECTIVE ;  /* 0x000000000000791b */ /* 0x003fe20003800000 */
.L_x_2593:
        /* <DEDUP_REMOVED lines=11> */
.L_x_2594:
[----:B------:R-:W-:Y:S01]  /*143c0*/  IMAD.MOV.U32 R2, RZ, RZ, R14 ;  /* 0x000000ffff027224 */ /* 0x000fe200078e000e */
[----:B------:R-:W-:Y:S06]  /*143d0*/  BRA `(.L_x_2595) ;  /* 0xffffffb000487947 */ /* 0x000fec000383ffff */
.L_x_2478:
[----:B0-----:R0:W1:Y:S02]  /*143e0*/  SYNCS.PHASECHK.TRANS64.TRYWAIT P0, [R0+URZ+0x16860], R3 ;  /* 0x01686003000075a7 */ /* 0x001064000800017f */
[----:B-1----:R-:W-:Y:S05]  /*143f0*/  @!P0 NANOSLEEP.SYNCS 0x989680 ;  /* 0x009896800000895d */ /* 0x002fea0003900000 */
[----:B------:R-:W1:Y:S02]  /*14400*/  @!P0 SYNCS.PHASECHK.TRANS64 P0, [R0+URZ+0x16860], R3 ;  /* 0x01686003000085a7 */ /* 0x000e64000800007f */
[----:B-1----:R-:W-:Y:S05]  /*14410*/  @!P0 BRA `(.L_x_2478) ;  /* 0xfffffffc00f08947 */ /* 0x002fea000383ffff */
[----:B------:R-:W-:Y:S05]  /*14420*/  BRA `(.L_x_2596) ;  /* 0xffffffb4005c7947 */ /* 0x000fea000383ffff */
.L_x_2479:
        /* <DEDUP_REMOVED lines=8> */
.L_x_2598:
[----:B------:R-:W-:Y:S05]  /*144b0*/  BSYNC B0 ;  /* 0x0000000000007941 */ /* 0x000fea0003800000 */
.L_x_2597:
        /* <DEDUP_REMOVED lines=10> */
.L_x_2599:
[----:B------:R-:W-:Y:S02]  /*14560*/  IMAD R4, R4, 0x2, R22 ;  /* 0x0000000204047824 */ /* 0x000fe400078e0216 */
[----:B------:R-:W-:Y:S02]  /*14570*/  IMAD.MOV.U32 R13, RZ, RZ, R23 ;  /* 0x000000ffff0d7224 */ /* 0x000fe400078e0017 */
[----:B------:R-:W-:Y:S01]  /*14580*/  IMAD.MOV.U32 R12, RZ, RZ, 0x1 ;  /* 0x00000001ff0c7424 */ /* 0x000fe200078e00ff */
[----:B------:R-:W-:-:S13]  /*14590*/  IADD3 R2, P1, R14, R5, RZ ;  /* 0x000000050e027210 */ /* 0x000fda0007f3e0ff */
[----:B------:R-:W-:Y:S05]  /*145a0*/  WARPSYNC.COLLECTIVE R15, `(.L_x_2600) ;  /* 0x000000000f087348 */ /* 0x000fea0003c00000 */
[----:B------:R0:W1:Y:S02]  /*145b0*/  SHFL.IDX P6, R14, R13, R12, R11 ;  /* 0x0000000c0d0e7389 */ /* 0x00006400000c000b */
[----:B01----:R-:W-:Y:S01]  /*145c0*/  ENDCOLLECTIVE ;  /* 0x000000000000791b */ /* 0x003fe20003800000 */
.L_x_2600:
[----:B------:R-:W-:-:S05]  /*145d0*/  IMAD.X R3, RZ, RZ, R3, P1 ;  /* 0x000000ffff037224 */ /* 0x000fca00008e0603 */
        /* <DEDUP_REMOVED lines=10> */
.L_x_2601:
[----:B------:R-:W-:Y:S02]  /*14680*/  IMAD.MOV.U32 R13, RZ, RZ, R23 ;  /* 0x000000ffff0d7224 */ /* 0x000fe400078e0017 */
[----:B------:R-:W-:Y:S02]  /*14690*/  IMAD.MOV.U32 R12, RZ, RZ, 0x2 ;  /* 0x00000002ff0c7424 */ /* 0x000fe400078e00ff */
[----:B------:R-:W-:-:S07]  /*146a0*/  IMAD.MOV.U32 R9, RZ, RZ, R14 ;  /* 0x000000ffff097224 */ /* 0x000fce00078e000e */
[----:B------:R-:W-:Y:S05]  /*146b0*/  WARPSYNC.COLLECTIVE R15, `(.L_x_2602) ;  /* 0x000000000f087348 */ /* 0x000fea0003c00000 */
[----:B------:R0:W1:Y:S02]  /*146c0*/  SHFL.IDX P6, R14, R13, R12, R11 ;  /* 0x0000000c0d0e7389 */ /* 0x00006400000c000b */
[----:B01----:R-:W-:Y:S01]  /*146d0*/  ENDCOLLECTIVE ;  /* 0x000000000000791b */ /* 0x003fe20003800000 */
.L_x_2602:
        /* <DEDUP_REMOVED lines=12> */
.L_x_2603:
[----:B------:R-:W-:Y:S02]  /*147a0*/  IMAD.MOV.U32 R13, RZ, RZ, R23 ;  /* 0x000000ffff0d7224 */ /* 0x000fe400078e0017 */
[----:B------:R-:W-:Y:S02]  /*147b0*/  IMAD.MOV.U32 R12, RZ, RZ, 0x3 ;  /* 0x00000003ff0c7424 */ /* 0x000fe400078e00ff */
[----:B------:R-:W-:-:S07]  /*147c0*/  IMAD.MOV.U32 R10, RZ, RZ, R14 ;  /* 0x000000ffff0a7224 */ /* 0x000fce00078e000e */
[----:B------:R-:W-:Y:S05]  /*147d0*/  WARPSYNC.COLLECTIVE R15, `(.L_x_2604) ;  /* 0x000000000f087348 */ /* 0x000fea0003c00000 */
[----:B------:R0:W1:Y:S02]  /*147e0*/  SHFL.IDX P6, R14, R13, R12, R11 ;  /* 0x0000000c0d0e7389 */ /* 0x00006400000c000b */
[----:B01----:R-:W-:Y:S01]  /*147f0*/  ENDCOLLECTIVE ;  /* 0x000000000000791b */ /* 0x003fe20003800000 */
.L_x_2604:
        /* <DEDUP_REMOVED lines=12> */
.L_x_2605:
[----:B------:R-:W-:Y:S02]  /*148c0*/  IMAD.MOV.U32 R13, RZ, RZ, R23 ;  /* 0x000000ffff0d7224 */ /* 0x000fe400078e0017 */
[----:B------:R-:W-:Y:S02]  /*148d0*/  IMAD.MOV.U32 R12, RZ, RZ, 0x4 ;  /* 0x00000004ff0c7424 */ /* 0x000fe400078e00ff */
[----:B------:R-:W-:-:S07]  /*148e0*/  IMAD.MOV.U32 R9, RZ, RZ, R14 ;  /* 0x000000ffff097224 */ /* 0x000fce00078e000e */
[----:B------:R-:W-:Y:S05]  /*148f0*/  WARPSYNC.COLLECTIVE R15, `(.L_x_2606) ;  /* 0x000000000f087348 */ /* 0x000fea0003c00000 */
[----:B------:R0:W1:Y:S02]  /*14900*/  SHFL.IDX P6, R14, R13, R12, R11 ;  /* 0x0000000c0d0e7389 */ /* 0x00006400000c000b */
[----:B01----:R-:W-:Y:S01]  /*14910*/  ENDCOLLECTIVE ;  /* 0x000000000000791b */ /* 0x003fe20003800000 */
.L_x_2606:
        /* <DEDUP_REMOVED lines=12> */
.L_x_2607:
[----:B------:R-:W-:Y:S02]  /*149e0*/  IMAD.MOV.U32 R13, RZ, RZ, R23 ;  /* 0x000000ffff0d7224 */ /* 0x000fe400078e0017 */
[----:B------:R-:W-:Y:S02]  /*149f0*/  IMAD.MOV.U32 R12, RZ, RZ, 0x5 ;  /* 0x00000005ff0c7424 */ /* 0x000fe400078e00ff */
[----:B------:R-:W-:-:S07]  /*14a00*/  IMAD.MOV.U32 R10, RZ, RZ, R14 ;  /* 0x000000ffff0a7224 */ /* 0x000fce00078e000e */
[----:B------:R-:W-:Y:S05]  /*14a10*/  WARPSYNC.COLLECTIVE R15, `(.L_x_2608) ;  /* 0x000000000f087348 */ /* 0x000fea0003c00000 */
[----:B------:R0:W1:Y:S02]  /*14a20*/  SHFL.IDX P6, R14, R13, R12, R11 ;  /* 0x0000000c0d0e7389 */ /* 0x00006400000c000b */
[----:B01----:R-:W-:Y:S01]  /*14a30*/  ENDCOLLECTIVE ;  /* 0x000000000000791b */ /* 0x003fe20003800000 */
.L_x_2608:
        /* <DEDUP_REMOVED lines=12> */
.L_x_2609:
[----:B------:R-:W-:Y:S02]  /*14b00*/  IMAD.MOV.U32 R13, RZ, RZ, R23 ;  /* 0x000000ffff0d7224 */ /* 0x000fe400078e0017 */
[----:B------:R-:W-:Y:S02]  /*14b10*/  IMAD.MOV.U32 R12, RZ, RZ, 0x6 ;  /* 0x00000006ff0c7424 */ /* 0x000fe400078e00ff */
[----:B------:R-:W-:-:S07]  /*14b20*/  IMAD.MOV.U32 R9, RZ, RZ, R14 ;  /* 0x000000ffff097224 */ /* 0x000fce00078e000e */
[----:B------:R-:W-:Y:S05]  /*14b30*/  WARPSYNC.COLLECTIVE R15, `(.L_x_2610) ;  /* 0x000000000f087348 */ /* 0x000fea0003c00000 */
[----:B------:R0:W1:Y:S02]  /*14b40*/  SHFL.IDX P6, R14, R13, R12, R11 ;  /* 0x0000000c0d0e7389 */ /* 0x00006400000c000b */
[----:B01----:R-:W-:Y:S01]  /*14b50*/  ENDCOLLECTIVE ;  /* 0x000000000000791b */ /* 0x003fe20003800000 */
.L_x_2610:
        /* <DEDUP_REMOVED lines=12> */
.L_x_2611:
[----:B------:R-:W-:Y:S02]  /*14c20*/  IMAD.MOV.U32 R13, RZ, RZ, R23 ;  /* 0x000000ffff0d7224 */ /* 0x000fe400078e0017 */
[----:B------:R-:W-:Y:S01]  /*14c30*/  IMAD.MOV.U32 R12, RZ, RZ, 0x7 ;  /* 0x00000007ff0c7424 */ /* 0x000fe200078e00ff */
[----:B------:R-:W-:-:S13]  /*14c40*/  IADD3 R2, P1, R14, R5, RZ ;  /* 0x000000050e027210 */ /* 0x000fda0007f3e0ff */
[----:B------:R-:W-:Y:S05]  /*14c50*/  WARPSYNC.COLLECTIVE R15, `(.L_x_2612) ;  /* 0x000000000f087348 */ /* 0x000fea0003c00000 */
[----:B------:R0:W1:Y:S02]  /*14c60*/  SHFL.IDX P6, R14, R13, R12, R11 ;  /* 0x0000000c0d0e7389 */ /* 0x00006400000c000b */
[----:B01----:R-:W-:Y:S01]  /*14c70*/  ENDCOLLECTIVE ;  /* 0x000000000000791b */ /* 0x003fe20003800000 */
.L_x_2612:
        /* <DEDUP_REMOVED lines=10> */
.L_x_2613:
[----:B------:R-:W-:Y:S05]  /*14d20*/  BRA `(.L_x_2614) ;  /* 0xffffffb000107947 */ /* 0x000fea000383ffff */
.L_x_2484:
        /* <DEDUP_REMOVED lines=8> */
.L_x_2616:
[----:B------:R-:W-:Y:S05]  /*14db0*/  BSYNC B0 ;  /* 0x0000000000007941 */ /* 0x000fea0003800000 */
.L_x_2615:
        /* <DEDUP_REMOVED lines=9> */
.L_x_2617:
        /* <DEDUP_REMOVED lines=23> */
.L_x_2618:
[----:B------:R-:W-:Y:S02]  /*14fc0*/  MOV R12, 0x2 ;  /* 0x00000002000c7802 */ /* 0x000fe40000000f00 */
[----:B------:R-:W-:-:S05]  /*14fd0*/  SEL R4, R14, RZ, P1 ;  /* 0x000000ff0e047207 */ /* 0x000fca0000800000 */
[----:B------:R-:W-:-:S04]  /*14fe0*/  IMAD.IADD R4, R13, 0x1, R4 ;  /* 0x000000010d047824 */ /* 0x000fc800078e0204 */
[----:B------:R-:W-:-:S07]  /*14ff0*/  IMAD.MOV.U32 R13, RZ, RZ, R4 ;  /* 0x000000ffff0d7224 */ /* 0x000fce00078e0004 */
[----:B------:R-:W-:Y:S05]  /*15000*/  WARPSYNC.COLLECTIVE R15, `(.L_x_2619) ;  /* 0x000000000f087348 */ /* 0x000fea0003c00000 */
[----:B------:R0:W1:Y:S02]  /*15010*/  SHFL.UP P6, R14, R13, R12, R11 ;  /* 0x0400000c0d0e7389 */ /* 0x00006400000c000b */
[----:B01----:R-:W-:Y:S01]  /*15020*/  ENDCOLLECTIVE ;  /* 0x000000000000791b */ /* 0x003fe20003800000 */
.L_x_2619:
[----:B------:R-:W-:Y:S01]  /*15030*/  IMAD.MOV.U32 R12, RZ, RZ, 0x4 ;  /* 0x00000004ff0c7424 */ /* 0x000fe200078e00ff */
[----:B------:R-:W-:-:S05]  /*15040*/  SEL R3, R14, RZ, P2 ;  /* 0x000000ff0e037207 */ /* 0x000fca0001000000 */
[----:B------:R-:W-:-:S04]  /*15050*/  IMAD.IADD R2, R4, 0x1, R3 ;  /* 0x0000000104027824 */ /* 0x000fc800078e0203 */
[----:B------:R-:W-:-:S07]  /*15060*/  IMAD.MOV.U32 R13, RZ, RZ, R2 ;  /* 0x000000ffff0d7224 */ /* 0x000fce00078e0002 */
[----:B------:R-:W-:Y:S05]  /*15070*/  WARPSYNC.COLLECTIVE R15, `(.L_x_2620) ;  /* 0x000000000f087348 */ /* 0x000fea0003c00000 */
[----:B------:R0:W1:Y:S02]  /*15080*/  SHFL.UP P6, R14, R13, R12, R11 ;  /* 0x0400000c0d0e7389 */ /* 0x00006400000c000b */
[----:B01----:R-:W-:Y:S01]  /*15090*/  ENDCOLLECTIVE ;  /* 0x000000000000791b */ /* 0x003fe20003800000 */
.L_x_2620:
[----:B------:R-:W-:Y:S01]  /*150a0*/  IMAD.MOV.U32 R12, RZ, RZ, 0x8 ;  /* 0x00000008ff0c7424 */ /* 0x000fe200078e00ff */
[----:B------:R-:W-:-:S05]  /*150b0*/  SEL R3, R14, RZ, P3 ;  /* 0x000000ff0e037207 */ /* 0x000fca0001800000 */
[----:B------:R-:W-:-:S04]  /*150c0*/  IMAD.IADD R3, R2, 0x1, R3 ;  /* 0x0000000102037824 */ /* 0x000fc800078e0203 */
[----:B------:R-:W-:-:S07]  /*150d0*/  IMAD.MOV.U32 R13, RZ, RZ, R3 ;  /* 0x000000ffff0d7224 */ /* 0x000fce00078e0003 */
[----:B------:R-:W-:Y:S05]  /*150e0*/  WARPSYNC.COLLECTIVE R15, `(.L_x_2621) ;  /* 0x000000000f087348 */ /* 0x000fea0003c00000 */
[----:B------:R0:W1:Y:S02]  /*150f0*/  SHFL.UP P6, R14, R13, R12, R11 ;  /* 0x0400000c0d0e7389 */ /* 0x00006400000c000b */
[----:B01----:R-:W-:Y:S01]  /*15100*/  ENDCOLLECTIVE ;  /* 0x000000000000791b */ /* 0x003fe20003800000 */
.L_x_2621:
[----:B------:R-:W-:Y:S01]  /*15110*/  IMAD.MOV.U32 R12, RZ, RZ, 0x10 ;  /* 0x00000010ff0c7424 */ /* 0x000fe200078e00ff */
[----:B------:R-:W-:-:S05]  /*15120*/  SEL R4, R14, RZ, P4 ;  /* 0x000000ff0e047207 */ /* 0x000fca0002000000 */
[----:B------:R-:W-:-:S04]  /*15130*/  IMAD.IADD R4, R3, 0x1, R4 ;  /* 0x0000000103047824 */ /* 0x000fc800078e0204 */
[----:B------:R-:W-:-:S07]  /*15140*/  IMAD.MOV.U32 R13, RZ, RZ, R4 ;  /* 0x000000ffff0d7224 */ /* 0x000fce00078e0004 */
[----:B------:R-:W-:Y:S05]  /*15150*/  WARPSYNC.COLLECTIVE R15, `(.L_x_2622) ;  /* 0x000000000f087348 */ /* 0x000fea0003c00000 */
[----:B------:R0:W1:Y:S02]  /*15160*/  SHFL.UP P6, R14, R13, R12, R11 ;  /* 0x0400000c0d0e7389 */ /* 0x00006400000c000b */
[----:B01----:R-:W-:Y:S01]  /*15170*/  ENDCOLLECTIVE ;  /* 0x000000000000791b */ /* 0x003fe20003800000 */
.L_x_2622:
        /* <DEDUP_REMOVED lines=8> */
.L_x_2623:
[----:B------:R-:W-:Y:S05]  /*15200*/  BRA `(.L_x_2624) ;  /* 0xffffffb000207947 */ /* 0x000fea000383ffff */
.L_x_2487:
[----:B------:R-:W-:Y:S01]  /*15210*/  BSSY B0, `(.L_x_2625) ;  /* 0x0000007000007945 */ /* 0x000fe20003800000 */
[----:B------:R-:W-:Y:S02]  /*15220*/  IMAD.MOV.U32 R12, RZ, RZ, 0x1 ;  /* 0x00000001ff0c7424 */ /* 0x000fe400078e00ff */
[----:B------:R-:W-:Y:S02]  /*15230*/  IMAD.MOV.U32 R11, RZ, RZ, RZ ;  /* 0x000000ffff0b7224 */ /* 0x000fe400078e00ff */
[----:B------:R-:W-:-:S07]  /*15240*/  IMAD.MOV.U32 R15, RZ, RZ, -0x1 ;  /* 0xffffffffff0f7424 */ /* 0x000fce00078e00ff */
[----:B------:R-:W-:Y:S05]  /*15250*/  WARPSYNC.COLLECTIVE R15, `(.L_x_2626) ;  /* 0x000000000f087348 */ /* 0x000fea0003c00000 */
[----:B------:R0:W1:Y:S02]  /*15260*/  SHFL.UP P6, R14, R13, R12, R11 ;  /* 0x0400000c0d0e7389 */ /* 0x00006400000c000b */
[----:B01----:R-:W-:Y:S01]  /*15270*/  ENDCOLLECTIVE ;  /* 0x000000000000791b */ /* 0x003fe20003800000 */
.L_x_2626:
[----:B------:R-:W-:Y:S05]  /*15280*/  BSYNC B0 ;  /* 0x0000000000007941 */ /* 0x000fea0003800000 */
.L_x_2625:
        /* <DEDUP_REMOVED lines=8> */
.L_x_2627:
[----:B------:R-:W-:Y:S01]  /*15310*/  IMAD.MOV.U32 R12, RZ, RZ, 0x4 ;  /* 0x00000004ff0c7424 */ /* 0x000fe200078e00ff */
[----:B------:R-:W-:-:S05]  /*15320*/  SEL R2, R14, RZ, P2 ;  /* 0x000000ff0e027207 */ /* 0x000fca0001000000 */
[----:B------:R-:W-:-:S04]  /*15330*/  IMAD.IADD R2, R13, 0x1, R2 ;  /* 0x000000010d027824 */ /* 0x000fc800078e0202 */
[----:B------:R-:W-:-:S07]  /*15340*/  IMAD.MOV.U32 R13, RZ, RZ, R2 ;  /* 0x000000ffff0d7224 */ /* 0x000fce00078e0002 */
[----:B------:R-:W-:Y:S05]  /*15350*/  WARPSYNC.COLLECTIVE R15, `(.L_x_2628) ;  /* 0x000000000f087348 */ /* 0x000fea0003c00000 */
[----:B------:R0:W1:Y:S02]  /*15360*/  SHFL.UP P6, R14, R13, R12, R11 ;  /* 0x0400000c0d0e7389 */ /* 0x00006400000c000b */
[----:B01----:R-:W-:Y:S01]  /*15370*/  ENDCOLLECTIVE ;  /* 0x000000000000791b */ /* 0x003fe20003800000 */
.L_x_2628:
[----:B------:R-:W-:Y:S01]  /*15380*/  IMAD.MOV.U32 R12, RZ, RZ, 0x8 ;  /* 0x00000008ff0c7424 */ /* 0x000fe200078e00ff */
[----:B------:R-:W-:-:S05]  /*15390*/  SEL R3, R14, RZ, P3 ;  /* 0x000000ff0e037207 */ /* 0x000fca0001800000 */
[----:B------:R-:W-:-:S04]  /*153a0*/  IMAD.IADD R3, R2, 0x1, R3 ;  /* 0x0000000102037824 */ /* 0x000fc800078e0203 */
[----:B------:R-:W-:-:S07]  /*153b0*/  IMAD.MOV.U32 R13, RZ, RZ, R3 ;  /* 0x000000ffff0d7224 */ /* 0x000fce00078e0003 */
[----:B------:R-:W-:Y:S05]  /*153c0*/  WARPSYNC.COLLECTIVE R15, `(.L_x_2629) ;  /* 0x000000000f087348 */ /* 0x000fea0003c00000 */
[----:B------:R0:W1:Y:S02]  /*153d0*/  SHFL.UP P6, R14, R13, R12, R11 ;  /* 0x0400000c0d0e7389 */ /* 0x00006400000c000b */
[----:B01----:R-:W-:Y:S01]  /*153e0*/  ENDCOLLECTIVE ;  /* 0x000000000000791b */ /* 0x003fe20003800000 */
.L_x_2629:
[----:B------:R-:W-:Y:S01]  /*153f0*/  IMAD.MOV.U32 R12, RZ, RZ, 0x10 ;  /* 0x00000010ff0c7424 */ /* 0x000fe200078e00ff */
[----:B------:R-:W-:-:S04]  /*15400*/  SEL R4, R14, RZ, P4 ;  /* 0x000000ff0e047207 */ /* 0x000fc80002000000 */
[----:B------:R-:W-:-:S05]  /*15410*/  IADD3 R4, R3, R4, RZ ;  /* 0x0000000403047210 */ /* 0x000fca0007ffe0ff */
[----:B------:R-:W-:-:S07]  /*15420*/  IMAD.MOV.U32 R13, RZ, RZ, R4 ;  /* 0x000000ffff0d7224 */ /* 0x000fce00078e0004 */
[----:B------:R-:W-:Y:S05]  /*15430*/  WARPSYNC.COLLECTIVE R15, `(.L_x_2630) ;  /* 0x000000000f087348 */ /* 0x000fea0003c00000 */
[----:B------:R0:W1:Y:S02]  /*15440*/  SHFL.UP P6, R14, R13, R12, R11 ;  /* 0x0400000c0d0e7389 */ /* 0x00006400000c000b */
[----:B01----:R-:W-:Y:S01]  /*15450*/  ENDCOLLECTIVE ;  /* 0x000000000000791b */ /* 0x003fe20003800000 */
.L_x_2630:
        /* <DEDUP_REMOVED lines=8> */
.L_x_2631:
[----:B------:R-:W-:Y:S05]  /*154e0*/  BRA `(.L_x_2632) ;  /* 0xffffffb0000c7947 */ /* 0x000fea000383ffff */
.L_x_2489:
[----:B------:R-:W-:Y:S01]  /*154f0*/  BSSY B0, `(.L_x_2633) ;  /* 0x0000006000007945 */ /* 0x000fe20003800000 */
[----:B------:R-:W-:Y:S01]  /*15500*/  PLOP3.LUT P6, PT, P6, PT, PT, 0x8, 0x0 ;  /* 0x000000000000781c */ /* 0x000fe200037ce170 */
[----:B------:R-:W-:-:S12]  /*15510*/  IMAD.MOV.U32 R15, RZ, RZ, -0x1 ;  /* 0xffffffffff0f7424 */ /* 0x000fd800078e00ff */
[----:B0-----:R-:W-:Y:S05]  /*15520*/  WARPSYNC.COLLECTIVE R15, `(.L_x_2634) ;  /* 0x000000000f087348 */ /* 0x001fea0003c00000 */
[----:B------:R-:W-:Y:S01]  /*15530*/  VOTE.ANY R14, PT, P6 ;  /* 0x00000000000e7806 */ /* 0x000fe200030e0100 */
[----:B0-----:R-:W-:Y:S06]  /*15540*/  ENDCOLLECTIVE ;  /* 0x000000000000791b */ /* 0x001fec0003800000 */
.L_x_2634:
[----:B------:R-:W-:Y:S05]  /*15550*/  BSYNC B0 ;  /* 0x0000000000007941 */ /* 0x000fea0003800000 */
.L_x_2633:
        /* <DEDUP_REMOVED lines=10> */
.L_x_2635:
[----:B------:R-:W-:Y:S02]  /*15600*/  IMAD.MOV.U32 R13, RZ, RZ, R5 ;  /* 0x000000ffff0d7224 */ /* 0x000fe400078e0005 */
[----:B------:R-:W-:-:S07]  /*15610*/  IMAD.MOV.U32 R17, RZ, RZ, R14 ;  /* 0x000000ffff117224 */ /* 0x000fce00078e000e */
[----:B------:R-:W-:Y:S05]  /*15620*/  WARPSYNC.COLLECTIVE R15, `(.L_x_2636) ;  /* 0x000000000f087348 */ /* 0x000fea0003c00000 */
[----:B------:R0:W1:Y:S02]  /*15630*/  SHFL.IDX P6, R14, R13, R12, R11 ;  /* 0x0000000c0d0e7389 */ /* 0x00006400000c000b */
[----:B01----:R-:W-:Y:S01]  /*15640*/  ENDCOLLECTIVE ;  /* 0x000000000000791b */ /* 0x003fe20003800000 */
.L_x_2636:
[----:B------:R-:W-:Y:S01]  /*15650*/  IMAD.MOV.U32 R5, RZ, RZ, R14 ;  /* 0x000000ffff057224 */ /* 0x000fe200078e000e */
[----:B------:R-:W-:Y:S06]  /*15660*/  BRA `(.L_x_2637) ;  /* 0xffffffac00ec7947 */ /* 0x000fec000383ffff */
.L_x_2491:
[----:B------:R-:W-:Y:S01]  /*15670*/  BSSY B0, `(.L_x_2638) ;  /* 0x0000007000007945 */ /* 0x000fe20003800000 */
[----:B------:R-:W-:Y:S02]  /*15680*/  IMAD.MOV.U32 R13, RZ, RZ, R2 ;  /* 0x000000ffff0d7224 */ /* 0x000fe400078e0002 */
[----:B------:R-:W-:Y:S02]  /*15690*/  IMAD.MOV.U32 R11, RZ, RZ, 0x1f ;  /* 0x0000001fff0b7424 */ /* 0x000fe400078e00ff */
[----:B------:R-:W-:-:S07]  /*156a0*/  IMAD.MOV.U32 R15, RZ, RZ, -0x1 ;  /* 0xffffffffff0f7424 */ /* 0x000fce00078e00ff */
[----:B0123--:R-:W-:Y:S05]  /*156b0*/  WARPSYNC.COLLECTIVE R15, `(.L_x_2639) ;  /* 0x000000000f087348 */ /* 0x00ffea0003c00000 */
[----:B------:R4:W0:Y:S02]  /*156c0*/  SHFL.IDX P6, R14, R13, R12, R11 ;  /* 0x0000000c0d0e7389 */ /* 0x00082400000c000b */
[----:B01234-:R-:W-:Y:S01]  /*156d0*/  ENDCOLLECTIVE ;  /* 0x000000000000791b */ /* 0x01ffe20003800000 */
.L_x_2639:
[----:B------:R-:W-:Y:S05]  /*156e0*/  BSYNC B0 ;  /* 0x0000000000007941 */ /* 0x000fea0003800000 */
.L_x_2638:
[----:B------:R-:W-:Y:S01]  /*156f0*/  IMAD.MOV.U32 R16, RZ, RZ, R14 ;  /* 0x000000ffff107224 */ /* 0x000fe200078e000e */
[----:B------:R-:W-:Y:S06]  /*15700*/  BRA `(.L_x_2490) ;  /* 0xffffffac00dc7947 */ /* 0x000fec000383ffff */
.L_x_2497:
[----:B0-----:R0:W1:Y:S02]  /*15710*/  SYNCS.PHASECHK.TRANS64.TRYWAIT P0, [R5+URZ+0x16820], R0 ;  /* 0x01682000050075a7 */ /* 0x001064000800017f */
[----:B-1----:R-:W-:Y:S05]  /*15720*/  @!P0 NANOSLEEP.SYNCS 0x989680 ;  /* 0x009896800000895d */ /* 0x002fea0003900000 */
[----:B------:R-:W1:Y:S02]  /*15730*/  @!P0 SYNCS.PHASECHK.TRANS64 P0, [R5+URZ+0x16820], R0 ;  /* 0x01682000050085a7 */ /* 0x000e64000800007f */
[----:B-1----:R-:W-:Y:S05]  /*15740*/  @!P0 BRA `(.L_x_2497) ;  /* 0xfffffffc00f08947 */ /* 0x002fea000383ffff */
[----:B------:R-:W-:Y:S05]  /*15750*/  BRA `(.L_x_2640) ;  /* 0xffffffb800347947 */ /* 0x000fea000383ffff */
.L_x_2498:
        /* <DEDUP_REMOVED lines=8> */
[----:B0-----:R-:W-:Y:S05]  /*157e0*/  WARPSYNC.COLLECTIVE R15, `(.L_x_2642) ;  /* 0x000000000f087348 */ /* 0x001fea0003c00000 */
[----:B------:R1:W2:Y:S02]  /*157f0*/  SHFL.IDX P6, R14, R13, R12, R11 ;  /* 0x0000000c0d0e7389 */ /* 0x0002a400000c000b */
[----:B012---:R-:W-:Y:S01]  /*15800*/  ENDCOLLECTIVE ;  /* 0x000000000000791b */ /* 0x007fe20003800000 */
.L_x_2642:
[----:B------:R-:W-:Y:S05]  /*15810*/  BSYNC B0 ;  /* 0x0000000000007941 */ /* 0x000fea0003800000 */
.L_x_2641:
[----:B------:R-:W-:Y:S05]  /*15820*/  BRA `(.L_x_2643) ;  /* 0xffffffb8001c7947 */ /* 0x000fea000383ffff */
.L_x_2501:
[----:B------:R-:W-:Y:S01]  /*15830*/  BSSY B1, `(.L_x_2644) ;  /* 0x0000006000017945 */ /* 0x000fe20003800000 */
[----:B------:R-:W-:-:S07]  /*15840*/  IMAD.MOV.U32 R15, RZ, RZ, -0x1 ;  /* 0xffffffffff0f7424 */ /* 0x000fce00078e00ff */
[----:B0-----:R-:W-:Y:S05]  /*15850*/  WARPSYNC.COLLECTIVE R15, `(.L_x_2645) ;  /* 0x000000000f0c7348 */ /* 0x001fea0003c00000 */
[----:B------:R-:W-:Y:S02]  /*15860*/  ELECT P6, UR62, PT ;  /* 0x00000000003e782f */ /* 0x000fe400038c0000 */
[----:B------:R-:W-:Y:S01]  /*15870*/  MOV R14, UR62 ;  /* 0x0000003e000e7c02 */ /* 0x000fe20008000f00 */
[----:B0-----:R-:W-:Y:S10]  /*15880*/  ENDCOLLECTIVE ;  /* 0x000000000000791b */ /* 0x001ff40003800000 */
.L_x_2645:
[----:B------:R-:W-:Y:S05]  /*15890*/  BSYNC B1 ;  /* 0x0000000000017941 */ /* 0x000fea0003800000 */
.L_x_2644:
[----:B------:R-:W-:Y:S05]  /*158a0*/  BRA `(.L_x_2646) ;  /* 0xffffffb800147947 */ /* 0x000fea000383ffff */
.L_x_2503:
[----:B0-----:R0:W1:Y:S02]  /*158b0*/  SYNCS.PHASECHK.TRANS64.TRYWAIT P1, [R3+URZ+0x16840], R2 ;  /* 0x01684002030075a7 */ /* 0x001064000802017f */
[----:B-1----:R-:W-:Y:S05]  /*158c0*/  @!P1 NANOSLEEP.SYNCS 0x989680 ;  /* 0x009896800000995d */ /* 0x002fea0003900000 */
[----:B------:R-:W1:Y:S02]  /*158d0*/  @!P1 SYNCS.PHASECHK.TRANS64 P1, [R3+URZ+0x16840], R2 ;  /* 0x01684002030095a7 */ /* 0x000e64000802007f */
[----:B-1----:R-:W-:Y:S05]  /*158e0*/  @!P1 BRA `(.L_x_2503) ;  /* 0xfffffffc00f09947 */ /* 0x002fea000383ffff */
[----:B------:R-:W-:Y:S05]  /*158f0*/  BRA `(.L_x_2647) ;  /* 0xffffffb800347947 */ /* 0x000fea000383ffff */
.L_x_2505:
[----:B-1----:R1:W2:Y:S02]  /*15900*/  SYNCS.PHASECHK.TRANS64.TRYWAIT P1, [R25+URZ+0x16840], R0 ;  /* 0x01684000190075a7 */ /* 0x0022a4000802017f */
[----:B--2---:R-:W-:Y:S05]  /*15910*/  @!P1 NANOSLEEP.SYNCS 0x989680 ;  /* 0x009896800000995d */ /* 0x004fea0003900000 */
[----:B------:R-:W2:Y:S02]  /*15920*/  @!P1 SYNCS.PHASECHK.TRANS64 P1, [R25+URZ+0x16840], R0 ;  /* 0x01684000190095a7 */ /* 0x000ea4000802007f */
[----:B--2---:R-:W-:Y:S05]  /*15930*/  @!P1 BRA `(.L_x_2505) ;  /* 0xfffffffc00f09947 */ /* 0x004fea000383ffff */
[----:B------:R-:W-:Y:S05]  /*15940*/  BRA `(.L_x_2648) ;  /* 0xffffffb800407947 */ /* 0x000fea000383ffff */
.L_x_2507:
[----:B--2---:R2:W3:Y:S02]  /*15950*/  SYNCS.PHASECHK.TRANS64.TRYWAIT P1, [R3+URZ+0x16860], R2 ;  /* 0x01686002030075a7 */ /* 0x0044e4000802017f */
[----:B---3--:R-:W-:Y:S05]  /*15960*/  @!P1 NANOSLEEP.SYNCS 0x989680 ;  /* 0x009896800000995d */ /* 0x008fea0003900000 */
[----:B------:R-:W3:Y:S02]  /*15970*/  @!P1 SYNCS.PHASECHK.TRANS64 P1, [R3+URZ+0x16860], R2 ;  /* 0x01686002030095a7 */ /* 0x000ee4000802007f */
[----:B---3--:R-:W-:Y:S05]  /*15980*/  @!P1 BRA `(.L_x_2507) ;  /* 0xfffffffc00f09947 */ /* 0x008fea000383ffff */
[----:B------:R-:W-:Y:S05]  /*15990*/  BRA `(.L_x_2649) ;  /* 0xffffffb8003c7947 */ /* 0x000fea000383ffff */
.L_x_2650:
        /* <DEDUP_REMOVED lines=14> */
.L_x_3173:


//--------------------- .text._ZN7cutlass13device_kernelIN5flash11enable_sm90INS1_16FlashAttnFwdSm90INS1_25CollectiveMainloopFwdSm90ILi2EN4cute5tupleIJNS5_1CILi1EEES8_S8_EEENS6_IJNS7_ILi192EEENS7_ILi128EEENS7_ILi64EEEEEELi64ENS_10bfloat16_tEfNS_4arch4Sm90ELb1ELb0ELb0ELb1ELb1ELb1ELb0ELb1ELb1ELb1ELb1ELb0EEENS1_21CollectiveEpilogueFwdINS6_IJSA_SC_SB_EEES9_SE_SG_Li384ELb1ELb1ELb1ELb0EEENS1_36VarlenDynamicPersistentTileSchedulerILi192ELi128ELi384ELi128ELb1ELb1ELb1ELb1ELb1ELb1EEEEEEEEEvNT_6ParamsE --------------------------
	.section	.text._ZN7cutlass13device_kernelIN5flash11enable_sm90INS1_16FlashAttnFwdSm90INS1_25CollectiveMainloopFwdSm90ILi2EN4cute5tupleIJNS5_1CILi1EEES8_S8_EEENS6_IJNS7_ILi192EEENS7_ILi128EEENS7_ILi64EEEEEELi64ENS_10bfloat16_tEfNS_4arch4Sm90ELb1ELb0ELb0ELb1ELb1ELb1ELb0ELb1ELb1ELb1ELb1ELb0EEENS1_21CollectiveEpilogueFwdINS6_IJSA_SC_SB_EEES9_SE_SG_Li384ELb1ELb1ELb1ELb0EEENS1_36VarlenDynamicPersistentTileSchedulerILi192ELi128ELi384ELi128ELb1ELb1ELb1ELb1ELb1ELb1EEEEEEEEEvNT_6ParamsE,"ax",@progbits
	.align	128
.text._ZN7cutlass13device_kernelIN5flash11enable_sm90INS1_16FlashAttnFwdSm90INS1_25CollectiveMainloopFwdSm90ILi2EN4cute5tupleIJNS5_1CILi1EEES8_S8_EEENS6_IJNS7_ILi192EEENS7_ILi128EEENS7_ILi64EEEEEELi64ENS_10bfloat16_tEfNS_4arch4Sm90ELb1ELb0ELb0ELb1ELb1ELb1ELb0ELb1ELb1ELb1ELb1ELb0EEENS1_21CollectiveEpilogueFwdINS6_IJSA_SC_SB_EEES9_SE_SG_Li384ELb1ELb1ELb1ELb0EEENS1_36VarlenDynamicPersistentTileSchedulerILi192ELi128ELi384ELi128ELb1ELb1ELb1ELb1ELb1ELb1EEEEEEEEEvNT_6ParamsE:
        .type           _ZN7cutlass13device_kernelIN5flash11enable_sm90INS1_16FlashAttnFwdSm90INS1_25CollectiveMainloopFwdSm90ILi2EN4cute5tupleIJNS5_1CILi1EEES8_S8_EEENS6_IJNS7_ILi192EEENS7_ILi128EEENS7_ILi64EEEEEELi64ENS_10bfloat16_tEfNS_4arch4Sm90ELb1ELb0ELb0ELb1ELb1ELb1ELb0ELb1ELb1ELb1ELb1ELb0EEENS1_21CollectiveEpilogueFwdINS6_IJSA_SC_SB_EEES9_SE_SG_Li384ELb1ELb1ELb1ELb0EEENS1_36VarlenDynamicPersistentTileSchedulerILi192ELi128ELi384ELi128ELb1ELb1ELb1ELb1ELb1ELb1EEEEEEEEEvNT_6ParamsE,@function
        .size           _ZN7cutlass13device_kernelIN5flash11enable_sm90INS1_16FlashAttnFwdSm90INS1_25CollectiveMainloopFwdSm90ILi2EN4cute5tupleIJNS5_1CILi1EEES8_S8_EEENS6_IJNS7_ILi192EEENS7_ILi128EEENS7_ILi64EEEEEELi64ENS_10bfloat16_tEfNS_4arch4Sm90ELb1ELb0ELb0ELb1ELb1ELb1ELb0ELb1ELb1ELb1ELb1ELb0EEENS1_21CollectiveEpilogueFwdINS6_IJSA_SC_SB_EEES9_SE_SG_Li384ELb1ELb1ELb1ELb0EEENS1_36VarlenDynamicPersistentTileSchedulerILi192ELi128ELi384ELi128ELb1ELb1ELb1ELb1ELb1ELb1EEEEEEEEEvNT_6ParamsE,(.L_x_3174 - _ZN7cutlass13device_kernelIN5flash11enable_sm90INS1_16FlashAttnFwdSm90INS1_25CollectiveMainloopFwdSm90ILi2EN4cute5tupleIJNS5_1CILi1EEES8_S8_EEENS6_IJNS7_ILi192EEENS7_ILi128EEENS7_ILi64EEEEEELi64ENS_10bfloat16_tEfNS_4arch4Sm90ELb1ELb0ELb0ELb1ELb1ELb1ELb0ELb1ELb1ELb1ELb1ELb0EEENS1_21CollectiveEpilogueFwdINS6_IJSA_SC_SB_EEES9_SE_SG_Li384ELb1ELb1ELb1ELb0EEENS1_36VarlenDynamicPersistentTileSchedulerILi192ELi128ELi384ELi128ELb1ELb1ELb1ELb1ELb1ELb1EEEEEEEEEvNT_6ParamsE)
        .other          _ZN7cutlass13device_kernelIN5flash11enable_sm90INS1_16FlashAttnFwdSm90INS1_25CollectiveMainloopFwdSm90ILi2EN4cute5tupleIJNS5_1CILi1EEES8_S8_EEENS6_IJNS7_ILi192EEENS7_ILi128EEENS7_ILi64EEEEEELi64ENS_10bfloat16_tEfNS_4arch4Sm90ELb1ELb0ELb0ELb1ELb1ELb1ELb0ELb1ELb1ELb1ELb1ELb0EEENS1_21CollectiveEpilogueFwdINS6_IJSA_SC_SB_EEES9_SE_SG_Li384ELb1ELb1ELb1ELb0EEENS1_36VarlenDynamicPersistentTileSchedulerILi192ELi128ELi384ELi128ELb1ELb1ELb1ELb1ELb1ELb1EEEEEEEEEvNT_6ParamsE,@"STO_CUDA_ENTRY STV_DEFAULT"
_ZN7cutlass13device_kernelIN5flash11enable_sm90INS1_16FlashAttnFwdSm90INS1_25CollectiveMainloopFwdSm90ILi2EN4cute5tupleIJNS5_1CILi1EEES8_S8_EEENS6_IJNS7_ILi192EEENS7_ILi128EEENS7_ILi64EEEEEELi64ENS_10bfloat16_tEfNS_4arch4Sm90ELb1ELb0ELb0ELb1ELb1ELb1ELb0ELb1ELb1ELb1ELb1ELb0EEENS1_21CollectiveEpilogueFwdINS6_IJSA_SC_SB_EEES9_SE_SG_Li384ELb1ELb1ELb1ELb0EEENS1_36VarlenDynamicPersistentTileSchedulerILi192ELi128ELi384ELi128ELb1ELb1ELb1ELb1ELb1ELb1EEEEEEEEEvNT_6ParamsE:
[----:B------:R-:W0:Y:S02]  /*0000*/  LDC R1, c[0x0][0x28] ;  /* 0x00000a00ff017b82 */ /* 0x000e240000000800 */
[----:B0-----:R-:W-:Y:S01]  /*0010*/  VIADD R1, R1, 0xffffff88 ;  /* 0xffffff8801017836 */ /* 0x001fe20000000000 */
[----:B------:R-:W0:Y:S01]  /*0020*/  S2R R3, SR_TID.X ;  /* 0x0000000000037919 */ /* 0x000e220000002100 */
[----:B------:R-:W-:Y:S01]  /*0030*/  ELECT P0, URZ, PT ;  /* 0x00000000003f782f */ /* 0x000fe20003800000 */
[----:B------:R-:W-:Y:S01]  /*0040*/  BSSY B0, `(.L_x_2651) ;  /* 0x000000d000007945 */ /* 0x000fe20003800000 */
[----:B0-----:R-:W-:-:S05]  /*0050*/  SHF.R.U32.HI R0, RZ, 0x5, R3 ;  /* 0x00000005ff007819 */ /* 0x001fca0000011603 */
        /* <DEDUP_REMOVED lines=11> */
.L_x_2652:
[----:B------:R-:W-:Y:S05]  /*0110*/  BSYNC B0 ;  /* 0x0000000000007941 */ /* 0x000fea0003800000 */
.L_x_2651:
[----:B------:R-:W-:Y:S01]  /*0120*/  VOTEU.ANY UP0, P0 ;  /* 0x00000000003f7886 */ /* 0x000fe20000000100 */
[----:B------:R-:W0:Y:S01]  /*0130*/  SHFL.IDX PT, R2, R0, RZ, 0x1f ;  /* 0x00001fff00027589 */ /* 0x000e2200000e0000 */
[----:B------:R-:W-:Y:S01]  /*0140*/  UMOV UR4, 0x80 ;  /* 0x0000008000047882 */ /* 0x000fe20000000000 */
[----:B------:R-:W-:Y:S01]  /*0150*/  UMOV UR7, 0x180 ;  /* 0x0000018000077882 */ /* 0x000fe20000000000 */
[----:B------:R-:W-:Y:S01]  /*0160*/  SHF.R.U32.HI R3, RZ, 0x7, R3 ;  /* 0x00000007ff037819 */ /* 0x000fe20000011603 */
[----:B------:R-:W1:Y:S01]  /*0170*/  @UP0 S2UR UR8, SR_CgaCtaId ;  /* 0x00000000000809c3 */ /* 0x000e620000008800 */
[----:B------:R-:W-:Y:S01]  /*0180*/  @UP0 UMOV UR6, 0x400 ;  /* 0x0000040000060882 */ /* 0x000fe20000000000 */
[----:B------:R-:W-:-:S04]  /*0190*/  @UP0 UIADD3 UR4, -UR4, 0x100000, URZ ;  /* 0x0010000004040890 */ /* 0x000fc8000fffe13f */
[----:B------:R-:W-:Y:S02]  /*01a0*/  @UP0 USHF.L.U32 UR5, UR4, 0xb, URZ ;  /* 0x0000000b04050899 */ /* 0x000fe4000800063f */
[----:B------:R-:W-:Y:S01]  /*01b0*/  @UP0 USHF.L.U32 UR4, UR4, 0x1, URZ ;  /* 0x0000000104040899 */ /* 0x000fe2000800063f */
[----:B------:R-:W-:Y:S01]  /*01c0*/  VOTEU.ANY UP1, P0 ;  /* 0x00000000003f7886 */ /* 0x000fe20000020100 */
[----:B0-----:R-:W-:Y:S02]  /*01d0*/  ISETP.NE.AND P1, PT, R2, RZ, PT ;  /* 0x000000ff0200720c */ /* 0x001fe40003f25270 */
[----:B------:R0:W2:Y:S01]  /*01e0*/  SHFL.IDX PT, R2, R3, RZ, 0x1f ;  /* 0x00001fff03027589 */ /* 0x0000a200000e0000 */
[----:B-1----:R-:W-:Y:S02]  /*01f0*/  @UP0 ULEA UR8, UR8, UR6, 0x18 ;  /* 0x0000000608080291 */ /* 0x002fe4000f8ec03f */
[----:B------:R-:W-:-:S04]  /*0200*/  @UP0 UIADD3 UR6, -UR7, 0x100000, URZ ;  /* 0x0010000007060890 */ /* 0x000fc8000fffe13f */
[----:B------:R-:W-:Y:S02]  /*0210*/  @UP0 USHF.L.U32 UR7, UR6, 0xb, URZ ;  /* 0x0000000b06070899 */ /* 0x000fe4000800063f */
[----:B------:R-:W-:Y:S01]  /*0220*/  @UP0 USHF.L.U32 UR6, UR6, 0x1, URZ ;  /* 0x0000000106060899 */ /* 0x000fe2000800063f */
[----:B------:R-:W-:Y:S01]  /*0230*/  VOTEU.ANY UP0, P0 ;  /* 0x00000000003f7886 */ /* 0x000fe20000000100 */
[----:B------:R-:W1:Y:S04]  /*0240*/  FENCE.VIEW.ASYNC.S ;  /* 0x00000000000073c6 */ /* 0x000e680000000000 */
[----:B-1----:R0:W1:Y:S06]  /*0250*/  @UP0 SYNCS.EXCH.64 URZ, [UR8+0x16800], UR4 ;  /* 0x01680004083f05b2 */ /* 0x00206c0008000100 */
[----:B------:R0:W3:Y:S02]  /*0260*/  @UP1 SYNCS.EXCH.64 URZ, [UR8+0x16820], UR6 ;  /* 0x01682006083f15b2 */ /* 0x0000e40008000100 */
[----:B0-----:R-:W-:Y:S05]  /*0270*/  @P1 BRA `(.L_x_2653) ;  /* 0x0000000000481947 */ /* 0x001fea0003800000 */
        /* <DEDUP_REMOVED lines=16> */
[----:B------:R0:W0:Y:S01]  /*0380*/  SYNCS.EXCH.64 URZ, [UR8+0x16848], UR6 ;  /* 0x01684806083f75b2 */ /* 0x0000220008000100 */
[----:B------:R-:W-:Y:S01]  /*0390*/  NOP ;  /* 0x0000000000007918 */ /* 0x000fe20000000000 */
.L_x_2653:
        /* <DEDUP_REMOVED lines=22> */
.L_x_2654:
        /* <DEDUP_REMOVED lines=18> */
.L_x_2655:
        /* <DEDUP_REMOVED lines=22> */
.L_x_2656:
        /* <DEDUP_REMOVED lines=22> */
.L_x_2657:
[----:B--2---:R-:W-:Y:S01]  /*08e0*/  ISETP.NE.AND P0, PT, R2, RZ, PT ;  /* 0x000000ff0200720c */ /* 0x004fe20003f05270 */
[----:B------:R-:W-:Y:S01]  /*08f0*/  IMAD.MOV.U32 R2, RZ, RZ, 0x1 ;  /* 0x00000001ff027424 */ /* 0x000fe200078e00ff */
[----:B------:R-:W-:Y:S01]  /*0900*/  NOP ;  /* 0x0000000000007918 */ /* 0x000fe20000000000 */
[----:B------:R-:W-:Y:S01]  /*0910*/  ULDC.64 UR40, c[0x0][0x208] ;  /* 0x0000820000287ab9 */ /* 0x000fe20000000a00 */
[----:B------:R-:W-:Y:S02]  /*0920*/  BSSY B9, `(.L_x_2658) ;  /* 0x00019fb000097945 */ /* 0x000fe40003800000 */
[----:B------:R-:W-:-:S05]  /*0930*/  SEL R2, R2, 0x2, !P0 ;  /* 0x0000000202027807 */ /* 0x000fca0004000000 */
[----:B------:R2:W-:Y:S01]  /*0940*/  STL [R1+0x30], R2 ;  /* 0x0000300201007387 */ /* 0x0005e20000100800 */
[----:B01-34-:R-:W-:Y:S06]  /*0950*/  BAR.SYNC.DEFER_BLOCKING 0x0 ;  /* 0x0000000000007b1d */ /* 0x01bfec0000010000 */
[----:B------:R-:W-:Y:S05]  /*0960*/  @!P0 BRA `(.L_x_2659) ;  /* 0x0000012400ac8947 */ /* 0x000fea0003800000 */
.L_x_2660:
[----:B------:R-:W-:-:S08]  /*0970*/  NOP ;  /* 0x0000000000007918 */ /* 0x000fd00000000000 */
[----:B------:R-:W0:Y:S02]  /*0980*/  USETMAXREG.TRY_ALLOC.CTAPOOL UP0, 0xa0 ;  /* 0x000000a0000079c8 */ /* 0x000e240008000600 */
[----:B0-----:R-:W-:-:S13]  /*0990*/  PLOP3.LUT P0, PT, PT, PT, UP0, 0x80, 0x0 ;  /* 0x000000000000781c */ /* 0x001fda0003f0f008 */
[----:B------:R-:W-:Y:S05]  /*09a0*/  @!P0 BRA `(.L_x_2660) ;  /* 0xfffffffc00f08947 */ /* 0x000fea000383ffff */
[----:B------:R-:W2:Y:S01]  /*09b0*/  S2R R0, SR_TID.X ;  /* 0x0000000000007919 */ /* 0x000ea20000002100 */
[----:B------:R-:W-:Y:S01]  /*09c0*/  LOP3.LUT R19, R19, 0xffffffef, RZ, 0xc0, !PT ;  /* 0xffffffef13137812 */ /* 0x000fe200078ec0ff */
[----:B------:R-:W-:Y:S01]  /*09d0*/  ULDC UR4, c[0x0][0xc3c] ;  /* 0x00030f0000047ab9 */ /* 0x000fe20000000800 */
[----:B--2---:R-:W-:Y:S02]  /*09e0*/  SHF.R.U32.HI R2, RZ, 0x7, R0 ;  /* 0x00000007ff027819 */ /* 0x004fe40000011600 */
[----:B------:R-:W0:Y:S01]  /*09f0*/  S2R R0, SR_CgaCtaId ;  /* 0x0000000000007919 */ /* 0x000e220000008800 */
[----:B------:R-:W-:Y:S06]  /*0a00*/  BAR.ARV 0x8, 0x200 ;  /* 0x0208000000007b1d */ /* 0x000fec0000002000 */
[----:B------:R-:W-:-:S02]  /*0a10*/  ISETP.NE.AND P0, PT, R2, 0x1, PT ;  /* 0x000000010200780c */ /* 0x000fc40003f05270 */
[----:B------:R-:W-:-:S11]  /*0a20*/  MOV R2, 0x400 ;  /* 0x0000040000027802 */ /* 0x000fd60000000f00 */
[----:B------:R-:W-:Y:S06]  /*0a30*/  @!P0 BAR.ARV 0x9, 0x100 ;  /* 0x0244000000008b1d */ /* 0x000fec0000002000 */
[----:B------:R-:W-:Y:S02]  /*0a40*/  @P0 LOP3.LUT R19, R19, 0x10, RZ, 0xfc, !PT ;  /* 0x0000001013130812 */ /* 0x000fe400078efcff */
[----:B------:R-:W-:Y:S01]  /*0a50*/  BAR.SYNC.DEFER_BLOCKING 0x5, 0x200 ;  /* 0x0148000000007b1d */ /* 0x000fe20000010000 */
[----:B0-----:R-:W-:-:S05]  /*0a60*/  LEA R2, R0, R2, 0x18 ;  /* 0x0000000200027211 */ /* 0x001fca00078ec0ff */
[----:B------:R-:W0:Y:S02]  /*0a70*/  LDS.128 R28, [R2+0x168d0] ;  /* 0x0168d000021c7984 */ /* 0x000e240000000c00 */
[----:B------:R-:W-:Y:S06]  /*0a80*/  BAR.ARV 0x4, 0x200 ;  /* 0x0108000000007b1d */ /* 0x000fec0000002000 */
[----:B0-----:R-:W-:-:S13]  /*0a90*/  ISETP.GE.AND P0, PT, R31, UR4, PT ;  /* 0x000000041f007c0c */ /* 0x001fda000bf06270 */
[----:B------:R-:W-:Y:S05]  /*0aa0*/  @P0 BRA `(.L_x_2661) ;  /* 0x0000019c00880947 */ /* 0x000fea0003800000 */
[----:B------:R-:W2:Y:S01]  /*0ab0*/  LDL.LU R13, [R1+0x30] ;  /* 0x00003000010d7983 */ /* 0x000ea20000300800 */
[----:B------:R-:W0:Y:S02]  /*0ac0*/  S2R R0, SR_TID.X ;  /* 0x0000000000007919 */ /* 0x000e240000002100 */
[----:B0-----:R-:W-:-:S05]  /*0ad0*/  VIADD R12, R0, 0xffffff80 ;  /* 0xffffff80000c7836 */ /* 0x001fca0000000000 */
[----:B------:R-:W-:-:S04]  /*0ae0*/  SHF.R.S32.HI R0, RZ, 0x1f, R12 ;  /* 0x0000001fff007819 */ /* 0x000fc8000001140c */
[----:B------:R-:W-:-:S04]  /*0af0*/  LEA.HI R3, R0, R12, RZ, 0x7 ;  /* 0x0000000c00037211 */ /* 0x000fc800078f38ff */
[----:B------:R-:W-:-:S05]  /*0b00*/  LOP3.LUT R4, R3, 0xffffff80, RZ, 0xc0, !PT ;  /* 0xffffff8003047812 */ /* 0x000fca00078ec0ff */
[----:B------:R-:W-:-:S05]  /*0b10*/  IMAD.IADD R11, R12, 0x1, -R4 ;  /* 0x000000010c0b7824 */ /* 0x000fca00078e0a04 */
[----:B------:R-:W-:-:S04]  /*0b20*/  SHF.R.S32.HI R6, RZ, 0x1f, R11 ;  /* 0x0000001fff067819 */ /* 0x000fc8000001140b */
[----:B------:R-:W-:Y:S02]  /*0b30*/  LEA.HI R8, R6, R11, RZ, 0x2 ;  /* 0x0000000b06087211 */ /* 0x000fe400078f10ff */
[CC--:B------:R-:W-:Y:S02]  /*0b40*/  LEA.HI R4, R0.reuse, R12.reuse, RZ, 0x4 ;  /* 0x0000000c00047211 */ /* 0x0c0fe400078f20ff */
[--C-:B------:R-:W-:Y:S02]  /*0b50*/  SHF.R.S32.HI R9, RZ, 0x2, R8.reuse ;  /* 0x00000002ff097819 */ /* 0x100fe40000011408 */
[----:B------:R-:W-:Y:S02]  /*0b60*/  SHF.R.S32.HI R10, RZ, 0x1f, R8 ;  /* 0x0000001fff0a7819 */ /* 0x000fe40000011408 */
[----:B------:R-:W-:Y:S02]  /*0b70*/  LEA.HI R5, R0, R12, RZ, 0x5 ;  /* 0x0000000c00057211 */ /* 0x000fe400078f28ff */
[----:B------:R-:W-:-:S02]  /*0b80*/  SHF.R.S32.HI R14, RZ, 0x7, R3 ;  /* 0x00000007ff0e7819 */ /* 0x000fc40000011403 */
[----:B------:R-:W-:Y:S02]  /*0b90*/  SHF.R.S32.HI R7, RZ, 0x4, R4 ;  /* 0x00000004ff077819 */ /* 0x000fe40000011404 */
[----:B------:R-:W-:Y:S02]  /*0ba0*/  LEA.HI R10, R10, R9, RZ, 0x3 ;  /* 0x000000090a0a7211 */ /* 0x000fe400078f18ff */
[----:B------:R-:W-:Y:S01]  /*0bb0*/  SHF.R.S32.HI R15, RZ, 0x5, R5 ;  /* 0x00000005ff0f7819 */ /* 0x000fe20000011405 */
[----:B------:R-:W-:Y:S01]  /*0bc0*/  IMAD.HI R5, R14, 0x55555556, RZ ;  /* 0x555555560e057827 */ /* 0x000fe200078e02ff */
[C---:B------:R-:W-:Y:S02]  /*0bd0*/  LOP3.LUT R3, R4.reuse, 0x3fffff0, RZ, 0xc0, !PT ;  /* 0x03fffff004037812 */ /* 0x040fe400078ec0ff */
[----:B------:R-:W-:Y:S02]  /*0be0*/  LEA.HI R4, R4, R7, RZ, 0x1 ;  /* 0x0000000704047211 */ /* 0x000fe400078f08ff */
[----:B------:R-:W-:-:S02]  /*0bf0*/  LOP3.LUT R10, R10, 0xfffffff8, RZ, 0xc0, !PT ;  /* 0xfffffff80a0a7812 */ /* 0x000fc400078ec0ff */
[----:B------:R-:W-:Y:S01]  /*0c00*/  LEA.HI R6, R6, R11, RZ, 0x5 ;  /* 0x0000000b06067211 */ /* 0x000fe200078f28ff */
[----:B------:R-:W-:Y:S01]  /*0c10*/  IMAD.IADD R3, R12, 0x1, -R3 ;  /* 0x000000010c037824 */ /* 0x000fe200078e0a03 */
[----:B------:R-:W-:Y:S01]  /*0c20*/  LOP3.LUT R4, R4, 0x1ffffffe, RZ, 0xc0, !PT ;  /* 0x1ffffffe04047812 */ /* 0x000fe200078ec0ff */
[----:B------:R-:W-:Y:S01]  /*0c30*/  IMAD.IADD R9, R9, 0x1, -R10 ;  /* 0x0000000109097824 */ /* 0x000fe200078e0a0a */
[----:B------:R-:W-:Y:S02]  /*0c40*/  LEA.HI R5, R5, R5, RZ, 0x1 ;  /* 0x0000000505057211 */ /* 0x000fe400078f08ff */
[----:B------:R-:W-:Y:S01]  /*0c50*/  SHF.R.S32.HI R6, RZ, 0x5, R6 ;  /* 0x00000005ff067819 */ /* 0x000fe20000011406 */
[----:B------:R-:W-:Y:S02]  /*0c60*/  IMAD.IADD R4, R7, 0x1, -R4 ;  /* 0x0000000107047824 */ /* 0x000fe400078e0a04 */
[----:B------:R-:W-:Y:S02]  /*0c70*/  IMAD R3, R15, 0x10, R3 ;  /* 0x000000100f037824 */ /* 0x000fe400078e0203 */
[----:B------:R-:W-:-:S02]  /*0c80*/  IMAD R5, R5, -0x3, R14 ;  /* 0xfffffffd05057824 */ /* 0x000fc400078e020e */
[----:B------:R-:W-:Y:S02]  /*0c90*/  IMAD R6, R6, 0x10, R9 ;  /* 0x0000001006067824 */ /* 0x000fe400078e0209 */
[----:B------:R-:W-:Y:S02]  /*0ca0*/  IMAD R7, R3, 0x8, R4 ;  /* 0x0000000803077824 */ /* 0x000fe400078e0204 */
[----:B------:R-:W-:-:S05]  /*0cb0*/  IMAD R10, R5, 0x40, R6 ;  /* 0x00000040050a7824 */ /* 0x000fca00078e0206 */
[----:B------:R-:W-:Y:S01]  /*0cc0*/  STL [R1+0x68], R10 ;  /* 0x0000680a01007387 */ /* 0x000fe20000100800 */
[----:B------:R-:W-:-:S04]  /*0cd0*/  LEA.HI R4, R0, R12, RZ, 0x3 ;  /* 0x0000000c00047211 */ /* 0x000fc800078f18ff */
[----:B------:R-:W-:Y:S02]  /*0ce0*/  SHF.R.S32.HI R5, RZ, 0x3, R4 ;  /* 0x00000003ff057819 */ /* 0x000fe40000011404 */
[----:B------:R-:W-:Y:S02]  /*0cf0*/  LOP3.LUT R4, R4, 0xfffffff8, RZ, 0xc0, !PT ;  /* 0xfffffff804047812 */ /* 0x000fe400078ec0ff */
[----:B------:R-:W-:-:S05]  /*0d00*/  LOP3.LUT R8, R8, 0x7ffffffc, RZ, 0xc0, !PT ;  /* 0x7ffffffc08087812 */ /* 0x000fca00078ec0ff */
[----:B------:R-:W-:Y:S01]  /*0d10*/  IMAD.IADD R8, R11, 0x1, -R8 ;  /* 0x000000010b087824 */ /* 0x000fe200078e0a08 */
[----:B------:R-:W-:Y:S01]  /*0d20*/  CS2R R22, SRZ ;  /* 0x0000000000167805 */ /* 0x000fe2000001ff00 */
[----:B------:R-:W-:Y:S01]  /*0d30*/  IMAD.MOV.U32 R156, RZ, RZ, RZ ;  /* 0x000000ffff9c7224 */ /* 0x000fe200078e00ff */
[----:B--2---:R-:W-:-:S05]  /*0d40*/  LOP3.LUT R3, R13, 0x1, RZ, 0xfc, !PT ;  /* 0x000000010d037812 */ /* 0x004fca00078efcff */
[----:B------:R0:W-:Y:S02]  /*0d50*/  STL [R1], R3 ;  /* 0x0000000301007387 */ /* 0x0001e40000100800 */
[----:B0-----:R-:W-:-:S04]  /*0d60*/  LEA.HI R3, R0, R12, RZ, 0x2 ;  /* 0x0000000c00037211 */ /* 0x001fc800078f10ff */
[--C-:B------:R-:W-:Y:S02]  /*0d70*/  SHF.R.S32.HI R155, RZ, 0x2, R3.reuse ;  /* 0x00000002ff9b7819 */ /* 0x100fe40000011403 */
[----:B------:R-:W-:-:S03]  /*0d80*/  SHF.R.S32.HI R0, RZ, 0x1f, R3 ;  /* 0x0000001fff007819 */ /* 0x000fc60000011403 */
[----:B------:R-:W-:Y:S01]  /*0d90*/  VIADD R6, R155, 0x60 ;  /* 0x000000609b067836 */ /* 0x000fe20000000000 */
[----:B------:R-:W-:Y:S02]  /*0da0*/  LEA.HI R0, R0, R155, RZ, 0x3 ;  /* 0x0000009b00007211 */ /* 0x000fe400078f18ff */
[----:B------:R-:W-:Y:S02]  /*0db0*/  LOP3.LUT R3, R3, 0xfffffffc, RZ, 0xc0, !PT ;  /* 0xfffffffc03037812 */ /* 0x000fe400078ec0ff */
[----:B------:R-:W-:Y:S02]  /*0dc0*/  SHF.R.S32.HI R5, RZ, 0x1f, R6 ;  /* 0x0000001fff057819 */ /* 0x000fe40000011406 */
[----:B------:R-:W-:Y:S01]  /*0dd0*/  LOP3.LUT R0, R0, 0xfffffff8, RZ, 0xc0, !PT ;  /* 0xfffffff800007812 */ /* 0x000fe200078ec0ff */
[C---:B------:R-:W-:Y:S01]  /*0de0*/  IMAD.IADD R9, R12.reuse, 0x1, -R3 ;  /* 0x000000010c097824 */ /* 0x040fe200078e0a03 */
[----:B------:R-:W-:Y:S01]  /*0df0*/  LEA.HI R5, R5, R6, RZ, 0x3 ;  /* 0x0000000605057211 */ /* 0x000fe200078f18ff */
[----:B------:R-:W-:-:S02]  /*0e00*/  IMAD.IADD R3, R12, 0x1, -R4 ;  /* 0x000000010c037824 */ /* 0x000fc400078e0a04 */
[----:B------:R-:W-:Y:S02]  /*0e10*/  IMAD.IADD R0, R155, 0x1, -R0 ;  /* 0x000000019b007824 */ /* 0x000fe400078e0a00 */
[----:B------:R-:W-:Y:S01]  /*0e20*/  IMAD.SHL.U32 R4, R6, 0x40, RZ ;  /* 0x0000004006047824 */ /* 0x000fe200078e00ff */
[----:B------:R-:W-:Y:S01]  /*0e30*/  STL [R1+0x5c], RZ ;  /* 0x00005cff01007387 */ /* 0x000fe20000100800 */
[----:B------:R-:W-:Y:S02]  /*0e40*/  IMAD.SHL.U32 R5, R5, 0x40, RZ ;  /* 0x0000004005057824 */ /* 0x000fe400078e00ff */
[C---:B------:R-:W-:Y:S01]  /*0e50*/  IMAD.SHL.U32 R152, R9.reuse, 0x4, RZ ;  /* 0x0000000409987824 */ /* 0x040fe200078e00ff */
[----:B------:R-:W-:Y:S01]  /*0e60*/  STL [R1+0x4], RZ ;  /* 0x000004ff01007387 */ /* 0x000fe20000100800 */
[----:B------:R-:W-:-:S03]  /*0e70*/  IMAD.SHL.U32 R16, R9, 0x8, RZ ;  /* 0x0000000809107824 */ /* 0x000fc600078e00ff */
[----:B------:R0:W-:Y:S01]  /*0e80*/  STL [R1+0x44], R0 ;  /* 0x0000440001007387 */ /* 0x0001e20000100800 */
[----:B------:R-:W-:Y:S02]  /*0e90*/  LEA.HI R3, R9, R9, RZ, 0x1 ;  /* 0x0000000909037211 */ /* 0x000fe400078f08ff */
[----:B0-----:R-:W-:Y:S02]  /*0ea0*/  LOP3.LUT R0, R4, 0x1c0, RZ, 0xc0, !PT ;  /* 0x000001c004007812 */ /* 0x001fe400078ec0ff */
[----:B------:R-:W-:Y:S01]  /*0eb0*/  LOP3.LUT R4, R5, 0xfffffe00, RZ, 0xc0, !PT ;  /* 0xfffffe0005047812 */ /* 0x000fe200078ec0ff */
[----:B------:R-:W-:Y:S01]  /*0ec0*/  VIADD R5, R152, 0x10 ;  /* 0x0000001098057836 */ /* 0x000fe20000000000 */
[----:B------:R-:W-:Y:S02]  /*0ed0*/  SHF.R.U32.HI R6, RZ, 0x3, R0 ;  /* 0x00000003ff067819 */ /* 0x000fe40000011600 */
[----:B------:R-:W-:Y:S02]  /*0ee0*/  LOP3.LUT R0, R0, 0x38, R16, 0xf8, !PT ;  /* 0x0000003800007812 */ /* 0x000fe400078ef810 */
[----:B------:R-:W-:Y:S01]  /*0ef0*/  LOP3.LUT R3, R3, 0x1ffffffe, RZ, 0xc0, !PT ;  /* 0x1ffffffe03037812 */ /* 0x000fe200078ec0ff */
[----:B------:R0:W-:Y:S03]  /*0f00*/  STL [R1+0x8], R5 ;  /* 0x0000080501007387 */ /* 0x0001e60000100800 */
[----:B------:R-:W-:Y:S01]  /*0f10*/  IADD3 R3, R9, -R3, RZ ;  /* 0x8000000309037210 */ /* 0x000fe20007ffe0ff */
[----:B------:R1:W-:Y:S01]  /*0f20*/  STL [R1+0x48], R4 ;  /* 0x0000480401007387 */ /* 0x0003e20000100800 */
[----:B0-----:R-:W-:Y:S01]  /*0f30*/  LOP3.LUT R5, R4, R0, R6, 0xf6, !PT ;  /* 0x0000000004057212 */ /* 0x001fe200078ef606 */
[----:B------:R-:W-:-:S02]  /*0f40*/  IMAD.SHL.U32 R0, R7, 0x8, RZ ;  /* 0x0000000807007824 */ /* 0x000fc400078e00ff */
[----:B------:R-:W-:-:S03]  /*0f50*/  IMAD.SHL.U32 R6, R8, 0x2, RZ ;  /* 0x0000000208067824 */ /* 0x000fc600078e00ff */
[----:B------:R0:W-:Y:S01]  /*0f60*/  STL [R1+0x6c], R0 ;  /* 0x00006c0001007387 */ /* 0x0001e20000100800 */
[----:B-1----:R-:W-:-:S03]  /*0f70*/  IMAD R4, R5, 0x2, R2 ;  /* 0x0000000205047824 */ /* 0x002fc600078e0202 */
[----:B------:R1:W-:Y:S01]  /*0f80*/  STL [R1+0x34], R6 ;  /* 0x0000340601007387 */ /* 0x0003e20000100800 */
[----:B0-----:R-:W-:-:S05]  /*0f90*/  IMAD R0, R3, 0x8, R10 ;  /* 0x0000000803007824 */ /* 0x001fca00078e020a */
[----:B------:R1:W-:Y:S04]  /*0fa0*/  STL [R1+0x4c], R0 ;  /* 0x00004c0001007387 */ /* 0x0003e80000100800 */
[----:B------:R1:W-:Y:S01]  /*0fb0*/  STL [R1+0x64], R4 ;  /* 0x0000640401007387 */ /* 0x0003e20000100800 */
[----:B------:R-:W-:Y:S01]  /*0fc0*/  VIADD R18, R16, 0x20 ;  /* 0x0000002010127836 */ /* 0x000fe20000000000 */
[----:B------:R-:W-:-:S04]  /*0fd0*/  SHF.R.S32.HI R17, RZ, 0x1f, R16 ;  /* 0x0000001fff117819 */ /* 0x000fc80000011410 */
[----:B------:R-:W-:-:S07]  /*0fe0*/  SHF.R.S32.HI R157, RZ, 0x1f, R18 ;  /* 0x0000001fff9d7819 */ /* 0x000fce0000011412 */
.L_x_2816:
[----:B0123--:R-:W0:Y:S02]  /*0ff0*/  LDC.64 R4, c[0x0][0xc88] ;  /* 0x00032200ff047b82 */ /* 0x00fe240000000a00 */
[----:B0-----:R-:W-:-:S05]  /*1000*/  IMAD.WIDE R4, R31, 0x4, R4 ;  /* 0x000000041f047825 */ /* 0x001fca00078e0204 */
[----:B------:R-:W2:Y:S01]  /*1010*/  LDG.E R33, desc[UR40][R4.64] ;  /* 0x0000002804217981 */ /* 0x000ea2000c1e1900 */
[----:B------:R-:W-:Y:S05]  /*1020*/  YIELD ;  /* 0x0000000000007946 */ /* 0x000fea0003800000 */
[----:B------:R-:W-:Y:S01]  /*1030*/  ULDC.64 UR4, c[0x0][0xa28] ;  /* 0x00028a0000047ab9 */ /* 0x000fe20000000a00 */
[----:B------:R-:W-:Y:S01]  /*1040*/  ULDC.64 UR8, c[0x0][0xa18] ;  /* 0x0002860000087ab9 */ /* 0x000fe20000000a00 */
[----:B------:R-:W-:Y:S01]  /*1050*/  ISETP.NE.U32.AND P1, PT, RZ, UR4, PT ;  /* 0x00000004ff007c0c */ /* 0x000fe2000bf25070 */
[----:B------:R-:W-:Y:S01]  /*1060*/  IMAD.MOV.U32 R10, RZ, RZ, RZ ;  /* 0x000000ffff0a7224 */ /* 0x000fe200078e00ff */
[----:B------:R-:W-:Y:S01]  /*1070*/  ULDC.64 UR6, c[0x0][0xa08] ;  /* 0x0002820000067ab9 */ /* 0x000fe20000000a00 */
[----:B------:R-:W-:Y:S01]  /*1080*/  IMAD.MOV.U32 R66, RZ, RZ, RZ ;  /* 0x000000ffff427224 */ /* 0x000fe200078e00ff */
[----:B------:R-:W-:-:S02]  /*1090*/  ISETP.NE.AND.EX P1, PT, RZ, UR5, PT, P1 ;  /* 0x00000005ff007c0c */ /* 0x000fc4000bf25310 */
[----:B------:R-:W-:-:S04]  /*10a0*/  ISETP.NE.U32.AND P0, PT, RZ, UR6, PT ;  /* 0x00000006ff007c0c */ /* 0x000fc8000bf05070 */
[----:B------:R-:W-:Y:S02]  /*10b0*/  ISETP.NE.AND.EX P0, PT, RZ, UR7, PT, P0 ;  /* 0x00000007ff007c0c */ /* 0x000fe4000bf05300 */
[----:B--2---:R-:W-:Y:S01]  /*10c0*/  SHF.R.S32.HI R0, RZ, 0x1f, R33 ;  /* 0x0000001fff007819 */ /* 0x004fe20000011421 */
[----:B------:R-:W-:-:S04]  /*10d0*/  IMAD.SHL.U32 R34, R33, 0x4, RZ ;  /* 0x0000000421227824 */ /* 0x000fc800078e00ff */
[C---:B------:R-:W-:Y:S01]  /*10e0*/  @P1 LEA R6, P2, R33.reuse, UR4, 0x2 ;  /* 0x0000000421061c11 */ /* 0x040fe2000f8410ff */
[----:B------:R0:W-:Y:S01]  /*10f0*/  STL [R1+0x50], R33 ;  /* 0x0000502101007387 */ /* 0x0001e20000100800 */
[C-C-:B------:R-:W-:Y:S02]  /*1100*/  SHF.L.U64.HI R32, R33.reuse, 0x2, R0.reuse ;  /* 0x0000000221207819 */ /* 0x140fe40000010200 */
[----:B------:R-:W-:Y:S01]  /*1110*/  @P1 LEA.HI.X R7, R33, UR5, R0, 0x2, P2 ;  /* 0x0000000521071c11 */ /* 0x000fe200090f1400 */
[----:B------:R-:W-:Y:S01]  /*1120*/  ULDC UR4, c[0x0][0x288] ;  /* 0x0000a20000047ab9 */ /* 0x000fe20000000800 */
[----:B------:R-:W-:Y:S01]  /*1130*/  ISETP.NE.U32.AND P2, PT, RZ, UR8, PT ;  /* 0x00000008ff007c0c */ /* 0x000fe2000bf45070 */
[----:B------:R0:W-:Y:S01]  /*1140*/  STL [R1+0x58], R34 ;  /* 0x0000582201007387 */ /* 0x0001e20000100800 */
[----:B------:R-:W-:Y:S02]  /*1150*/  IADD3 R8, P3, R34, UR6, RZ ;  /* 0x0000000622087c10 */ /* 0x000fe4000ff7e0ff */
[----:B------:R-:W-:Y:S01]  /*1160*/  ISETP.NE.AND.EX P2, PT, RZ, UR9, PT, P2 ;  /* 0x00000009ff007c0c */ /* 0x000fe2000bf45320 */
[----:B------:R0:W5:Y:S01]  /*1170*/  @P1 LDG.E R10, desc[UR40][R6.64] ;  /* 0x00000028060a1981 */ /* 0x000162000c1e1900 */
[----:B----4-:R-:W-:Y:S01]  /*1180*/  IMAD.U32 R3, RZ, RZ, UR4 ;  /* 0x00000004ff037e24 */ /* 0x010fe2000f8e00ff */
[----:B------:R-:W-:Y:S01]  /*1190*/  IADD3.X R9, R32, UR7, RZ, P3, !PT ;  /* 0x0000000720097c10 */ /* 0x000fe20009ffe4ff */
[----:B------:R-:W-:-:S04]  /*11a0*/  ULDC.64 UR4, c[0x0][0x418] ;  /* 0x0001060000047ab9 */ /* 0x000fc80000000a00 */
[----:B------:R0:W5:Y:S05]  /*11b0*/  @P0 LDG.E R66, desc[UR40][R8.64] ;  /* 0x0000002808420981 */ /* 0x00016a000c1e1900 */
[----:B------:R-:W-:-:S04]  /*11c0*/  @P2 IADD3 R4, P1, R34, UR8, RZ ;  /* 0x0000000822042c10 */ /* 0x000fc8000ff3e0ff */
[----:B------:R-:W-:-:S05]  /*11d0*/  @P2 IADD3.X R5, R32, UR9, RZ, P1, !PT ;  /* 0x0000000920052c10 */ /* 0x000fca0008ffe4ff */
[----:B------:R-:W2:Y:S01]  /*11e0*/  @P2 LDG.E R3, desc[UR40][R4.64] ;  /* 0x0000002804032981 */ /* 0x000ea2000c1e1900 */
        /* <DEDUP_REMOVED lines=9> */
[----:B--2---:R0:W-:Y:S01]  /*1280*/  STL [R1+0xc], R3 ;  /* 0x00000c0301007387 */ /* 0x0041e20000100800 */
[----:B------:R-:W-:Y:S01]  /*1290*/  IMAD.MOV.U32 R12, RZ, RZ, R3 ;  /* 0x000000ffff0c7224 */ /* 0x000fe200078e0003 */
[----:B------:R-:W-:Y:S06]  /*12a0*/  @P2 BRA `(.L_x_2662) ;  /* 0x0000000000282947 */ /* 0x000fec0003800000 */
[----:B------:R-:W-:Y:S02]  /*12b0*/  ULDC.64 UR4, c[0x0][0xa00] ;  /* 0x0002800000047ab9 */ /* 0x000fe40000000a00 */
[----:B------:R-:W-:-:S04]  /*12c0*/  ISETP.NE.U32.AND P1, PT, RZ, UR4, PT ;  /* 0x00000004ff007c0c */ /* 0x000fc8000bf25070 */
[----:B------:R-:W-:-:S13]  /*12d0*/  ISETP.NE.AND.EX P1, PT, RZ, UR5, PT, P1 ;  /* 0x00000005ff007c0c */ /* 0x000fda000bf25310 */
[----:B------:R-:W-:Y:S05]  /*12e0*/  @!P1 BRA `(.L_x_2662) ;  /* 0x0000000000189947 */ /* 0x000fea0003800000 */
[----:B------:R-:W1:Y:S02]  /*12f0*/  LDC.64 R4, c[0x0][0xa00] ;  /* 0x00028000ff047b82 */ /* 0x000e640000000a00 */
[----:B-1----:R-:W-:-:S05]  /*1300*/  IMAD.WIDE R4, R33, 0x4, R4 ;  /* 0x0000000421047825 */ /* 0x002fca00078e0204 */
[----:B------:R-:W2:Y:S04]  /*1310*/  LDG.E R0, desc[UR40][R4.64] ;  /* 0x0000002804007981 */ /* 0x000ea8000c1e1900 */
[----:B0-----:R-:W2:Y:S02]  /*1320*/  LDG.E R3, desc[UR40][R4.64+0x4] ;  /* 0x0000042804037981 */ /* 0x001ea4000c1e1900 */
[----:B--2---:R-:W-:-:S05]  /*1330*/  IMAD.IADD R12, R3, 0x1, -R0 ;  /* 0x00000001030c7824 */ /* 0x004fca00078e0a00 */
[----:B------:R1:W-:Y:S02]  /*1340*/  STL [R1+0xc], R12 ;  /* 0x00000c0c01007387 */ /* 0x0003e40000100800 */
.L_x_2662:
[----:B------:R-:W-:Y:S01]  /*1350*/  ULDC.64 UR4, c[0x0][0xa20] ;  /* 0x0002880000047ab9 */ /* 0x000fe20000000a00 */
[C---:B0-----:R-:W-:Y:S02]  /*1360*/  LOP3.LUT R3, R30.reuse, 0xff000000, RZ, 0xc0, !PT ;  /* 0xff0000001e037812 */ /* 0x041fe400078ec0ff */
[----:B------:R-:W-:Y:S02]  /*1370*/  ISETP.NE.U32.AND P1, PT, RZ, UR4, PT ;  /* 0x00000004ff007c0c */ /* 0x000fe4000bf25070 */
[C---:B------:R-:W-:Y:S02]  /*1380*/  LOP3.LUT R0, R30.reuse, 0xff0000, RZ, 0xc0, !PT ;  /* 0x00ff00001e007812 */ /* 0x040fe400078ec0ff */
[----:B------:R-:W-:Y:S02]  /*1390*/  ISETP.NE.AND.EX P1, PT, RZ, UR5, PT, P1 ;  /* 0x00000005ff007c0c */ /* 0x000fe4000bf25310 */
[----:B------:R-:W-:Y:S02]  /*13a0*/  SHF.R.U32.HI R3, RZ, 0x8, R3 ;  /* 0x00000008ff037819 */ /* 0x000fe40000011603 */
[----:B------:R-:W-:-:S02]  /*13b0*/  LOP3.LUT R154, R30, 0xffff, RZ, 0xc0, !PT ;  /* 0x0000ffff1e9a7812 */ /* 0x000fc400078ec0ff */
[----:B------:R-:W-:-:S07]  /*13c0*/  LEA.HI R11, R0, R3, RZ, 0x10 ;  /* 0x00000003000b7211 */ /* 0x000fce00078f80ff */
[----:B------:R-:W-:Y:S05]  /*13d0*/  @!P1 BRA `(.L_x_2663) ;  /* 0x0000000000109947 */ /* 0x000fea0003800000 */
[----:B------:R-:W-:-:S04]  /*13e0*/  IADD3 R4, P0, R34, UR4, RZ ;  /* 0x0000000422047c10 */ /* 0x000fc8000ff1e0ff */
[----:B------:R-:W-:-:S05]  /*13f0*/  IADD3.X R5, R32, UR5, RZ, P0, !PT ;  /* 0x0000000520057c10 */ /* 0x000fca00087fe4ff */
[----:B------:R0:W5:Y:S01]  /*1400*/  LDG.E R31, desc[UR40][R4.64] ;  /* 0x00000028041f7981 */ /* 0x000162000c1e1900 */
[----:B------:R-:W-:Y:S05]  /*1410*/  BRA `(.L_x_2664) ;  /* 0x0000000000107947 */ /* 0x000fea0003800000 */
.L_x_2663:
[----:B------:R-:W-:Y:S05]  /*1420*/  @!P0 BRA `(.L_x_2664) ;  /* 0x00000000000c8947 */ /* 0x000fea0003800000 */
[----:B------:R-:W2:Y:S04]  /*1430*/  LDG.E R0, desc[UR40][R8.64] ;  /* 0x0000002808007981 */ /* 0x000ea8000c1e1900 */
[----:B------:R-:W2:Y:S02]  /*1440*/  LDG.E R31, desc[UR40][R8.64+0x4] ;  /* 0x00000428081f7981 */ /* 0x000ea4000c1e1900 */
[----:B--2---:R-:W-:-:S07]  /*1450*/  IMAD.IADD R31, R31, 0x1, -R0 ;  /* 0x000000011f1f7824 */ /* 0x004fce00078e0a00 */
.L_x_2664:
[----:B------:R-:W-:Y:S01]  /*1460*/  ULDC.64 UR4, c[0x0][0xa10] ;  /* 0x0002840000047ab9 */ /* 0x000fe20000000a00 */
[----:B------:R-:W2:Y:S01]  /*1470*/  LDC R8, c[0x0][0x448] ;  /* 0x00011200ff087b82 */ /* 0x000ea20000000800 */
[----:B------:R-:W-:-:S04]  /*1480*/  ISETP.NE.U32.AND P0, PT, RZ, UR4, PT ;  /* 0x00000004ff007c0c */ /* 0x000fc8000bf05070 */
[----:B------:R-:W-:Y:S01]  /*1490*/  ISETP.NE.AND.EX P0, PT, RZ, UR5, PT, P0 ;  /* 0x00000005ff007c0c */ /* 0x000fe2000bf05300 */
[----:B------:R-:W-:-:S12]  /*14a0*/  ULDC.64 UR4, c[0x0][0xa30] ;  /* 0x00028c0000047ab9 */ /* 0x000fd80000000a00 */
[----:B0-----:R-:W0:Y:S02]  /*14b0*/  @P0 LDC.64 R4, c[0x0][0xa10] ;  /* 0x00028400ff040b82 */ /* 0x001e240000000a00 */
[----:B0-----:R-:W-:-:S05]  /*14c0*/  @P0 IMAD.WIDE R4, R33, 0x4, R4 ;  /* 0x0000000421040825 */ /* 0x001fca00078e0204 */
[----:B------:R-:W3:Y:S04]  /*14d0*/  @P0 LDG.E R0, desc[UR40][R4.64] ;  /* 0x0000002804000981 */ /* 0x000ee8000c1e1900 */
[----:B------:R0:W3:Y:S01]  /*14e0*/  @P0 LDG.E R3, desc[UR40][R4.64+0x4] ;  /* 0x0000042804030981 */ /* 0x0000e2000c1e1900 */
[----:B------:R-:W-:Y:S01]  /*14f0*/  ISETP.NE.U32.AND P1, PT, RZ, UR4, PT ;  /* 0x00000004ff007c0c */ /* 0x000fe2000bf25070 */
[----:B-----5:R-:W-:-:S03]  /*1500*/  IMAD.MOV.U32 R24, RZ, RZ, R31 ;  /* 0x000000ffff187224 */ /* 0x020fc600078e001f */
[----:B------:R-:W-:-:S13]  /*1510*/  ISETP.NE.AND.EX P1, PT, RZ, UR5, PT, P1 ;  /* 0x00000005ff007c0c */ /* 0x000fda000bf25310 */
[----:B------:R-:W-:-:S04]  /*1520*/  @P1 IADD3 R6, P2, R34, UR4, RZ ;  /* 0x0000000422061c10 */ /* 0x000fc8000ff5e0ff */
[----:B------:R-:W-:-:S05]  /*1530*/  @P1 IADD3.X R7, R32, UR5, RZ, P2, !PT ;  /* 0x0000000520071c10 */ /* 0x000fca00097fe4ff */
[----:B------:R4:W5:Y:S01]  /*1540*/  @P1 LDG.E R24, desc[UR40][R6.64] ;  /* 0x0000002806181981 */ /* 0x000962000c1e1900 */
[----:B--2---:R-:W-:Y:S01]  /*1550*/  ISETP.NE.AND P1, PT, R8, 0x1, PT ;  /* 0x000000010800780c */ /* 0x004fe20003f25270 */
[----:B------:R-:W-:Y:S01]  /*1560*/  IMAD R13, R29, 0xc0, RZ ;  /* 0x000000c01d0d7824 */ /* 0x000fe200078e02ff */
[----:B------:R-:W-:Y:S01]  /*1570*/  BSSY B0, `(.L_x_2665) ;  /* 0x0000039000007945 */ /* 0x000fe20003800000 */
[----:B------:R-:W-:Y:S02]  /*1580*/  IMAD.IADD R10, R31, 0x1, -R10 ;  /* 0x000000011f0a7824 */ /* 0x000fe400078e0a0a */
[----:B0-----:R-:W-:Y:S01]  /*1590*/  VIADD R4, R13, 0xbf ;  /* 0x000000bf0d047836 */ /* 0x001fe20000000000 */
[----:B------:R0:W-:Y:S07]  /*15a0*/  STL [R1+0x2c], R13 ;  /* 0x00002c0d01007387 */ /* 0x0001ee0000100800 */
[----:B------:R-:W2:Y:S01]  /*15b0*/  @P1 LDC R9, c[0x0][0x44c] ;  /* 0x00011300ff091b82 */ /* 0x000ea20000000800 */
[----:B0-----:R-:W-:-:S07]  /*15c0*/  LOP3.LUT R13, R11, 0xff, RZ, 0xc0, !PT ;  /* 0x000000ff0b0d7812 */ /* 0x001fce00078ec0ff */
[----:B------:R-:W0:Y:S01]  /*15d0*/  @P1 LDC R5, c[0x0][0x450] ;  /* 0x00011400ff051b82 */ /* 0x000e220000000800 */
[----:B---3--:R-:W-:Y:S02]  /*15e0*/  @P0 IMAD.IADD R25, R3, 0x1, -R0 ;  /* 0x0000000103190824 */ /* 0x008fe400078e0a00 */
[----:B--2---:R-:W-:-:S04]  /*15f0*/  @P1 IMAD.HI.U32 R0, R4, R9, RZ ;  /* 0x0000000904001227 */ /* 0x004fc800078e00ff */
[----:B----4-:R-:W-:Y:S01]  /*1600*/  IMAD.IADD R6, R10, 0x1, R25 ;  /* 0x000000010a067824 */ /* 0x010fe200078e0219 */
[----:B0-----:R-:W-:-:S03]  /*1610*/  @P1 SHF.R.U32.HI R4, RZ, R5, R0 ;  /* 0x00000005ff041219 */ /* 0x001fc60000011600 */
[C---:B------:R-:W-:Y:S01]  /*1620*/  VIADD R0, R6.reuse, 0x7f ;  /* 0x0000007f06007836 */ /* 0x040fe20000000000 */
[----:B------:R-:W-:Y:S01]  /*1630*/  IADD3 R82, R6, 0x80, -R12 ;  /* 0x0000008006527810 */ /* 0x000fe20007ffe80c */
[----:B------:R0:W-:Y:S03]  /*1640*/  STL [R1+0x28], R6 ;  /* 0x0000280601007387 */ /* 0x0001e60000100800 */
[----:B------:R-:W-:Y:S01]  /*1650*/  SHF.R.S32.HI R3, RZ, 0x1f, R0 ;  /* 0x0000001fff037819 */ /* 0x000fe20000011400 */
[----:B------:R-:W-:Y:S01]  /*1660*/  IMAD.IADD R4, R82, 0x1, R4 ;  /* 0x0000000152047824 */ /* 0x000fe200078e0204 */
[----:B------:R2:W-:Y:S02]  /*1670*/  STL [R1+0x60], R13 ;  /* 0x0000600d01007387 */ /* 0x0005e40000100800 */
[----:B------:R-:W-:Y:S02]  /*1680*/  LEA.HI R3, R3, R0, RZ, 0x7 ;  /* 0x0000000003037211 */ /* 0x000fe400078f38ff */
[----:B------:R-:W-:-:S02]  /*1690*/  SHF.R.S32.HI R5, RZ, 0x1f, R4 ;  /* 0x0000001fff057819 */ /* 0x000fc40000011404 */
[----:B0-----:R-:W-:Y:S02]  /*16a0*/  SHF.R.U32.HI R6, RZ, 0x10, R11 ;  /* 0x00000010ff067819 */ /* 0x001fe4000001160b */
[----:B------:R-:W-:Y:S02]  /*16b0*/  LEA.HI R5, R5, R4, RZ, 0x7 ;  /* 0x0000000405057211 */ /* 0x000fe400078f38ff */
[----:B------:R-:W-:Y:S01]  /*16c0*/  SHF.R.S32.HI R83, RZ, 0x7, R3 ;  /* 0x00000007ff537819 */ /* 0x000fe20000011403 */
[----:B------:R2:W-:Y:S01]  /*16d0*/  STL [R1+0x54], R6 ;  /* 0x0000540601007387 */ /* 0x0005e20000100800 */
[----:B------:R-:W-:-:S04]  /*16e0*/  SHF.R.S32.HI R0, RZ, 0x7, R5 ;  /* 0x00000007ff007819 */ /* 0x000fc80000011405 */
[----:B------:R-:W-:Y:S02]  /*16f0*/  VIMNMX R9, R83, R0, PT ;  /* 0x0000000053097248 */ /* 0x000fe40003fe0100 */
[----:B------:R-:W-:Y:S02]  /*1700*/  MOV R0, RZ ;  /* 0x000000ff00007202 */ /* 0x000fe40000000f00 */
[----:B------:R-:W-:-:S13]  /*1710*/  ISETP.GE.AND P0, PT, R9, 0x1, PT ;  /* 0x000000010900780c */ /* 0x000fda0003f06270 */
[----:B--2---:R-:W-:Y:S05]  /*1720*/  @!P0 BRA `(.L_x_2666) ;  /* 0x0000000000748947 */ /* 0x004fea0003800000 */
[----:B------:R-:W-:Y:S01]  /*1730*/  ISETP.NE.AND P0, PT, R6, RZ, PT ;  /* 0x000000ff0600720c */ /* 0x000fe20003f05270 */
[----:B------:R-:W-:-:S03]  /*1740*/  ULDC UR4, c[0x0][0x9f0] ;  /* 0x00027c0000047ab9 */ /* 0x000fc60000000800 */
[----:B------:R-:W-:-:S04]  /*1750*/  SEL R11, R6, UR4, P0 ;  /* 0x00000004060b7c07 */ /* 0x000fc80008000000 */
[-C--:B------:R-:W-:Y:S02]  /*1760*/  IABS R6, R11.reuse ;  /* 0x0000000b00067213 */ /* 0x080fe40000000000 */
[----:B------:R-:W-:Y:S02]  /*1770*/  IADD3 R0, R11, -0x1, R9 ;  /* 0xffffffff0b007810 */ /* 0x000fe40007ffe009 */
[----:B------:R-:W0:Y:S01]  /*1780*/  I2F.RP R3, R6 ;  /* 0x0000000600037306 */ /* 0x000e220000209400 */
[-C--:B-1----:R-:W-:Y:S02]  /*1790*/  IABS R12, R11.reuse ;  /* 0x0000000b000c7213 */ /* 0x082fe40000000000 */
        /* <DEDUP_REMOVED lines=22> */
.L_x_2666:
[----:B------:R-:W-:Y:S05]  /*1900*/  BSYNC B0 ;  /* 0x0000000000007941 */ /* 0x000fea0003800000 */
.L_x_2665:
        /* <DEDUP_REMOVED lines=25> */
[----:B------:R-:W-:Y:S01]  /*1aa0*/  IMAD.U32 R5, RZ, RZ, UR5 ;  /* 0x00000005ff057e24 */ /* 0x000fe2000f8e00ff */
[----:B------:R-:W-:Y:S01]  /*1ab0*/  ULDC.64 UR4, c[0x4][0x90] ;  /* 0x0100240000047ab9 */ /* 0x000fe20000000a00 */
[----:B------:R-:W-:Y:S01]  /*1ac0*/  IMAD.U32 R10, RZ, RZ, UR6 ;  /* 0x00000006ff0a7e24 */ /* 0x000fe2000f8e00ff */
[----:B-1----:R-:W-:Y:S01]  /*1ad0*/  MOV R12, 0x1 ;  /* 0x00000001000c7802 */ /* 0x002fe20000000f00 */
[----:B------:R-:W-:Y:S02]  /*1ae0*/  IMAD.U32 R6, RZ, RZ, UR4 ;  /* 0x00000004ff067e24 */ /* 0x000fe4000f8e00ff */
[----:B------:R-:W-:-:S02]  /*1af0*/  IMAD.U32 R7, RZ, RZ, UR5 ;  /* 0x00000005ff077e24 */ /* 0x000fc4000f8e00ff */
[----:B------:R-:W-:Y:S02]  /*1b00*/  IMAD.U32 R11, RZ, RZ, UR7 ;  /* 0x00000007ff0b7e24 */ /* 0x000fe4000f8e00ff */
[----:B------:R-:W-:Y:S02]  /*1b10*/  IMAD.MOV.U32 R8, RZ, RZ, 0x70 ;  /* 0x00000070ff087424 */ /* 0x000fe400078e00ff */
[----:B0-----:R-:W-:-:S07]  /*1b20*/  IMAD.MOV.U32 R13, RZ, RZ, RZ ;  /* 0x000000ffff0d7224 */ /* 0x001fce00078e00ff */
[----:B------:R-:W-:-:S07]  /*1b30*/  LEPC R20, `(.L_x_2669) ;  /* 0x000000001014794e */ /* 0x000fce0000000000 */
[----:B--2--5:R-:W-:Y:S05]  /*1b40*/  CALL.ABS.NOINC R14 ;  /* 0x000000000e007343 */ /* 0x024fea0003c00000 */
.L_x_2669:
[----:B------:R-:W-:Y:S05]  /*1b50*/  BSYNC B6 ;  /* 0x0000000000067941 */ /* 0x000fea0003800000 */
.L_x_2668:
        /* <DEDUP_REMOVED lines=11> */
[----:B------:R-:W-:Y:S02]  /*1c10*/  IMAD.U32 R10, RZ, RZ, UR6 ;  /* 0x00000006ff0a7e24 */ /* 0x000fe4000f8e00ff */
[----:B------:R-:W-:Y:S02]  /*1c20*/  IMAD.U32 R6, RZ, RZ, UR4 ;  /* 0x00000004ff067e24 */ /* 0x000fe4000f8e00ff */
[----:B------:R-:W-:-:S02]  /*1c30*/  IMAD.U32 R7, RZ, RZ, UR5 ;  /* 0x00000005ff077e24 */ /* 0x000fc4000f8e00ff */
[----:B------:R-:W-:Y:S02]  /*1c40*/  IMAD.U32 R11, RZ, RZ, UR7 ;  /* 0x00000007ff0b7e24 */ /* 0x000fe4000f8e00ff */
[----:B------:R-:W-:Y:S02]  /*1c50*/  IMAD.MOV.U32 R8, RZ, RZ, 0x70 ;  /* 0x00000070ff087424 */ /* 0x000fe400078e00ff */
[----:B-1----:R-:W-:Y:S02]  /*1c60*/  IMAD.MOV.U32 R12, RZ, RZ, 0x1 ;  /* 0x00000001ff0c7424 */ /* 0x002fe400078e00ff */
[----:B0-----:R-:W-:-:S07]  /*1c70*/  IMAD.MOV.U32 R13, RZ, RZ, RZ ;  /* 0x000000ffff0d7224 */ /* 0x001fce00078e00ff */
[----:B------:R-:W-:-:S07]  /*1c80*/  LEPC R20, `(.L_x_2671) ;  /* 0x000000001014794e */ /* 0x000fce0000000000 */
[----:B--2--5:R-:W-:Y:S05]  /*1c90*/  CALL.ABS.NOINC R14 ;  /* 0x000000000e007343 */ /* 0x024fea0003c00000 */
.L_x_2671:
[----:B------:R-:W-:Y:S05]  /*1ca0*/  BSYNC B6 ;  /* 0x0000000000067941 */ /* 0x000fea0003800000 */
.L_x_2670:
[----:B------:R-:W2:Y:S01]  /*1cb0*/  LDL R36, [R1+0x44] ;  /* 0x0000440001247983 */ /* 0x000ea20000100800 */
[----:B------:R-:W-:Y:S01]  /*1cc0*/  ULDC.64 UR4, c[0x0][0x9f8] ;  /* 0x00027e0000047ab9 */ /* 0x000fe20000000a00 */
[----:B------:R-:W-:Y:S01]  /*1cd0*/  IMAD.MOV.U32 R67, RZ, RZ, R33 ;  /* 0x000000ffff437224 */ /* 0x000fe200078e0021 */
[----:B------:R-:W-:Y:S01]  /*1ce0*/  ISETP.NE.U32.AND P0, PT, RZ, UR4, PT ;  /* 0x00000004ff007c0c */ /* 0x000fe2000bf05070 */
[----:B------:R-:W3:Y:S01]  /*1cf0*/  LDL R14, [R1+0x48] ;  /* 0x00004800010e7983 */ /* 0x000ee20000100800 */
[----:B------:R-:W0:Y:S02]  /*1d00*/  LDC.64 R4, c[0x0][0x3f8] ;  /* 0x0000fe00ff047b82 */ /* 0x000e240000000a00 */
[----:B------:R-:W-:-:S06]  /*1d10*/  ISETP.NE.AND.EX P0, PT, RZ, UR5, PT, P0 ;  /* 0x00000005ff007c0c */ /* 0x000fcc000bf05300 */
[----:B------:R-:W4:Y:S07]  /*1d20*/  LDC R33, c[0x0][0x3f4] ;  /* 0x0000fd00ff217b82 */ /* 0x000f2e0000000800 */
[----:B------:R-:W-:Y:S01]  /*1d30*/  @P0 IADD3 R6, P1, R34, UR4, RZ ;  /* 0x0000000422060c10 */ /* 0x000fe2000ff3e0ff */
[----:B------:R-:W1:Y:S03]  /*1d40*/  LDC.64 R60, c[0x0][0x408] ;  /* 0x00010200ff3c7b82 */ /* 0x000e660000000a00 */
[----:B------:R-:W-:-:S05]  /*1d50*/  @P0 IADD3.X R7, R32, UR5, RZ, P1, !PT ;  /* 0x0000000520070c10 */ /* 0x000fca0008ffe4ff */
[----:B------:R1:W3:Y:S01]  /*1d60*/  @P0 LDG.E R67, desc[UR40][R6.64] ;  /* 0x0000002806430981 */ /* 0x0002e2000c1e1900 */
[----:B------:R-:W1:Y:S01]  /*1d70*/  S2R R34, SR_TID.X ;  /* 0x0000000000227919 */ /* 0x000e620000002100 */
[----:B------:R-:W-:Y:S02]  /*1d80*/  SHF.R.S32.HI R3, RZ, 0x1f, R155 ;  /* 0x0000001fff037819 */ /* 0x000fe4000001149b */
[----:B------:R-:W-:-:S03]  /*1d90*/  SHF.R.S32.HI R153, RZ, 0x1f, R152 ;  /* 0x0000001fff997819 */ /* 0x000fc60000011498 */
[-C--:B0-----:R-:W-:Y:S02]  /*1da0*/  IMAD R0, R3, R4.reuse, RZ ;  /* 0x0000000403007224 */ /* 0x081fe400078e02ff */
[----:B------:R-:W-:-:S04]  /*1db0*/  IMAD.WIDE.U32 R8, R155, R4, R152 ;  /* 0x000000049b087225 */ /* 0x000fc800078e0098 */
[C---:B------:R-:W-:Y:S02]  /*1dc0*/  IMAD R13, R155.reuse, R5, R0 ;  /* 0x000000059b0d7224 */ /* 0x040fe400078e0200 */
[----:B------:R-:W-:Y:S01]  /*1dd0*/  IMAD.WIDE.U32 R10, R155, R4, R16 ;  /* 0x000000049b0a7225 */ /* 0x000fe200078e0010 */
[----:B----4-:R-:W-:-:S03]  /*1de0*/  ISETP.GE.AND P0, PT, R16, R33, PT ;  /* 0x000000211000720c */ /* 0x010fc60003f06270 */
[----:B------:R-:W-:Y:S02]  /*1df0*/  IMAD.IADD R9, R9, 0x1, R13 ;  /* 0x0000000109097824 */ /* 0x000fe400078e020d */
[----:B------:R-:W-:Y:S01]  /*1e00*/  IMAD.IADD R11, R13, 0x1, R11 ;  /* 0x000000010d0b7824 */ /* 0x000fe200078e020b */
[----:B-----5:R-:W-:Y:S02]  /*1e10*/  SHF.R.S32.HI R13, RZ, 0x1f, R24 ;  /* 0x0000001fff0d7819 */ /* 0x020fe40000011418 */
[----:B-1----:R-:W-:Y:S01]  /*1e20*/  SHF.R.U32.HI R35, RZ, 0x7, R34 ;  /* 0x00000007ff237819 */ /* 0x002fe20000011622 */
[----:B------:R-:W-:Y:S01]  /*1e30*/  IMAD R0, R3, R60, RZ ;  /* 0x0000003c03007224 */ /* 0x000fe200078e02ff */
[----:B------:R-:W-:Y:S01]  /*1e40*/  SEL R3, R33, RZ, P0 ;  /* 0x000000ff21037207 */ /* 0x000fe20000000000 */
[C---:B------:R-:W-:Y:S02]  /*1e50*/  IMAD R12, R13.reuse, R4, RZ ;  /* 0x000000040d0c7224 */ /* 0x040fe400078e02ff */
[----:B------:R-:W-:-:S02]  /*1e60*/  IMAD R13, R13, R60, RZ ;  /* 0x0000003c0d0d7224 */ /* 0x000fc400078e02ff */
[----:B------:R-:W-:Y:S01]  /*1e70*/  IMAD.IADD R3, R16, 0x1, R3 ;  /* 0x0000000110037824 */ /* 0x000fe200078e0203 */
[----:B------:R-:W-:Y:S01]  /*1e80*/  SHF.L.U64.HI R64, R4, 0x7, R5 ;  /* 0x0000000704407819 */ /* 0x000fe20000010205 */
[----:B------:R-:W-:Y:S01]  /*1e90*/  IMAD.IADD R66, R66, 0x1, R31 ;  /* 0x0000000142427824 */ /* 0x000fe200078e021f */
[----:B------:R-:W-:Y:S01]  /*1ea0*/  SHF.L.U64.HI R62, R60, 0x7, R61 ;  /* 0x000000073c3e7819 */ /* 0x000fe2000001023d */
[----:B------:R-:W-:Y:S01]  /*1eb0*/  IMAD R15, R155, R61, R0 ;  /* 0x0000003d9b0f7224 */ /* 0x000fe200078e0200 */
[----:B------:R-:W-:Y:S01]  /*1ec0*/  ISETP.NE.AND P6, PT, R35, 0x1, PT ;  /* 0x000000012300780c */ /* 0x000fe20003fc5270 */
[----:B------:R-:W-:Y:S01]  /*1ed0*/  IMAD.WIDE.U32 R20, R24, R4, R8 ;  /* 0x0000000418147225 */ /* 0x000fe200078e0008 */
[----:B------:R-:W-:-:S03]  /*1ee0*/  SHF.R.S32.HI R0, RZ, 0x1f, R3 ;  /* 0x0000001fff007819 */ /* 0x000fc60000011403 */
[----:B------:R-:W-:-:S04]  /*1ef0*/  IMAD.WIDE.U32 R30, R24, R4, R10 ;  /* 0x00000004181e7225 */ /* 0x000fc800078e000a */
[----:B------:R-:W-:Y:S02]  /*1f00*/  IMAD.SHL.U32 R63, R4, 0x80, RZ ;  /* 0x00000080043f7824 */ /* 0x000fe400078e00ff */
[----:B------:R-:W-:Y:S01]  /*1f10*/  IMAD R13, R24, R61, R13 ;  /* 0x0000003d180d7224 */ /* 0x000fe200078e020d */
[----:B------:R-:W-:Y:S01]  /*1f20*/  LEA.HI R0, R0, R3, RZ, 0x3 ;  /* 0x0000000300007211 */ /* 0x000fe200078f18ff */
[----:B------:R-:W-:Y:S05]  /*1f30*/  @!P6 WARPSYNC.ALL ;  /* 0x000000000000e948 */ /* 0x000fea0003800000 */
[----:B------:R-:W-:Y:S01]  /*1f40*/  SHF.R.S32.HI R52, RZ, 0x3, R0 ;  /* 0x00000003ff347819 */ /* 0x000fe20000011400 */
[----:B------:R-:W-:Y:S01]  /*1f50*/  IMAD.WIDE.U32 R48, R155, R60, R152 ;  /* 0x0000003c9b307225 */ /* 0x000fe200078e0098 */
[----:B------:R-:W-:Y:S01]  /*1f60*/  LOP3.LUT R10, R0, 0xfffffff8, RZ, 0xc0, !PT ;  /* 0xfffffff8000a7812 */ /* 0x000fe200078ec0ff */
[----:B------:R-:W-:-:S02]  /*1f70*/  ULDC UR4, c[0x0][0x2f4] ;  /* 0x0000bd0000047ab9 */ /* 0x000fc40000000800 */
[----:B------:R-:W-:Y:S01]  /*1f80*/  IMAD.WIDE.U32 R6, R155, R60, R16 ;  /* 0x0000003c9b067225 */ /* 0x000fe200078e0010 */
[----:B------:R-:W-:-:S03]  /*1f90*/  LOP3.LUT R19, R19, 0xfffffffd, RZ, 0xc0, !PT ;  /* 0xfffffffd13137812 */ /* 0x000fc600078ec0ff */
[----:B------:R-:W-:Y:S02]  /*1fa0*/  IMAD.IADD R49, R49, 0x1, R15 ;  /* 0x0000000131317824 */ /* 0x000fe400078e020f */
[----:B------:R-:W-:Y:S02]  /*1fb0*/  IMAD.IADD R7, R15, 0x1, R7 ;  /* 0x000000010f077824 */ /* 0x000fe400078e0207 */
[C---:B------:R-:W-:Y:S02]  /*1fc0*/  IMAD R55, R24.reuse, R5, R12 ;  /* 0x0000000518377224 */ /* 0x040fe400078e020c */
[----:B------:R-:W-:-:S04]  /*1fd0*/  IMAD.WIDE.U32 R48, R24, R60, R48 ;  /* 0x0000003c18307225 */ /* 0x000fc800078e0030 */
[----:B------:R-:W-:Y:S01]  /*1fe0*/  IMAD.WIDE.U32 R50, R24, R60, R6 ;  /* 0x0000003c18327225 */ /* 0x000fe200078e0006 */
[----:B------:R-:W-:Y:S02]  /*1ff0*/  ISETP.GE.AND P2, PT, R18, UR4, PT ;  /* 0x0000000412007c0c */ /* 0x000fe4000bf46270 */
[----:B------:R-:W-:Y:S01]  /*2000*/  SHF.R.S32.HI R8, RZ, 0x1f, R10 ;  /* 0x0000001fff087819 */ /* 0x000fe2000001140a */
[----:B------:R-:W-:Y:S02]  /*2010*/  IMAD.IADD R56, R21, 0x1, R55 ;  /* 0x0000000115387824 */ /* 0x000fe400078e0237 */
[----:B------:R-:W-:Y:S02]  /*2020*/  IMAD.SHL.U32 R60, R60, 0x80, RZ ;  /* 0x000000803c3c7824 */ /* 0x000fe400078e00ff */
[----:B------:R-:W-:Y:S02]  /*2030*/  VIADD R76, R35, 0x8 ;  /* 0x00000008234c7836 */ /* 0x000fe40000000000 */
[----:B------:R-:W-:-:S02]  /*2040*/  IMAD.SHL.U32 R58, R33, 0x2, RZ ;  /* 0x00000002213a7824 */ /* 0x000fc400078e00ff */
[----:B------:R-:W-:Y:S02]  /*2050*/  IMAD.IADD R55, R55, 0x1, R31 ;  /* 0x0000000137377824 */ /* 0x000fe400078e021f */
[----:B------:R-:W-:Y:S02]  /*2060*/  IMAD.IADD R54, R49, 0x1, R13 ;  /* 0x0000000131367824 */ /* 0x000fe400078e020d */
[----:B------:R-:W-:Y:S02]  /*2070*/  IMAD.IADD R53, R13, 0x1, R51 ;  /* 0x000000010d357824 */ /* 0x000fe400078e0233 */
[C---:B--2---:R-:W-:Y:S01]  /*2080*/  IMAD.SHL.U32 R65, R36.reuse, 0x40, RZ ;  /* 0x0000004024417824 */ /* 0x044fe200078e00ff */
[----:B------:R-:W-:Y:S01]  /*2090*/  @!P6 BAR.SYNC.DEFER_BLOCKING 0x9, 0x100 ;  /* 0x024400000000eb1d */ /* 0x000fe20000010000 */
[----:B------:R-:W-:Y:S02]  /*20a0*/  LOP3.LUT P1, RZ, R36, 0x4, RZ, 0xc0, !PT ;  /* 0x0000000424ff7812 */ /* 0x000fe4000782c0ff */
[----:B------:R-:W-:-:S04]  /*20b0*/  IADD3 R36, R34, -0x80, RZ ;  /* 0xffffff8022247810 */ /* 0x000fc80007ffe0ff */
[----:B------:R-:W-:-:S04]  /*20c0*/  SHF.R.S32.HI R34, RZ, 0x1f, R36 ;  /* 0x0000001fff227819 */ /* 0x000fc80000011424 */
[----:B------:R-:W-:-:S04]  /*20d0*/  LEA.HI R34, R34, R36, RZ, 0x2 ;  /* 0x0000002422227211 */ /* 0x000fc800078f10ff */
[----:B------:R-:W-:Y:S02]  /*20e0*/  LOP3.LUT R34, R34, 0xfffffffc, RZ, 0xc0, !PT ;  /* 0xfffffffc22227812 */ /* 0x000fe400078ec0ff */
[----:B------:R-:W-:-:S03]  /*20f0*/  LOP3.LUT R65, R65, 0x1c0, RZ, 0xc0, !PT ;  /* 0x000001c041417812 */ /* 0x000fc600078ec0ff */
[----:B------:R-:W-:Y:S01]  /*2100*/  IMAD.IADD R34, R36, 0x1, -R34 ;  /* 0x0000000124227824 */ /* 0x000fe200078e0a22 */
[----:B------:R-:W-:-:S03]  /*2110*/  SHF.R.S32.HI R32, RZ, 0x1f, R36 ;  /* 0x0000001fff207819 */ /* 0x000fc60000011424 */
[----:B------:R-:W-:Y:S02]  /*2120*/  IMAD R59, R34, 0x60, R155 ;  /* 0x00000060223b7824 */ /* 0x000fe400078e029b */
[----:B------:R-:W-:Y:S01]  /*2130*/  VIADD R34, R155, 0x60 ;  /* 0x000000609b227836 */ /* 0x000fe20000000000 */
[----:B------:R-:W-:Y:S02]  /*2140*/  SHF.R.U32.HI R61, RZ, 0x3, R65 ;  /* 0x00000003ff3d7819 */ /* 0x000fe40000011641 */
[----:B------:R-:W-:Y:S02]  /*2150*/  LOP3.LUT R4, R65, 0x18, R16, 0xf8, !PT ;  /* 0x0000001841047812 */ /* 0x000fe400078ef810 */
[----:B------:R-:W-:Y:S01]  /*2160*/  LEA.HI R32, R32, R36, RZ, 0x5 ;  /* 0x0000002420207211 */ /* 0x000fe200078f28ff */
[----:B------:R-:W-:Y:S01]  /*2170*/  IMAD.SHL.U32 R34, R34, 0x40, RZ ;  /* 0x0000004022227824 */ /* 0x000fe200078e00ff */
[----:B------:R-:W-:Y:S02]  /*2180*/  LOP3.LUT R4, R4, R61, RZ, 0x3c, !PT ;  /* 0x0000003d04047212 */ /* 0x000fe400078e3cff */
[----:B------:R-:W-:-:S02]  /*2190*/  SHF.R.S32.HI R32, RZ, 0x5, R32 ;  /* 0x00000005ff207819 */ /* 0x000fc40000011420 */
[----:B------:R-:W-:-:S03]  /*21a0*/  LOP3.LUT R34, R34, 0x1c0, RZ, 0xc0, !PT ;  /* 0x000001c022227812 */ /* 0x000fc600078ec0ff */
[----:B------:R-:W-:Y:S01]  /*21b0*/  IMAD R57, R32, 0x200, R4 ;  /* 0x0000020020397824 */ /* 0x000fe200078e0204 */
[--C-:B------:R-:W-:Y:S02]  /*21c0*/  LOP3.LUT R4, R65, 0x38, R0.reuse, 0xf8, !PT ;  /* 0x0000003841047812 */ /* 0x100fe400078ef800 */
[----:B------:R-:W-:Y:S01]  /*21d0*/  LOP3.LUT R0, R34, 0x38, R0, 0xf8, !PT ;  /* 0x0000003822007812 */ /* 0x000fe200078ef800 */
[----:B------:R-:W-:-:S04]  /*21e0*/  VIADD R34, R155, 0x60 ;  /* 0x000000609b227836 */ /* 0x000fc80000000000 */
[----:B------:R-:W-:-:S05]  /*21f0*/  IMAD.SHL.U32 R34, R34, 0x40, RZ ;  /* 0x0000004022227824 */ /* 0x000fca00078e00ff */
[----:B------:R-:W-:-:S04]  /*2200*/  LOP3.LUT R34, R34, 0x1c0, RZ, 0xc0, !PT ;  /* 0x000001c022227812 */ /* 0x000fc800078ec0ff */
[----:B------:R-:W-:Y:S02]  /*2210*/  SHF.R.U32.HI R34, RZ, 0x3, R34 ;  /* 0x00000003ff227819 */ /* 0x000fe40000011622 */
[----:B------:R-:W-:Y:S02]  /*2220*/  LOP3.LUT R3, R4, R61, RZ, 0x3c, !PT ;  /* 0x0000003d04037212 */ /* 0x000fe400078e3cff */
[----:B------:R-:W-:Y:S02]  /*2230*/  LOP3.LUT R0, R0, R34, RZ, 0x3c, !PT ;  /* 0x0000002200007212 */ /* 0x000fe400078e3cff */
[----:B------:R-:W-:Y:S01]  /*2240*/  @P1 LOP3.LUT R19, R19, 0x2, RZ, 0xfc, !PT ;  /* 0x0000000213131812 */ /* 0x000fe200078efcff */
[----:B------:R-:W-:Y:S01]  /*2250*/  IMAD R3, R32, 0x200, R3 ;  /* 0x0000020020037824 */ /* 0x000fe200078e0203 */
[----:B------:R-:W-:Y:S01]  /*2260*/  ISETP.GE.AND P1, PT, R16, UR4, PT ;  /* 0x0000000410007c0c */ /* 0x000fe2000bf26270 */
[----:B---3--:R-:W-:Y:S01]  /*2270*/  IMAD.IADD R0, R14, 0x1, R0 ;  /* 0x000000010e007824 */ /* 0x008fe200078e0200 */
[----:B------:R-:W-:-:S11]  /*2280*/  SHF.R.S32.HI R9, RZ, 0x1f, R67 ;  /* 0x0000001fff097819 */ /* 0x000fd60000011443 */
.L_x_2727:
        /* <DEDUP_REMOVED lines=8> */
[----:B------:R-:W-:Y:S01]  /*2310*/  IMAD.MOV.U32 R12, RZ, RZ, R32 ;  /* 0x000000ffff0c7224 */ /* 0x000fe200078e0020 */
[----:B------:R-:W-:Y:S02]  /*2320*/  ISETP.GT.OR P3, PT, R59, 0x7f, P3 ;  /* 0x0000007f3b00780c */ /* 0x000fe40001f64670 */
[----:B0-----:R-:W-:-:S11]  /*2330*/  ISETP.NE.AND P4, PT, R72, 0x1, PT ;  /* 0x000000014800780c */ /* 0x001fd60003f85270 */
[----:B------:R-:W0:Y:S08]  /*2340*/  @!P3 LDC.64 R6, c[0x0][0x428] ;  /* 0x00010a00ff06bb82 */ /* 0x000e300000000a00 */
[----:B------:R-:W3:Y:S08]  /*2350*/  @!P3 LDC.64 R4, c[0x0][0x418] ;  /* 0x00010600ff04bb82 */ /* 0x000ef00000000a00 */
[----:B----4-:R-:W4:Y:S08]  /*2360*/  @P4 LDC R11, c[0x0][0x434] ;  /* 0x00010d00ff0b4b82 */ /* 0x010f300000000800 */
        /* <DEDUP_REMOVED lines=10> */
[----:B------:R0:W5:Y:S01]  /*2410*/  @!P3 LDG.E R71, desc[UR40][R4.64] ;  /* 0x000000280447b981 */ /* 0x000162000c1e1900 */
[----:B------:R-:W-:Y:S01]  /*2420*/  ISETP.GT.AND P3, PT, R27, R28, PT ;  /* 0x0000001c1b00720c */ /* 0x000fe20003f64270 */
[----:B------:R-:W-:Y:S01]  /*2430*/  IMAD R7, R22, 0x2000, R57 ;  /* 0x0000200016077824 */ /* 0x000fe200078e0239 */
[----:B------:R-:W-:Y:S01]  /*2440*/  LOP3.LUT R19, R19, 0xfffffffe, RZ, 0xc0, !PT ;  /* 0xfffffffe13137812 */ /* 0x000fe200078ec0ff */
[----:B------:R-:W-:Y:S05]  /*2450*/  YIELD ;  /* 0x0000000000007946 */ /* 0x000fea0003800000 */
[----:B------:R-:W-:Y:S01]  /*2460*/  IADD3 R11, -R12, RZ, RZ ;  /* 0x000000ff0c0b7210 */ /* 0x000fe20007ffe1ff */
[C---:B------:R-:W-:Y:S01]  /*2470*/  VIADD R69, R7.reuse, 0x20 ;  /* 0x0000002007457836 */ /* 0x040fe20000000000 */
[----:B------:R-:W-:Y:S01]  /*2480*/  BSSY B0, `(.L_x_2672) ;  /* 0x000032a000007945 */ /* 0x000fe20003800000 */
[----:B------:R-:W-:-:S02]  /*2490*/  IMAD R70, R7, 0x2, R26 ;  /* 0x0000000207467824 */ /* 0x000fc400078e021a */
[----:B------:R-:W-:Y:S01]  /*24a0*/  @P3 LOP3.LUT R19, R19, 0x1, RZ, 0xfc, !PT ;  /* 0x0000000113133812 */ /* 0x000fe200078efcff */
[----:B------:R-:W-:Y:S01]  /*24b0*/  IMAD R72, R72, R11, R32 ;  /* 0x0000000b48487224 */ /* 0x000fe200078e0220 */
[----:B------:R-:W-:Y:S02]  /*24c0*/  ISETP.GE.AND P3, PT, R78, 0x1, PT ;  /* 0x000000014e00780c */ /* 0x000fe40003f66270 */
[----:B--2---:R-:W-:-:S13]  /*24d0*/  LOP3.LUT P5, RZ, R15, 0x4, RZ, 0xc0, !PT ;  /* 0x000000040fff7812 */ /* 0x004fda00078ac0ff */
[----:B------:R-:W-:-:S04]  /*24e0*/  @P5 VIADD R69, R7, 0xffffffe0 ;  /* 0xffffffe007455836 */ /* 0x000fc80000000000 */
        /* <DEDUP_REMOVED lines=14> */
[C---:B------:R-:W-:Y:S01]  /*25d0*/  IMAD R7, R71.reuse, UR5, R6 ;  /* 0x0000000547077c24 */ /* 0x040fe2000f8e0206 */
[----:B------:R-:W-:Y:S01]  /*25e0*/  SHF.R.S32.HI R6, RZ, 0x1f, R27 ;  /* 0x0000001fff067819 */ /* 0x000fe2000001141b */
        /* <DEDUP_REMOVED lines=15> */
[----:B------:R-:W-:Y:S02]  /*26e0*/  IMAD.IADD R77, R15, 0x1, R7 ;  /* 0x000000010f4d7824 */ /* 0x000fe400078e0207 */
[----:B------:R-:W-:-:S06]  /*26f0*/  IMAD.IADD R11, R13, 0x1, R5 ;  /* 0x000000010d0b7824 */ /* 0x000fcc00078e0205 */
[----:B------:R-:W-:Y:S05]  /*2700*/  @!P3 BRA `(.L_x_2674) ;  /* 0x00000014006cb947 */ /* 0x000fea0003800000 */
[----:B------:R0:W5:Y:S01]  /*2710*/  LDL R80, [R1+0x8] ;  /* 0x0000080001507983 */ /* 0x0001620000100800 */
        /* <DEDUP_REMOVED lines=31> */
.L_x_2676:
[----:B------:R-:W-:Y:S05]  /*2910*/  BSYNC B1 ;  /* 0x0000000000017941 */ /* 0x000fea0003800000 */
.L_x_2675:
        /* <DEDUP_REMOVED lines=34> */
.L_x_2678:
[----:B------:R-:W-:Y:S05]  /*2b40*/  BSYNC B1 ;  /* 0x0000000000017941 */ /* 0x000fea0003800000 */
.L_x_2677:
[----:B------:R-:W2:Y:S01]  /*2b50*/  LDL R11, [R1] ;  /* 0x00000000010b7983 */ /* 0x000ea20000100800 */
[----:B0-----:R-:W-:Y:S01]  /*2b60*/  IMAD.MOV.U32 R5, RZ, RZ, R45 ;  /* 0x000000ffff057224 */ /* 0x001fe200078e002d */
        /* <DEDUP_REMOVED lines=11> */
[----:B-----5:R-:W-:Y:S01]  /*2c20*/  IMAD.MOV.U32 R5, RZ, RZ, R33 ;  /* 0x000000ffff057224 */ /* 0x020fe200078e0021 */
[----:B------:R-:W-:Y:S01]  /*2c30*/  PRMT R86, R86, 0x5410, R7 ;  /* 0x0000541056567816 */ /* 0x000fe20000000007 */
[----:B------:R-:W-:Y:S01]  /*2c40*/  IMAD.MOV.U32 R6, RZ, RZ, R36 ;  /* 0x000000ffff067224 */ /* 0x000fe200078e0024 */
[----:B------:R-:W-:Y:S01]  /*2c50*/  PRMT R93, R4, 0x7610, R93 ;  /* 0x00007610045d7816 */ /* 0x000fe2000000005d */
[----:B------:R-:W-:Y:S01]  /*2c60*/  IMAD.MOV.U32 R7, RZ, RZ, R37 ;  /* 0x000000ffff077224 */ /* 0x000fe200078e0025 */
[----:B------:R-:W-:-:S02]  /*2c70*/  MOV R4, R32 ;  /* 0x0000002000047202 */ /* 0x000fc40000000f00 */
        /* <DEDUP_REMOVED lines=8> */
[----:B------:R-:W-:Y:S02]  /*2d00*/  PRMT R86, R4, 0x7610, R86 ;  /* 0x0000761004567816 */ /* 0x000fe40000000056 */
[----:B------:R-:W-:-:S02]  /*2d10*/  PRMT R87, R5, 0x7610, R87 ;  /* 0x0000761005577816 */ /* 0x000fc40000000057 */
[----:B------:R-:W-:Y:S02]  /*2d20*/  PRMT R90, R6, 0x7610, R90 ;  /* 0x00007610065a7816 */ /* 0x000fe4000000005a */
[----:B------:R-:W-:Y:S02]  /*2d30*/  PRMT R91, R7, 0x7610, R91 ;  /* 0x00007610075b7816 */ /* 0x000fe4000000005b */
[----:B--2---:R-:W-:-:S13]  /*2d40*/  ISETP.NE.AND P5, PT, R11, 0x3, PT ;  /* 0x000000030b00780c */ /* 0x004fda0003fa5270 */
[----:B------:R-:W-:Y:S05]  /*2d50*/  @!P5 BRA `(.L_x_2679) ;  /* 0x000000000004d947 */ /* 0x000fea0003800000 */
[----:B------:R-:W-:Y:S01]  /*2d60*/  BPT.TRAP 0x1 ;  /* 0x000000040000795c */ /* 0x000fe20000300000 */
.L_x_2679:
[----:B------:R-:W2:Y:S01]  /*2d70*/  LDL R4, [R1+0x4] ;  /* 0x0000040001047983 */ /* 0x000ea20000100800 */
[----:B------:R-:W-:Y:S01]  /*2d80*/  IMAD R68, R22, 0x8, R2 ;  /* 0x0000000816447824 */ /* 0x000fe200078e0202 */
[----:B------:R-:W-:Y:S01]  /*2d90*/  BSSY B1, `(.L_x_2680) ;  /* 0x0000004000017945 */ /* 0x000fe20003800000 */
[----:B--2---:R-:W-:-:S04]  /*2da0*/  SHF.L.U32 R77, R4, 0x1f, RZ ;  /* 0x0000001f044d7819 */ /* 0x004fc800000006ff */
[----:B------:R-:W0:Y:S02]  /*2db0*/  SYNCS.PHASECHK.TRANS64.TRYWAIT P6, [R68+URZ+0x16890], R77 ;  /* 0x0168904d440075a7 */ /* 0x000e2400080c017f */
[----:B0-----:R-:W-:Y:S05]  /*2dc0*/  @!P6 BRA `(.L_x_2681) ;  /* 0x0000017800c8e947 */ /* 0x001fea0003800000 */
.L_x_2935:
[----:B------:R-:W-:Y:S05]  /*2dd0*/  BSYNC B1 ;  /* 0x0000000000017941 */ /* 0x000fea0003800000 */
.L_x_2680:
[----:B------:R-:W-:-:S03]  /*2de0*/  UMOV UR4, 0xffffffff ;  /* 0xffffffff00047882 */ /* 0x000fc60000000000 */
[----:B------:R-:W-:Y:S05]  /*2df0*/  BRA.DIV UR4, `(.L_x_2682) ;  /* 0x0000017a04d07947 */ /* 0x000fea000b800000 */
[----:B------:R1:W2:Y:S04]  /*2e00*/  SHFL.IDX PT, R79, R85, RZ, 0x1c1f ;  /* 0x001c1fff554f7589 */ /* 0x0002a800000e0000 */
[----:B------:R1:W3:Y:S02]  /*2e10*/  SHFL.IDX PT, R14, R84, RZ, 0x1c1f ;  /* 0x001c1fff540e7589 */ /* 0x0002e400000e0000 */
.L_x_2939:
        /* <DEDUP_REMOVED lines=12> */
[----:B------:R-:W-:Y:S02]  /*2ee0*/  SHF.R.U64 R44, R44, 0x10, R45 ;  /* 0x000000102c2c7819 */ /* 0x000fe4000000122d */
[----:B------:R-:W-:Y:S02]  /*2ef0*/  PRMT R97, R98, 0x5410, R97 ;  /* 0x0000541062617816 */ /* 0x000fe40000000061 */
[----:B------:R-:W-:Y:S02]  /*2f00*/  SHF.R.U32.HI R100, RZ, 0x10, R47 ;  /* 0x00000010ff647819 */ /* 0x000fe4000001162f */
[----:B------:R-:W-:Y:S02]  /*2f10*/  PRMT R46, R80, 0x5432, R44 ;  /* 0x00005432502e7816 */ /* 0x000fe4000000002c */
[----:B------:R-:W-:-:S02]  /*2f20*/  SHF.R.U32.HI R96, RZ, 0x10, R45 ;  /* 0x00000010ff607819 */ /* 0x000fc4000001162d */
[----:B------:R-:W-:Y:S02]  /*2f30*/  LOP3.LUT R44, R5, 0xffff0000, RZ, 0xc0, !PT ;  /* 0xffff0000052c7812 */ /* 0x000fe400078ec0ff */
[C---:B------:R-:W-:Y:S01]  /*2f40*/  LOP3.LUT R99, R97.reuse, 0xffff0000, RZ, 0xc0, !PT ;  /* 0xffff000061637812 */ /* 0x040fe200078ec0ff */
[----:B------:R-:W-:Y:S01]  /*2f50*/  IMAD.U32 R97, R97, 0x10000, RZ ;  /* 0x0001000061617824 */ /* 0x000fe200078e00ff */
[----:B------:R-:W-:Y:S02]  /*2f60*/  PRMT R100, R86, 0x5432, R100 ;  /* 0x0000543256647816 */ /* 0x000fe40000000064 */
[----:B------:R-:W-:Y:S01]  /*2f70*/  LOP3.LUT R47, R46, 0xffff0000, RZ, 0xc0, !PT ;  /* 0xffff00002e2f7812 */ /* 0x000fe200078ec0ff */
[----:B------:R-:W-:Y:S01]  /*2f80*/  FMUL.FTZ R104, R44, R99 ;  /* 0x000000632c687220 */ /* 0x000fe20000410000 */
[----:B------:R-:W-:Y:S01]  /*2f90*/  PRMT R96, R81, 0x5432, R96 ;  /* 0x0000543251607816 */ /* 0x000fe20000000060 */
[----:B------:R-:W-:Y:S01]  /*2fa0*/  IMAD.U32 R102, R100, 0x10000, RZ ;  /* 0x0001000064667824 */ /* 0x000fe200078e00ff */
[----:B------:R-:W-:Y:S01]  /*2fb0*/  LOP3.LUT R45, R6, 0xffff0000, RZ, 0xc0, !PT ;  /* 0xffff0000062d7812 */ /* 0x000fe200078ec0ff */
[C---:B------:R-:W-:Y:S01]  /*2fc0*/  IMAD.U32 R6, R7.reuse, 0x10000, RZ ;  /* 0x0001000007067824 */ /* 0x040fe200078e00ff */
[----:B------:R-:W-:Y:S01]  /*2fd0*/  LOP3.LUT R11, R7, 0xffff0000, RZ, 0xc0, !PT ;  /* 0xffff0000070b7812 */ /* 0x000fe200078ec0ff */
[----:B------:R-:W-:-:S02]  /*2fe0*/  IMAD.U32 R7, R5, 0x10000, RZ ;  /* 0x0001000005077824 */ /* 0x000fc400078e00ff */
[-C--:B------:R-:W-:Y:S01]  /*2ff0*/  FMUL.FTZ R44, R44, R47.reuse ;  /* 0x0000002f2c2c7220 */ /* 0x080fe20000410000 */
[----:B------:R-:W-:Y:S02]  /*3000*/  IMAD.U32 R98, R96, 0x10000, RZ ;  /* 0x0001000060627824 */ /* 0x000fe400078e00ff */
[----:B------:R-:W-:Y:S01]  /*3010*/  FMUL.FTZ R106, R45, R102 ;  /* 0x000000662d6a7220 */ /* 0x000fe20000410000 */
[C---:B------:R-:W-:Y:S01]  /*3020*/  FFMA.FTZ R104, R7.reuse, R47, -R104 ;  /* 0x0000002f07687223 */ /* 0x040fe20000010868 */
[C---:B------:R-:W-:Y:S02]  /*3030*/  IMAD.U32 R5, R4.reuse, 0x10000, RZ ;  /* 0x0001000004057824 */ /* 0x040fe400078e00ff */
[----:B------:R-:W-:Y:S01]  /*3040*/  FFMA.FTZ R7, R7, R99, R44 ;  /* 0x0000006307077223 */ /* 0x000fe2000001002c */
[----:B------:R-:W-:Y:S01]  /*3050*/  LOP3.LUT R4, R4, 0xffff0000, RZ, 0xc0, !PT ;  /* 0xffff000004047812 */ /* 0x000fe200078ec0ff */
[-C--:B------:R-:W-:Y:S01]  /*3060*/  FMUL.FTZ R44, R45, R98.reuse ;  /* 0x000000622d2c7220 */ /* 0x080fe20000410000 */
[----:B------:R-:W-:Y:S01]  /*3070*/  LOP3.LUT R100, R100, 0xffff0000, RZ, 0xc0, !PT ;  /* 0xffff000064647812 */ /* 0x000fe200078ec0ff */
[----:B------:R-:W-:Y:S01]  /*3080*/  IMAD.U32 R46, R46, 0x10000, RZ ;  /* 0x000100002e2e7824 */ /* 0x000fe200078e00ff */
[----:B------:R-:W-:Y:S01]  /*3090*/  LOP3.LUT R96, R96, 0xffff0000, RZ, 0xc0, !PT ;  /* 0xffff000060607812 */ /* 0x000fe200078ec0ff */
[C---:B------:R-:W-:Y:S01]  /*30a0*/  FFMA.FTZ R106, R15.reuse, R98, -R106 ;  /* 0x000000620f6a7223 */ /* 0x040fe2000001086a */
[----:B------:R-:W-:Y:S01]  /*30b0*/  FFMA.FTZ R15, R15, R102, R44 ;  /* 0x000000660f0f7223 */ /* 0x000fe2000001002c */
[C---:B------:R-:W-:Y:S01]  /*30c0*/  FMUL.FTZ R45, R11.reuse, R100 ;  /* 0x000000640b2d7220 */ /* 0x040fe20000410000 */
[CC--:B------:R-:W-:Y:S01]  /*30d0*/  FMUL.FTZ R44, R4.reuse, R97.reuse ;  /* 0x00000061042c7220 */ /* 0x0c0fe20000410000 */
[----:B------:R-:W-:Y:S01]  /*30e0*/  FMUL.FTZ R11, R11, R96 ;  /* 0x000000600b0b7220 */ /* 0x000fe20000410000 */
[----:B------:R-:W-:Y:S01]  /*30f0*/  FMUL.FTZ R4, R4, R46 ;  /* 0x0000002e04047220 */ /* 0x000fe20000410000 */
[C---:B------:R-:W-:Y:S01]  /*3100*/  FFMA.FTZ R45, R6.reuse, R96, -R45 ;  /* 0x00000060062d7223 */ /* 0x040fe2000001082d */
[C---:B------:R-:W-:Y:S01]  /*3110*/  FFMA.FTZ R44, R5.reuse, R46, -R44 ;  /* 0x0000002e052c7223 */ /* 0x040fe2000001082c */
[----:B------:R-:W-:Y:S01]  /*3120*/  FFMA.FTZ R6, R6, R100, R11 ;  /* 0x0000006406067223 */ /* 0x000fe2000001000b */
[----:B------:R-:W-:Y:S01]  /*3130*/  FFMA.FTZ R5, R5, R97, R4 ;  /* 0x0000006105057223 */ /* 0x000fe20000010004 */
[----:B------:R-:W-:-:S03]  /*3140*/  F2FP.BF16.F32.PACK_AB R104, R7, R104 ;  /* 0x000000680768723e */ /* 0x000fc600000010ff */
[----:B------:R-:W-:Y:S02]  /*3150*/  F2FP.BF16.F32.PACK_AB R7, R6, R45 ;  /* 0x0000002d0607723e */ /* 0x000fe400000010ff */
[----:B------:R-:W-:Y:S01]  /*3160*/  F2FP.BF16.F32.PACK_AB R4, R5, R44 ;  /* 0x0000002c0504723e */ /* 0x000fe200000010ff */
[----:B------:R-:W-:Y:S01]  /*3170*/  IMAD.MOV.U32 R5, RZ, RZ, R104 ;  /* 0x000000ffff057224 */ /* 0x000fe200078e0068 */
[----:B------:R-:W-:-:S07]  /*3180*/  F2FP.BF16.F32.PACK_AB R6, R15, R106 ;  /* 0x0000006a0f06723e */ /* 0x000fce00000010ff */
.L_x_2688:
[----:B------:R-:W-:Y:S05]  /*3190*/  BSYNC B3 ;  /* 0x0000000000037941 */ /* 0x000fea0003800000 */
.L_x_2687:
[----:B0-----:R4:W-:Y:S02]  /*31a0*/  ST.E.128 desc[UR40][R12.64], R4 ;  /* 0x000000040c007985 */ /* 0x0019e4000c101d28 */
.L_x_2686:
[----:B------:R-:W-:Y:S05]  /*31b0*/  BSYNC B2 ;  /* 0x0000000000027941 */ /* 0x000fea0003800000 */
.L_x_2685:
[----:B------:R-:W-:Y:S05]  /*31c0*/  @P2 BRA `(.L_x_2684) ;  /* 0x0000000000dc2947 */ /* 0x000fea0003800000 */
[----:B------:R-:W5:Y:S01]  /*31d0*/  LDL R11, [R1+0x8] ;  /* 0x00000800010b7983 */ /* 0x000f620000100800 */
[C---:B---34-:R-:W-:Y:S01]  /*31e0*/  LEA R12, P3, R18.reuse, R14, 0x1 ;  /* 0x0000000e120c7211 */ /* 0x058fe200078608ff */
[----:B------:R-:W-:Y:S02]  /*31f0*/  BSSY B2, `(.L_x_2689) ;  /* 0x0000033000027945 */ /* 0x000fe40003800000 */
[----:B------:R3:W4:Y:S01]  /*3200*/  LDS.128 R4, [R69+0xe000] ;  /* 0x00e0000045047984 */ /* 0x0007220000000c00 */
[----:B--2---:R-:W-:Y:S02]  /*3210*/  LEA.HI.X R13, R18, R79, R157, 0x1, P3 ;  /* 0x0000004f120d7211 */ /* 0x004fe400018f0c9d */
[----:B-----5:R-:W-:-:S13]  /*3220*/  ISETP.GE.AND P3, PT, R11, R78, PT ;  /* 0x0000004e0b00720c */ /* 0x020fda0003f66270 */
[----:B---34-:R-:W-:Y:S05]  /*3230*/  @P3 BRA `(.L_x_2690) ;  /* 0x0000000000b83947 */ /* 0x018fea0003800000 */
[----:B------:R-:W-:Y:S01]  /*3240*/  SHF.R.U64 R44, R40, 0x10, R41 ;  /* 0x00000010282c7819 */ /* 0x000fe20000001229 */
[----:B------:R-:W-:Y:S01]  /*3250*/  IMAD.U32 R15, R7, 0x10000, RZ ;  /* 0x00010000070f7824 */ /* 0x000fe200078e00ff */
[--C-:B------:R-:W-:Y:S01]  /*3260*/  SHF.R.U64 R42, R42, 0x10, R43.reuse ;  /* 0x000000102a2a7819 */ /* 0x100fe2000000122b */
[----:B------:R-:W-:Y:S01]  /*3270*/  IMAD.U32 R11, R6, 0x10000, RZ ;  /* 0x00010000060b7824 */ /* 0x000fe200078e00ff */
[----:B------:R-:W-:Y:S02]  /*3280*/  SHF.R.U32.HI R43, RZ, 0x10, R43 ;  /* 0x00000010ff2b7819 */ /* 0x000fe4000001162b */
[----:B------:R-:W-:Y:S02]  /*3290*/  SHF.R.U32.HI R41, RZ, 0x10, R41 ;  /* 0x00000010ff297819 */ /* 0x000fe40000011629 */
[----:B------:R-:W-:Y:S02]  /*32a0*/  PRMT R95, R95, 0x5410, R44 ;  /* 0x000054105f5f7816 */ /* 0x000fe4000000002c */
[----:B------:R-:W-:-:S02]  /*32b0*/  PRMT R93, R93, 0x5410, R42 ;  /* 0x000054105d5d7816 */ /* 0x000fc4000000002a */
[----:B------:R-:W-:Y:S02]  /*32c0*/  PRMT R92, R92, 0x5410, R43 ;  /* 0x000054105c5c7816 */ /* 0x000fe4000000002b */
[----:B------:R-:W-:Y:S02]  /*32d0*/  PRMT R94, R94, 0x5410, R41 ;  /* 0x000054105e5e7816 */ /* 0x000fe40000000029 */
[----:B------:R-:W-:Y:S02]  /*32e0*/  LOP3.LUT R40, R7, 0xffff0000, RZ, 0xc0, !PT ;  /* 0xffff000007287812 */ /* 0x000fe400078ec0ff */
[----:B------:R-:W-:Y:S01]  /*32f0*/  LOP3.LUT R7, R5, 0xffff0000, RZ, 0xc0, !PT ;  /* 0xffff000005077812 */ /* 0x000fe200078ec0ff */
[----:B------:R-:W-:Y:S01]  /*3300*/  IMAD.U32 R42, R94, 0x10000, RZ ;  /* 0x000100005e2a7824 */ /* 0x000fe200078e00ff */
[C---:B------:R-:W-:Y:S01]  /*3310*/  LOP3.LUT R43, R93.reuse, 0xffff0000, RZ, 0xc0, !PT ;  /* 0xffff00005d2b7812 */ /* 0x040fe200078ec0ff */
[----:B------:R-:W-:Y:S01]  /*3320*/  IMAD.U32 R93, R93, 0x10000, RZ ;  /* 0x000100005d5d7824 */ /* 0x000fe200078e00ff */
[C---:B------:R-:W-:Y:S01]  /*3330*/  LOP3.LUT R41, R95.reuse, 0xffff0000, RZ, 0xc0, !PT ;  /* 0xffff00005f297812 */ /* 0x040fe200078ec0ff */
[----:B------:R-:W-:Y:S01]  /*3340*/  IMAD.U32 R95, R95, 0x10000, RZ ;  /* 0x000100005f5f7824 */ /* 0x000fe200078e00ff */
[----:B------:R-:W-:Y:S01]  /*3350*/  LOP3.LUT R14, R6, 0xffff0000, RZ, 0xc0, !PT ;  /* 0xffff0000060e7812 */ /* 0x000fe200078ec0ff */
[----:B------:R-:W-:Y:S01]  /*3360*/  IMAD.U32 R6, R5, 0x10000, RZ ;  /* 0x0001000005067824 */ /* 0x000fe200078e00ff */
[----:B------:R-:W-:Y:S01]  /*3370*/  SHF.L.U32 R44, R92, 0x10, RZ ;  /* 0x000000105c2c7819 */ /* 0x000fe200000006ff */
[----:B------:R-:W-:-:S02]  /*3380*/  IMAD.U32 R5, R4, 0x10000, RZ ;  /* 0x0001000004057824 */ /* 0x000fc400078e00ff */
[C---:B------:R-:W-:Y:S01]  /*3390*/  FMUL.FTZ R45, R7.reuse, R43 ;  /* 0x0000002b072d7220 */ /* 0x040fe20000410000 */
[-C--:B------:R-:W-:Y:S01]  /*33a0*/  FMUL.FTZ R46, R7, R41.reuse ;  /* 0x00000029072e7220 */ /* 0x080fe20000410000 */
[----:B------:R-:W-:Y:S01]  /*33b0*/  LOP3.LUT R4, R4, 0xffff0000, RZ, 0xc0, !PT ;  /* 0xffff000004047812 */ /* 0x000fe200078ec0ff */
[C---:B------:R-:W-:Y:S01]  /*33c0*/  FMUL.FTZ R96, R14.reuse, R44 ;  /* 0x0000002c0e607220 */ /* 0x040fe20000410000 */
[-C--:B------:R-:W-:Y:S01]  /*33d0*/  FMUL.FTZ R14, R14, R42.reuse ;  /* 0x0000002a0e0e7220 */ /* 0x080fe20000410000 */
[----:B------:R-:W-:Y:S01]  /*33e0*/  LOP3.LUT R92, R92, 0xffff0000, RZ, 0xc0, !PT ;  /* 0xffff00005c5c7812 */ /* 0x000fe200078ec0ff */
[----:B------:R-:W-:Y:S01]  /*33f0*/  FFMA.FTZ R45, R6, R41, -R45 ;  /* 0x00000029062d7223 */ /* 0x000fe2000001082d */
[----:B------:R-:W-:Y:S01]  /*3400*/  LOP3.LUT R94, R94, 0xffff0000, RZ, 0xc0, !PT ;  /* 0xffff00005e5e7812 */ /* 0x000fe200078ec0ff */
[----:B------:R-:W-:Y:S01]  /*3410*/  FFMA.FTZ R46, R6, R43, R46 ;  /* 0x0000002b062e7223 */ /* 0x000fe2000001002e */
[C---:B------:R-:W-:Y:S01]  /*3420*/  FFMA.FTZ R96, R11.reuse, R42, -R96 ;  /* 0x0000002a0b607223 */ /* 0x040fe20000010860 */
[C---:B------:R-:W-:Y:S01]  /*3430*/  FMUL.FTZ R6, R4.reuse, R93 ;  /* 0x0000005d04067220 */ /* 0x040fe20000410000 */
[----:B------:R-:W-:Y:S01]  /*3440*/  FFMA.FTZ R11, R11, R44, R14 ;  /* 0x0000002c0b0b7223 */ /* 0x000fe2000001000e */
        /* <DEDUP_REMOVED lines=13> */
.L_x_2690:
[----:B------:R-:W-:Y:S05]  /*3520*/  BSYNC B2 ;  /* 0x0000000000027941 */ /* 0x000fea0003800000 */
.L_x_2689:
[----:B------:R2:W-:Y:S02]  /*3530*/  ST.E.128 desc[UR40][R12.64], R4 ;  /* 0x000000040c007985 */ /* 0x0005e4000c101d28 */
.L_x_2684:
[----:B------:R-:W-:Y:S05]  /*3540*/  BSYNC B1 ;  /* 0x0000000000017941 */ /* 0x000fea0003800000 */
.L_x_2683:
[----:B------:R-:W-:-:S03]  /*3550*/  UMOV UR4, 0xffffffff ;  /* 0xffffffff00047882 */ /* 0x000fc60000000000 */
[----:B------:R-:W-:Y:S05]  /*3560*/  BRA.DIV UR4, `(.L_x_2691) ;  /* 0x00000176043c7947 */ /* 0x000fea000b800000 */
[----:B-1----:R-:W1:Y:S04]  /*3570*/  SHFL.IDX PT, R85, R85, 0x1, 0x1c1f ;  /* 0x003c1f0055557f89 */ /* 0x002e6800000e0000 */
[----:B---3--:R3:W0:Y:S02]  /*3580*/  SHFL.IDX PT, R14, R84, 0x1, 0x1c1f ;  /* 0x003c1f00540e7f89 */ /* 0x00862400000e0000 */
.L_x_2943:
        /* <DEDUP_REMOVED lines=9> */
[----:B------:R-:W-:Y:S01]  /*3620*/  SHF.R.U64 R43, R36, 0x10, R37 ;  /* 0x00000010242b7819 */ /* 0x000fe20000001225 */
[----:B----4-:R-:W-:Y:S01]  /*3630*/  IMAD.U32 R36, R7, 0x10000, RZ ;  /* 0x0001000007247824 */ /* 0x010fe200078e00ff */
[--C-:B------:R-:W-:Y:S01]  /*3640*/  SHF.R.U64 R41, R38, 0x10, R39.reuse ;  /* 0x0000001026297819 */ /* 0x100fe20000001227 */
[----:B------:R-:W-:Y:S01]  /*3650*/  IMAD.U32 R11, R6, 0x10000, RZ ;  /* 0x00010000060b7824 */ /* 0x000fe200078e00ff */
[----:B------:R-:W-:Y:S02]  /*3660*/  SHF.R.U32.HI R38, RZ, 0x10, R39 ;  /* 0x00000010ff267819 */ /* 0x000fe40000011627 */
[----:B------:R-:W-:Y:S02]  /*3670*/  SHF.R.U32.HI R40, RZ, 0x10, R37 ;  /* 0x00000010ff287819 */ /* 0x000fe40000011625 */
[----:B------:R-:W-:Y:S02]  /*3680*/  PRMT R88, R88, 0x5410, R43 ;  /* 0x0000541058587816 */ /* 0x000fe4000000002b */
[----:B------:R-:W-:-:S02]  /*3690*/  PRMT R90, R90, 0x5410, R41 ;  /* 0x000054105a5a7816 */ /* 0x000fc40000000029 */
[----:B------:R-:W-:Y:S02]  /*36a0*/  LOP3.LUT R37, R7, 0xffff0000, RZ, 0xc0, !PT ;  /* 0xffff000007257812 */ /* 0x000fe400078ec0ff */
[----:B------:R-:W-:Y:S02]  /*36b0*/  PRMT R91, R91, 0x5410, R38 ;  /* 0x000054105b5b7816 */ /* 0x000fe40000000026 */
[----:B------:R-:W-:Y:S02]  /*36c0*/  PRMT R89, R89, 0x5410, R40 ;  /* 0x0000541059597816 */ /* 0x000fe40000000028 */
[----:B------:R-:W-:Y:S01]  /*36d0*/  LOP3.LUT R7, R5, 0xffff0000, RZ, 0xc0, !PT ;  /* 0xffff000005077812 */ /* 0x000fe200078ec0ff */
[----:B------:R-:W-:Y:S01]  /*36e0*/  IMAD.U32 R42, R91, 0x10000, RZ ;  /* 0x000100005b2a7824 */ /* 0x000fe200078e00ff */
[----:B------:R-:W-:Y:S01]  /*36f0*/  LOP3.LUT R39, R90, 0xffff0000, RZ, 0xc0, !PT ;  /* 0xffff00005a277812 */ /* 0x000fe200078ec0ff */
[----:B------:R-:W-:Y:S01]  /*3700*/  IMAD.U32 R40, R89, 0x10000, RZ ;  /* 0x0001000059287824 */ /* 0x000fe200078e00ff */
[----:B------:R-:W-:Y:S01]  /*3710*/  LOP3.LUT R38, R88, 0xffff0000, RZ, 0xc0, !PT ;  /* 0xffff000058267812 */ /* 0x000fe200078ec0ff */
[----:B------:R-:W-:Y:S01]  /*3720*/  IMAD.U32 R90, R90, 0x10000, RZ ;  /* 0x000100005a5a7824 */ /* 0x000fe200078e00ff */
[----:B------:R-:W-:Y:S01]  /*3730*/  LOP3.LUT R15, R6, 0xffff0000, RZ, 0xc0, !PT ;  /* 0xffff0000060f7812 */ /* 0x000fe200078ec0ff */
[----:B------:R-:W-:-:S02]  /*3740*/  IMAD.U32 R6, R5, 0x10000, RZ ;  /* 0x0001000005067824 */ /* 0x000fc400078e00ff */
[CC--:B------:R-:W-:Y:S01]  /*3750*/  FMUL.FTZ R41, R7.reuse, R39.reuse ;  /* 0x0000002707297220 */ /* 0x0c0fe20000410000 */
[----:B------:R-:W-:Y:S01]  /*3760*/  FMUL.FTZ R44, R7, R38 ;  /* 0x00000026072c7220 */ /* 0x000fe20000410000 */
[----:B------:R-:W-:Y:S01]  /*3770*/  LOP3.LUT R91, R91, 0xffff0000, RZ, 0xc0, !PT ;  /* 0xffff00005b5b7812 */ /* 0x000fe200078ec0ff */
[----:B------:R-:W-:Y:S01]  /*3780*/  IMAD.U32 R5, R4, 0x10000, RZ ;  /* 0x0001000004057824 */ /* 0x000fe200078e00ff */
[----:B------:R-:W-:Y:S01]  /*3790*/  LOP3.LUT R89, R89, 0xffff0000, RZ, 0xc0, !PT ;  /* 0xffff000059597812 */ /* 0x000fe200078ec0ff */
[C---:B------:R-:W-:Y:S01]  /*37a0*/  FMUL.FTZ R46, R15.reuse, R42 ;  /* 0x0000002a0f2e7220 */ /* 0x040fe20000410000 */
[C---:B------:R-:W-:Y:S01]  /*37b0*/  FFMA.FTZ R41, R6.reuse, R38, -R41 ;  /* 0x0000002606297223 */ /* 0x040fe20000010829 */
[----:B------:R-:W-:Y:S01]  /*37c0*/  FFMA.FTZ R44, R6, R39, R44 ;  /* 0x00000027062c7223 */ /* 0x000fe2000001002c */
[----:B------:R-:W-:Y:S01]  /*37d0*/  LOP3.LUT R4, R4, 0xffff0000, RZ, 0xc0, !PT ;  /* 0xffff000004047812 */ /* 0x000fe200078ec0ff */
[----:B------:R-:W-:Y:S01]  /*37e0*/  FMUL.FTZ R6, R15, R40 ;  /* 0x000000280f067220 */ /* 0x000fe20000410000 */
[----:B------:R-:W-:-:S02]  /*37f0*/  IMAD.U32 R88, R88, 0x10000, RZ ;  /* 0x0001000058587824 */ /* 0x000fc400078e00ff */
[C---:B------:R-:W-:Y:S01]  /*3800*/  FMUL.FTZ R15, R37.reuse, R91 ;  /* 0x0000005b250f7220 */ /* 0x040fe20000410000 */
[-C--:B------:R-:W-:Y:S01]  /*3810*/  FMUL.FTZ R38, R37, R89.reuse ;  /* 0x0000005925267220 */ /* 0x080fe20000410000 */
[C---:B------:R-:W-:Y:S01]  /*3820*/  FFMA.FTZ R46, R11.reuse, R40, -R46 ;  /* 0x000000280b2e7223 */ /* 0x040fe2000001082e */
        /* <DEDUP_REMOVED lines=13> */
.L_x_2696:
[----:B------:R-:W-:Y:S05]  /*3900*/  BSYNC B2 ;  /* 0x0000000000027941 */ /* 0x000fea0003800000 */
.L_x_2695:
[----:B----4-:R0:W-:Y:S02]  /*3910*/  ST.E.128 desc[UR40][R12.64], R4 ;  /* 0x000000040c007985 */ /* 0x0101e4000c101d28 */
.L_x_2694:
[----:B------:R-:W-:Y:S05]  /*3920*/  BSYNC B1 ;  /* 0x0000000000017941 */ /* 0x000fea0003800000 */
.L_x_2693:
[----:B------:R-:W-:Y:S05]  /*3930*/  @P2 BRA `(.L_x_2692) ;  /* 0x0000001c00782947 */ /* 0x000fea0003800000 */
[----:B------:R-:W5:Y:S01]  /*3940*/  LDL R11, [R1+0x8] ;  /* 0x00000800010b7983 */ /* 0x000f620000100800 */
[C---:B0-2-4-:R-:W-:Y:S01]  /*3950*/  LEA R12, P3, R18.reuse, R14, 0x1 ;  /* 0x0000000e120c7211 */ /* 0x055fe200078608ff */
[----:B------:R-:W-:Y:S02]  /*3960*/  BSSY B1, `(.L_x_2697) ;  /* 0x0000033000017945 */ /* 0x000fe40003800000 */
[----:B------:R0:W2:Y:S01]  /*3970*/  LDS.128 R4, [R69+0x11000] ;  /* 0x0110000045047984 */ /* 0x0000a20000000c00 */
[----:B-1----:R-:W-:Y:S02]  /*3980*/  LEA.HI.X R13, R18, R85, R157, 0x1, P3 ;  /* 0x00000055120d7211 */ /* 0x002fe400018f0c9d */
[----:B-----5:R-:W-:-:S13]  /*3990*/  ISETP.GE.AND P3, PT, R11, R78, PT ;  /* 0x0000004e0b00720c */ /* 0x020fda0003f66270 */
[----:B0-2---:R-:W-:Y:S05]  /*39a0*/  @P3 BRA `(.L_x_2698) ;  /* 0x0000000000b83947 */ /* 0x005fea0003800000 */
[--C-:B------:R-:W-:Y:S01]  /*39b0*/  SHF.R.U64 R37, R32, 0x10, R33.reuse ;  /* 0x0000001020257819 */ /* 0x100fe20000001221 */
[----:B------:R-:W-:Y:S01]  /*39c0*/  IMAD.U32 R11, R6, 0x10000, RZ ;  /* 0x00010000060b7824 */ /* 0x000fe200078e00ff */
[----:B------:R-:W-:Y:S01]  /*39d0*/  SHF.R.U32.HI R36, RZ, 0x10, R33 ;  /* 0x00000010ff247819 */ /* 0x000fe20000011621 */
[----:B------:R-:W-:Y:S01]  /*39e0*/  IMAD.U32 R15, R7, 0x10000, RZ ;  /* 0x00010000070f7824 */ /* 0x000fe200078e00ff */
        /* <DEDUP_REMOVED lines=8> */
[----:B------:R-:W-:Y:S01]  /*3a70*/  PRMT R86, R86, 0x5410, R33 ;  /* 0x0000541056567816 */ /* 0x000fe20000000021 */
[----:B------:R-:W-:Y:S01]  /*3a80*/  IMAD.U32 R6, R5, 0x10000, RZ ;  /* 0x0001000005067824 */ /* 0x000fe200078e00ff */
[----:B------:R-:W-:Y:S01]  /*3a90*/  LOP3.LUT R32, R7, 0xffff0000, RZ, 0xc0, !PT ;  /* 0xffff000007207812 */ /* 0x000fe200078ec0ff */
[C---:B------:R-:W-:Y:S01]  /*3aa0*/  FMUL.FTZ R40, R14.reuse, R36 ;  /* 0x000000240e287220 */ /* 0x040fe20000410000 */
[----:B------:R-:W-:Y:S01]  /*3ab0*/  LOP3.LUT R7, R5, 0xffff0000, RZ, 0xc0, !PT ;  /* 0xffff000005077812 */ /* 0x000fe200078ec0ff */
[-C--:B------:R-:W-:Y:S01]  /*3ac0*/  FMUL.FTZ R14, R14, R34.reuse ;  /* 0x000000220e0e7220 */ /* 0x080fe20000410000 */
        /* <DEDUP_REMOVED lines=11> */
[----:B------:R-:W-:Y:S01]  /*3b80*/  SHF.L.U32 R86, R86, 0x10, RZ ;  /* 0x0000001056567819 */ /* 0x000fe200000006ff */
[----:B------:R-:W-:-:S02]  /*3b90*/  IMAD.U32 R80, R80, 0x10000, RZ ;  /* 0x0001000050507824 */ /* 0x000fc400078e00ff */
[----:B------:R-:W-:Y:S01]  /*3ba0*/  FMUL.FTZ R32, R32, R81 ;  /* 0x0000005120207220 */ /* 0x000fe20000410000 */
        /* <DEDUP_REMOVED lines=14> */
.L_x_2698:
[----:B------:R-:W-:Y:S05]  /*3c90*/  BSYNC B1 ;  /* 0x0000000000017941 */ /* 0x000fea0003800000 */
.L_x_2697:
[----:B------:R0:W-:Y:S01]  /*3ca0*/  ST.E.128 desc[UR40][R12.64], R4 ;  /* 0x000000040c007985 */ /* 0x0001e2000c101d28 */
[----:B------:R-:W-:Y:S05]  /*3cb0*/  BRA `(.L_x_2692) ;  /* 0x0000001800987947 */ /* 0x000fea0003800000 */
.L_x_2674:
[C---:B------:R-:W-:Y:S01]  /*3cc0*/  ISETP.GE.AND P3, PT, R155.reuse, R75, PT ;  /* 0x0000004b9b00720c */ /* 0x040fe20003f66270 */
[----:B------:R-:W-:Y:S01]  /*3cd0*/  VIADD R40, R155, 0x60 ;  /* 0x000000609b287836 */ /* 0x000fe20000000000 */
[----:B------:R-:W-:Y:S02]  /*3ce0*/  CS2R R34, SRZ ;  /* 0x0000000000227805 */ /* 0x000fe4000001ff00 */
[----:B------:R-:W-:Y:S02]  /*3cf0*/  CS2R R32, SRZ ;  /* 0x0000000000207805 */ /* 0x000fe4000001ff00 */
[----:B------:R-:W-:-:S13]  /*3d00*/  ISETP.GE.OR P3, PT, R16, R78, P3 ;  /* 0x0000004e1000720c */ /* 0x000fda0001f66670 */
[----:B------:R-:W0:Y:S01]  /*3d10*/  @!P3 LDC.64 R36, c[0x0][0x3e8] ;  /* 0x0000fa00ff24bb82 */ /* 0x000e220000000a00 */
[----:B------:R-:W-:-:S05]  /*3d20*/  @!P3 IADD3 R6, P4, R30, R14, RZ ;  /* 0x0000000e1e06b210 */ /* 0x000fca0007f9e0ff */
[----:B------:R-:W-:Y:S01]  /*3d30*/  @!P3 IMAD.X R7, R77, 0x1, R55, P4 ;  /* 0x000000014d07b824 */ /* 0x000fe200020e0637 */
        /* <DEDUP_REMOVED lines=8> */
[----:B------:R-:W-:Y:S02]  /*3dc0*/  CS2R R4, SRZ ;  /* 0x0000000000047805 */ /* 0x000fe4000001ff00 */
[----:B------:R-:W-:Y:S01]  /*3dd0*/  ISETP.GE.AND P4, PT, R40, R75, PT ;  /* 0x0000004b2800720c */ /* 0x000fe20003f86270 */
[----:B------:R-:W-:Y:S01]  /*3de0*/  BSSY B1, `(.L_x_2699) ;  /* 0x000001e000017945 */ /* 0x000fe20003800000 */
[----:B------:R-:W-:Y:S01]  /*3df0*/  CS2R R42, SRZ ;  /* 0x00000000002a7805 */ /* 0x000fe2000001ff00 */
[----:B------:R0:W5:Y:S01]  /*3e00*/  @!P3 LDG.E.128 R32, desc[UR40][R38.64] ;  /* 0x000000282620b981 */ /* 0x000162000c1e1d00 */
[CC--:B------:R-:W-:Y:S02]  /*3e10*/  ISETP.GE.OR P4, PT, R16.reuse, R78.reuse, P4 ;  /* 0x0000004e1000720c */ /* 0x0c0fe40002786670 */
[----:B------:R-:W-:Y:S01]  /*3e20*/  CS2R R40, SRZ ;  /* 0x0000000000287805 */ /* 0x000fe2000001ff00 */
[----:B------:R1:W5:Y:S01]  /*3e30*/  @!P3 LDG.E.128 R4, desc[UR40][R36.64] ;  /* 0x000000282404b981 */ /* 0x000362000c1e1d00 */
[----:B------:R-:W-:-:S02]  /*3e40*/  ISETP.GE.AND P3, PT, R16, R78, PT ;  /* 0x0000004e1000720c */ /* 0x000fc40003f66270 */
[----:B0-----:R-:W-:Y:S02]  /*3e50*/  CS2R R38, SRZ ;  /* 0x0000000000267805 */ /* 0x001fe4000001ff00 */
        /* <DEDUP_REMOVED lines=22> */
.L_x_2700:
[----:B------:R-:W-:Y:S05]  /*3fc0*/  BSYNC B1 ;  /* 0x0000000000017941 */ /* 0x000fea0003800000 */
.L_x_2699:
[----:B------:R-:W2:Y:S01]  /*3fd0*/  LDL R15, [R1] ;  /* 0x00000000010f7983 */ /* 0x000ea20000100800 */
[----:B-----5:R-:W-:Y:S02]  /*3fe0*/  IMAD.MOV.U32 R11, RZ, RZ, R38 ;  /* 0x000000ffff0b7224 */ /* 0x020fe400078e0026 */
        /* <DEDUP_REMOVED lines=27> */
[----:B------:R-:W-:Y:S02]  /*41a0*/  PRMT R91, R91, 0x5410, R11 ;  /* 0x000054105b5b7816 */ /* 0x000fe4000000000b */
[----:B------:R-:W-:Y:S02]  /*41b0*/  PRMT R107, R107, 0x5410, R12 ;  /* 0x000054106b6b7816 */ /* 0x000fe4000000000c */
[----:B------:R-:W-:Y:S02]  /*41c0*/  PRMT R109, R13, 0x7610, R109 ;  /* 0x000076100d6d7816 */ /* 0x000fe4000000006d */
[----:B------:R-:W-:Y:S02]  /*41d0*/  PRMT R92, R92, 0x5410, R14 ;  /* 0x000054105c5c7816 */ /* 0x000fe4000000000e */
[----:B--2---:R-:W-:-:S13]  /*41e0*/  ISETP.NE.AND P5, PT, R15, 0x3, PT ;  /* 0x000000030f00780c */ /* 0x004fda0003fa5270 */
[----:B------:R-:W-:Y:S05]  /*41f0*/  @!P5 BRA `(.L_x_2701) ;  /* 0x000000000004d947 */ /* 0x000fea0003800000 */
[----:B------:R-:W-:Y:S01]  /*4200*/  BPT.TRAP 0x1 ;  /* 0x000000040000795c */ /* 0x000fe20000300000 */
.L_x_2701:
[----:B------:R-:W2:Y:S01]  /*4210*/  LDL R11, [R1+0x4] ;  /* 0x00000400010b7983 */ /* 0x000ea20000100800 */
[----:B------:R-:W-:Y:S01]  /*4220*/  IMAD R68, R22, 0x8, R2 ;  /* 0x0000000816447824 */ /* 0x000fe200078e0202 */
[----:B------:R-:W0:Y:S01]  /*4230*/  LDC R87, c[0x0][0x2f4] ;  /* 0x0000bd00ff577b82 */ /* 0x000e220000000800 */
[----:B------:R-:W-:Y:S01]  /*4240*/  BSSY B1, `(.L_x_2702) ;  /* 0x0000004000017945 */ /* 0x000fe20003800000 */
[----:B--2---:R-:W-:-:S04]  /*4250*/  SHF.L.U32 R77, R11, 0x1f, RZ ;  /* 0x0000001f0b4d7819 */ /* 0x004fc800000006ff */
[----:B------:R-:W1:Y:S02]  /*4260*/  SYNCS.PHASECHK.TRANS64.TRYWAIT P4, [R68+URZ+0x16890], R77 ;  /* 0x0168904d440075a7 */ /* 0x000e64000808017f */
[----:B01----:R-:W-:Y:S05]  /*4270*/  @!P4 BRA `(.L_x_2703) ;  /* 0x000001680040c947 */ /* 0x003fea0003800000 */
.L_x_2944:
[----:B------:R-:W-:Y:S05]  /*4280*/  BSYNC B1 ;  /* 0x0000000000017941 */ /* 0x000fea0003800000 */
.L_x_2702:
[----:B------:R-:W-:Y:S01]  /*4290*/  UMOV UR4, 0xffffffff ;  /* 0xffffffff00047882 */ /* 0x000fe20000000000 */
[----:B------:R-:W-:Y:S02]  /*42a0*/  IMAD.IADD R89, R87, 0x1, -R58 ;  /* 0x0000000157597824 */ /* 0x000fe400078e0a3a */
[----:B------:R-:W-:Y:S05]  /*42b0*/  BRA.DIV UR4, `(.L_x_2704) ;  /* 0x0000016a04447947 */ /* 0x000fea000b800000 */
[----:B------:R1:W2:Y:S04]  /*42c0*/  SHFL.IDX PT, R81, R85, RZ, 0x1c1f ;  /* 0x001c1fff55517589 */ /* 0x0002a800000e0000 */
[----:B------:R1:W3:Y:S02]  /*42d0*/  SHFL.IDX PT, R80, R84, RZ, 0x1c1f ;  /* 0x001c1fff54507589 */ /* 0x0002e400000e0000 */
.L_x_2948:
        /* <DEDUP_REMOVED lines=10> */
[----:B------:R-:W-:Y:S02]  /*4380*/  LEA.HI R11, R12, R11, RZ, 0x4 ;  /* 0x0000000b0c0b7211 */ /* 0x000fe400078f20ff */
[----:B------:R-:W-:Y:S02]  /*4390*/  SHF.R.S32.HI R13, RZ, 0x1f, R14 ;  /* 0x0000001fff0d7819 */ /* 0x000fe4000001140e */
[----:B------:R-:W-:Y:S02]  /*43a0*/  LEA.HI.SX32 R11, R11, R52, 0x1c ;  /* 0x000000340b0b7211 */ /* 0x000fe400078fe2ff */
[----:B------:R-:W-:-:S03]  /*43b0*/  LEA.HI R13, R13, R14, RZ, 0x5 ;  /* 0x0000000e0d0d7211 */ /* 0x000fc600078f28ff */
[----:B------:R-:W-:Y:S01]  /*43c0*/  IMAD.SHL.U32 R86, R11, 0x8, RZ ;  /* 0x000000080b567824 */ /* 0x000fe200078e00ff */
[----:B------:R-:W-:Y:S01]  /*43d0*/  SHF.R.S32.HI R13, RZ, 0x5, R13 ;  /* 0x00000005ff0d7819 */ /* 0x000fe2000001140d */
[----:B------:R-:W-:-:S03]  /*43e0*/  IMAD R11, R22, 0x2000, R3 ;  /* 0x00002000160b7824 */ /* 0x000fc600078e0203 */
[----:B------:R-:W-:Y:S01]  /*43f0*/  LOP3.LUT R12, R65, 0x38, R86, 0xf8, !PT ;  /* 0x00000038410c7812 */ /* 0x000fe200078ef856 */
[----:B------:R-:W-:-:S03]  /*4400*/  IMAD R11, R11, 0x2, R2 ;  /* 0x000000020b0b7824 */ /* 0x000fc600078e0202 */
        /* <DEDUP_REMOVED lines=12> */
[----:B------:R-:W-:Y:S01]  /*44d0*/  SHF.R.U64 R104, R6, 0x10, R7 ;  /* 0x0000001006687819 */ /* 0x000fe20000001207 */
[----:B---3--:R-:W-:Y:S01]  /*44e0*/  IMAD.U32 R6, R14, 0x10000, RZ ;  /* 0x000100000e067824 */ /* 0x008fe200078e00ff */
[----:B------:R-:W-:Y:S02]  /*44f0*/  SHF.R.U64 R98, R34, 0x10, R35 ;  /* 0x0000001022627819 */ /* 0x000fe40000001223 */
[----:B------:R-:W-:Y:S01]  /*4500*/  PRMT R105, R108, 0x5410, R105 ;  /* 0x000054106c697816 */ /* 0x000fe20000000069 */
[----:B------:R-:W-:Y:S01]  /*4510*/  IMAD.U32 R108, R106, 0x10000, RZ ;  /* 0x000100006a6c7824 */ /* 0x000fe200078e00ff */
[----:B------:R-:W-:Y:S01]  /*4520*/  SHF.R.U32.HI R103, RZ, 0x10, R7 ;  /* 0x00000010ff677819 */ /* 0x000fe20000011607 */
[----:B------:R-:W-:Y:S01]  /*4530*/  IMAD.U32 R7, R46, 0x10000, RZ ;  /* 0x000100002e077824 */ /* 0x000fe200078e00ff */
[----:B------:R-:W-:Y:S01]  /*4540*/  SHF.R.U64 R97, R32, 0x10, R33 ;  /* 0x0000001020617819 */ /* 0x000fe20000001221 */
[----:B------:R-:W-:Y:S01]  /*4550*/  IMAD.U32 R33, R15, 0x10000, RZ ;  /* 0x000100000f217824 */ /* 0x000fe200078e00ff */
[----:B------:R-:W-:Y:S01]  /*4560*/  SHF.R.U32.HI R102, RZ, 0x10, R35 ;  /* 0x00000010ff667819 */ /* 0x000fe20000011623 */
[----:B------:R-:W-:Y:S01]  /*4570*/  IMAD.U32 R35, R13, 0x10000, RZ ;  /* 0x000100000d237824 */ /* 0x000fe200078e00ff */
[----:B--2---:R-:W-:-:S02]  /*4580*/  LOP3.LUT R11, R15, 0xffff0000, RZ, 0xc0, !PT ;  /* 0xffff00000f0b7812 */ /* 0x004fc400078ec0ff */
[----:B------:R-:W-:Y:S01]  /*4590*/  SHF.R.U64 R100, R4, 0x10, R5 ;  /* 0x0000001004647819 */ /* 0x000fe20000001205 */
[----:B------:R-:W-:Y:S01]  /*45a0*/  IMAD.U32 R5, R44, 0x10000, RZ ;  /* 0x000100002c057824 */ /* 0x000fe200078e00ff */
[----:B------:R-:W-:Y:S01]  /*45b0*/  LOP3.LUT R15, R47, 0xffff0000, RZ, 0xc0, !PT ;  /* 0xffff00002f0f7812 */ /* 0x000fe200078ec0ff */
[----:B------:R-:W-:Y:S01]  /*45c0*/  IMAD.U32 R4, R12, 0x10000, RZ ;  /* 0x000100000c047824 */ /* 0x000fe200078e00ff */
[----:B------:R-:W-:Y:S01]  /*45d0*/  PRMT R32, R88, 0x5432, R104 ;  /* 0x0000543258207816 */ /* 0x000fe20000000068 */
[----:B------:R-:W-:Y:S01]  /*45e0*/  IMAD.U32 R104, R105, 0x10000, RZ ;  /* 0x0001000069687824 */ /* 0x000fe200078e00ff */
[----:B------:R-:W-:Y:S01]  /*45f0*/  PRMT R47, R91, 0x5432, R98 ;  /* 0x000054325b2f7816 */ /* 0x000fe20000000062 */
[----:B------:R-:W-:Y:S01]  /*4600*/  FMUL.FTZ R98, R101, R108 ;  /* 0x0000006c65627220 */ /* 0x000fe20000410000 */
[----:B------:R-:W-:Y:S01]  /*4610*/  PRMT R103, R107, 0x5410, R103 ;  /* 0x000054106b677816 */ /* 0x000fe20000000067 */
[----:B------:R-:W-:Y:S01]  /*4620*/  FMUL.FTZ R110, R101, R104 ;  /* 0x00000068656e7220 */ /* 0x000fe20000410000 */
[----:B------:R-:W-:-:S02]  /*4630*/  PRMT R107, R107, 0x5432, R102 ;  /* 0x000054326b6b7816 */ /* 0x000fc40000000066 */
[----:B------:R-:W-:Y:S02]  /*4640*/  LOP3.LUT R45, R45, 0xffff0000, RZ, 0xc0, !PT ;  /* 0xffff00002d2d7812 */ /* 0x000fe400078ec0ff */
[----:B------:R-:W-:Y:S02]  /*4650*/  PRMT R34, R90, 0x5432, R100 ;  /* 0x000054325a227816 */ /* 0x000fe40000000064 */
[----:B------:R-:W-:Y:S02]  /*4660*/  LOP3.LUT R102, R106, 0xffff0000, RZ, 0xc0, !PT ;  /* 0xffff00006a667812 */ /* 0x000fe400078ec0ff */
[----:B------:R-:W-:Y:S01]  /*4670*/  PRMT R100, R109, 0x5410, R97 ;  /* 0x000054106d647816 */ /* 0x000fe20000000061 */
[----:B------:R-:W-:Y:S01]  /*4680*/  FFMA.FTZ R97, R35, R104, -R98 ;  /* 0x0000006823617223 */ /* 0x000fe20000010862 */
[----:B------:R-:W-:Y:S01]  /*4690*/  LOP3.LUT R98, R105, 0xffff0000, RZ, 0xc0, !PT ;  /* 0xffff000069627812 */ /* 0x000fe200078ec0ff */
[----:B------:R-:W-:Y:S01]  /*46a0*/  FMUL.FTZ R112, R45, R102 ;  /* 0x000000662d707220 */ /* 0x000fe20000410000 */
[----:B------:R-:W-:Y:S01]  /*46b0*/  LOP3.LUT R13, R13, 0xffff0000, RZ, 0xc0, !PT ;  /* 0xffff00000d0d7812 */ /* 0x000fe200078ec0ff */
[----:B------:R-:W-:Y:S01]  /*46c0*/  FFMA.FTZ R35, R35, R108, R110 ;  /* 0x0000006c23237223 */ /* 0x000fe2000001006e */
[----:B------:R-:W-:Y:S01]  /*46d0*/  SHF.L.U32 R106, R107, 0x10, RZ ;  /* 0x000000106b6a7819 */ /* 0x000fe200000006ff */
[----:B------:R-:W-:Y:S01]  /*46e0*/  FMUL.FTZ R110, R45, R98 ;  /* 0x000000622d6e7220 */ /* 0x000fe20000410000 */
[----:B------:R-:W-:-:S02]  /*46f0*/  IMAD.U32 R104, R103, 0x10000, RZ ;  /* 0x0001000067687824 */ /* 0x000fc400078e00ff */
[----:B------:R-:W-:Y:S01]  /*4700*/  FFMA.FTZ R98, R13, R98, -R112 ;  /* 0x000000620d627223 */ /* 0x000fe20000010870 */
[----:B------:R-:W-:Y:S01]  /*4710*/  LOP3.LUT R108, R107, 0xffff0000, RZ, 0xc0, !PT ;  /* 0xffff00006b6c7812 */ /* 0x000fe200078ec0ff */
[----:B------:R-:W-:Y:S01]  /*4720*/  FMUL.FTZ R112, R99, R106 ;  /* 0x0000006a63707220 */ /* 0x000fe20000410000 */
[----:B------:R-:W-:Y:S01]  /*4730*/  FFMA.FTZ R102, R13, R102, R110 ;  /* 0x000000660d667223 */ /* 0x000fe2000001006e */
[-C--:B------:R-:W-:Y:S01]  /*4740*/  FMUL.FTZ R99, R99, R104.reuse ;  /* 0x0000006863637220 */ /* 0x080fe20000410000 */
[----:B------:R-:W-:Y:S01]  /*4750*/  LOP3.LUT R44, R44, 0xffff0000, RZ, 0xc0, !PT ;  /* 0xffff00002c2c7812 */ /* 0x000fe200078ec0ff */
[----:B------:R-:W-:Y:S01]  /*4760*/  FFMA.FTZ R13, R33, R104, -R112 ;  /* 0x00000068210d7223 */ /* 0x000fe20000010870 */
[----:B------:R-:W-:Y:S01]  /*4770*/  LOP3.LUT R104, R103, 0xffff0000, RZ, 0xc0, !PT ;  /* 0xffff000067687812 */ /* 0x000fe200078ec0ff */
[----:B------:R-:W-:Y:S01]  /*4780*/  FFMA.FTZ R33, R33, R106, R99 ;  /* 0x0000006a21217223 */ /* 0x000fe20000010063 */
[C---:B------:R-:W-:Y:S02]  /*4790*/  IMAD.U32 R99, R100.reuse, 0x10000, RZ ;  /* 0x0001000064637824 */ /* 0x040fe400078e00ff */
[C---:B------:R-:W-:Y:S01]  /*47a0*/  FMUL.FTZ R106, R15.reuse, R108 ;  /* 0x0000006c0f6a7220 */ /* 0x040fe20000410000 */
[----:B------:R-:W-:Y:S01]  /*47b0*/  LOP3.LUT R101, R100, 0xffff0000, RZ, 0xc0, !PT ;  /* 0xffff000064657812 */ /* 0x000fe200078ec0ff */
[-C--:B------:R-:W-:Y:S01]  /*47c0*/  FMUL.FTZ R110, R15, R104.reuse ;  /* 0x000000680f6e7220 */ /* 0x080fe20000410000 */
[C---:B------:R-:W-:Y:S01]  /*47d0*/  IMAD.U32 R45, R34.reuse, 0x10000, RZ ;  /* 0x00010000222d7824 */ /* 0x040fe200078e00ff */
[----:B------:R-:W-:Y:S01]  /*47e0*/  LOP3.LUT R15, R34, 0xffff0000, RZ, 0xc0, !PT ;  /* 0xffff0000220f7812 */ /* 0x000fe200078ec0ff */
        /* <DEDUP_REMOVED lines=10> */
[C---:B------:R-:W-:Y:S01]  /*4890*/  IMAD.U32 R15, R47.reuse, 0x10000, RZ ;  /* 0x000100002f0f7824 */ /* 0x040fe200078e00ff */
        /* <DEDUP_REMOVED lines=12> */
[----:B------:R-:W-:Y:S01]  /*4960*/  F2FP.BF16.F32.PACK_AB R33, R34, R33 ;  /* 0x000000212221723e */ /* 0x000fe200000010ff */
[----:B------:R-:W-:Y:S01]  /*4970*/  FFMA.FTZ R47, R14, R47, R46 ;  /* 0x0000002f0e2f7223 */ /* 0x000fe2000001002e */
[----:B------:R-:W-:Y:S01]  /*4980*/  F2FP.BF16.F32.PACK_AB R44, R44, R5 ;  /* 0x000000052c2c723e */ /* 0x000fe200000010ff */
[----:B------:R-:W-:Y:S01]  /*4990*/  FFMA.FTZ R4, R14, R11, -R7 ;  /* 0x0000000b0e047223 */ /* 0x000fe20000010807 */
[----:B------:R-:W-:-:S02]  /*49a0*/  F2FP.BF16.F32.PACK_AB R97, R98, R97 ;  /* 0x000000616261723e */ /* 0x000fc400000010ff */
[----:B------:R-:W-:Y:S02]  /*49b0*/  F2FP.BF16.F32.PACK_AB R35, R102, R35 ;  /* 0x000000236623723e */ /* 0x000fe400000010ff */
[----:B------:R-:W-:Y:S02]  /*49c0*/  F2FP.BF16.F32.PACK_AB R34, R45, R100 ;  /* 0x000000642d22723e */ /* 0x000fe400000010ff */
[----:B------:R-:W-:Y:S01]  /*49d0*/  F2FP.BF16.F32.PACK_AB R46, R47, R12 ;  /* 0x0000000c2f2e723e */ /* 0x000fe200000010ff */
[----:B------:R-:W-:Y:S01]  /*49e0*/  IMAD.MOV.U32 R12, RZ, RZ, R44 ;  /* 0x000000ffff0c7224 */ /* 0x000fe200078e002c */
[----:B------:R-:W-:Y:S01]  /*49f0*/  F2FP.BF16.F32.PACK_AB R15, R104, R13 ;  /* 0x0000000d680f723e */ /* 0x000fe200000010ff */
[----:B------:R-:W-:Y:S01]  /*4a00*/  IMAD.MOV.U32 R13, RZ, RZ, R97 ;  /* 0x000000ffff0d7224 */ /* 0x000fe200078e0061 */
[----:B------:R-:W-:Y:S01]  /*4a10*/  F2FP.BF16.F32.PACK_AB R14, R4, R99 ;  /* 0x00000063040e723e */ /* 0x000fe200000010ff */
[----:B------:R-:W-:Y:S02]  /*4a20*/  IMAD.MOV.U32 R44, RZ, RZ, R34 ;  /* 0x000000ffff2c7224 */ /* 0x000fe400078e0022 */
[----:B------:R-:W-:-:S02]  /*4a30*/  IMAD.MOV.U32 R45, RZ, RZ, R35 ;  /* 0x000000ffff2d7224 */ /* 0x000fc400078e0023 */
[----:B------:R-:W-:-:S07]  /*4a40*/  IMAD.MOV.U32 R47, RZ, RZ, R33 ;  /* 0x000000ffff2f7224 */ /* 0x000fce00078e0021 */
.L_x_2708:
[----:B------:R-:W-:Y:S05]  /*4a50*/  BSYNC B2 ;  /* 0x0000000000027941 */ /* 0x000fea0003800000 */
.L_x_2707:
[----:B------:R-:W-:Y:S01]  /*4a60*/  ISETP.GE.AND P4, PT, R86, R87, PT ;  /* 0x000000575600720c */ /* 0x000fe20003f86270 */
[----:B---3--:R3:W-:-:S12]  /*4a70*/  ST.E.128 desc[UR40][R78.64], R12 ;  /* 0x0000000c4e007985 */ /* 0x0087d8000c101d28 */
[----:B------:R-:W-:-:S05]  /*4a80*/  @!P4 IMAD.WIDE R80, R86, 0x2, R80 ;  /* 0x000000025650c825 */ /* 0x000fca00078e0250 */
[----:B----4-:R3:W-:Y:S02]  /*4a90*/  @!P4 ST.E.128 desc[UR40][R80.64], R44 ;  /* 0x0000002c5000c985 */ /* 0x0107e4000c101d28 */
.L_x_2706:
[----:B------:R-:W-:Y:S05]  /*4aa0*/  BSYNC B1 ;  /* 0x0000000000017941 */ /* 0x000fea0003800000 */
.L_x_2705:
[----:B------:R-:W-:-:S03]  /*4ab0*/  UMOV UR4, 0xffffffff ;  /* 0xffffffff00047882 */ /* 0x000fc60000000000 */
[----:B------:R-:W-:Y:S05]  /*4ac0*/  BRA.DIV UR4, `(.L_x_2709) ;  /* 0x00000162048c7947 */ /* 0x000fea000b800000 */
[----:B-1----:R-:W1:Y:S04]  /*4ad0*/  SHFL.IDX PT, R85, R85, 0x1, 0x1c1f ;  /* 0x003c1f0055557f89 */ /* 0x002e6800000e0000 */
[----:B------:R-:W4:Y:S02]  /*4ae0*/  SHFL.IDX PT, R84, R84, 0x1, 0x1c1f ;  /* 0x003c1f0054547f89 */ /* 0x000f2400000e0000 */
.L_x_2952:
        /* <DEDUP_REMOVED lines=14> */
[----:B--2---:R-:W-:Y:S02]  /*4bd0*/  LEA.HI.SX32 R11, R89, R52, 0x1c ;  /* 0x00000034590b7211 */ /* 0x004fe400078fe2ff */
[----:B------:R-:W-:Y:S02]  /*4be0*/  LOP3.LUT R7, R7, 0x1c0, RZ, 0xc0, !PT ;  /* 0x000001c007077812 */ /* 0x000fe400078ec0ff */
[----:B------:R-:W-:Y:S01]  /*4bf0*/  SHF.R.U32.HI R6, RZ, 0x3, R6 ;  /* 0x00000003ff067819 */ /* 0x000fe20000011606 */
[----:B------:R-:W-:Y:S01]  /*4c00*/  IMAD.SHL.U32 R11, R11, 0x8, RZ ;  /* 0x000000080b0b7824 */ /* 0x000fe200078e00ff */
[----:B-1----:R-:W-:-:S04]  /*4c10*/  LEA.HI.X R33, R10, R85, R8, 0x1, P4 ;  /* 0x000000550a217211 */ /* 0x002fc800020f0c08 */
[----:B------:R-:W-:-:S04]  /*4c20*/  LOP3.LUT R4, R7, 0x38, R11, 0xf8, !PT ;  /* 0x0000003807047812 */ /* 0x000fc800078ef80b */
[----:B------:R-:W-:-:S05]  /*4c30*/  LOP3.LUT R4, R4, R6, RZ, 0x3c, !PT ;  /* 0x0000000604047212 */ /* 0x000fca00078e3cff */
[----:B-----5:R-:W-:Y:S02]  /*4c40*/  IMAD.IADD R7, R5, 0x1, R4 ;  /* 0x0000000105077824 */ /* 0x020fe400078e0204 */
[C---:B------:R-:W-:Y:S02]  /*4c50*/  IMAD R5, R22.reuse, 0x2000, R0 ;  /* 0x0000200016057824 */ /* 0x040fe400078e0200 */
[----:B------:R-:W-:Y:S02]  /*4c60*/  IMAD R7, R22, 0x2000, R7 ;  /* 0x0000200016077824 */ /* 0x000fe400078e0207 */
[--C-:B------:R-:W-:Y:S02]  /*4c70*/  IMAD R5, R5, 0x2, R2.reuse ;  /* 0x0000000205057824 */ /* 0x100fe400078e0202 */
[----:B---3--:R-:W-:-:S04]  /*4c80*/  IMAD R12, R7, 0x2, R2 ;  /* 0x00000002070c7824 */ /* 0x008fc800078e0202 */
[----:B------:R-:W1:Y:S04]  /*4c90*/  LDS.128 R4, [R5+0xe400] ;  /* 0x00e4000005047984 */ /* 0x000e680000000c00 */
[----:B------:R-:W2:Y:S01]  /*4ca0*/  LDS.128 R12, [R12+0xe400] ;  /* 0x00e400000c0c7984 */ /* 0x000ea20000000c00 */
[----:B------:R-:W-:Y:S05]  /*4cb0*/  @P3 BRA `(.L_x_2711) ;  /* 0x0000000400643947 */ /* 0x000fea0003800000 */
[----:B------:R-:W-:Y:S01]  /*4cc0*/  SHF.R.U32.HI R46, RZ, 0x10, R41 ;  /* 0x00000010ff2e7819 */ /* 0x000fe20000011629 */
[----:B--2---:R-:W-:Y:S01]  /*4cd0*/  IMAD.U32 R35, R12, 0x10000, RZ ;  /* 0x000100000c237824 */ /* 0x004fe200078e00ff */
[----:B------:R-:W-:Y:S01]  /*4ce0*/  SHF.R.U32.HI R81, RZ, 0x10, R37 ;  /* 0x00000010ff517819 */ /* 0x000fe20000011625 */
[----:B-1----:R-:W-:Y:S01]  /*4cf0*/  IMAD.U32 R34, R4, 0x10000, RZ ;  /* 0x0001000004227824 */ /* 0x002fe200078e00ff */
[----:B------:R-:W-:Y:S02]  /*4d00*/  PRMT R93, R93, 0x5410, R46 ;  /* 0x000054105d5d7816 */ /* 0x000fe4000000002e */
[----:B------:R-:W-:Y:S02]  /*4d10*/  PRMT R96, R96, 0x5410, R81 ;  /* 0x0000541060607816 */ /* 0x000fe40000000051 */
[----:B------:R-:W-:Y:S02]  /*4d20*/  SHF.R.U64 R89, R36, 0x10, R37 ;  /* 0x0000001024597819 */ /* 0x000fe40000001225 */
[----:B------:R-:W-:-:S02]  /*4d30*/  SHF.R.U64 R45, R42, 0x10, R43 ;  /* 0x000000102a2d7819 */ /* 0x000fc4000000122b */
[----:B------:R-:W-:Y:S01]  /*4d40*/  SHF.R.U32.HI R44, RZ, 0x10, R43 ;  /* 0x00000010ff2c7819 */ /* 0x000fe2000001162b */
[----:B------:R-:W-:Y:S01]  /*4d50*/  IMAD.U32 R43, R15, 0x10000, RZ ;  /* 0x000100000f2b7824 */ /* 0x000fe200078e00ff */
[----:B------:R-:W-:Y:S01]  /*4d60*/  SHF.R.U64 R47, R40, 0x10, R41 ;  /* 0x00000010282f7819 */ /* 0x000fe20000001229 */
[----:B------:R-:W-:Y:S01]  /*4d70*/  IMAD.U32 R41, R13, 0x10000, RZ ;  /* 0x000100000d297824 */ /* 0x000fe200078e00ff */
[----:B------:R-:W-:Y:S01]  /*4d80*/  LOP3.LUT R37, R15, 0xffff0000, RZ, 0xc0, !PT ;  /* 0xffff00000f257812 */ /* 0x000fe200078ec0ff */
[----:B------:R-:W-:Y:S01]  /*4d90*/  IMAD.U32 R15, R93, 0x10000, RZ ;  /* 0x000100005d0f7824 */ /* 0x000fe200078e00ff */
[----:B------:R-:W-:Y:S01]  /*4da0*/  LOP3.LUT R42, R13, 0xffff0000, RZ, 0xc0, !PT ;  /* 0xffff00000d2a7812 */ /* 0x000fe200078ec0ff */
[----:B------:R-:W-:Y:S01]  /*4db0*/  IMAD.U32 R13, R96, 0x10000, RZ ;  /* 0x00010000600d7824 */ /* 0x000fe200078e00ff */
[--C-:B------:R-:W-:Y:S01]  /*4dc0*/  SHF.R.U32.HI R79, RZ, 0x10, R39.reuse ;  /* 0x00000010ff4f7819 */ /* 0x100fe20000011627 */
[----:B------:R-:W-:Y:S01]  /*4dd0*/  IMAD.U32 R40, R7, 0x10000, RZ ;  /* 0x0001000007287824 */ /* 0x000fe200078e00ff */
[----:B------:R-:W-:-:S02]  /*4de0*/  SHF.R.U64 R78, R38, 0x10, R39 ;  /* 0x00000010264e7819 */ /* 0x000fc40000001227 */
[----:B------:R-:W-:Y:S01]  /*4df0*/  PRMT R90, R90, 0x5410, R45 ;  /* 0x000054105a5a7816 */ /* 0x000fe2000000002d */
[----:B------:R-:W-:Y:S01]  /*4e00*/  FMUL.FTZ R45, R41, R15 ;  /* 0x0000000f292d7220 */ /* 0x000fe20000410000 */
[----:B------:R-:W-:Y:S01]  /*4e10*/  SHF.L.U32 R38, R5, 0x10, RZ ;  /* 0x0000001005267819 */ /* 0x000fe200000006ff */
[----:B------:R-:W-:Y:S01]  /*4e20*/  FMUL.FTZ R41, R41, R13 ;  /* 0x0000000d29297220 */ /* 0x000fe20000410000 */
[----:B------:R-:W-:Y:S02]  /*4e30*/  PRMT R91, R91, 0x5410, R44 ;  /* 0x000054105b5b7816 */ /* 0x000fe4000000002c */
[----:B------:R-:W-:Y:S01]  /*4e40*/  PRMT R88, R88, 0x5410, R79 ;  /* 0x0000541058587816 */ /* 0x000fe2000000004f */
[----:B------:R-:W-:Y:S01]  /*4e50*/  FFMA.FTZ R15, R38, R15, R41 ;  /* 0x0000000f260f7223 */ /* 0x000fe20000010029 */
[----:B------:R-:W-:Y:S01]  /*4e60*/  LOP3.LUT R93, R93, 0xffff0000, RZ, 0xc0, !PT ;  /* 0xffff00005d5d7812 */ /* 0x000fe200078ec0ff */
[----:B------:R-:W-:Y:S01]  /*4e70*/  IMAD.U32 R44, R91, 0x10000, RZ ;  /* 0x000100005b2c7824 */ /* 0x000fe200078e00ff */
[----:B------:R-:W-:Y:S01]  /*4e80*/  LOP3.LUT R96, R96, 0xffff0000, RZ, 0xc0, !PT ;  /* 0xffff000060607812 */ /* 0x000fe200078ec0ff */
[----:B------:R-:W-:Y:S01]  /*4e90*/  IMAD.U32 R41, R88, 0x10000, RZ ;  /* 0x0001000058297824 */ /* 0x000fe200078e00ff */
[----:B------:R-:W-:Y:S01]  /*4ea0*/  LOP3.LUT R39, R5, 0xffff0000, RZ, 0xc0, !PT ;  /* 0xffff000005277812 */ /* 0x000fe200078ec0ff */
[----:B------:R-:W-:Y:S01]  /*4eb0*/  FFMA.FTZ R13, R38, R13, -R45 ;  /* 0x0000000d260d7223 */ /* 0x000fe2000001082d */
[----:B------:R-:W-:Y:S01]  /*4ec0*/  FMUL.FTZ R46, R42, R93 ;  /* 0x0000005d2a2e7220 */ /* 0x000fe20000410000 */
[----:B------:R-:W-:Y:S01]  /*4ed0*/  FMUL.FTZ R45, R43, R44 ;  /* 0x0000002c2b2d7220 */ /* 0x000fe20000410000 */
[----:B------:R-:W-:Y:S01]  /*4ee0*/  LOP3.LUT R91, R91, 0xffff0000, RZ, 0xc0, !PT ;  /* 0xffff00005b5b7812 */ /* 0x000fe200078ec0ff */
[-C--:B------:R-:W-:Y:S01]  /*4ef0*/  FMUL.FTZ R43, R43, R41.reuse ;  /* 0x000000292b2b7220 */ /* 0x080fe20000410000 */
[----:B------:R-:W-:Y:S01]  /*4f00*/  PRMT R92, R92, 0x5410, R47 ;  /* 0x000054105c5c7816 */ /* 0x000fe2000000002f */
[-C--:B------:R-:W-:Y:S01]  /*4f10*/  FMUL.FTZ R42, R42, R96.reuse ;  /* 0x000000602a2a7220 */ /* 0x080fe20000410000 */
[----:B------:R-:W-:Y:S01]  /*4f20*/  PRMT R94, R94, 0x5410, R89 ;  /* 0x000054105e5e7816 */ /* 0x000fe20000000059 */
[----:B------:R-:W-:Y:S01]  /*4f30*/  FFMA.FTZ R38, R39, R96, -R46 ;  /* 0x0000006027267223 */ /* 0x000fe2000001082e */
[----:B------:R-:W-:Y:S01]  /*4f40*/  LOP3.LUT R36, R7, 0xffff0000, RZ, 0xc0, !PT ;  /* 0xffff000007247812 */ /* 0x000fe200078ec0ff */
[----:B------:R-:W-:Y:S01]  /*4f50*/  FFMA.FTZ R46, R40, R41, -R45 ;  /* 0x00000029282e7223 */ /* 0x000fe2000001082d */
[----:B------:R-:W-:Y:S01]  /*4f60*/  LOP3.LUT R88, R88, 0xffff0000, RZ, 0xc0, !PT ;  /* 0xffff000058587812 */ /* 0x000fe200078ec0ff */
[----:B------:R-:W-:Y:S01]  /*4f70*/  FFMA.FTZ R44, R40, R44, R43 ;  /* 0x0000002c282c7223 */ /* 0x000fe2000001002b */
[----:B------:R-:W-:Y:S01]  /*4f80*/  FMUL.FTZ R41, R37, R91 ;  /* 0x0000005b25297220 */ /* 0x000fe20000410000 */
[----:B------:R-:W-:Y:S01]  /*4f90*/  FFMA.FTZ R42, R39, R93, R42 ;  /* 0x0000005d272a7223 */ /* 0x000fe2000001002a */
[----:B------:R-:W-:-:S02]  /*4fa0*/  IMAD.U32 R40, R92, 0x10000, RZ ;  /* 0x000100005c287824 */ /* 0x000fc400078e00ff */
[-C--:B------:R-:W-:Y:S01]  /*4fb0*/  FMUL.FTZ R45, R37, R88.reuse ;  /* 0x00000058252d7220 */ /* 0x080fe20000410000 */
[----:B------:R-:W-:Y:S02]  /*4fc0*/  IMAD.U32 R39, R94, 0x10000, RZ ;  /* 0x000100005e277824 */ /* 0x000fe400078e00ff */
[----:B------:R-:W-:Y:S01]  /*4fd0*/  FFMA.FTZ R47, R36, R88, -R41 ;  /* 0x00000058242f7223 */ /* 0x000fe20000010829 */
[----:B------:R-:W-:Y:S01]  /*4fe0*/  LOP3.LUT R12, R12, 0xffff0000, RZ, 0xc0, !PT ;  /* 0xffff00000c0c7812 */ /* 0x000fe200078ec0ff */
[CC--:B------:R-:W-:Y:S01]  /*4ff0*/  FMUL.FTZ R43, R35.reuse, R40.reuse ;  /* 0x00000028232b7220 */ /* 0x0c0fe20000410000 */
[----:B------:R-:W-:Y:S01]  /*5000*/  LOP3.LUT R41, R92, 0xffff0000, RZ, 0xc0, !PT ;  /* 0xffff00005c297812 */ /* 0x000fe200078ec0ff */
[----:B------:R-:W-:Y:S01]  /*5010*/  FMUL.FTZ R35, R35, R39 ;  /* 0x0000002723237220 */ /* 0x000fe20000410000 */
[----:B------:R-:W-:Y:S01]  /*5020*/  LOP3.LUT R37, R94, 0xffff0000, RZ, 0xc0, !PT ;  /* 0xffff00005e257812 */ /* 0x000fe200078ec0ff */
[----:B------:R-:W-:Y:S01]  /*5030*/  FFMA.FTZ R91, R36, R91, R45 ;  /* 0x0000005b245b7223 */ /* 0x000fe2000001002d */
[----:B------:R-:W-:Y:S01]  /*5040*/  PRMT R95, R95, 0x5410, R78 ;  /* 0x000054105f5f7816 */ /* 0x000fe2000000004e */
[----:B------:R-:W-:Y:S01]  /*5050*/  FFMA.FTZ R43, R34, R39, -R43 ;  /* 0x00000027222b7223 */ /* 0x000fe2000001082b */
[----:B------:R-:W-:Y:S01]  /*5060*/  LOP3.LUT R4, R4, 0xffff0000, RZ, 0xc0, !PT ;  /* 0xffff000004047812 */ /* 0x000fe200078ec0ff */
[C---:B------:R-:W-:Y:S01]  /*5070*/  IMAD.U32 R5, R6.reuse, 0x10000, RZ ;  /* 0x0001000006057824 */ /* 0x040fe200078e00ff */
[----:B------:R-:W-:Y:S01]  /*5080*/  LOP3.LUT R7, R6, 0xffff0000, RZ, 0xc0, !PT ;  /* 0xffff000006077812 */ /* 0x000fe200078ec0ff */
[----:B------:R-:W-:Y:S01]  /*5090*/  FMUL.FTZ R45, R12, R41 ;  /* 0x000000290c2d7220 */ /* 0x000fe20000410000 */
        /* <DEDUP_REMOVED lines=27> */
.L_x_2711:
[----:B------:R-:W-:Y:S05]  /*5250*/  BSYNC B1 ;  /* 0x0000000000017941 */ /* 0x000fea0003800000 */
.L_x_2710:
[----:B------:R-:W-:Y:S01]  /*5260*/  ISETP.GE.AND P3, PT, R11, R87, PT ;  /* 0x000000570b00720c */ /* 0x000fe20003f66270 */
[----:B-1----:R1:W-:Y:S02]  /*5270*/  ST.E.128 desc[UR40][R32.64], R4 ;  /* 0x0000000420007985 */ /* 0x0023e4000c101d28 */
[----:B-1----:R-:W-:Y:S02]  /*5280*/  IMAD.MOV.U32 R4, RZ, RZ, R84 ;  /* 0x000000ffff047224 */ /* 0x002fe400078e0054 */
[----:B------:R-:W-:-:S08]  /*5290*/  IMAD.MOV.U32 R5, RZ, RZ, R85 ;  /* 0x000000ffff057224 */ /* 0x000fd000078e0055 */
[----:B------:R-:W-:Y:S05]  /*52a0*/  @P3 BRA `(.L_x_2692) ;  /* 0x00000004001c3947 */ /* 0x000fea0003800000 */
[----:B------:R-:W-:-:S05]  /*52b0*/  IMAD.WIDE R4, R11, 0x2, R4 ;  /* 0x000000020b047825 */ /* 0x000fca00078e0204 */
[----:B--2---:R1:W-:Y:S01]  /*52c0*/  ST.E.128 desc[UR40][R4.64], R12 ;  /* 0x0000000c04007985 */ /* 0x0043e2000c101d28 */
[----:B------:R-:W-:Y:S05]  /*52d0*/  BRA `(.L_x_2692) ;  /* 0x0000000400107947 */ /* 0x000fea0003800000 */
.L_x_2673:
[----:B------:R-:W2:Y:S02]  /*52e0*/  LDL R4, [R1] ;  /* 0x0000000001047983 */ /* 0x000ea40000100800 */
[----:B--2---:R-:W-:-:S13]  /*52f0*/  ISETP.NE.AND P5, PT, R4, 0x3, PT ;  /* 0x000000030400780c */ /* 0x004fda0003fa5270 */
[----:B------:R-:W-:Y:S05]  /*5300*/  @!P5 BRA `(.L_x_2712) ;  /* 0x000000000004d947 */ /* 0x000fea0003800000 */
[----:B------:R-:W-:Y:S01]  /*5310*/  BPT.TRAP 0x1 ;  /* 0x000000040000795c */ /* 0x000fe20000300000 */
.L_x_2712:
[----:B------:R-:W2:Y:S01]  /*5320*/  LDL R4, [R1+0x4] ;  /* 0x0000040001047983 */ /* 0x000ea20000100800 */
[----:B------:R-:W-:Y:S01]  /*5330*/  IMAD R68, R22, 0x8, R2 ;  /* 0x0000000816447824 */ /* 0x000fe200078e0202 */
[----:B------:R-:W-:Y:S01]  /*5340*/  BSSY B1, `(.L_x_2713) ;  /* 0x0000005000017945 */ /* 0x000fe20003800000 */
[----:B------:R-:W-:Y:S02]  /*5350*/  SHF.R.S32.HI R73, RZ, 0x1f, R72 ;  /* 0x0000001fff497819 */ /* 0x000fe40000011448 */
[----:B--2---:R-:W-:-:S04]  /*5360*/  SHF.L.U32 R77, R4, 0x1f, RZ ;  /* 0x0000001f044d7819 */ /* 0x004fc800000006ff */
[----:B------:R-:W0:Y:S02]  /*5370*/  SYNCS.PHASECHK.TRANS64.TRYWAIT P3, [R68+URZ+0x16890], R77 ;  /* 0x0168904d440075a7 */ /* 0x000e24000806017f */
[----:B0-----:R-:W-:Y:S05]  /*5380*/  @!P3 BRA `(.L_x_2714) ;  /* 0x0000015800a8b947 */ /* 0x001fea0003800000 */
.L_x_2953:
[----:B------:R-:W-:Y:S05]  /*5390*/  BSYNC B1 ;  /* 0x0000000000017941 */ /* 0x000fea0003800000 */
.L_x_2713:
        /* <DEDUP_REMOVED lines=13> */
[----:B------:R-:W-:Y:S01]  /*5470*/  ULDC.64 UR4, c[0x0][0x308] ;  /* 0x0000c20000047ab9 */ /* 0x000fe20000000a00 */
[----:B------:R-:W-:-:S02]  /*5480*/  IADD3 R34, -R155, R75, RZ ;  /* 0x0000004b9b227210 */ /* 0x000fc40007ffe1ff */
[----:B------:R-:W-:Y:S02]  /*5490*/  IMAD.IADD R5, R5, 0x1, R7 ;  /* 0x0000000105057824 */ /* 0x000fe400078e0207 */
        /* <DEDUP_REMOVED lines=9> */
.L_x_2957:
        /* <DEDUP_REMOVED lines=13> */
.L_x_2717:
[----:B------:R-:W-:Y:S05]  /*5600*/  BSYNC B1 ;  /* 0x0000000000017941 */ /* 0x000fea0003800000 */
.L_x_2716:
[----:B------:R-:W-:-:S03]  /*5610*/  UMOV UR4, 0xffffffff ;  /* 0xffffffff00047882 */ /* 0x000fc60000000000 */
[----:B------:R-:W-:Y:S05]  /*5620*/  BRA.DIV UR4, `(.L_x_2718) ;  /* 0x0000015a04607947 */ /* 0x000fea000b800000 */
[----:B--2-4-:R2:W4:Y:S04]  /*5630*/  SHFL.IDX PT, R5, R33, 0x1, 0x1c1f ;  /* 0x003c1f0021057f89 */ /* 0x01452800000e0000 */
[----:B---3--:R2:W3:Y:S02]  /*5640*/  SHFL.IDX PT, R7, R32, 0x1, 0x1c1f ;  /* 0x003c1f0020077f89 */ /* 0x0084e400000e0000 */
.L_x_2961:
        /* <DEDUP_REMOVED lines=13> */
.L_x_2692:
[----:B------:R-:W-:Y:S05]  /*5720*/  BSYNC B0 ;  /* 0x0000000000007941 */ /* 0x000fea0003800000 */
.L_x_2672:
[----:B01234-:R-:W0:Y:S01]  /*5730*/  S2R R4, SR_TID.X ;  /* 0x0000000000047919 */ /* 0x01fe220000002100 */
[----:B------:R-:W-:Y:S01]  /*5740*/  @!PT LDS RZ, [RZ] ;  /* 0x00000000fffff984 */ /* 0x000fe20000000800 */
[----:B------:R-:W-:Y:S01]  /*5750*/  @!PT LDS RZ, [RZ] ;  /* 0x00000000fffff984 */ /* 0x000fe20000000800 */
[----:B------:R-:W-:Y:S01]  /*5760*/  @!PT LDS RZ, [RZ] ;  /* 0x00000000fffff984 */ /* 0x000fe20000000800 */
[----:B------:R-:W-:Y:S01]  /*5770*/  @!PT LDS RZ, [RZ] ;  /* 0x00000000fffff984 */ /* 0x000fe20000000800 */
[----:B------:R1:W-:Y:S06]  /*5780*/  MEMBAR.ALL.CTA ;  /* 0x0000000000007992 */ /* 0x0003ec0000008000 */
[----:B-1----:R-:W1:Y:S01]  /*5790*/  FENCE.VIEW.ASYNC.S ;  /* 0x00000000000073c6 */ /* 0x002e620000000000 */
[----:B------:R-:W-:Y:S05]  /*57a0*/  WARPSYNC.ALL ;  /* 0x0000000000007948 */ /* 0x000fea0003800000 */
[----:B------:R-:W-:Y:S01]  /*57b0*/  BSSY B0, `(.L_x_2719) ;  /* 0x0000008000007945 */ /* 0x000fe20003800000 */
[----:B-1----:R1:W-:Y:S01]  /*57c0*/  BAR.SYNC.DEFER_BLOCKING R76, 0x80 ;  /* 0x0002004c0000751d */ /* 0x0023e20000010000 */
[----:B0-----:R-:W-:-:S13]  /*57d0*/  LOP3.LUT P3, RZ, R4, 0x7f, RZ, 0xc0, !PT ;  /* 0x0000007f04ff7812 */ /* 0x001fda000786c0ff */
[----:B------:R-:W-:-:S05]  /*57e0*/  @!P3 VIADD R4, R68, 0x168a0 ;  /* 0x000168a04404b836 */ /* 0x000fca0000000000 */
[----:B------:R-:W-:-:S04]  /*57f0*/  @!P3 PRMT R4, RZ, 0x654, R4 ;  /* 0x00000654ff04b816 */ /* 0x000fc80000000004 */
[----:B------:R1:W-:Y:S01]  /*5800*/  @!P3 SYNCS.ARRIVE.TRANS64.RED.A1T0 RZ, [R4+URZ], RZ ;  /* 0x000000ff04ffb9a7 */ /* 0x0003e2000810043f */
[----:B------:R-:W-:Y:S05]  /*5810*/  @!P5 BRA `(.L_x_2720) ;  /* 0x000000000004d947 */ /* 0x000fea0003800000 */
[----:B------:R-:W-:Y:S01]  /*5820*/  BPT.TRAP 0x1 ;  /* 0x000000040000795c */ /* 0x000fe20000300000 */
.L_x_2720:
[----:B------:R-:W-:Y:S05]  /*5830*/  BSYNC B0 ;  /* 0x0000000000007941 */ /* 0x000fea0003800000 */
.L_x_2719:
[----:B------:R-:W0:Y:S01]  /*5840*/  SYNCS.PHASECHK.TRANS64.TRYWAIT P4, [R68+URZ+0x168b0], R77 ;  /* 0x0168b04d440075a7 */ /* 0x000e22000808017f */
[----:B------:R-:W-:Y:S01]  /*5850*/  ULDC UR36, c[0x0][0x2f4] ;  /* 0x0000bd0000247ab9 */ /* 0x000fe20000000800 */
[----:B------:R-:W-:Y:S04]  /*5860*/  BSSY B0, `(.L_x_2721) ;  /* 0x0000002000007945 */ /* 0x000fe80003800000 */
[----:B0-----:R-:W-:Y:S05]  /*5870*/  @!P4 BRA `(.L_x_2722) ;  /* 0x000001580018c947 */ /* 0x001fea0003800000 */
.L_x_2962:
[----:B------:R-:W-:Y:S05]  /*5880*/  BSYNC B0 ;  /* 0x0000000000007941 */ /* 0x000fea0003800000 */
.L_x_2721:
[----:B------:R-:W-:Y:S01]  /*5890*/  ULDC.64 UR4, c[0x0][0x328] ;  /* 0x0000ca0000047ab9 */ /* 0x000fe20000000a00 */
[----:B------:R-:W-:Y:S01]  /*58a0*/  ULDC.64 UR6, c[0x0][0x318] ;  /* 0x0000c60000067ab9 */ /* 0x000fe20000000a00 */
[----:B------:R-:W-:Y:S01]  /*58b0*/  IMAD R73, R73, UR4, RZ ;  /* 0x0000000449497c24 */ /* 0x000fe2000f8e02ff */
[----:B------:R-:W-:Y:S01]  /*58c0*/  BSSY B0, `(.L_x_2723) ;  /* 0x000001d000007945 */ /* 0x000fe20003800000 */
[----:B-1----:R-:W-:-:S04]  /*58d0*/  IMAD.WIDE.U32 R4, R72, UR4, RZ ;  /* 0x0000000448047c25 */ /* 0x002fc8000f8e00ff */
        /* <DEDUP_REMOVED lines=11> */
[----:B------:R-:W-:-:S04]  /*5990*/  LEA R11, P4, R4, UR6, 0x1 ;  /* 0x00000006040b7c11 */ /* 0x000fc8000f8808ff */
[----:B------:R-:W-:Y:S01]  /*59a0*/  LEA.HI.X R32, R4, UR7, R5, 0x1, P4 ;  /* 0x0000000704207c11 */ /* 0x000fe2000a0f0c05 */
        /* <DEDUP_REMOVED lines=14> */
.L_x_2724:
[----:B------:R-:W-:Y:S05]  /*5a90*/  BSYNC B0 ;  /* 0x0000000000007941 */ /* 0x000fea0003800000 */
.L_x_2723:
        /* <DEDUP_REMOVED lines=15> */
.L_x_2726:
[----:B------:R-:W-:Y:S05]  /*5b90*/  BSYNC B0 ;  /* 0x0000000000007941 */ /* 0x000fea0003800000 */
.L_x_2725:
[----:B-1-3--:R-:W3:Y:S01]  /*5ba0*/  LDL.LU R5, [R1+0x4] ;  /* 0x0000040001057983 */ /* 0x00aee20000300800 */
        /* <DEDUP_REMOVED lines=15> */
[----:B---3--:R-:W-:-:S05]  /*5ca0*/  LOP3.LUT R5, R5, R4, RZ, 0x3c, !PT ;  /* 0x0000000405057212 */ /* 0x008fca00078e3cff */
[----:B------:R0:W-:Y:S01]  /*5cb0*/  STL [R1+0x4], R5 ;  /* 0x0000040501007387 */ /* 0x0001e20000100800 */
[----:B------:R-:W-:Y:S05]  /*5cc0*/  @P4 BRA `(.L_x_2727) ;  /* 0xffffffc400704947 */ /* 0x000fea000383ffff */
[----:B0-----:R-:W0:Y:S01]  /*5cd0*/  S2R R5, SR_TID.X ;  /* 0x0000000000057919 */ /* 0x001e220000002100 */
[----:B------:R-:W-:Y:S02]  /*5ce0*/  PLOP3.LUT P0, PT, PT, PT, PT, 0x8, 0x0 ;  /* 0x000000000000781c */ /* 0x000fe40003f0e170 */
[----:B0-----:R-:W-:-:S04]  /*5cf0*/  SHF.R.U32.HI R5, RZ, 0x7, R5 ;  /* 0x00000007ff057819 */ /* 0x001fc80000011605 */
[----:B------:R-:W-:-:S13]  /*5d00*/  ISETP.NE.AND P4, PT, R5, 0x1, PT ;  /* 0x000000010500780c */ /* 0x000fda0003f85270 */
[----:B------:R-:W-:Y:S06]  /*5d10*/  @!P4 BAR.ARV 0x9, 0x100 ;  /* 0x024400000000cb1d */ /* 0x000fec0000002000 */
.L_x_2667:
[----:B------:R-:W3:Y:S01]  /*5d20*/  LDL R3, [R1+0x2c] ;  /* 0x00002c0001037983 */ /* 0x000ee20000100800 */
[----:B------:R-:W0:Y:S01]  /*5d30*/  LDC R0, c[0x0][0x448] ;  /* 0x00011200ff007b82 */ /* 0x000e220000000800 */
[----:B------:R-:W-:Y:S01]  /*5d40*/  IMAD.MOV.U32 R88, RZ, RZ, RZ ;  /* 0x000000ffff587224 */ /* 0x000fe200078e00ff */
[----:B0-----:R-:W-:-:S13]  /*5d50*/  ISETP.NE.AND P1, PT, R0, 0x1, PT ;  /* 0x000000010000780c */ /* 0x001fda0003f25270 */
[----:B------:R-:W0:Y:S08]  /*5d60*/  @P1 LDC R0, c[0x0][0x44c] ;  /* 0x00011300ff001b82 */ /* 0x000e300000000800 */
[----:B------:R-:W1:Y:S01]  /*5d70*/  @P1 LDC R5, c[0x0][0x450] ;  /* 0x00011400ff051b82 */ /* 0x000e620000000800 */
[----:B---3--:R-:W-:-:S04]  /*5d80*/  VIADD R3, R3, 0xbf ;  /* 0x000000bf03037836 */ /* 0x008fc80000000000 */
[----:B0-----:R-:W-:-:S05]  /*5d90*/  @P1 IMAD.HI.U32 R0, R3, R0, RZ ;  /* 0x0000000003001227 */ /* 0x001fca00078e00ff */
[----:B-1----:R-:W-:-:S05]  /*5da0*/  @P1 SHF.R.U32.HI R3, RZ, R5, R0 ;  /* 0x00000005ff031219 */ /* 0x002fca0000011600 */
[----:B------:R-:W-:-:S05]  /*5db0*/  IMAD.IADD R3, R82, 0x1, R3 ;  /* 0x0000000152037824 */ /* 0x000fca00078e0203 */
[----:B------:R-:W-:-:S04]  /*5dc0*/  SHF.R.S32.HI R0, RZ, 0x1f, R3 ;  /* 0x0000001fff007819 */ /* 0x000fc80000011403 */
[----:B------:R-:W-:-:S04]  /*5dd0*/  LEA.HI R0, R0, R3, RZ, 0x7 ;  /* 0x0000000300007211 */ /* 0x000fc800078f38ff */
[----:B------:R-:W-:-:S04]  /*5de0*/  SHF.R.S32.HI R0, RZ, 0x7, R0 ;  /* 0x00000007ff007819 */ /* 0x000fc80000011400 */
[----:B------:R-:W-:-:S04]  /*5df0*/  VIMNMX R83, R83, R0, PT ;  /* 0x0000000053537248 */ /* 0x000fc80003fe0100 */
[----:B------:R-:W-:Y:S01]  /*5e00*/  ISETP.GE.AND P1, PT, R83, 0x1, PT ;  /* 0x000000015300780c */ /* 0x000fe20003f26270 */
[----:B------:R-:W-:-:S12]  /*5e10*/  @P0 BRA `(.L_x_2728) ;  /* 0x00000000000c0947 */ /* 0x000fd80003800000 */
[----:B------:R-:W0:Y:S01]  /*5e20*/  FENCE.VIEW.ASYNC.G ;  /* 0x00000000000073c6 */ /* 0x000e220000000100 */
[----:B------:R-:W-:Y:S05]  /*5e30*/  WARPSYNC.ALL ;  /* 0x0000000000007948 */ /* 0x000fea0003800000 */
[----:B0-----:R-:W-:Y:S06]  /*5e40*/  BAR.ARV 0xc, 0x200 ;  /* 0x0308000000007b1d */ /* 0x001fec0000002000 */
.L_x_2728:
[----:B------:R-:W-:Y:S04]  /*5e50*/  BSSY B0, `(.L_x_2729) ;  /* 0x0000020000007945 */ /* 0x000fe80003800000 */
[----:B------:R-:W-:Y:S05]  /*5e60*/  @!P1 BRA `(.L_x_2730) ;  /* 0x0000000000789947 */ /* 0x000fea0003800000 */
[----:B------:R-:W3:Y:S01]  /*5e70*/  LDL R0, [R1+0x54] ;  /* 0x0000540001007983 */ /* 0x000ee20000100800 */
[----:B------:R-:W-:Y:S01]  /*5e80*/  ULDC UR4, c[0x0][0x9f0] ;  /* 0x00027c0000047ab9 */ /* 0x000fe20000000800 */
[----:B---3--:R-:W-:-:S04]  /*5e90*/  ISETP.NE.AND P0, PT, R0, RZ, PT ;  /* 0x000000ff0000720c */ /* 0x008fc80003f05270 */
[----:B------:R-:W-:-:S04]  /*5ea0*/  SEL R9, R0, UR4, P0 ;  /* 0x0000000400097c07 */ /* 0x000fc80008000000 */
[-C--:B------:R-:W-:Y:S02]  /*5eb0*/  IABS R6, R9.reuse ;  /* 0x0000000900067213 */ /* 0x080fe40000000000 */
        /* <DEDUP_REMOVED lines=25> */
.L_x_2730:
[----:B------:R-:W-:Y:S05]  /*6050*/  BSYNC B0 ;  /* 0x0000000000007941 */ /* 0x000fea0003800000 */
.L_x_2729:
[----:B------:R-:W3:Y:S01]  /*6060*/  LDL R0, [R1+0x60] ;  /* 0x0000600001007983 */ /* 0x000ee20000100800 */
        /* <DEDUP_REMOVED lines=18> */
[----:B---3--:R-:W-:-:S05]  /*6190*/  IMAD R0, R0, R88, RZ ;  /* 0x0000005800007224 */ /* 0x008fca00078e02ff */
        /* <DEDUP_REMOVED lines=13> */
.L_x_2965:
        /* <DEDUP_REMOVED lines=15> */
[----:B------:R-:W-:Y:S01]  /*6360*/  MOV R4, UR4 ;  /* 0x0000000400047c02 */ /* 0x000fe20008000f00 */
[----:B-1----:R0:W1:Y:S01]  /*6370*/  LDC.64 R14, c[0x4][R0] ;  /* 0x01000000000e7b82 */ /* 0x0020620000000a00 */
[----:B------:R-:W-:Y:S01]  /*6380*/  IMAD.U32 R5, RZ, RZ, UR5 ;  /* 0x00000005ff057e24 */ /* 0x000fe2000f8e00ff */
[----:B------:R-:W-:Y:S01]  /*6390*/  ULDC.64 UR4, c[0x4][0x28] ;  /* 0x01000a0000047ab9 */ /* 0x000fe20000000a00 */
[----:B------:R-:W-:Y:S02]  /*63a0*/  IMAD.U32 R6, RZ, RZ, UR6 ;  /* 0x00000006ff067e24 */ /* 0x000fe4000f8e00ff */
[----:B------:R-:W-:Y:S02]  /*63b0*/  IMAD.U32 R7, RZ, RZ, UR7 ;  /* 0x00000007ff077e24 */ /* 0x000fe4000f8e00ff */
[----:B------:R-:W-:-:S02]  /*63c0*/  IMAD.U32 R10, RZ, RZ, UR4 ;  /* 0x00000004ff0a7e24 */ /* 0x000fc4000f8e00ff */
[----:B----4-:R-:W-:Y:S02]  /*63d0*/  IMAD.U32 R11, RZ, RZ, UR5 ;  /* 0x00000005ff0b7e24 */ /* 0x010fe4000f8e00ff */
[----:B------:R-:W-:Y:S02]  /*63e0*/  IMAD.MOV.U32 R8, RZ, RZ, 0x70 ;  /* 0x00000070ff087424 */ /* 0x000fe400078e00ff */
[----:B------:R-:W-:Y:S02]  /*63f0*/  IMAD.MOV.U32 R12, RZ, RZ, 0x1 ;  /* 0x00000001ff0c7424 */ /* 0x000fe400078e00ff */
[----:B0-2---:R-:W-:-:S07]  /*6400*/  IMAD.MOV.U32 R13, RZ, RZ, RZ ;  /* 0x000000ffff0d7224 */ /* 0x005fce00078e00ff */
[----:B------:R-:W-:-:S07]  /*6410*/  LEPC R20, `(.L_x_2734) ;  /* 0x000000001014794e */ /* 0x000fce0000000000 */
[----:B-1---5:R-:W-:Y:S05]  /*6420*/  CALL.ABS.NOINC R14 ;  /* 0x000000000e007343 */ /* 0x022fea0003c00000 */
.L_x_2734:
[----:B------:R-:W-:Y:S05]  /*6430*/  BSYNC B6 ;  /* 0x0000000000067941 */ /* 0x000fea0003800000 */
.L_x_2733:
[----:B------:R-:W-:Y:S02]  /*6440*/  ULDC UR4, c[0x0][0x3f4] ;  /* 0x0000fd0000047ab9 */ /* 0x000fe40000000800 */
[----:B------:R-:W-:-:S13]  /*6450*/  ISETP.LT.AND P0, PT, RZ, UR4, PT ;  /* 0x00000004ff007c0c */ /* 0x000fda000bf01270 */
[----:B------:R-:W-:Y:S05]  /*6460*/  @P0 BRA `(.L_x_2735) ;  /* 0x0000000000400947 */ /* 0x000fea0003800000 */
[----:B------:R-:W3:Y:S02]  /*6470*/  LDL R20, [R1+0x5c] ;  /* 0x00005c0001147983 */ /* 0x000ee40000100800 */
[----:B---3--:R-:W-:-:S04]  /*6480*/  LEA.HI R0, R20, R20, RZ, 0x1 ;  /* 0x0000001414007211 */ /* 0x008fc800078f08ff */
[----:B------:R-:W-:-:S05]  /*6490*/  LOP3.LUT R0, R0, 0xfffffffe, RZ, 0xc0, !PT ;  /* 0xfffffffe00007812 */ /* 0x000fca00078ec0ff */
[----:B------:R-:W-:-:S05]  /*64a0*/  IMAD.IADD R0, R20, 0x1, -R0 ;  /* 0x0000000114007824 */ /* 0x000fca00078e0a00 */
[----:B------:R-:W-:-:S04]  /*64b0*/  SHF.L.U32 R3, R0, 0x1f, RZ ;  /* 0x0000001f00037819 */ /* 0x000fc800000006ff */
[----:B------:R0:W3:Y:S03]  /*64c0*/  SYNCS.PHASECHK.TRANS64.TRYWAIT P0, [R2+URZ+0x16800], R3 ;  /* 0x01680003020075a7 */ /* 0x0000e6000800017f */
[----:B---3--:R-:W-:Y:S05]  /*64d0*/  @!P0 NANOSLEEP.SYNCS 0x989680 ;  /* 0x009896800000895d */ /* 0x008fea0003900000 */
[----:B------:R-:W3:Y:S01]  /*64e0*/  @!P0 SYNCS.PHASECHK.TRANS64 P0, [R2+URZ+0x16800], R3 ;  /* 0x01680003020085a7 */ /* 0x000ee2000800007f */
[----:B------:R-:W-:Y:S04]  /*64f0*/  BSSY B0, `(.L_x_2736) ;  /* 0x0000006000007945 */ /* 0x000fe80003800000 */
[----:B---3--:R-:W-:Y:S05]  /*6500*/  @P0 BRA `(.L_x_2737) ;  /* 0x0000000000100947 */ /* 0x008fea0003800000 */
.L_x_2738:
[----:B---3--:R3:W0:Y:S02]  /*6510*/  SYNCS.PHASECHK.TRANS64.TRYWAIT P0, [R2+URZ+0x16800], R3 ;  /* 0x01680003020075a7 */ /* 0x008624000800017f */
[----:B0-----:R-:W-:Y:S05]  /*6520*/  @!P0 NANOSLEEP.SYNCS 0x989680 ;  /* 0x009896800000895d */ /* 0x001fea0003900000 */
[----:B------:R-:W0:Y:S02]  /*6530*/  @!P0 SYNCS.PHASECHK.TRANS64 P0, [R2+URZ+0x16800], R3 ;  /* 0x01680003020085a7 */ /* 0x000e24000800007f */
[----:B0-----:R-:W-:Y:S05]  /*6540*/  @!P0 BRA `(.L_x_2738) ;  /* 0xfffffffc00f08947 */ /* 0x001fea000383ffff */
.L_x_2737:
[----:B------:R-:W-:Y:S05]  /*6550*/  BSYNC B0 ;  /* 0x0000000000007941 */ /* 0x000fea0003800000 */
.L_x_2736:
[----:B------:R-:W-:Y:S05]  /*6560*/  BRA `(.L_x_2739) ;  /* 0x0000003000387947 */ /* 0x000fea0003800000 */
.L_x_2735:
        /* <DEDUP_REMOVED lines=29> */
[----:B-1----:R-:W-:Y:S05]  /*6740*/  CALL.ABS.NOINC R14 ;  /* 0x000000000e007343 */ /* 0x002fea0003c00000 */
.L_x_2741:
[----:B------:R-:W-:Y:S05]  /*6750*/  BSYNC B6 ;  /* 0x0000000000067941 */ /* 0x000fea0003800000 */
.L_x_2740:
[----:B------:R-:W3:Y:S01]  /*6760*/  LDL R20, [R1+0x2c] ;  /* 0x00002c0001147983 */ /* 0x000ee20000100800 */
[----:B------:R-:W-:Y:S01]  /*6770*/  ULDC.U8 UR4, c[0x0][0x410] ;  /* 0x0001040000047ab9 */ /* 0x000fe20000000000 */
[----:B------:R-:W-:Y:S01]  /*6780*/  BSSY B0, `(.L_x_2742) ;  /* 0x00002e4000007945 */ /* 0x000fe20003800000 */
[----:B------:R-:W-:Y:S01]  /*6790*/  ISETP.NE.AND P0, PT, RZ, UR4, PT ;  /* 0x00000004ff007c0c */ /* 0x000fe2000bf05270 */
[----:B---3--:R-:W-:-:S12]  /*67a0*/  IMAD.IADD R35, R155, 0x1, R20 ;  /* 0x000000019b237824 */ /* 0x008fd800078e0214 */
[----:B------:R-:W-:Y:S05]  /*67b0*/  @!P0 BRA `(.L_x_2743) ;  /* 0x0000001400ec8947 */ /* 0x000fea0003800000 */
[----:B------:R-:W3:Y:S01]  /*67c0*/  LDL R44, [R1+0x8] ;  /* 0x00000800012c7983 */ /* 0x000ee20000100800 */
[----:B------:R-:W0:Y:S01]  /*67d0*/  LDC R40, c[0x0][0x448] ;  /* 0x00011200ff287b82 */ /* 0x000e220000000800 */
[----:B------:R-:W-:Y:S01]  /*67e0*/  ULDC.64 UR4, c[0x0][0x3f8] ;  /* 0x0000fe0000047ab9 */ /* 0x000fe20000000a00 */
[----:B------:R-:W-:Y:S01]  /*67f0*/  ULDC.64 UR6, c[0x0][0x408] ;  /* 0x0001020000067ab9 */ /* 0x000fe20000000a00 */
[----:B------:R-:W5:Y:S01]  /*6800*/  S2R R20, SR_TID.X ;  /* 0x0000000000147919 */ /* 0x000f620000002100 */
[----:B0-----:R-:W-:Y:S02]  /*6810*/  ISETP.NE.AND P0, PT, R40, 0x1, PT ;  /* 0x000000012800780c */ /* 0x001fe40003f05270 */
[----:B-----5:R-:W-:-:S11]  /*6820*/  IADD3 R21, R20, -0x80, RZ ;  /* 0xffffff8014157810 */ /* 0x020fd60007ffe0ff */
[----:B------:R-:W0:Y:S01]  /*6830*/  @P0 LDC R0, c[0x0][0x44c] ;  /* 0x00011300ff000b82 */ /* 0x000e220000000800 */
[----:B------:R-:W-:-:S04]  /*6840*/  SHF.R.S32.HI R20, RZ, 0x1f, R21 ;  /* 0x0000001fff147819 */ /* 0x000fc80000011415 */
[----:B------:R-:W-:-:S03]  /*6850*/  LEA.HI R20, R20, R21, RZ, 0x2 ;  /* 0x0000001514147211 */ /* 0x000fc600078f10ff */
[----:B------:R-:W5:Y:S01]  /*6860*/  @P0 LDC R5, c[0x0][0x450] ;  /* 0x00011400ff050b82 */ /* 0x000f620000000800 */
[----:B------:R-:W-:-:S05]  /*6870*/  LOP3.LUT R20, R20, 0xfffffffc, RZ, 0xc0, !PT ;  /* 0xfffffffc14147812 */ /* 0x000fca00078ec0ff */
[----:B------:R-:W-:-:S04]  /*6880*/  IMAD.IADD R20, R21, 0x1, -R20 ;  /* 0x0000000115147824 */ /* 0x000fc800078e0a14 */
[----:B------:R-:W-:-:S04]  /*6890*/  IMAD R3, R20, 0x60, R35 ;  /* 0x0000006014037824 */ /* 0x000fc800078e0223 */
[----:B0-----:R-:W-:-:S05]  /*68a0*/  @P0 IMAD.HI.U32 R0, R3, R0, RZ ;  /* 0x0000000003000227 */ /* 0x001fca00078e00ff */
[----:B-----5:R-:W-:-:S04]  /*68b0*/  @P0 SHF.R.U32.HI R3, RZ, R5, R0 ;  /* 0x00000005ff030219 */ /* 0x020fc80000011600 */
[----:B------:R-:W-:Y:S01]  /*68c0*/  SHF.R.S32.HI R0, RZ, 0x1f, R3 ;  /* 0x0000001fff007819 */ /* 0x000fe20000011403 */
[----:B------:R-:W-:Y:S02]  /*68d0*/  IMAD.MOV.U32 R8, RZ, RZ, R26 ;  /* 0x000000ffff087224 */ /* 0x000fe400078e001a */
[----:B------:R-:W-:Y:S02]  /*68e0*/  IMAD.MOV.U32 R9, RZ, RZ, R31 ;  /* 0x000000ffff097224 */ /* 0x000fe400078e001f */
[C---:B------:R-:W-:Y:S02]  /*68f0*/  IMAD R4, R0.reuse, UR4, RZ ;  /* 0x0000000400047c24 */ /* 0x040fe4000f8e02ff */
[----:B------:R-:W-:Y:S02]  /*6900*/  IMAD.MOV.U32 R10, RZ, RZ, R24 ;  /* 0x000000ffff0a7224 */ /* 0x000fe400078e0018 */
[----:B----4-:R-:W-:Y:S02]  /*6910*/  IMAD.MOV.U32 R11, RZ, RZ, R33 ;  /* 0x000000ffff0b7224 */ /* 0x010fe400078e0021 */
        /* <DEDUP_REMOVED lines=14> */
[----:B---3--:R-:W-:Y:S01]  /*6a00*/  SHF.R.S32.HI R34, RZ, 0x1f, R44 ;  /* 0x0000001fff227819 */ /* 0x008fe2000001142c */
[----:B------:R-:W-:Y:S06]  /*6a10*/  BRA.DIV UR4, `(.L_x_2744) ;  /* 0x0000014a04047947 */ /* 0x000fec000b800000 */
[----:B------:R0:W3:Y:S04]  /*6a20*/  SHFL.IDX PT, R3, R6, RZ, 0x1c1f ;  /* 0x001c1fff06037589 */ /* 0x0000e800000e0000 */
[----:B------:R0:W4:Y:S04]  /*6a30*/  SHFL.IDX PT, R0, R4, RZ, 0x1c1f ;  /* 0x001c1fff04007589 */ /* 0x00012800000e0000 */
[----:B------:R0:W0:Y:S04]  /*6a40*/  SHFL.IDX PT, R5, R8, RZ, 0x1c1f ;  /* 0x001c1fff08057589 */ /* 0x00002800000e0000 */
[----:B-1----:R1:W0:Y:S02]  /*6a50*/  SHFL.IDX PT, R14, R7, RZ, 0x1c1f ;  /* 0x001c1fff070e7589 */ /* 0x00222400000e0000 */
.L_x_2971:
[----:B------:R-:W5:Y:S01]  /*6a60*/  LDL R9, [R1+0xc] ;  /* 0x00000c0001097983 */ /* 0x000f620000100800 */
[----:B------:R-:W-:Y:S01]  /*6a70*/  BSSY B1, `(.L_x_2745) ;  /* 0x000001e000017945 */ /* 0x000fe20003800000 */
[----:B------:R-:W-:Y:S02]  /*6a80*/  CS2R R32, SRZ ;  /* 0x0000000000207805 */ /* 0x000fe4000001ff00 */
[----:B------:R-:W-:Y:S02]  /*6a90*/  CS2R R20, SRZ ;  /* 0x0000000000147805 */ /* 0x000fe4000001ff00 */
[----:B------:R-:W-:Y:S02]  /*6aa0*/  CS2R R30, SRZ ;  /* 0x00000000001e7805 */ /* 0x000fe4000001ff00 */
[----:B------:R-:W-:Y:S01]  /*6ab0*/  CS2R R24, SRZ ;  /* 0x0000000000187805 */ /* 0x000fe2000001ff00 */
[----:B-----5:R-:W-:-:S05]  /*6ac0*/  IMAD R40, R9, R40, RZ ;  /* 0x0000002809287224 */ /* 0x020fca00078e02ff */
[----:B------:R-:W-:-:S13]  /*6ad0*/  ISETP.GE.AND P0, PT, R35, R40, PT ;  /* 0x000000282300720c */ /* 0x000fda0003f06270 */
[----:B------:R-:W-:Y:S05]  /*6ae0*/  @P0 BRA `(.L_x_2746) ;  /* 0x0000000000580947 */ /* 0x000fea0003800000 */
[----:B------:R-:W-:Y:S01]  /*6af0*/  ULDC UR4, c[0x0][0x3f4] ;  /* 0x0000fd0000047ab9 */ /* 0x000fe20000000800 */
[----:B----4-:R-:W-:Y:S01]  /*6b00*/  IMAD.MOV.U32 R10, RZ, RZ, R0 ;  /* 0x000000ffff0a7224 */ /* 0x010fe200078e0000 */
[----:B------:R-:W-:Y:S01]  /*6b10*/  ISETP.GE.AND P3, PT, R44, UR4, PT ;  /* 0x000000042c007c0c */ /* 0x000fe2000bf66270 */
[----:B---3--:R-:W-:Y:S01]  /*6b20*/  IMAD.MOV.U32 R11, RZ, RZ, R3 ;  /* 0x000000ffff0b7224 */ /* 0x008fe200078e0003 */
[----:B------:R-:W-:Y:S01]  /*6b30*/  ISETP.GE.AND P2, PT, R152, UR4, PT ;  /* 0x0000000498007c0c */ /* 0x000fe2000bf46270 */
[----:B0-----:R-:W-:Y:S01]  /*6b40*/  IMAD.MOV.U32 R15, RZ, RZ, R5 ;  /* 0x000000ffff0f7224 */ /* 0x001fe200078e0005 */
[----:B------:R-:W-:-:S09]  /*6b50*/  CS2R R30, SRZ ;  /* 0x00000000001e7805 */ /* 0x000fd2000001ff00 */
[C---:B------:R-:W-:Y:S01]  /*6b60*/  @!P3 IMAD.SHL.U32 R37, R44.reuse, 0x2, RZ ;  /* 0x000000022c25b824 */ /* 0x040fe200078e00ff */
[----:B------:R-:W-:Y:S02]  /*6b70*/  @!P3 SHF.L.U64.HI R20, R44, 0x1, R34 ;  /* 0x000000012c14b819 */ /* 0x000fe40000010222 */
[----:B------:R-:W-:Y:S02]  /*6b80*/  CS2R R32, SRZ ;  /* 0x0000000000207805 */ /* 0x000fe4000001ff00 */
[----:B------:R-:W-:Y:S01]  /*6b90*/  CS2R R24, SRZ ;  /* 0x0000000000187805 */ /* 0x000fe2000001ff00 */
[----:B------:R-:W-:Y:S01]  /*6ba0*/  @!P2 IMAD.WIDE R10, R152, 0x2, R10 ;  /* 0x00000002980aa825 */ /* 0x000fe200078e020a */
[-C--:B------:R-:W-:Y:S02]  /*6bb0*/  @!P3 IADD3 R26, P0, R0, R37.reuse, RZ ;  /* 0x00000025001ab210 */ /* 0x080fe40007f1e0ff */
[----:B------:R-:W-:Y:S01]  /*6bc0*/  @!P3 IADD3 R36, P1, R14, R37, RZ ;  /* 0x000000250e24b210 */ /* 0x000fe20007f3e0ff */
[----:B--2---:R-:W-:Y:S01]  /*6bd0*/  @!P2 IMAD.WIDE R12, R152, 0x2, R14 ;  /* 0x00000002980ca825 */ /* 0x004fe200078e020e */
[----:B------:R0:W5:Y:S03]  /*6be0*/  @!P2 LD.E.64 R30, desc[UR40][R10.64] ;  /* 0x000000280a1ea980 */ /* 0x000166000c101b00 */
[--C-:B------:R-:W-:Y:S01]  /*6bf0*/  @!P3 IMAD.X R27, R3, 0x1, R20.reuse, P0 ;  /* 0x00000001031bb824 */ /* 0x100fe200000e0614 */
[----:B------:R0:W5:Y:S01]  /*6c00*/  @!P2 LD.E.64 R32, desc[UR40][R12.64] ;  /* 0x000000280c20a980 */ /* 0x000162000c101b00 */
[----:B------:R-:W-:Y:S01]  /*6c10*/  @!P3 IMAD.X R37, R5, 0x1, R20, P1 ;  /* 0x000000010525b824 */ /* 0x000fe200008e0614 */
[----:B------:R-:W-:-:S02]  /*6c20*/  CS2R R20, SRZ ;  /* 0x0000000000147805 */ /* 0x000fc4000001ff00 */
[----:B------:R0:W5:Y:S04]  /*6c30*/  @!P3 LD.E.64 R24, desc[UR40][R26.64] ;  /* 0x000000281a18b980 */ /* 0x000168000c101b00 */
[----:B------:R0:W5:Y:S02]  /*6c40*/  @!P3 LD.E.64 R20, desc[UR40][R36.64] ;  /* 0x000000282414b980 */ /* 0x000164000c101b00 */
.L_x_2746:
[----:B------:R-:W-:Y:S05]  /*6c50*/  BSYNC B1 ;  /* 0x0000000000017941 */ /* 0x000fea0003800000 */
.L_x_2745:
[----:B----45:R-:W-:Y:S01]  /*6c60*/  IMAD.MOV.U32 R0, RZ, RZ, R32 ;  /* 0x000000ffff007224 */ /* 0x030fe200078e0020 */
[----:B------:R-:W-:Y:S01]  /*6c70*/  UMOV UR4, 0xffffffff ;  /* 0xffffffff00047882 */ /* 0x000fe20000000000 */
[----:B---3--:R-:W-:Y:S01]  /*6c80*/  IMAD.MOV.U32 R3, RZ, RZ, R33 ;  /* 0x000000ffff037224 */ /* 0x008fe200078e0021 */
[----:B0-----:R-:W-:Y:S01]  /*6c90*/  CS2R R26, SRZ ;  /* 0x00000000001a7805 */ /* 0x001fe2000001ff00 */
        /* <DEDUP_REMOVED lines=15> */
[----:B------:R0:W3:Y:S04]  /*6d90*/  SHFL.IDX PT, R3, R6, 0x1, 0x1c1f ;  /* 0x003c1f0006037f89 */ /* 0x0000e800000e0000 */
[----:B------:R0:W4:Y:S04]  /*6da0*/  SHFL.IDX PT, R0, R4, 0x1, 0x1c1f ;  /* 0x003c1f0004007f89 */ /* 0x00012800000e0000 */
[----:B------:R0:W0:Y:S04]  /*6db0*/  SHFL.IDX PT, R5, R8, 0x1, 0x1c1f ;  /* 0x003c1f0008057f89 */ /* 0x00002800000e0000 */
[----:B------:R0:W0:Y:S02]  /*6dc0*/  SHFL.IDX PT, R14, R7, 0x1, 0x1c1f ;  /* 0x003c1f00070e7f89 */ /* 0x00002400000e0000 */
.L_x_2977:
[----:B0-----:R-:W5:Y:S04]  /*6dd0*/  LDL R6, [R1+0x5c] ;  /* 0x00005c0001067983 */ /* 0x001f680000100800 */
[----:B------:R-:W3:Y:S01]  /*6de0*/  LDL R42, [R1+0x44] ;  /* 0x00004400012a7983 */ /* 0x000ee20000100800 */
[----:B------:R-:W-:Y:S01]  /*6df0*/  IADD3 R35, R35, 0x60, RZ ;  /* 0x0000006023237810 */ /* 0x000fe20007ffe0ff */
[----:B------:R-:W-:Y:S01]  /*6e00*/  BSSY B1, `(.L_x_2748) ;  /* 0x0000021000017945 */ /* 0x000fe20003800000 */
[----:B------:R-:W-:Y:S02]  /*6e10*/  CS2R R10, SRZ ;  /* 0x00000000000a7805 */ /* 0x000fe4000001ff00 */
[----:B--2---:R-:W-:Y:S02]  /*6e20*/  CS2R R12, SRZ ;  /* 0x00000000000c7805 */ /* 0x004fe4000001ff00 */
[----:B------:R-:W-:-:S02]  /*6e30*/  ISETP.GE.AND P0, PT, R35, R40, PT ;  /* 0x000000282300720c */ /* 0x000fc40003f06270 */
[----:B------:R-:W-:Y:S02]  /*6e40*/  CS2R R8, SRZ ;  /* 0x0000000000087805 */ /* 0x000fe4000001ff00 */
[----:B-----5:R-:W-:-:S04]  /*6e50*/  LEA.HI R4, R6, R6, RZ, 0x1 ;  /* 0x0000000606047211 */ /* 0x020fc800078f08ff */
[----:B------:R-:W-:Y:S01]  /*6e60*/  LOP3.LUT R4, R4, 0xfffffffe, RZ, 0xc0, !PT ;  /* 0xfffffffe04047812 */ /* 0x000fe200078ec0ff */
[----:B---3--:R-:W-:-:S04]  /*6e70*/  IMAD.SHL.U32 R36, R42, 0x40, RZ ;  /* 0x000000402a247824 */ /* 0x008fc800078e00ff */
[----:B------:R-:W-:-:S05]  /*6e80*/  IMAD.IADD R4, R6, 0x1, -R4 ;  /* 0x0000000106047824 */ /* 0x000fca00078e0a04 */
[----:B------:R-:W-:Y:S01]  /*6e90*/  SHF.L.U32 R41, R4, 0x1f, RZ ;  /* 0x0000001f04297819 */ /* 0x000fe200000006ff */
[----:B------:R-:W-:Y:S06]  /*6ea0*/  @P0 BRA `(.L_x_2749) ;  /* 0x0000000000580947 */ /* 0x000fec0003800000 */
[----:B------:R-:W-:Y:S01]  /*6eb0*/  ULDC UR4, c[0x0][0x3f4] ;  /* 0x0000fd0000047ab9 */ /* 0x000fe20000000800 */
[----:B----4-:R-:W-:Y:S01]  /*6ec0*/  IMAD.MOV.U32 R6, RZ, RZ, R0 ;  /* 0x000000ffff067224 */ /* 0x010fe200078e0000 */
[----:B------:R-:W-:Y:S01]  /*6ed0*/  ISETP.GE.AND P3, PT, R44, UR4, PT ;  /* 0x000000042c007c0c */ /* 0x000fe2000bf66270 */
[----:B-1----:R-:W-:Y:S01]  /*6ee0*/  IMAD.MOV.U32 R7, RZ, RZ, R3 ;  /* 0x000000ffff077224 */ /* 0x002fe200078e0003 */
[----:B------:R-:W-:Y:S01]  /*6ef0*/  ISETP.GE.AND P2, PT, R152, UR4, PT ;  /* 0x0000000498007c0c */ /* 0x000fe2000bf46270 */
[----:B------:R-:W-:Y:S01]  /*6f00*/  IMAD.MOV.U32 R15, RZ, RZ, R5 ;  /* 0x000000ffff0f7224 */ /* 0x000fe200078e0005 */
        /* <DEDUP_REMOVED lines=16> */
.L_x_2749:
[----:B------:R-:W-:Y:S05]  /*7010*/  BSYNC B1 ;  /* 0x0000000000017941 */ /* 0x000fea0003800000 */
.L_x_2748:
[----:B01----:R-:W0:Y:S01]  /*7020*/  S2R R7, SR_TID.X ;  /* 0x0000000000077919 */ /* 0x003e220000002100 */
[----:B------:R-:W1:Y:S01]  /*7030*/  SYNCS.PHASECHK.TRANS64.TRYWAIT P0, [R2+URZ+0x16800], R41 ;  /* 0x01680029020075a7 */ /* 0x000e62000800017f */
[----:B------:R-:W-:Y:S01]  /*7040*/  LOP3.LUT R3, R36, 0x1c0, RZ, 0xc0, !PT ;  /* 0x000001c024037812 */ /* 0x000fe200078ec0ff */
[----:B-----5:R-:W-:Y:S01]  /*7050*/  IMAD.MOV.U32 R4, RZ, RZ, R26 ;  /* 0x000000ffff047224 */ /* 0x020fe200078e001a */
[----:B------:R-:W-:Y:S01]  /*7060*/  BSSY B1, `(.L_x_2750) ;  /* 0x000001f000017945 */ /* 0x000fe20003800000 */
[----:B------:R-:W-:Y:S01]  /*7070*/  IMAD R14, R29, -0xc0, R40 ;  /* 0xffffff401d0e7824 */ /* 0x000fe200078e0228 */
[----:B----4-:R-:W-:Y:S01]  /*7080*/  LOP3.LUT R0, R3, 0x18, R16, 0xf8, !PT ;  /* 0x0000001803007812 */ /* 0x010fe200078ef810 */
[----:B------:R-:W-:Y:S01]  /*7090*/  IMAD.MOV.U32 R5, RZ, RZ, R11 ;  /* 0x000000ffff057224 */ /* 0x000fe200078e000b */
[----:B------:R-:W-:Y:S01]  /*70a0*/  SHF.R.U32.HI R3, RZ, 0x3, R3 ;  /* 0x00000003ff037819 */ /* 0x000fe20000011603 */
[----:B------:R-:W-:Y:S01]  /*70b0*/  IMAD.MOV.U32 R6, RZ, RZ, R12 ;  /* 0x000000ffff067224 */ /* 0x000fe200078e000c */
[----:B------:R-:W-:Y:S01]  /*70c0*/  PRMT R37, R4, 0x7610, R37 ;  /* 0x0000761004257816 */ /* 0x000fe20000000025 */
[----:B------:R-:W-:Y:S01]  /*70d0*/  IMAD.MOV.U32 R4, RZ, RZ, R10 ;  /* 0x000000ffff047224 */ /* 0x000fe200078e000a */
[----:B------:R-:W-:Y:S01]  /*70e0*/  LOP3.LUT R0, R0, R3, RZ, 0x3c, !PT ;  /* 0x0000000300007212 */ /* 0x000fe200078e3cff */
[----:B------:R-:W-:Y:S01]  /*70f0*/  IMAD.MOV.U32 R3, RZ, RZ, R27 ;  /* 0x000000ffff037224 */ /* 0x000fe200078e001b */
[----:B------:R-:W-:-:S02]  /*7100*/  VIMNMX R14, R14, 0xc0, PT ;  /* 0x000000c00e0e7848 */ /* 0x000fc40003fe0100 */
[----:B------:R-:W-:Y:S01]  /*7110*/  PRMT R15, R4, 0x7610, R15 ;  /* 0x00007610040f7816 */ /* 0x000fe2000000000f */
[----:B------:R-:W-:Y:S01]  /*7120*/  IMAD.MOV.U32 R4, RZ, RZ, R8 ;  /* 0x000000ffff047224 */ /* 0x000fe200078e0008 */
[----:B------:R-:W-:Y:S02]  /*7130*/  PRMT R36, R3, 0x7610, R36 ;  /* 0x0000761003247816 */ /* 0x000fe40000000024 */
[----:B------:R-:W-:Y:S01]  /*7140*/  PRMT R29, R5, 0x7610, R29 ;  /* 0x00007610051d7816 */ /* 0x000fe2000000001d */
[----:B------:R-:W-:Y:S01]  /*7150*/  IMAD.MOV.U32 R5, RZ, RZ, R9 ;  /* 0x000000ffff057224 */ /* 0x000fe200078e0009 */
[----:B------:R-:W-:Y:S02]  /*7160*/  PRMT R34, R4, 0x7610, R34 ;  /* 0x0000761004227816 */ /* 0x000fe40000000022 */
[----:B------:R-:W-:Y:S02]  /*7170*/  PRMT R40, R6, 0x7610, R40 ;  /* 0x0000761006287816 */ /* 0x000fe40000000028 */
[----:B------:R-:W-:-:S02]  /*7180*/  LOP3.LUT P2, RZ, R42, 0x4, RZ, 0xc0, !PT ;  /* 0x000000042aff7812 */ /* 0x000fc4000784c0ff */
[----:B------:R-:W-:Y:S01]  /*7190*/  ISETP.GE.AND P1, PT, R155, R14, PT ;  /* 0x0000000e9b00720c */ /* 0x000fe20003f26270 */
[----:B0-----:R-:W-:-:S05]  /*71a0*/  VIADD R35, R7, 0xffffff80 ;  /* 0xffffff8007237836 */ /* 0x001fca0000000000 */
[----:B------:R-:W-:-:S04]  /*71b0*/  SHF.R.S32.HI R7, RZ, 0x1f, R35 ;  /* 0x0000001fff077819 */ /* 0x000fc80000011423 */
[----:B------:R-:W-:-:S04]  /*71c0*/  LEA.HI R7, R7, R35, RZ, 0x5 ;  /* 0x0000002307077211 */ /* 0x000fc800078f28ff */
[----:B------:R-:W-:-:S05]  /*71d0*/  SHF.R.S32.HI R7, RZ, 0x5, R7 ;  /* 0x00000005ff077819 */ /* 0x000fca0000011407 */
[----:B------:R-:W-:Y:S02]  /*71e0*/  IMAD R3, R7, 0x200, R0 ;  /* 0x0000020007037824 */ /* 0x000fe400078e0200 */
[----:B------:R-:W-:Y:S02]  /*71f0*/  IMAD.MOV.U32 R0, RZ, RZ, R13 ;  /* 0x000000ffff007224 */ /* 0x000fe400078e000d */
[----:B------:R-:W-:-:S03]  /*7200*/  IMAD R3, R3, 0x2, R2 ;  /* 0x0000000203037824 */ /* 0x000fc600078e0202 */
[----:B------:R-:W-:Y:S01]  /*7210*/  PRMT R51, R0, 0x7610, R51 ;  /* 0x0000761000337816 */ /* 0x000fe20000000033 */
[C---:B------:R-:W-:Y:S02]  /*7220*/  VIADD R4, R3.reuse, 0x8400 ;  /* 0x0000840003047836 */ /* 0x040fe40000000000 */
[----:B------:R-:W-:Y:S01]  /*7230*/  VIADD R0, R3, 0x8440 ;  /* 0x0000844003007836 */ /* 0x000fe20000000000 */
[----:B-1----:R-:W-:Y:S06]  /*7240*/  @!P0 BRA `(.L_x_2751) ;  /* 0x0000014000d88947 */ /* 0x002fec0003800000 */
.L_x_2978:
[----:B------:R-:W-:Y:S05]  /*7250*/  BSYNC B1 ;  /* 0x0000000000017941 */ /* 0x000fea0003800000 */
.L_x_2750:
[----:B------:R-:W-:Y:S01]  /*7260*/  BSSY B1, `(.L_x_2752) ;  /* 0x0000068000017945 */ /* 0x000fe20003800000 */
[----:B------:R-:W-:Y:S02]  /*7270*/  PRMT R35, R5, 0x7610, R35 ;  /* 0x0000761005237816 */ /* 0x000fe40000000023 */
[----:B------:R-:W-:Y:S01]  /*7280*/  @P2 IADD3 R0, R4, -0x40, RZ ;  /* 0xffffffc004002810 */ /* 0x000fe20007ffe0ff */
[----:B------:R-:W-:Y:S06]  /*7290*/  @P1 BRA `(.L_x_2753) ;  /* 0x0000000400901947 */ /* 0x000fec0003800000 */
[----:B------:R-:W2:Y:S01]  /*72a0*/  LDL R6, [R1+0x8] ;  /* 0x0000080001067983 */ /* 0x000ea20000100800 */
[----:B------:R-:W1:Y:S01]  /*72b0*/  LDC R5, c[0x0][0x3f4] ;  /* 0x0000fd00ff057b82 */ /* 0x000e620000000800 */
[----:B------:R-:W-:Y:S01]  /*72c0*/  BSSY B2, `(.L_x_2754) ;  /* 0x0000032000027945 */ /* 0x000fe20003800000 */
[-C--:B-1----:R-:W-:Y:S02]  /*72d0*/  ISETP.GE.AND P0, PT, R152, R5.reuse, PT ;  /* 0x000000059800720c */ /* 0x082fe40003f06270 */
[----:B--2---:R-:W-:-:S11]  /*72e0*/  ISETP.GE.AND P1, PT, R6, R5, PT ;  /* 0x000000050600720c */ /* 0x004fd60003f26270 */
[----:B------:R-:W-:Y:S05]  /*72f0*/  @P0 BRA `(.L_x_2755) ;  /* 0x0000000000b80947 */ /* 0x000fea0003800000 */
[----:B------:R-:W1:Y:S01]  /*7300*/  LDS.128 R4, [R3+0x8400] ;  /* 0x0084000003047984 */ /* 0x000e620000000c00 */
[----:B------:R-:W-:Y:S02]  /*7310*/  SHF.R.U32.HI R45, RZ, 0x10, R33 ;  /* 0x00000010ff2d7819 */ /* 0x000fe40000011621 */
[--C-:B------:R-:W-:Y:S02]  /*7320*/  SHF.R.U32.HI R42, RZ, 0x10, R31.reuse ;  /* 0x00000010ff2a7819 */ /* 0x100fe4000001161f */
[----:B0-----:R-:W-:Y:S02]  /*7330*/  SHF.R.U64 R41, R30, 0x10, R31 ;  /* 0x000000101e297819 */ /* 0x001fe4000000121f */
[----:B------:R-:W-:Y:S02]  /*7340*/  PRMT R45, R43, 0x5410, R45 ;  /* 0x000054102b2d7816 */ /* 0x000fe4000000002d */
[----:B------:R-:W-:Y:S02]  /*7350*/  PRMT R42, R38, 0x5432, R42 ;  /* 0x00005432262a7816 */ /* 0x000fe4000000002a */
[----:B------:R-:W-:Y:S01]  /*7360*/  PRMT R41, R46, 0x5410, R41 ;  /* 0x000054102e297816 */ /* 0x000fe20000000029 */
[C---:B------:R-:W-:Y:S01]  /*7370*/  IMAD.U32 R46, R45.reuse, 0x10000, RZ ;  /* 0x000100002d2e7824 */ /* 0x040fe200078e00ff */
[----:B------:R-:W-:Y:S01]  /*7380*/  SHF.R.U64 R44, R32, 0x10, R33 ;  /* 0x00000010202c7819 */ /* 0x000fe20000001221 */
[----:B------:R-:W-:Y:S01]  /*7390*/  IMAD.U32 R43, R42, 0x10000, RZ ;  /* 0x000100002a2b7824 */ /* 0x000fe200078e00ff */
[----:B------:R-:W-:-:S02]  /*73a0*/  LOP3.LUT R45, R45, 0xffff0000, RZ, 0xc0, !PT ;  /* 0xffff00002d2d7812 */ /* 0x000fc400078ec0ff */
[----:B------:R-:W-:Y:S02]  /*73b0*/  LOP3.LUT R42, R42, 0xffff0000, RZ, 0xc0, !PT ;  /* 0xffff00002a2a7812 */ /* 0x000fe400078ec0ff */
[----:B------:R-:W-:Y:S02]  /*73c0*/  PRMT R44, R37, 0x5432, R44 ;  /* 0x00005432252c7816 */ /* 0x000fe4000000002c */
[C---:B-1----:R-:W-:Y:S01]  /*73d0*/  LOP3.LUT R31, R6.reuse, 0xffff0000, RZ, 0xc0, !PT ;  /* 0xffff0000061f7812 */ /* 0x042fe200078ec0ff */
[----:B------:R-:W-:Y:S01]  /*73e0*/  IMAD.U32 R30, R6, 0x10000, RZ ;  /* 0x00010000061e7824 */ /* 0x000fe200078e00ff */
[C---:B------:R-:W-:Y:S01]  /*73f0*/  LOP3.LUT R33, R7.reuse, 0xffff0000, RZ, 0xc0, !PT ;  /* 0xffff000007217812 */ /* 0x040fe200078ec0ff */
[----:B------:R-:W-:Y:S02]  /*7400*/  IMAD.U32 R32, R7, 0x10000, RZ ;  /* 0x0001000007207824 */ /* 0x000fe400078e00ff */
[C---:B------:R-:W-:Y:S01]  /*7410*/  FMUL.FTZ R47, R31.reuse, R46 ;  /* 0x0000002e1f2f7220 */ /* 0x040fe20000410000 */
[----:B------:R-:W-:Y:S01]  /*7420*/  FMUL.FTZ R31, R31, R43 ;  /* 0x0000002b1f1f7220 */ /* 0x000fe20000410000 */
[----:B------:R-:W-:Y:S01]  /*7430*/  FMUL.FTZ R49, R33, R45 ;  /* 0x0000002d21317220 */ /* 0x000fe20000410000 */
[----:B------:R-:W-:-:S02]  /*7440*/  IMAD.U32 R6, R4, 0x10000, RZ ;  /* 0x0001000004067824 */ /* 0x000fc400078e00ff */
[C---:B------:R-:W-:Y:S01]  /*7450*/  FFMA.FTZ R47, R30.reuse, R43, -R47 ;  /* 0x0000002b1e2f7223 */ /* 0x040fe2000001082f */
[----:B------:R-:W-:Y:S01]  /*7460*/  FMUL.FTZ R43, R33, R42 ;  /* 0x0000002a212b7220 */ /* 0x000fe20000410000 */
[----:B------:R-:W-:Y:S02]  /*7470*/  IMAD.U32 R7, R5, 0x10000, RZ ;  /* 0x0001000005077824 */ /* 0x000fe400078e00ff */
[----:B------:R-:W-:Y:S01]  /*7480*/  FFMA.FTZ R46, R30, R46, R31 ;  /* 0x0000002e1e2e7223 */ /* 0x000fe2000001001f */
[----:B------:R-:W-:Y:S01]  /*7490*/  IMAD.U32 R33, R44, 0x10000, RZ ;  /* 0x000100002c217824 */ /* 0x000fe200078e00ff */
[----:B------:R-:W-:Y:S01]  /*74a0*/  LOP3.LUT R4, R4, 0xffff0000, RZ, 0xc0, !PT ;  /* 0xffff000004047812 */ /* 0x000fe200078ec0ff */
[----:B------:R-:W-:Y:S01]  /*74b0*/  IMAD.U32 R31, R41, 0x10000, RZ ;  /* 0x00010000291f7824 */ /* 0x000fe200078e00ff */
[----:B------:R-:W-:Y:S01]  /*74c0*/  LOP3.LUT R5, R5, 0xffff0000, RZ, 0xc0, !PT ;  /* 0xffff000005057812 */ /* 0x000fe200078ec0ff */
[----:B------:R-:W-:Y:S01]  /*74d0*/  FFMA.FTZ R49, R32, R42, -R49 ;  /* 0x0000002a20317223 */ /* 0x000fe20000010831 */
        /* <DEDUP_REMOVED lines=15> */
[----:B------:R1:W-:Y:S02]  /*75d0*/  STS.128 [R3+0x8400], R4 ;  /* 0x0084000403007388 */ /* 0x0003e40000000c00 */
.L_x_2755:
[----:B------:R-:W-:Y:S05]  /*75e0*/  BSYNC B2 ;  /* 0x0000000000027941 */ /* 0x000fea0003800000 */
.L_x_2754:
[----:B------:R-:W-:Y:S05]  /*75f0*/  @P1 BRA `(.L_x_2753) ;  /* 0x0000000000b81947 */ /* 0x000fea0003800000 */
[----:B-1----:R-:W1:Y:S01]  /*7600*/  LDS.128 R4, [R0] ;  /* 0x0000000000047984 */ /* 0x002e620000000c00 */
[--C-:B------:R-:W-:Y:S02]  /*7610*/  SHF.R.U64 R30, R24, 0x10, R25.reuse ;  /* 0x00000010181e7819 */ /* 0x100fe40000001219 */
[----:B------:R-:W-:Y:S02]  /*7620*/  SHF.R.U32.HI R31, RZ, 0x10, R25 ;  /* 0x00000010ff1f7819 */ /* 0x000fe40000011619 */
[--C-:B------:R-:W-:Y:S02]  /*7630*/  SHF.R.U64 R25, R20, 0x10, R21.reuse ;  /* 0x0000001014197819 */ /* 0x100fe40000001215 */
        /* <DEDUP_REMOVED lines=9> */
[C---:B-1----:R-:W-:Y:S01]  /*76d0*/  LOP3.LUT R21, R6.reuse, 0xffff0000, RZ, 0xc0, !PT ;  /* 0xffff000006157812 */ /* 0x042fe200078ec0ff */
[----:B------:R-:W-:Y:S01]  /*76e0*/  IMAD.U32 R20, R6, 0x10000, RZ ;  /* 0x0001000006147824 */ /* 0x000fe200078e00ff */
[C---:B------:R-:W-:Y:S01]  /*76f0*/  LOP3.LUT R25, R7.reuse, 0xffff0000, RZ, 0xc0, !PT ;  /* 0xffff000007197812 */ /* 0x040fe200078ec0ff */
[----:B------:R-:W-:-:S02]  /*7700*/  IMAD.U32 R24, R7, 0x10000, RZ ;  /* 0x0001000007187824 */ /* 0x000fc400078e00ff */
[C---:B0-----:R-:W-:Y:S01]  /*7710*/  FMUL.FTZ R41, R21.reuse, R33 ;  /* 0x0000002115297220 */ /* 0x041fe20000410000 */
[-C--:B------:R-:W-:Y:S01]  /*7720*/  FMUL.FTZ R42, R21, R32.reuse ;  /* 0x00000020152a7220 */ /* 0x080fe20000410000 */
[C---:B------:R-:W-:Y:S01]  /*7730*/  FMUL.FTZ R21, R25.reuse, R39 ;  /* 0x0000002719157220 */ /* 0x040fe20000410000 */
[----:B------:R-:W-:Y:S02]  /*7740*/  IMAD.U32 R6, R4, 0x10000, RZ ;  /* 0x0001000004067824 */ /* 0x000fe400078e00ff */
[C---:B------:R-:W-:Y:S01]  /*7750*/  FFMA.FTZ R41, R20.reuse, R32, -R41 ;  /* 0x0000002014297223 */ /* 0x040fe20000010829 */
[----:B------:R-:W-:Y:S01]  /*7760*/  FFMA.FTZ R42, R20, R33, R42 ;  /* 0x00000021142a7223 */ /* 0x000fe2000001002a */
[-C--:B------:R-:W-:Y:S01]  /*7770*/  FMUL.FTZ R33, R25, R31.reuse ;  /* 0x0000001f19217220 */ /* 0x080fe20000410000 */
[----:B------:R-:W-:Y:S01]  /*7780*/  FFMA.FTZ R32, R24, R31, -R21 ;  /* 0x0000001f18207223 */ /* 0x000fe20000010815 */
[C---:B------:R-:W-:Y:S01]  /*7790*/  IMAD.U32 R7, R5.reuse, 0x10000, RZ ;  /* 0x0001000005077824 */ /* 0x040fe200078e00ff */
[----:B------:R-:W-:Y:S01]  /*77a0*/  LOP3.LUT R4, R4, 0xffff0000, RZ, 0xc0, !PT ;  /* 0xffff000004047812 */ /* 0x000fe200078ec0ff */
[----:B------:R-:W-:Y:S01]  /*77b0*/  IMAD.U32 R25, R38, 0x10000, RZ ;  /* 0x0001000026197824 */ /* 0x000fe200078e00ff */
[----:B------:R-:W-:Y:S01]  /*77c0*/  LOP3.LUT R5, R5, 0xffff0000, RZ, 0xc0, !PT ;  /* 0xffff000005057812 */ /* 0x000fe200078ec0ff */
[----:B------:R-:W-:Y:S01]  /*77d0*/  IMAD.U32 R21, R30, 0x10000, RZ ;  /* 0x000100001e157824 */ /* 0x000fe200078e00ff */
        /* <DEDUP_REMOVED lines=16> */
.L_x_2753:
[----:B------:R-:W-:Y:S05]  /*78e0*/  BSYNC B1 ;  /* 0x0000000000017941 */ /* 0x000fea0003800000 */
.L_x_2752:
[----:B-12---:R-:W-:-:S05]  /*78f0*/  VIADD R4, R155, 0x60 ;  /* 0x000000609b047836 */ /* 0x006fca0000000000 */
[----:B------:R-:W-:-:S13]  /*7900*/  ISETP.GE.AND P0, PT, R4, R14, PT ;  /* 0x0000000e0400720c */ /* 0x000fda0003f06270 */
[----:B------:R-:W-:Y:S05]  /*7910*/  @P0 BRA `(.L_x_2756) ;  /* 0x0000001c00280947 */ /* 0x000fea0003800000 */
[----:B------:R-:W2:Y:S01]  /*7920*/  LDL R4, [R1+0x8] ;  /* 0x0000080001047983 */ /* 0x000ea20000100800 */
[----:B------:R-:W1:Y:S01]  /*7930*/  LDC R5, c[0x0][0x3f4] ;  /* 0x0000fd00ff057b82 */ /* 0x000e620000000800 */
[----:B------:R-:W-:Y:S01]  /*7940*/  BSSY B1, `(.L_x_2757) ;  /* 0x0000032000017945 */ /* 0x000fe20003800000 */
[-C--:B-1----:R-:W-:Y:S02]  /*7950*/  ISETP.GE.AND P0, PT, R152, R5.reuse, PT ;  /* 0x000000059800720c */ /* 0x082fe40003f06270 */
[----:B--2---:R-:W-:-:S11]  /*7960*/  ISETP.GE.AND P1, PT, R4, R5, PT ;  /* 0x000000050400720c */ /* 0x004fd60003f26270 */
[----:B------:R-:W-:Y:S05]  /*7970*/  @P0 BRA `(.L_x_2758) ;  /* 0x0000000000b80947 */ /* 0x000fea0003800000 */
[----:B------:R-:W1:Y:S01]  /*7980*/  LDS.128 R4, [R3+0xb400] ;  /* 0x00b4000003047984 */ /* 0x000e620000000c00 */
[----:B------:R-:W-:Y:S02]  /*7990*/  SHF.R.U64 R25, R12, 0x10, R13 ;  /* 0x000000100c197819 */ /* 0x000fe4000000120d */
[----:B------:R-:W-:Y:S02]  /*79a0*/  SHF.R.U64 R12, R26, 0x10, R27 ;  /* 0x000000101a0c7819 */ /* 0x000fe4000000121b */
[----:B------:R-:W-:Y:S02]  /*79b0*/  SHF.R.U32.HI R21, RZ, 0x10, R13 ;  /* 0x00000010ff157819 */ /* 0x000fe4000001160d */
[----:B------:R-:W-:Y:S02]  /*79c0*/  SHF.R.U32.HI R27, RZ, 0x10, R27 ;  /* 0x00000010ff1b7819 */ /* 0x000fe4000001161b */
[----:B------:R-:W-:Y:S02]  /*79d0*/  PRMT R21, R51, 0x5410, R21 ;  /* 0x0000541033157816 */ /* 0x000fe40000000015 */
[----:B------:R-:W-:-:S02]  /*79e0*/  PRMT R36, R36, 0x5410, R27 ;  /* 0x0000541024247816 */ /* 0x000fc4000000001b */
[----:B------:R-:W-:Y:S02]  /*79f0*/  PRMT R40, R40, 0x5410, R25 ;  /* 0x0000541028287816 */ /* 0x000fe40000000019 */
[----:B------:R-:W-:Y:S01]  /*7a00*/  SHF.L.U32 R24, R21, 0x10, RZ ;  /* 0x0000001015187819 */ /* 0x000fe200000006ff */
[C---:B------:R-:W-:Y:S01]  /*7a10*/  IMAD.U32 R25, R36.reuse, 0x10000, RZ ;  /* 0x0001000024197824 */ /* 0x040fe200078e00ff */
[----:B------:R-:W-:Y:S02]  /*7a20*/  LOP3.LUT R27, R36, 0xffff0000, RZ, 0xc0, !PT ;  /* 0xffff0000241b7812 */ /* 0x000fe400078ec0ff */
[----:B------:R-:W-:Y:S02]  /*7a30*/  PRMT R37, R37, 0x5410, R12 ;  /* 0x0000541025257816 */ /* 0x000fe4000000000c */
[----:B------:R-:W-:Y:S02]  /*7a40*/  LOP3.LUT R21, R21, 0xffff0000, RZ, 0xc0, !PT ;  /* 0xffff000015157812 */ /* 0x000fe400078ec0ff */
[C---:B-1----:R-:W-:Y:S01]  /*7a50*/  LOP3.LUT R13, R6.reuse, 0xffff0000, RZ, 0xc0, !PT ;  /* 0xffff0000060d7812 */ /* 0x042fe200078ec0ff */
[----:B------:R-:W-:Y:S01]  /*7a60*/  IMAD.U32 R12, R6, 0x10000, RZ ;  /* 0x00010000060c7824 */ /* 0x000fe200078e00ff */
[C---:B------:R-:W-:Y:S01]  /*7a70*/  LOP3.LUT R20, R7.reuse, 0xffff0000, RZ, 0xc0, !PT ;  /* 0xffff000007147812 */ /* 0x040fe200078ec0ff */
[----:B------:R-:W-:-:S02]  /*7a80*/  IMAD.U32 R14, R7, 0x10000, RZ ;  /* 0x00010000070e7824 */ /* 0x000fc400078e00ff */
[C---:B------:R-:W-:Y:S01]  /*7a90*/  FMUL.FTZ R31, R13.reuse, R25 ;  /* 0x000000190d1f7220 */ /* 0x040fe20000410000 */
[-C--:B------:R-:W-:Y:S01]  /*7aa0*/  FMUL.FTZ R26, R13, R24.reuse ;  /* 0x000000180d1a7220 */ /* 0x080fe20000410000 */
[----:B------:R-:W-:Y:S01]  /*7ab0*/  FMUL.FTZ R13, R20, R27 ;  /* 0x0000001b140d7220 */ /* 0x000fe20000410000 */
[----:B------:R-:W-:Y:S02]  /*7ac0*/  IMAD.U32 R6, R4, 0x10000, RZ ;  /* 0x0001000004067824 */ /* 0x000fe400078e00ff */
[----:B------:R-:W-:Y:S01]  /*7ad0*/  FFMA.FTZ R31, R12, R24, -R31 ;  /* 0x000000180c1f7223 */ /* 0x000fe2000001081f */
[C---:B------:R-:W-:Y:S02]  /*7ae0*/  IMAD.U32 R7, R5.reuse, 0x10000, RZ ;  /* 0x0001000005077824 */ /* 0x040fe400078e00ff */
        /* <DEDUP_REMOVED lines=23> */
.L_x_2758:
[----:B------:R-:W-:Y:S05]  /*7c60*/  BSYNC B1 ;  /* 0x0000000000017941 */ /* 0x000fea0003800000 */
.L_x_2757:
[----:B------:R-:W-:Y:S05]  /*7c70*/  @P1 BRA `(.L_x_2756) ;  /* 0x0000001800501947 */ /* 0x000fea0003800000 */
[----:B-1----:R-:W1:Y:S01]  /*7c80*/  LDS.128 R4, [R0+0x3000] ;  /* 0x0030000000047984 */ /* 0x002e620000000c00 */
        /* <DEDUP_REMOVED lines=12> */
[C---:B-1----:R-:W-:Y:S01]  /*7d50*/  LOP3.LUT R9, R6.reuse, 0xffff0000, RZ, 0xc0, !PT ;  /* 0xffff000006097812 */ /* 0x042fe200078ec0ff */
        /* <DEDUP_REMOVED lines=33> */
.L_x_2743:
[----:B------:R-:W0:Y:S01]  /*7f70*/  S2R R0, SR_TID.X ;  /* 0x0000000000007919 */ /* 0x000e220000002100 */
[----:B------:R-:W3:Y:S01]  /*7f80*/  LDC R32, c[0x0][0x448] ;  /* 0x00011200ff207b82 */ /* 0x000ee20000000800 */
[----:B------:R-:W-:Y:S01]  /*7f90*/  ULDC.64 UR4, c[0x0][0x3f8] ;  /* 0x0000fe0000047ab9 */ /* 0x000fe20000000a00 */
[----:B------:R-:W-:Y:S01]  /*7fa0*/  ULDC.64 UR6, c[0x0][0x408] ;  /* 0x0001020000067ab9 */ /* 0x000fe20000000a00 */
[----:B------:R-:W-:Y:S02]  /*7fb0*/  IMAD.MOV.U32 R4, RZ, RZ, R26 ;  /* 0x000000ffff047224 */ /* 0x000fe400078e001a */
[----:B------:R-:W-:Y:S02]  /*7fc0*/  IMAD.MOV.U32 R6, RZ, RZ, R24 ;  /* 0x000000ffff067224 */ /* 0x000fe400078e0018 */
[----:B------:R-:W-:Y:S01]  /*7fd0*/  IMAD.MOV.U32 R7, RZ, RZ, R33 ;  /* 0x000000ffff077224 */ /* 0x000fe200078e0021 */
[----:B---3--:R-:W-:Y:S01]  /*7fe0*/  ISETP.NE.AND P0, PT, R32, 0x1, PT ;  /* 0x000000012000780c */ /* 0x008fe20003f05270 */
[----:B0-----:R-:W-:-:S05]  /*7ff0*/  VIADD R0, R0, 0xffffff80 ;  /* 0xffffff8000007836 */ /* 0x001fca0000000000 */
[----:B------:R-:W-:-:S07]  /*8000*/  SHF.R.S32.HI R3, RZ, 0x1f, R0 ;  /* 0x0000001fff037819 */ /* 0x000fce0000011400 */
[----:B------:R-:W0:Y:S01]  /*8010*/  @P0 LDC R5, c[0x0][0x450] ;  /* 0x00011400ff050b82 */ /* 0x000e220000000800 */
[----:B------:R-:W-:-:S04]  /*8020*/  LEA.HI R3, R3, R0, RZ, 0x2 ;  /* 0x0000000003037211 */ /* 0x000fc800078f10ff */
[----:B------:R-:W-:-:S05]  /*8030*/  LOP3.LUT R3, R3, 0xfffffffc, RZ, 0xc0, !PT ;  /* 0xfffffffc03037812 */ /* 0x000fca00078ec0ff */
[----:B------:R-:W-:Y:S02]  /*8040*/  IMAD.IADD R3, R0, 0x1, -R3 ;  /* 0x0000000100037824 */ /* 0x000fe400078e0a03 */
[----:B------:R-:W3:Y:S02]  /*8050*/  @P0 LDC R0, c[0x0][0x44c] ;  /* 0x00011300ff000b82 */ /* 0x000ee40000000800 */
[----:B------:R-:W-:-:S04]  /*8060*/  IMAD R3, R3, 0x60, R35 ;  /* 0x0000006003037824 */ /* 0x000fc800078e0223 */
[----:B---3--:R-:W-:-:S05]  /*8070*/  @P0 IMAD.HI.U32 R0, R3, R0, RZ ;  /* 0x0000000003000227 */ /* 0x008fca00078e00ff */
[----:B0-----:R-:W-:Y:S01]  /*8080*/  @P0 SHF.R.U32.HI R3, RZ, R5, R0 ;  /* 0x00000005ff030219 */ /* 0x001fe20000011600 */
        /* <DEDUP_REMOVED lines=18> */
[----:B------:R-:W3:Y:S01]  /*81b0*/  LDL R6, [R1+0xc] ;  /* 0x00000c0001067983 */ /* 0x000ee20000100800 */
[----:B------:R-:W0:Y:S03]  /*81c0*/  LDC R41, c[0x0][0x3f4] ;  /* 0x0000fd00ff297b82 */ /* 0x000e260000000800 */
[----:B------:R-:W5:Y:S04]  /*81d0*/  SHFL.IDX PT, R3, R25, RZ, 0x1c1f ;  /* 0x001c1fff19037589 */ /* 0x000f6800000e0000 */
[----:B------:R-:W2:Y:S04]  /*81e0*/  SHFL.IDX PT, R0, R26, RZ, 0x1c1f ;  /* 0x001c1fff1a007589 */ /* 0x000ea800000e0000 */
[----:B-1----:R-:W1:Y:S04]  /*81f0*/  SHFL.IDX PT, R14, R27, RZ, 0x1c1f ;  /* 0x001c1fff1b0e7589 */ /* 0x002e6800000e0000 */
[----:B------:R-:W1:Y:S01]  /*8200*/  SHFL.IDX PT, R4, R24, RZ, 0x1c1f ;  /* 0x001c1fff18047589 */ /* 0x000e6200000e0000 */
[----:B0-----:R-:W-:Y:S01]  /*8210*/  ISETP.GE.AND P0, PT, R16, R41, PT ;  /* 0x000000291000720c */ /* 0x001fe20003f06270 */
[----:B---3--:R-:W-:-:S05]  /*8220*/  IMAD R32, R6, R32, RZ ;  /* 0x0000002006207224 */ /* 0x008fca00078e02ff */
[----:B------:R-:W-:-:S13]  /*8230*/  ISETP.GE.OR P1, PT, R35, R32, P0 ;  /* 0x000000202300720c */ /* 0x000fda0000726670 */
[C---:B------:R-:W-:Y:S01]  /*8240*/  @!P1 IMAD.SHL.U32 R5, R16.reuse, 0x2, RZ ;  /* 0x0000000210059824 */ /* 0x040fe200078e00ff */
[----:B------:R-:W-:-:S04]  /*8250*/  @!P1 SHF.L.U64.HI R21, R16, 0x1, R17 ;  /* 0x0000000110159819 */ /* 0x000fc80000010211 */
[----:B-----5:R-:W-:-:S05]  /*8260*/  @!P1 IADD3 R6, P2, R3, R5, RZ ;  /* 0x0000000503069210 */ /* 0x020fca0007f5e0ff */
[----:B--2---:R-:W-:-:S05]  /*8270*/  @!P1 IMAD.X R7, R0, 0x1, R21, P2 ;  /* 0x0000000100079824 */ /* 0x004fca00010e0615 */
[----:B----4-:R-:W2:Y:S01]  /*8280*/  @!P1 LD.E.128 R8, desc[UR40][R6.64] ;  /* 0x0000002806089980 */ /* 0x010ea2000c101d00 */
[----:B-1----:R-:W-:-:S04]  /*8290*/  @!P1 IADD3 R14, P2, R14, R5, RZ ;  /* 0x000000050e0e9210 */ /* 0x002fc80007f5e0ff */
[----:B------:R-:W-:-:S05]  /*82a0*/  @!P1 IADD3.X R3, R4, R21, RZ, P2, !PT ;  /* 0x0000001504039210 */ /* 0x000fca00017fe4ff */
        /* <DEDUP_REMOVED lines=35> */
.L_x_2988:
[----:B------:R-:W2:Y:S01]  /*84e0*/  LDL R7, [R1+0x5c] ;  /* 0x00005c0001077983 */ /* 0x000ea20000100800 */
[----:B------:R-:W-:Y:S01]  /*84f0*/  VIADD R35, R35, 0x60 ;  /* 0x0000006023237836 */ /* 0x000fe20000000000 */
[----:B------:R-:W-:Y:S01]  /*8500*/  BSSY B1, `(.L_x_2760) ;  /* 0x0000016000017945 */ /* 0x000fe20003800000 */
[----:B------:R-:W-:Y:S02]  /*8510*/  CS2R R8, SRZ ;  /* 0x0000000000087805 */ /* 0x000fe4000001ff00 */
[----:B------:R-:W-:Y:S02]  /*8520*/  CS2R R10, SRZ ;  /* 0x00000000000a7805 */ /* 0x000fe4000001ff00 */
[----:B------:R-:W-:Y:S02]  /*8530*/  ISETP.GE.AND P1, PT, R35, R32, PT ;  /* 0x000000202300720c */ /* 0x000fe40003f26270 */
[----:B--2---:R-:W-:-:S04]  /*8540*/  LEA.HI R6, R7, R7, RZ, 0x1 ;  /* 0x0000000707067211 */ /* 0x004fc800078f08ff */
[----:B------:R-:W-:-:S05]  /*8550*/  LOP3.LUT R6, R6, 0xfffffffe, RZ, 0xc0, !PT ;  /* 0xfffffffe06067812 */ /* 0x000fca00078ec0ff */
[----:B------:R-:W-:Y:S01]  /*8560*/  IMAD.IADD R13, R7, 0x1, -R6 ;  /* 0x00000001070d7824 */ /* 0x000fe200078e0a06 */
[----:B------:R-:W-:-:S04]  /*8570*/  CS2R R6, SRZ ;  /* 0x0000000000067805 */ /* 0x000fc8000001ff00 */
[----:B------:R-:W-:Y:S01]  /*8580*/  SHF.L.U32 R13, R13, 0x1f, RZ ;  /* 0x0000001f0d0d7819 */ /* 0x000fe200000006ff */
[----:B------:R-:W-:Y:S06]  /*8590*/  @P1 BRA `(.L_x_2761) ;  /* 0x0000000000301947 */ /* 0x000fec0003800000 */
        /* <DEDUP_REMOVED lines=8> */
[----:B------:R-:W-:Y:S01]  /*8620*/  IMAD.X R9, R0, 0x1, R5, P1 ;  /* 0x0000000100097824 */ /* 0x000fe200008e0605 */
[----:B------:R-:W-:-:S05]  /*8630*/  IADD3.X R5, R24, R5, RZ, P2, !PT ;  /* 0x0000000518057210 */ /* 0x000fca00017fe4ff */
[----:B------:R-:W5:Y:S04]  /*8640*/  LD.E.128 R8, desc[UR40][R8.64] ;  /* 0x0000002808087980 */ /* 0x000f68000c101d00 */
[----:B------:R-:W5:Y:S02]  /*8650*/  LD.E.128 R4, desc[UR40][R4.64] ;  /* 0x0000002804047980 */ /* 0x000f64000c101d00 */
.L_x_2761:
[----:B------:R-:W-:Y:S05]  /*8660*/  BSYNC B1 ;  /* 0x0000000000017941 */ /* 0x000fea0003800000 */
.L_x_2760:
[----:B------:R-:W0:Y:S01]  /*8670*/  SYNCS.PHASECHK.TRANS64.TRYWAIT P1, [R2+URZ+0x16800], R13 ;  /* 0x0168000d020075a7 */ /* 0x000e22000802017f */
[----:B------:R-:W-:Y:S01]  /*8680*/  IMAD R29, R29, -0xc0, R32 ;  /* 0xffffff401d1d7824 */ /* 0x000fe200078e0220 */
[----:B------:R-:W-:Y:S01]  /*8690*/  BSSY B1, `(.L_x_2762) ;  /* 0x0000014000017945 */ /* 0x000fe20003800000 */
[----:B------:R-:W-:Y:S02]  /*86a0*/  VIADD R14, R155, 0x60 ;  /* 0x000000609b0e7836 */ /* 0x000fe40000000000 */
[----:B---3-5:R-:W-:Y:S01]  /*86b0*/  IMAD.MOV.U32 R3, RZ, RZ, R4 ;  /* 0x000000ffff037224 */ /* 0x028fe200078e0004 */
[----:B------:R-:W-:Y:S01]  /*86c0*/  VIMNMX R0, R29, 0xc0, PT ;  /* 0x000000c01d007848 */ /* 0x000fe20003fe0100 */
[----:B------:R-:W-:-:S03]  /*86d0*/  IMAD.MOV.U32 R12, RZ, RZ, R5 ;  /* 0x000000ffff0c7224 */ /* 0x000fc600078e0005 */
[-C--:B------:R-:W-:Y:S02]  /*86e0*/  ISETP.GE.OR P2, PT, R155, R0.reuse, P0 ;  /* 0x000000009b00720c */ /* 0x080fe40000746670 */
[----:B------:R-:W-:Y:S01]  /*86f0*/  ISETP.GE.OR P0, PT, R14, R0, P0 ;  /* 0x000000000e00720c */ /* 0x000fe20000706670 */
        /* <DEDUP_REMOVED lines=12> */
[----:B0-----:R-:W-:Y:S06]  /*87c0*/  @!P1 BRA `(.L_x_2763) ;  /* 0x0000013400009947 */ /* 0x001fec0003800000 */
.L_x_2989:
[----:B------:R-:W-:Y:S05]  /*87d0*/  BSYNC B1 ;  /* 0x0000000000017941 */ /* 0x000fea0003800000 */
.L_x_2762:
        /* <DEDUP_REMOVED lines=30> */
[----:B------:R-:W-:Y:S02]  /*89c0*/  SHF.R.U32.HI R15, RZ, 0x3, R14 ;  /* 0x00000003ff0f7819 */ /* 0x000fe4000001160e */
[C---:B------:R-:W-:Y:S02]  /*89d0*/  LOP3.LUT R13, R14.reuse, 0x38, R13, 0xf8, !PT ;  /* 0x000000380e0d7812 */ /* 0x040fe400078ef80d */
        /* <DEDUP_REMOVED lines=11> */
[----:B------:R-:W-:Y:S01]  /*8a90*/  IMAD.U32 R36, R26, 0x10000, RZ ;  /* 0x000100001a247824 */ /* 0x000fe200078e00ff */
[----:B------:R-:W-:Y:S01]  /*8aa0*/  SHF.L.U32 R34, R25, 0x10, RZ ;  /* 0x0000001019227819 */ /* 0x000fe200000006ff */
[C---:B-1----:R-:W-:Y:S02]  /*8ab0*/  IMAD.U32 R20, R12.reuse, 0x10000, RZ ;  /* 0x000100000c147824 */ /* 0x042fe400078e00ff */
[C---:B------:R-:W-:Y:S01]  /*8ac0*/  FMUL.FTZ R55, R33.reuse, R50 ;  /* 0x0000003221377220 */ /* 0x040fe20000410000 */
[----:B------:R-:W-:Y:S01]  /*8ad0*/  FMUL.FTZ R57, R33, R39 ;  /* 0x0000002721397220 */ /* 0x000fe20000410000 */
[----:B------:R-:W-:Y:S01]  /*8ae0*/  LOP3.LUT R12, R12, 0xffff0000, RZ, 0xc0, !PT ;  /* 0xffff00000c0c7812 */ /* 0x000fe200078ec0ff */
[----:B------:R-:W-:-:S02]  /*8af0*/  IMAD.U32 R21, R13, 0x10000, RZ ;  /* 0x000100000d157824 */ /* 0x000fc400078e00ff */
[----:B------:R-:W-:Y:S01]  /*8b00*/  FFMA.FTZ R55, R20, R39, -R55 ;  /* 0x0000002714377223 */ /* 0x000fe20000010837 */
[----:B------:R-:W-:Y:S01]  /*8b10*/  LOP3.LUT R33, R38, 0xffff0000, RZ, 0xc0, !PT ;  /* 0xffff000026217812 */ /* 0x000fe200078ec0ff */
[----:B------:R-:W-:Y:S01]  /*8b20*/  FMUL.FTZ R39, R24, R49 ;  /* 0x0000003118277220 */ /* 0x000fe20000410000 */
[----:B------:R-:W-:Y:S01]  /*8b30*/  FFMA.FTZ R57, R20, R50, R57 ;  /* 0x0000003214397223 */ /* 0x000fe20000010039 */
[----:B------:R-:W-:Y:S01]  /*8b40*/  IMAD.U32 R20, R46, 0x10000, RZ ;  /* 0x000100002e147824 */ /* 0x000fe200078e00ff */
[----:B------:R-:W-:Y:S01]  /*8b50*/  LOP3.LUT R25, R25, 0xffff0000, RZ, 0xc0, !PT ;  /* 0xffff000019197812 */ /* 0x000fe200078ec0ff */
[C---:B------:R-:W-:Y:S02]  /*8b60*/  IMAD.U32 R38, R51.reuse, 0x10000, RZ ;  /* 0x0001000033267824 */ /* 0x040fe400078e00ff */
[-C--:B------:R-:W-:Y:S01]  /*8b70*/  FMUL.FTZ R59, R24, R33.reuse ;  /* 0x00000021183b7220 */ /* 0x080fe20000410000 */
[----:B------:R-:W-:Y:S01]  /*8b80*/  FFMA.FTZ R50, R12, R33, -R39 ;  /* 0x000000210c327223 */ /* 0x000fe20000010827 */
[C---:B------:R-:W-:Y:S01]  /*8b90*/  FMUL.FTZ R33, R34.reuse, R20 ;  /* 0x0000001422217220 */ /* 0x040fe20000410000 */
[-C--:B------:R-:W-:Y:S01]  /*8ba0*/  FMUL.FTZ R54, R34, R38.reuse ;  /* 0x0000002622367220 */ /* 0x080fe20000410000 */
[----:B------:R-:W-:Y:S01]  /*8bb0*/  LOP3.LUT R24, R51, 0xffff0000, RZ, 0xc0, !PT ;  /* 0xffff000033187812 */ /* 0x000fe200078ec0ff */
[----:B------:R-:W-:Y:S01]  /*8bc0*/  FFMA.FTZ R34, R12, R49, R59 ;  /* 0x000000310c227223 */ /* 0x000fe2000001003b */
[----:B------:R-:W-:Y:S01]  /*8bd0*/  LOP3.LUT R46, R46, 0xffff0000, RZ, 0xc0, !PT ;  /* 0xffff00002e2e7812 */ /* 0x000fe200078ec0ff */
[----:B------:R-:W-:Y:S01]  /*8be0*/  FFMA.FTZ R38, R21, R38, R33 ;  /* 0x0000002615267223 */ /* 0x000fe20000010021 */
[----:B------:R-:W-:Y:S01]  /*8bf0*/  LOP3.LUT R13, R13, 0xffff0000, RZ, 0xc0, !PT ;  /* 0xffff00000d0d7812 */ /* 0x000fe200078ec0ff */
        /* <DEDUP_REMOVED lines=46> */
.L_x_2765:
[----:B------:R-:W-:Y:S05]  /*8ee0*/  BSYNC B1 ;  /* 0x0000000000017941 */ /* 0x000fea0003800000 */
.L_x_2764:
[----:B------:R-:W-:Y:S02]  /*8ef0*/  PRMT R20, R0, 0x7610, R20 ;  /* 0x0000761000147816 */ /* 0x000fe40000000014 */
[----:B------:R-:W-:Y:S01]  /*8f00*/  PRMT R30, R3, 0x7610, R30 ;  /* 0x00007610031e7816 */ /* 0x000fe2000000001e */
[----:B------:R-:W-:Y:S06]  /*8f10*/  @P0 BRA `(.L_x_2756) ;  /* 0x0000000400a80947 */ /* 0x000fec0003800000 */
[----:B-1----:R-:W2:Y:S01]  /*8f20*/  LDL R12, [R1+0x48] ;  /* 0x00004800010c7983 */ /* 0x002ea20000100800 */
[C---:B0-----:R-:W-:Y:S02]  /*8f30*/  VIADD R13, R155.reuse, 0x60 ;  /* 0x000000609b0d7836 */ /* 0x041fe40000000000 */
[----:B------:R-:W-:Y:S01]  /*8f40*/  VIADD R14, R155, 0x60 ;  /* 0x000000609b0e7836 */ /* 0x000fe20000000000 */
[----:B------:R-:W3:Y:S01]  /*8f50*/  LDL R31, [R1+0x64] ;  /* 0x00006400011f7983 */ /* 0x000ee20000100800 */
[----:B------:R-:W-:Y:S02]  /*8f60*/  IMAD.SHL.U32 R13, R13, 0x40, RZ ;  /* 0x000000400d0d7824 */ /* 0x000fe400078e00ff */
[----:B------:R-:W-:Y:S02]  /*8f70*/  IMAD.SHL.U32 R14, R14, 0x40, RZ ;  /* 0x000000400e0e7824 */ /* 0x000fe400078e00ff */
[----:B------:R-:W-:Y:S01]  /*8f80*/  IMAD.IADD R0, R16, 0x1, R41 ;  /* 0x0000000110007824 */ /* 0x000fe200078e0229 */
[----:B------:R-:W-:-:S02]  /*8f90*/  LOP3.LUT R13, R13, 0x1c0, RZ, 0xc0, !PT ;  /* 0x000001c00d0d7812 */ /* 0x000fc400078ec0ff */
[----:B------:R-:W-:Y:S02]  /*8fa0*/  LOP3.LUT R14, R14, 0x1c0, RZ, 0xc0, !PT ;  /* 0x000001c00e0e7812 */ /* 0x000fe400078ec0ff */
[----:B------:R-:W-:Y:S02]  /*8fb0*/  SHF.R.U32.HI R13, RZ, 0x3, R13 ;  /* 0x00000003ff0d7819 */ /* 0x000fe4000001160d */
[----:B------:R-:W-:-:S04]  /*8fc0*/  LOP3.LUT R0, R14, 0x38, R0, 0xf8, !PT ;  /* 0x000000380e007812 */ /* 0x000fc800078ef800 */
[----:B------:R-:W-:Y:S02]  /*8fd0*/  LOP3.LUT R0, R0, R13, RZ, 0x3c, !PT ;  /* 0x0000000d00007212 */ /* 0x000fe400078e3cff */
[----:B------:R-:W-:Y:S02]  /*8fe0*/  SHF.R.U64 R4, R4, 0x10, R5 ;  /* 0x0000001004047819 */ /* 0x000fe40000001205 */
[--C-:B------:R-:W-:Y:S02]  /*8ff0*/  SHF.R.U64 R8, R8, 0x10, R9.reuse ;  /* 0x0000001008087819 */ /* 0x100fe40000001209 */
[----:B------:R-:W-:Y:S02]  /*9000*/  SHF.R.U32.HI R9, RZ, 0x10, R9 ;  /* 0x00000010ff097819 */ /* 0x000fe40000011609 */
[----:B------:R-:W-:Y:S02]  /*9010*/  PRMT R43, R43, 0x5410, R4 ;  /* 0x000054102b2b7816 */ /* 0x000fe40000000004 */
[----:B------:R-:W-:-:S02]  /*9020*/  PRMT R44, R44, 0x5410, R9 ;  /* 0x000054102c2c7816 */ /* 0x000fc40000000009 */
[----:B------:R-:W-:Y:S01]  /*9030*/  SHF.R.U32.HI R29, RZ, 0x10, R11 ;  /* 0x00000010ff1d7819 */ /* 0x000fe2000001160b */
[----:B------:R-:W-:Y:S01]  /*9040*/  IMAD.U32 R32, R43, 0x10000, RZ ;  /* 0x000100002b207824 */ /* 0x000fe200078e00ff */
[----:B------:R-:W-:Y:S02]  /*9050*/  SHF.R.U32.HI R5, RZ, 0x10, R5 ;  /* 0x00000010ff057819 */ /* 0x000fe40000011605 */
[----:B------:R-:W-:Y:S02]  /*9060*/  PRMT R45, R45, 0x5410, R8 ;  /* 0x000054102d2d7816 */ /* 0x000fe40000000008 */
[----:B------:R-:W-:Y:S02]  /*9070*/  PRMT R29, R30, 0x5410, R29 ;  /* 0x000054101e1d7816 */ /* 0x000fe4000000001d */
[----:B------:R-:W-:Y:S01]  /*9080*/  PRMT R42, R42, 0x5410, R5 ;  /* 0x000054102a2a7816 */ /* 0x000fe20000000005 */
[----:B------:R-:W-:Y:S01]  /*9090*/  IMAD.U32 R30, R45, 0x10000, RZ ;  /* 0x000100002d1e7824 */ /* 0x000fe200078e00ff */
[----:B------:R-:W-:-:S03]  /*90a0*/  SHF.R.U64 R21, R10, 0x10, R11 ;  /* 0x000000100a157819 */ /* 0x000fc6000000120b */
[----:B------:R-:W-:Y:S01]  /*90b0*/  IMAD.U32 R34, R42, 0x10000, RZ ;  /* 0x000100002a227824 */ /* 0x000fe200078e00ff */
[----:B------:R-:W-:Y:S02]  /*90c0*/  PRMT R21, R20, 0x5410, R21 ;  /* 0x0000541014157816 */ /* 0x000fe40000000015 */
[----:B------:R-:W-:Y:S02]  /*90d0*/  LOP3.LUT R43, R43, 0xffff0000, RZ, 0xc0, !PT ;  /* 0xffff00002b2b7812 */ /* 0x000fe400078ec0ff */
[----:B------:R-:W-:Y:S01]  /*90e0*/  LOP3.LUT R45, R45, 0xffff0000, RZ, 0xc0, !PT ;  /* 0xffff00002d2d7812 */ /* 0x000fe200078ec0ff */
[----:B--2---:R-:W-:-:S04]  /*90f0*/  IMAD.IADD R3, R12, 0x1, R0 ;  /* 0x000000010c037824 */ /* 0x004fc800078e0200 */
[----:B------:R-:W-:Y:S01]  /*9100*/  IMAD R0, R3, 0x2, R2 ;  /* 0x0000000203007824 */ /* 0x000fe200078e0202 */
[----:B---3--:R-:W-:Y:S04]  /*9110*/  LDS.128 R12, [R31+0x8400] ;  /* 0x008400001f0c7984 */ /* 0x008fe80000000c00 */
[----:B------:R-:W0:Y:S01]  /*9120*/  LDS.128 R24, [R0+0x8400] ;  /* 0x0084000000187984 */ /* 0x000e220000000c00 */
[--C-:B------:R-:W-:Y:S02]  /*9130*/  SHF.R.U64 R3, R6, 0x10, R7.reuse ;  /* 0x0000001006037819 */ /* 0x100fe40000001207 */
[----:B------:R-:W-:Y:S02]  /*9140*/  SHF.R.U32.HI R6, RZ, 0x10, R7 ;  /* 0x00000010ff067819 */ /* 0x000fe40000011607 */
[----:B------:R-:W-:-:S02]  /*9150*/  PRMT R40, R40, 0x5410, R3 ;  /* 0x0000541028287816 */ /* 0x000fc40000000003 */
[----:B------:R-:W-:Y:S02]  /*9160*/  PRMT R35, R35, 0x5410, R6 ;  /* 0x0000541023237816 */ /* 0x000fe40000000006 */
[----:B0-----:R-:W-:Y:S01]  /*9170*/  SHF.L.U32 R9, R24, 0x10, RZ ;  /* 0x0000001018097819 */ /* 0x001fe200000006ff */
[----:B------:R-:W-:-:S04]  /*9180*/  IMAD.U32 R3, R12, 0x10000, RZ ;  /* 0x000100000c037824 */ /* 0x000fc800078e00ff */
[----:B------:R-:W-:Y:S01]  /*9190*/  FMUL.FTZ R36, R9, R32 ;  /* 0x0000002009247220 */ /* 0x000fe20000410000 */
[----:B------:R-:W-:Y:S02]  /*91a0*/  IMAD.U32 R11, R25, 0x10000, RZ ;  /* 0x00010000190b7824 */ /* 0x000fe400078e00ff */
[-C--:B------:R-:W-:Y:S01]  /*91b0*/  FMUL.FTZ R38, R9, R30.reuse ;  /* 0x0000001e09267220 */ /* 0x080fe20000410000 */
[----:B------:R-:W-:Y:S01]  /*91c0*/  FFMA.FTZ R36, R3, R30, -R36 ;  /* 0x0000001e03247223 */ /* 0x000fe20000010824 */
[----:B------:R-:W-:Y:S02]  /*91d0*/  IMAD.U32 R30, R44, 0x10000, RZ ;  /* 0x000100002c1e7824 */ /* 0x000fe400078e00ff */
[----:B------:R-:W-:Y:S01]  /*91e0*/  FMUL.FTZ R46, R11, R34 ;  /* 0x000000220b2e7220 */ /* 0x000fe20000410000 */
[----:B------:R-:W-:Y:S02]  /*91f0*/  IMAD.U32 R5, R13, 0x10000, RZ ;  /* 0x000100000d057824 */ /* 0x000fe400078e00ff */
[----:B------:R-:W-:Y:S01]  /*9200*/  FFMA.FTZ R38, R3, R32, R38 ;  /* 0x0000002003267223 */ /* 0x000fe20000010026 */
[----:B------:R-:W-:Y:S01]  /*9210*/  IMAD.U32 R20, R27, 0x10000, RZ ;  /* 0x000100001b147824 */ /* 0x000fe200078e00ff */
[----:B------:R-:W-:Y:S01]  /*9220*/  LOP3.LUT R10, R24, 0xffff0000, RZ, 0xc0, !PT ;  /* 0xffff0000180a7812 */ /* 0x000fe200078ec0ff */
[----:B------:R-:W-:-:S02]  /*9230*/  IMAD.U32 R9, R35, 0x10000, RZ ;  /* 0x0001000023097824 */ /* 0x000fc400078e00ff */
[-C--:B------:R-:W-:Y:S01]  /*9240*/  FMUL.FTZ R32, R11, R30.reuse ;  /* 0x0000001e0b207220 */ /* 0x080fe20000410000 */
[----:B------:R-:W-:Y:S02]  /*9250*/  IMAD.U32 R3, R29, 0x10000, RZ ;  /* 0x000100001d037824 */ /* 0x000fe400078e00ff */
[----:B------:R-:W-:Y:S01]  /*9260*/  FFMA.FTZ R46, R5, R30, -R46 ;  /* 0x0000001e052e7223 */ /* 0x000fe2000001082e */
[----:B------:R-:W-:Y:S02]  /*9270*/  IMAD.U32 R8, R15, 0x10000, RZ ;  /* 0x000100000f087824 */ /* 0x000fe400078e00ff */
[----:B------:R-:W-:Y:S01]  /*9280*/  FMUL.FTZ R11, R20, R9 ;  /* 0x00000009140b7220 */ /* 0x000fe20000410000 */
[----:B------:R-:W-:Y:S01]  /*9290*/  LOP3.LUT R4, R12, 0xffff0000, RZ, 0xc0, !PT ;  /* 0xffff00000c047812 */ /* 0x000fe200078ec0ff */
[----:B------:R-:W-:Y:S01]  /*92a0*/  FMUL.FTZ R30, R20, R3 ;  /* 0x00000003141e7220 */ /* 0x000fe20000410000 */
[----:B------:R-:W-:Y:S01]  /*92b0*/  FFMA.FTZ R32, R5, R34, R32 ;  /* 0x0000002205207223 */ /* 0x000fe20000010020 */
[----:B------:R-:W-:Y:S01]  /*92c0*/  FMUL.FTZ R5, R10, R43 ;  /* 0x0000002b0a057220 */ /* 0x000fe20000410000 */
[C---:B------:R-:W-:Y:S01]  /*92d0*/  FFMA.FTZ R20, R8.reuse, R3, -R11 ;  /* 0x0000000308147223 */ /* 0x040fe2000001080b */
[----:B------:R-:W-:Y:S01]  /*92e0*/  LOP3.LUT R12, R13, 0xffff0000, RZ, 0xc0, !PT ;  /* 0xffff00000d0c7812 */ /* 0x000fe200078ec0ff */
[----:B------:R-:W-:Y:S01]  /*92f0*/  FFMA.FTZ R30, R8, R9, R30 ;  /* 0x00000009081e7223 */ /* 0x000fe2000001001e */
[-C--:B------:R-:W-:Y:S01]  /*9300*/  FMUL.FTZ R11, R10, R45.reuse ;  /* 0x0000002d0a0b7220 */ /* 0x080fe20000410000 */
[C---:B------:R-:W-:Y:S01]  /*9310*/  IMAD.U32 R6, R14.reuse, 0x10000, RZ ;  /* 0x000100000e067824 */ /* 0x040fe200078e00ff */
[----:B------:R-:W-:Y:S01]  /*9320*/  LOP3.LUT R7, R14, 0xffff0000, RZ, 0xc0, !PT ;  /* 0xffff00000e077812 */ /* 0x000fe200078ec0ff */
[----:B------:R-:W-:Y:S01]  /*9330*/  IMAD.U32 R13, R26, 0x10000, RZ ;  /* 0x000100001a0d7824 */ /* 0x000fe200078e00ff */
[----:B------:R-:W-:Y:S01]  /*9340*/  LOP3.LUT R24, R25, 0xffff0000, RZ, 0xc0, !PT ;  /* 0xffff000019187812 */ /* 0x000fe200078ec0ff */
[----:B------:R-:W-:Y:S01]  /*9350*/  FFMA.FTZ R45, R4, R45, -R5 ;  /* 0x0000002d042d7223 */ /* 0x000fe20000010805 */
[----:B------:R-:W-:Y:S01]  /*9360*/  LOP3.LUT R9, R42, 0xffff0000, RZ, 0xc0, !PT ;  /* 0xffff00002a097812 */ /* 0x000fe200078ec0ff */
[----:B------:R-:W-:Y:S01]  /*9370*/  IMAD.U32 R8, R40, 0x10000, RZ ;  /* 0x0001000028087824 */ /* 0x000fe200078e00ff */
[----:B------:R-:W-:Y:S01]  /*9380*/  LOP3.LUT R14, R15, 0xffff0000, RZ, 0xc0, !PT ;  /* 0xffff00000f0e7812 */ /* 0x000fe200078ec0ff */
[----:B------:R-:W-:Y:S01]  /*9390*/  IMAD.U32 R5, R21, 0x10000, RZ ;  /* 0x0001000015057824 */ /* 0x000fe200078e00ff */
[----:B------:R-:W-:-:S02]  /*93a0*/  LOP3.LUT R15, R26, 0xffff0000, RZ, 0xc0, !PT ;  /* 0xffff00001a0f7812 */ /* 0x000fc400078ec0ff */
[----:B------:R-:W-:Y:S01]  /*93b0*/  LOP3.LUT R26, R27, 0xffff0000, RZ, 0xc0, !PT ;  /* 0xffff00001b1a7812 */ /* 0x000fe200078ec0ff */
[C---:B------:R-:W-:Y:S01]  /*93c0*/  FMUL.FTZ R27, R13.reuse, R8 ;  /* 0x000000080d1b7220 */ /* 0x040fe20000410000 */
[----:B------:R-:W-:Y:S01]  /*93d0*/  LOP3.LUT R3, R44, 0xffff0000, RZ, 0xc0, !PT ;  /* 0xffff00002c037812 */ /* 0x000fe200078ec0ff */
[----:B------:R-:W-:Y:S01]  /*93e0*/  FMUL.FTZ R25, R24, R9 ;  /* 0x0000000918197220 */ /* 0x000fe20000410000 */
[----:B------:R-:W-:Y:S01]  /*93f0*/  FFMA.FTZ R11, R4, R43, R11 ;  /* 0x0000002b040b7223 */ /* 0x000fe2000001000b */
[----:B------:R-:W-:Y:S01]  /*9400*/  FMUL.FTZ R13, R13, R5 ;  /* 0x000000050d0d7220 */ /* 0x000fe20000410000 */
[----:B------:R-:W-:Y:S02]  /*9410*/  LOP3.LUT R40, R40, 0xffff0000, RZ, 0xc0, !PT ;  /* 0xffff000028287812 */ /* 0x000fe400078ec0ff */
[----:B------:R-:W-:Y:S02]  /*9420*/  LOP3.LUT R35, R35, 0xffff0000, RZ, 0xc0, !PT ;  /* 0xffff000023237812 */ /* 0x000fe400078ec0ff */
[----:B------:R-:W-:-:S02]  /*9430*/  LOP3.LUT R4, R21, 0xffff0000, RZ, 0xc0, !PT ;  /* 0xffff000015047812 */ /* 0x000fc400078ec0ff */
[----:B------:R-:W-:Y:S01]  /*9440*/  LOP3.LUT R29, R29, 0xffff0000, RZ, 0xc0, !PT ;  /* 0xffff00001d1d7812 */ /* 0x000fe200078ec0ff */
[-C--:B------:R-:W-:Y:S01]  /*9450*/  FMUL.FTZ R24, R24, R3.reuse ;  /* 0x0000000318187220 */ /* 0x080fe20000410000 */
[----:B------:R-:W-:Y:S01]  /*9460*/  FFMA.FTZ R25, R12, R3, -R25 ;  /* 0x000000030c197223 */ /* 0x000fe20000010819 */
[C---:B------:R-:W-:Y:S01]  /*9470*/  FFMA.FTZ R27, R6.reuse, R5, -R27 ;  /* 0x00000005061b7223 */ /* 0x040fe2000001081b */
[----:B------:R-:W-:Y:S01]  /*9480*/  FFMA.FTZ R10, R6, R8, R13 ;  /* 0x00000008060a7223 */ /* 0x000fe2000001000d */
[C---:B------:R-:W-:Y:S01]  /*9490*/  FMUL.FTZ R6, R15.reuse, R40 ;  /* 0x000000280f067220 */ /* 0x040fe20000410000 */
[C---:B------:R-:W-:Y:S01]  /*94a0*/  FMUL.FTZ R3, R26.reuse, R35 ;  /* 0x000000231a037220 */ /* 0x040fe20000410000 */
[-C--:B------:R-:W-:Y:S01]  /*94b0*/  FMUL.FTZ R15, R15, R4.reuse ;  /* 0x000000040f0f7220 */ /* 0x080fe20000410000 */
[-C--:B------:R-:W-:Y:S01]  /*94c0*/  FMUL.FTZ R26, R26, R29.reuse ;  /* 0x0000001d1a1a7220 */ /* 0x080fe20000410000 */
[C---:B------:R-:W-:Y:S01]  /*94d0*/  FFMA.FTZ R6, R7.reuse, R4, -R6 ;  /* 0x0000000407067223 */ /* 0x040fe20000010806 */
        /* <DEDUP_REMOVED lines=14> */
.L_x_2756:
[----:B------:R-:W-:Y:S05]  /*95c0*/  BSYNC B0 ;  /* 0x0000000000007941 */ /* 0x000fea0003800000 */
.L_x_2742:
        /* <DEDUP_REMOVED lines=8> */
.L_x_2739:
[----:B--23--:R-:W2:Y:S02]  /*9650*/  LDL R0, [R1] ;  /* 0x0000000001007983 */ /* 0x00cea40000100800 */
[----:B--2---:R-:W-:-:S13]  /*9660*/  ISETP.NE.AND P0, PT, R0, 0x3, PT ;  /* 0x000000030000780c */ /* 0x004fda0003f05270 */
[----:B------:R-:W-:Y:S05]  /*9670*/  @!P0 BRA `(.L_x_2766) ;  /* 0x0000000000048947 */ /* 0x000fea0003800000 */
[----:B------:R-:W-:Y:S01]  /*9680*/  BPT.TRAP 0x1 ;  /* 0x000000040000795c */ /* 0x000fe20000300000 */
.L_x_2766:
[----:B------:R-:W-:Y:S01]  /*9690*/  IMAD R8, R23, 0x8, R2 ;  /* 0x0000000817087824 */ /* 0x000fe200078e0202 */
[----:B01----:R-:W-:-:S04]  /*96a0*/  SHF.L.U32 R3, R156, 0x1f, RZ ;  /* 0x0000001f9c037819 */ /* 0x003fc800000006ff */
[----:B------:R0:W1:Y:S01]  /*96b0*/  SYNCS.PHASECHK.TRANS64.TRYWAIT P1, [R8+URZ+0x16830], R3 ;  /* 0x01683003080075a7 */ /* 0x000062000802017f */
[----:B------:R-:W-:Y:S05]  /*96c0*/  @!P0 BRA `(.L_x_2767) ;  /* 0x0000000000048947 */ /* 0x000fea0003800000 */
[----:B------:R-:W-:Y:S01]  /*96d0*/  BPT.TRAP 0x1 ;  /* 0x000000040000795c */ /* 0x000fe20000300000 */
.L_x_2767:
        /* <DEDUP_REMOVED lines=10> */
.L_x_2768:
        /* <DEDUP_REMOVED lines=12> */
[----:B----4-:R-:W-:Y:S02]  /*9840*/  IMAD.MOV.U32 R11, RZ, RZ, 0x40000040 ;  /* 0x40000040ff0b7424 */ /* 0x010fe400078e00ff */
        /* <DEDUP_REMOVED lines=10> */
[----:B------:R-:W-:Y:S02]  /*98f0*/  R2UR UR6, R6 ;  /* 0x00000000060672ca */ /* 0x000fe400000e0000 */
[----:B------:R-:W-:Y:S01]  /*9900*/  R2UR UR7, R7 ;  /* 0x00000000070772ca */ /* 0x000fe200000e0000 */
[----:B------:R-:W-:Y:S01]  /*9910*/  IMAD.MOV.U32 R7, RZ, RZ, 0x40000040 ;  /* 0x40000040ff077424 */ /* 0x000fe200078e00ff */
[C---:B------:R-:W-:Y:S01]  /*9920*/  IADD3 R6, R4.reuse, 0x4, RZ ;  /* 0x0000000404067810 */ /* 0x040fe20007ffe0ff */
        /* <DEDUP_REMOVED lines=21> */
.L_x_2770:
[----:B------:R-:W2:Y:S01]  /*9a80*/  LDL R0, [R1+0x4c] ;  /* 0x00004c0001007983 */ /* 0x000ea20000100800 */
[----:B01----:R-:W0:Y:S01]  /*9a90*/  LDC R3, c[0x0][0x448] ;  /* 0x00011200ff037b82 */ /* 0x003e220000000800 */
[----:B------:R-:W-:Y:S02]  /*9aa0*/  ULDC UR4, c[0x0][0x988] ;  /* 0x0002620000047ab9 */ /* 0x000fe40000000800 */
[----:B------:R-:W2:Y:S04]  /*9ab0*/  LDL R94, [R1+0x2c] ;  /* 0x00002c00015e7983 */ /* 0x000ea80000100800 */
[----:B------:R-:W3:Y:S04]  /*9ac0*/  LDL R7, [R1+0x34] ;  /* 0x0000340001077983 */ /* 0x000ee80000100800 */
[----:B------:R-:W4:Y:S04]  /*9ad0*/  LDL R92, [R1+0xc] ;  /* 0x00000c00015c7983 */ /* 0x000f280000100800 */
[----:B------:R-:W5:Y:S01]  /*9ae0*/  LDL R90, [R1+0x28] ;  /* 0x00002800015a7983 */ /* 0x000f620000100800 */
[----:B0-----:R-:W-:-:S13]  /*9af0*/  ISETP.NE.AND P4, PT, R3, 0x1, PT ;  /* 0x000000010300780c */ /* 0x001fda0003f85270 */
[----:B------:R-:W0:Y:S08]  /*9b00*/  @P4 LDC R3, c[0x0][0x44c] ;  /* 0x00011300ff034b82 */ /* 0x000e300000000800 */
[----:B------:R-:W1:Y:S01]  /*9b10*/  @P4 LDC R5, c[0x0][0x450] ;  /* 0x00011400ff054b82 */ /* 0x000e620000000800 */
[----:B--2---:R-:W-:-:S04]  /*9b20*/  IMAD.IADD R6, R0, 0x1, R94 ;  /* 0x0000000100067824 */ /* 0x004fc800078e025e */
[----:B0-----:R-:W-:-:S05]  /*9b30*/  @P4 IMAD.HI.U32 R0, R6, R3, RZ ;  /* 0x0000000306004227 */ /* 0x001fca00078e00ff */
[----:B-1----:R-:W-:-:S05]  /*9b40*/  @P4 SHF.R.U32.HI R6, RZ, R5, R0 ;  /* 0x00000005ff064219 */ /* 0x002fca0000011600 */
[----:B------:R-:W0:Y:S01]  /*9b50*/  SHFL.IDX PT, R0, R6, 0x1, 0x1c1f ;  /* 0x003c1f0006007f89 */ /* 0x000e2200000e0000 */
[----:B------:R-:W-:-:S04]  /*9b60*/  IMAD.MOV.U32 R5, RZ, RZ, -0x80 ;  /* 0xffffff80ff057424 */ /* 0x000fc800078e00ff */
[----:B------:R-:W-:-:S05]  /*9b70*/  IMAD R5, R88, R5, 0x80 ;  /* 0x0000008058057424 */ /* 0x000fca00078e0205 */
[C-C-:B---3--:R-:W-:Y:S02]  /*9b80*/  IADD3 R4, -R7.reuse, 0x1, R5.reuse ;  /* 0x0000000107047810 */ /* 0x148fe40007ffe105 */
[----:B-----5:R-:W-:Y:S02]  /*9b90*/  IADD3 R5, -R7, R90, R5 ;  /* 0x0000005a07057210 */ /* 0x020fe40007ffe105 */
[----:B----4-:R-:W-:-:S04]  /*9ba0*/  IADD3 R4, -R92, R4, R90 ;  /* 0x000000045c047210 */ /* 0x010fc80007ffe15a */
        /* <DEDUP_REMOVED lines=94> */
[----:B------:R-:W-:-:S04]  /*a190*/  FMNMX.FTZ R10, R111, R10, !PT ;  /* 0x0000000a6f0a7209 */ /* 0x000fc80007810000 */
[----:B------:R-:W-:-:S05]  /*a1a0*/  FMNMX.FTZ R12, R87, R10, !PT ;  /* 0x0000000a570c7209 */ /* 0x000fca0007810000 */
[----:B------:R-:W0:Y:S04]  /*a1b0*/  SHFL.BFLY PT, R3, R12, 0x2, 0x1f ;  /* 0x0c401f000c037f89 */ /* 0x000e2800000e0000 */
[----:B------:R-:W1:Y:S01]  /*a1c0*/  SHFL.IDX PT, R6, R6, RZ, 0x1c1f ;  /* 0x001c1fff06067589 */ /* 0x000e6200000e0000 */
[----:B0-----:R-:W-:-:S05]  /*a1d0*/  FMNMX.FTZ R26, R12, R3, !PT ;  /* 0x000000030c1a7209 */ /* 0x001fca0007810000 */
[----:B------:R-:W0:Y:S01]  /*a1e0*/  SHFL.BFLY PT, R3, R26, 0x1, 0x1f ;  /* 0x0c201f001a037f89 */ /* 0x000e2200000e0000 */
[----:B------:R-:W-:Y:S01]  /*a1f0*/  IMAD.U32 R0, RZ, RZ, UR4 ;  /* 0x00000004ff007e24 */ /* 0x000fe2000f8e00ff */
[----:B-1----:R-:W-:-:S04]  /*a200*/  VIADDMNMX R4, R6, R4, R5, PT ;  /* 0x0000000406047246 */ /* 0x002fc80003800105 */
[C---:B------:R-:W-:Y:S02]  /*a210*/  ISETP.GT.AND P2, PT, R4.reuse, 0x1, PT ;  /* 0x000000010400780c */ /* 0x040fe40003f44270 */
[----:B------:R-:W-:Y:S02]  /*a220*/  ISETP.GT.AND P3, PT, R4, 0x8, PT ;  /* 0x000000080400780c */ /* 0x000fe40003f64270 */
[----:B0-----:R-:W-:-:S04]  /*a230*/  FMNMX.FTZ R3, R26, R3, !PT ;  /* 0x000000031a037209 */ /* 0x001fc80007810000 */
[C---:B------:R-:W-:Y:S01]  /*a240*/  FSETP.NEU.FTZ.AND P1, PT, R3.reuse, -INF , PT ;  /* 0xff8000000300780b */ /* 0x040fe20003f3d000 */
[----:B------:R-:W-:-:S05]  /*a250*/  FMUL.FTZ R10, R3, R0 ;  /* 0x00000000030a7220 */ /* 0x000fca0000410000 */
[----:B------:R-:W-:Y:S02]  /*a260*/  FSEL R10, R10, RZ, P1 ;  /* 0x000000ff0a0a7208 */ /* 0x000fe40000800000 */
[----:B------:R-:W-:Y:S02]  /*a270*/  ISETP.GT.AND P1, PT, R4, RZ, PT ;  /* 0x000000ff0400720c */ /* 0x000fe40003f24270 */
[----:B------:R-:W-:Y:S02]  /*a280*/  FSEL R25, R25, -INF , P2 ;  /* 0xff80000019197808 */ /* 0x000fe40001000000 */
[----:B------:R-:W-:Y:S01]  /*a290*/  FSEL R5, R24, -INF , P1 ;  /* 0xff80000018057808 */ /* 0x000fe20000800000 */
[----:B------:R-:W-:Y:S01]  /*a2a0*/  FFMA.FTZ R149, R7, R0, -R10 ;  /* 0x0000000007957223 */ /* 0x000fe2000001080a */
[----:B------:R-:W-:Y:S02]  /*a2b0*/  ISETP.GT.AND P1, PT, R4, 0x9, PT ;  /* 0x000000090400780c */ /* 0x000fe40003f24270 */
[----:B------:R-:W-:-:S02]  /*a2c0*/  FSEL R7, R28, -INF , P3 ;  /* 0xff8000001c077808 */ /* 0x000fc40001800000 */
[----:B------:R-:W-:Y:S02]  /*a2d0*/  FMNMX.FTZ R6, R5, R25, !PT ;  /* 0x0000001905067209 */ /* 0x000fe40007810000 */
[C---:B------:R-:W-:Y:S02]  /*a2e0*/  ISETP.GT.AND P2, PT, R4.reuse, 0x10, PT ;  /* 0x000000100400780c */ /* 0x040fe40003f44270 */
[----:B------:R-:W-:Y:S02]  /*a2f0*/  FSEL R29, R29, -INF , P1 ;  /* 0xff8000001d1d7808 */ /* 0x000fe40000800000 */
[----:B------:R-:W-:Y:S01]  /*a300*/  FMNMX.FTZ R6, R7, R6, !PT ;  /* 0x0000000607067209 */ /* 0x000fe20007810000 */
        /* <DEDUP_REMOVED lines=53> */
[----:B------:R-:W-:Y:S01]  /*a660*/  FFMA.FTZ R48, R55, R0, -R10 ;  /* 0x0000000037307223 */ /* 0x000fe2000001080a */
[----:B------:R-:W-:Y:S01]  /*a670*/  FSEL R57, R57, -INF , P1 ;  /* 0xff80000039397808 */ /* 0x000fe20000800000 */
[----:B------:R-:W0:Y:S01]  /*a680*/  S2R R96, SR_CgaCtaId ;  /* 0x0000000000607919 */ /* 0x000e220000008800 */
[----:B------:R-:W-:Y:S01]  /*a690*/  FMNMX.FTZ R6, R39, R6, !PT ;  /* 0x0000000627067209 */ /* 0x000fe20007810000 */
[----:B------:R-:W1:Y:S01]  /*a6a0*/  @P4 LDC R52, c[0x0][0x450] ;  /* 0x00011400ff344b82 */ /* 0x000e620000000800 */
        /* <DEDUP_REMOVED lines=41> */
[----:B------:R-:W-:Y:S01]  /*a940*/  FMNMX.FTZ R6, R85, R6, !PT ;  /* 0x0000000655067209 */ /* 0x000fe20007810000 */
[----:B------:R-:W-:-:S04]  /*a950*/  FFMA.FTZ R4, R59, R0, -R10 ;  /* 0x000000003b047223 */ /* 0x000fc8000001080a */
[----:B------:R-:W2:Y:S02]  /*a960*/  SHFL.BFLY PT, R59, R6, 0x2, 0x1f ;  /* 0x0c401f00063b7f89 */ /* 0x000ea400000e0000 */
[----:B--2---:R-:W-:-:S05]  /*a970*/  FMNMX.FTZ R59, R6, R59, !PT ;  /* 0x0000003b063b7209 */ /* 0x004fca0007810000 */
[----:B------:R-:W2:Y:S02]  /*a980*/  SHFL.BFLY PT, R6, R59, 0x1, 0x1f ;  /* 0x0c201f003b067f89 */ /* 0x000ea400000e0000 */
[----:B--2---:R-:W-:-:S04]  /*a990*/  FMNMX.FTZ R6, R59, R6, !PT ;  /* 0x000000063b067209 */ /* 0x004fc80007810000 */
[C---:B------:R-:W-:Y:S01]  /*a9a0*/  FSETP.NEU.FTZ.AND P1, PT, R6.reuse, -INF , PT ;  /* 0xff8000000600780b */ /* 0x040fe20003f3d000 */
[----:B------:R-:W-:-:S05]  /*a9b0*/  FMUL.FTZ R50, R6, R0 ;  /* 0x0000000006327220 */ /* 0x000fca0000410000 */
[----:B------:R-:W-:-:S05]  /*a9c0*/  FSEL R50, R50, RZ, P1 ;  /* 0x000000ff32327208 */ /* 0x000fca0000800000 */
[-CC-:B------:R-:W-:Y:S01]  /*a9d0*/  FFMA.FTZ R136, R13, R0.reuse, -R50.reuse ;  /* 0x000000000d887223 */ /* 0x180fe20000010832 */
[-CC-:B------:R-:W-:Y:S02]  /*a9e0*/  FFMA.FTZ R13, R49, R0.reuse, -R50.reuse ;  /* 0x00000000310d7223 */ /* 0x180fe40000010832 */
[----:B------:R-:W2:Y:S01]  /*a9f0*/  LDL R49, [R1+0x3c] ;  /* 0x00003c0001317983 */ /* 0x000ea20000100800 */
[-CC-:B------:R-:W-:Y:S01]  /*aa00*/  FFMA.FTZ R146, R27, R0.reuse, -R50.reuse ;  /* 0x000000001b927223 */ /* 0x180fe20000010832 */
[-CC-:B------:R-:W-:Y:S02]  /*aa10*/  FFMA.FTZ R27, R37, R0.reuse, -R50.reuse ;  /* 0x00000000251b7223 */ /* 0x180fe40000010832 */
[----:B------:R-:W3:Y:S01]  /*aa20*/  @P4 LDC R37, c[0x0][0x44c] ;  /* 0x00011300ff254b82 */ /* 0x000ee20000000800 */
[-CC-:B------:R-:W-:Y:S01]  /*aa30*/  FFMA.FTZ R148, R5, R0.reuse, -R50.reuse ;  /* 0x0000000005947223 */ /* 0x180fe20000010832 */
[-CC-:B------:R-:W-:Y:S01]  /*aa40*/  FFMA.FTZ R5, R25, R0.reuse, -R50.reuse ;  /* 0x0000000019057223 */ /* 0x180fe20000010832 */
[-CC-:B------:R-:W-:Y:S01]  /*aa50*/  FFMA.FTZ R150, R7, R0.reuse, -R50.reuse ;  /* 0x0000000007967223 */ /* 0x180fe20000010832 */
[----:B------:R-:W-:Y:S01]  /*aa60*/  MUFU.EX2 R149, R149 ;  /* 0x0000009500957308 */ /* 0x000fe20000000800 */
[-CC-:B------:R-:W-:Y:S01]  /*aa70*/  FFMA.FTZ R25, R29, R0.reuse, -R50.reuse ;  /* 0x000000001d197223 */ /* 0x180fe20000010832 */
[----:B------:R-:W-:-:S06]  /*aa80*/  FFMA.FTZ R144, R9, R0, -R50 ;  /* 0x0000000009907223 */ /* 0x000fcc0000010832 */
[----:B------:R-:W-:Y:S08]  /*aa90*/  MUFU.EX2 R148, R148 ;  /* 0x0000009400947308 */ /* 0x000ff00000000800 */
[----:B------:R-:W4:Y:S01]  /*aaa0*/  MUFU.EX2 R5, R5 ;  /* 0x0000000500057308 */ /* 0x000f220000000800 */
[----:B------:R-:W-:-:S07]  /*aab0*/  VIADD R8, R8, 0x16840 ;  /* 0x0001684008087836 */ /* 0x000fce0000000000 */
[----:B------:R-:W5:Y:S01]  /*aac0*/  MUFU.EX2 R12, R12 ;  /* 0x0000000c000c7308 */ /* 0x000f620000000800 */
[----:B------:R-:W-:-:S07]  /*aad0*/  FFMA.FTZ R9, R33, R0, -R50 ;  /* 0x0000000021097223 */ /* 0x000fce0000010832 */
[----:B------:R-:W1:Y:S08]  /*aae0*/  MUFU.EX2 R150, R150 ;  /* 0x0000009600967308 */ /* 0x000e700000000800 */
[----:B------:R-:W1:Y:S01]  /*aaf0*/  MUFU.EX2 R151, R151 ;  /* 0x0000009700977308 */ /* 0x000e620000000800 */
[----:B0-----:R-:W-:-:S07]  /*ab00*/  PRMT R8, R96, 0x654, R8 ;  /* 0x0000065460087816 */ /* 0x001fce0000000008 */
[----:B------:R-:W0:Y:S01]  /*ab10*/  MUFU.EX2 R25, R25 ;  /* 0x0000001900197308 */ /* 0x000e220000000800 */
[----:B---3--:R-:W-:Y:S01]  /*ab20*/  @P4 IMAD.HI.U32 R37, R94, R37, RZ ;  /* 0x000000255e254227 */ /* 0x008fe200078e00ff */
[----:B------:R5:W-:Y:S06]  /*ab30*/  SYNCS.ARRIVE.TRANS64.RED.A1T0 RZ, [R8+URZ], RZ ;  /* 0x000000ff08ff79a7 */ /* 0x000bec000810043f */
[----:B------:R-:W3:Y:S01]  /*ab40*/  MUFU.EX2 R24, R24 ;  /* 0x0000001800187308 */ /* 0x000ee20000000800 */
[----:B----4-:R-:W-:Y:S01]  /*ab50*/  FADD.FTZ R7, R148, R5 ;  /* 0x0000000594077221 */ /* 0x010fe20000010000 */
[----:B------:R-:W-:-:S06]  /*ab60*/  FFMA.FTZ R132, R39, R0, -R50 ;  /* 0x0000000027847223 */ /* 0x000fcc0000010832 */
[----:B------:R-:W4:Y:S01]  /*ab70*/  MUFU.EX2 R144, R144 ;  /* 0x0000009000907308 */ /* 0x000f220000000800 */
[----:B-----5:R-:W-:Y:S01]  /*ab80*/  FADD.FTZ R8, R149, R12 ;  /* 0x0000000c95087221 */ /* 0x020fe20000010000 */
[----:B------:R-:W-:-:S06]  /*ab90*/  IMAD.MOV.U32 R39, RZ, RZ, R94 ;  /* 0x000000ffff277224 */ /* 0x000fcc00078e005e */
[----:B------:R-:W5:Y:S01]  /*aba0*/  MUFU.EX2 R145, R145 ;  /* 0x0000009100917308 */ /* 0x000f620000000800 */
[----:B-1----:R-:W-:Y:S01]  /*abb0*/  @P4 SHF.R.U32.HI R39, RZ, R52, R37 ;  /* 0x00000034ff274219 */ /* 0x002fe20000011625 */
[----:B------:R-:W-:-:S06]  /*abc0*/  FADD.FTZ R52, R150, R7 ;  /* 0x0000000796347221 */ /* 0x000fcc0000010000 */
[----:B------:R-:W1:Y:S01]  /*abd0*/  MUFU.EX2 R9, R9 ;  /* 0x0000000900097308 */ /* 0x000e620000000800 */
[----:B------:R-:W-:Y:S01]  /*abe0*/  FADD.FTZ R37, R151, R8 ;  /* 0x0000000897257221 */ /* 0x000fe20000010000 */
[----:B------:R-:W-:-:S06]  /*abf0*/  FFMA.FTZ R140, R11, R0, -R50 ;  /* 0x000000000b8c7223 */ /* 0x000fcc0000010832 */
[----:B------:R-:W1:Y:S01]  /*ac00*/  MUFU.EX2 R26, R26 ;  /* 0x0000001a001a7308 */ /* 0x000e620000000800 */
[----:B------:R-:W-:Y:S01]  /*ac10*/  IADD3 R7, R39, R90, -R92 ;  /* 0x0000005a27077210 */ /* 0x000fe20007ffe85c */
[----:B0-----:R-:W-:-:S06]  /*ac20*/  FADD.FTZ R39, R25, R52 ;  /* 0x0000003419277221 */ /* 0x001fcc0000010000 */
[----:B------:R-:W0:Y:S01]  /*ac30*/  MUFU.EX2 R146, R146 ;  /* 0x0000009200927308 */ /* 0x000e220000000800 */
[----:B---3--:R-:W-:Y:S01]  /*ac40*/  FADD.FTZ R8, R24, R37 ;  /* 0x0000002518087221 */ /* 0x008fe20000010000 */
[----:B------:R-:W-:-:S06]  /*ac50*/  FFMA.FTZ R11, R41, R0, -R50 ;  /* 0x00000000290b7223 */ /* 0x000fcc0000010832 */
[----:B------:R-:W3:Y:S01]  /*ac60*/  MUFU.EX2 R147, R147 ;  /* 0x0000009300937308 */ /* 0x000ee20000000800 */
[----:B----4-:R-:W-:Y:S01]  /*ac70*/  FADD.FTZ R52, R144, R39 ;  /* 0x0000002790347221 */ /* 0x010fe20000010000 */
[----:B-----5:R-:W-:-:S06]  /*ac80*/  FADD.FTZ R41, R145, R8 ;  /* 0x0000000891297221 */ /* 0x020fcc0000010000 */
[----:B------:R-:W-:Y:S01]  /*ac90*/  MUFU.EX2 R28, R28 ;  /* 0x0000001c001c7308 */ /* 0x000fe20000000800 */
[----:B------:R-:W-:-:S07]  /*aca0*/  FFMA.FTZ R142, R31, R0, -R50 ;  /* 0x000000001f8e7223 */ /* 0x000fce0000010832 */
[----:B------:R-:W4:Y:S01]  /*acb0*/  MUFU.EX2 R27, R27 ;  /* 0x0000001b001b7308 */ /* 0x000f220000000800 */
[----:B------:R-:W-:Y:S01]  /*acc0*/  FFMA.FTZ R134, R43, R0, -R50 ;  /* 0x000000002b867223 */ /* 0x000fe20000010832 */
[----:B-1----:R-:W-:Y:S01]  /*acd0*/  FADD.FTZ R43, R9, R52 ;  /* 0x00000034092b7221 */ /* 0x002fe20000010000 */
[----:B------:R-:W-:-:S05]  /*ace0*/  FADD.FTZ R8, R26, R41 ;  /* 0x000000291a087221 */ /* 0x000fca0000010000 */
[----:B------:R-:W-:Y:S01]  /*acf0*/  MUFU.EX2 R141, R141 ;  /* 0x0000008d008d7308 */ /* 0x000fe20000000800 */
[----:B------:R-:W-:-:S07]  /*ad00*/  FFMA.FTZ R29, R45, R0, -R50 ;  /* 0x000000002d1d7223 */ /* 0x000fce0000010832 */
[----:B------:R-:W1:Y:S01]  /*ad10*/  MUFU.EX2 R140, R140 ;  /* 0x0000008c008c7308 */ /* 0x000e620000000800 */
[----:B0-----:R-:W-:Y:S01]  /*ad20*/  FADD.FTZ R52, R146, R43 ;  /* 0x0000002b92347221 */ /* 0x001fe20000010000 */
[----:B---3--:R-:W-:-:S06]  /*ad30*/  FADD.FTZ R43, R147, R8 ;  /* 0x00000008932b7221 */ /* 0x008fcc0000010000 */
[----:B------:R-:W-:Y:S08]  /*ad40*/  MUFU.EX2 R30, R30 ;  /* 0x0000001e001e7308 */ /* 0x000ff00000000800 */
[----:B------:R-:W0:Y:S01]  /*ad50*/  MUFU.EX2 R11, R11 ;  /* 0x0000000b000b7308 */ /* 0x000e220000000800 */
[----:B----4-:R-:W-:Y:S01]  /*ad60*/  FADD.FTZ R45, R27, R52 ;  /* 0x000000341b2d7221 */ /* 0x010fe20000010000 */
[----:B------:R-:W-:-:S06]  /*ad70*/  FADD.FTZ R8, R28, R43 ;  /* 0x0000002b1c087221 */ /* 0x000fcc0000010000 */
[----:B------:R-:W-:Y:S08]  /*ad80*/  MUFU.EX2 R143, R143 ;  /* 0x0000008f008f7308 */ /* 0x000ff00000000800 */
[----:B------:R-:W3:Y:S01]  /*ad90*/  MUFU.EX2 R142, R142 ;  /* 0x0000008e008e7308 */ /* 0x000ee20000000800 */
[----:B-1----:R-:W-:Y:S01]  /*ada0*/  FADD.FTZ R52, R140, R45 ;  /* 0x0000002d8c347221 */ /* 0x002fe20000010000 */
[----:B------:R-:W-:-:S06]  /*adb0*/  FADD.FTZ R43, R141, R8 ;  /* 0x000000088d2b7221 */ /* 0x000fcc0000010000 */
[----:B------:R-:W-:Y:S01]  /*adc0*/  MUFU.EX2 R32, R32 ;  /* 0x0000002000207308 */ /* 0x000fe20000000800 */
[-C--:B------:R-:W-:Y:S01]  /*add0*/  FFMA.FTZ R139, R95, R0.reuse, -R10 ;  /* 0x000000005f8b7223 */ /* 0x080fe2000001080a */
[----:B------:R-:W-:-:S06]  /*ade0*/  FFMA.FTZ R138, R35, R0, -R50 ;  /* 0x00000000238a7223 */ /* 0x000fcc0000010832 */
[----:B------:R-:W1:Y:S01]  /*adf0*/  MUFU.EX2 R29, R29 ;  /* 0x0000001d001d7308 */ /* 0x000e620000000800 */
[----:B0-----:R-:W-:Y:S01]  /*ae00*/  FADD.FTZ R45, R11, R52 ;  /* 0x000000340b2d7221 */ /* 0x001fe20000010000 */
[----:B------:R-:W-:-:S06]  /*ae10*/  FADD.FTZ R8, R30, R43 ;  /* 0x0000002b1e087221 */ /* 0x000fcc0000010000 */
[----:B------:R-:W-:Y:S01]  /*ae20*/  MUFU.EX2 R137, R137 ;  /* 0x0000008900897308 */ /* 0x000fe20000000800 */
[----:B------:R-:W-:-:S07]  /*ae30*/  FFMA.FTZ R31, R53, R0, -R50 ;  /* 0x00000000351f7223 */ /* 0x000fce0000010832 */
[----:B------:R-:W0:Y:S01]  /*ae40*/  MUFU.EX2 R136, R136 ;  /* 0x0000008800887308 */ /* 0x000e220000000800 */
[----:B---3--:R-:W-:Y:S01]  /*ae50*/  FADD.FTZ R52, R142, R45 ;  /* 0x0000002d8e347221 */ /* 0x008fe20000010000 */
[----:B------:R-:W-:-:S06]  /*ae60*/  FADD.FTZ R43, R143, R8 ;  /* 0x000000088f2b7221 */ /* 0x000fcc0000010000 */
[----:B------:R-:W-:Y:S01]  /*ae70*/  MUFU.EX2 R46, R46 ;  /* 0x0000002e002e7308 */ /* 0x000fe20000000800 */
[----:B------:R-:W-:-:S07]  /*ae80*/  FFMA.FTZ R133, R97, R0, -R10 ;  /* 0x0000000061857223 */ /* 0x000fce000001080a */
[----:B------:R-:W3:Y:S01]  /*ae90*/  MUFU.EX2 R13, R13 ;  /* 0x0000000d000d7308 */ /* 0x000ee20000000800 */
[----:B-1----:R-:W-:Y:S01]  /*aea0*/  FADD.FTZ R45, R29, R52 ;  /* 0x000000341d2d7221 */ /* 0x002fe20000010000 */
[----:B------:R-:W-:-:S06]  /*aeb0*/  FADD.FTZ R8, R32, R43 ;  /* 0x0000002b20087221 */ /* 0x000fcc0000010000 */
[----:B------:R-:W-:Y:S01]  /*aec0*/  MUFU.EX2 R139, R139 ;  /* 0x0000008b008b7308 */ /* 0x000fe20000000800 */
[----:B------:R-:W-:-:S07]  /*aed0*/  FFMA.FTZ R33, R57, R0, -R50 ;  /* 0x0000000039217223 */ /* 0x000fce0000010832 */
        /* <DEDUP_REMOVED lines=9> */
[-C--:B------:R-:W-:Y:S01]  /*af70*/  FFMA.FTZ R42, R63, R0.reuse, -R10 ;  /* 0x000000003f2a7223 */ /* 0x080fe2000001080a */
[----:B------:R-:W-:-:S06]  /*af80*/  FFMA.FTZ R35, R61, R0, -R50 ;  /* 0x000000003d237223 */ /* 0x000fcc0000010832 */
[----:B------:R-:W3:Y:S01]  /*af90*/  MUFU.EX2 R132, R132 ;  /* 0x0000008400847308 */ /* 0x000ee20000000800 */
[----:B------:R-:W-:Y:S01]  /*afa0*/  F2FP.BF16.F32.PACK_AB R149, R12, R149 ;  /* 0x000000950c95723e */ /* 0x000fe200000010ff */
[----:B-1----:R-:W-:Y:S01]  /*afb0*/  FADD.FTZ R12, R138, R45 ;  /* 0x0000002d8a0c7221 */ /* 0x002fe20000010000 */
[----:B------:R-:W-:-:S05]  /*afc0*/  FADD.FTZ R43, R139, R8 ;  /* 0x000000088b2b7221 */ /* 0x000fca0000010000 */
[----:B------:R-:W-:Y:S01]  /*afd0*/  MUFU.EX2 R4, R4 ;  /* 0x0000000400047308 */ /* 0x000fe20000000800 */
[-C--:B------:R-:W-:Y:S01]  /*afe0*/  FFMA.FTZ R129, R101, R0.reuse, -R10 ;  /* 0x0000000065817223 */ /* 0x080fe2000001080a */
[----:B------:R-:W-:-:S06]  /*aff0*/  FFMA.FTZ R128, R89, R0, -R50 ;  /* 0x0000000059807223 */ /* 0x000fcc0000010832 */
[----:B------:R-:W1:Y:S01]  /*b000*/  MUFU.EX2 R33, R33 ;  /* 0x0000002100217308 */ /* 0x000e620000000800 */
[----:B0-----:R-:W-:Y:S01]  /*b010*/  FADD.FTZ R45, R31, R12 ;  /* 0x0000000c1f2d7221 */ /* 0x001fe20000010000 */
[----:B------:R-:W-:-:S06]  /*b020*/  FADD.FTZ R8, R48, R43 ;  /* 0x0000002b30087221 */ /* 0x000fcc0000010000 */
[----:B------:R-:W-:Y:S01]  /*b030*/  MUFU.EX2 R135, R135 ;  /* 0x0000008700877308 */ /* 0x000fe20000000800 */
[-C--:B------:R-:W-:Y:S01]  /*b040*/  FFMA.FTZ R34, R67, R0.reuse, -R10 ;  /* 0x0000000043227223 */ /* 0x080fe2000001080a */
[----:B------:R-:W-:-:S06]  /*b050*/  FFMA.FTZ R37, R65, R0, -R50 ;  /* 0x0000000041257223 */ /* 0x000fcc0000010832 */
[----:B------:R-:W0:Y:S01]  /*b060*/  MUFU.EX2 R134, R134 ;  /* 0x0000008600867308 */ /* 0x000e220000000800 */
[----:B---3--:R-:W-:Y:S01]  /*b070*/  FADD.FTZ R12, R132, R45 ;  /* 0x0000002d840c7221 */ /* 0x008fe20000010000 */
[----:B------:R-:W-:-:S06]  /*b080*/  FADD.FTZ R43, R133, R8 ;  /* 0x00000008852b7221 */ /* 0x000fcc0000010000 */
[----:B------:R-:W-:Y:S01]  /*b090*/  MUFU.EX2 R42, R42 ;  /* 0x0000002a002a7308 */ /* 0x000fe20000000800 */
[-C--:B------:R-:W-:Y:S01]  /*b0a0*/  FFMA.FTZ R131, R103, R0.reuse, -R10 ;  /* 0x0000000067837223 */ /* 0x080fe2000001080a */
[----:B------:R-:W-:-:S06]  /*b0b0*/  FFMA.FTZ R130, R47, R0, -R50 ;  /* 0x000000002f827223 */ /* 0x000fcc0000010832 */
[----:B------:R-:W3:Y:S01]  /*b0c0*/  MUFU.EX2 R35, R35 ;  /* 0x0000002300237308 */ /* 0x000ee20000000800 */
[----:B-1----:R-:W-:Y:S01]  /*b0d0*/  FADD.FTZ R45, R33, R12 ;  /* 0x0000000c212d7221 */ /* 0x002fe20000010000 */
[----:B------:R-:W-:-:S06]  /*b0e0*/  FADD.FTZ R8, R4, R43 ;  /* 0x0000002b04087221 */ /* 0x000fcc0000010000 */
[----:B------:R-:W-:Y:S01]  /*b0f0*/  MUFU.EX2 R129, R129 ;  /* 0x0000008100817308 */ /* 0x000fe20000000800 */
[-C--:B------:R-:W-:Y:S01]  /*b100*/  FFMA.FTZ R36, R71, R0.reuse, -R10 ;  /* 0x0000000047247223 */ /* 0x080fe2000001080a */
[----:B------:R-:W-:-:S06]  /*b110*/  FFMA.FTZ R39, R69, R0, -R50 ;  /* 0x0000000045277223 */ /* 0x000fcc0000010832 */
[----:B------:R-:W1:Y:S01]  /*b120*/  MUFU.EX2 R128, R128 ;  /* 0x0000008000807308 */ /* 0x000e620000000800 */
[----:B------:R-:W-:Y:S01]  /*b130*/  F2FP.BF16.F32.PACK_AB R148, R5, R148 ;  /* 0x000000940594723e */ /* 0x000fe200000010ff */
[----:B0-----:R-:W-:Y:S01]  /*b140*/  FADD.FTZ R12, R134, R45 ;  /* 0x0000002d860c7221 */ /* 0x001fe20000010000 */
[----:B------:R-:W-:-:S05]  /*b150*/  FADD.FTZ R5, R135, R8 ;  /* 0x0000000887057221 */ /* 0x000fca0000010000 */
[----:B------:R-:W-:Y:S01]  /*b160*/  MUFU.EX2 R34, R34 ;  /* 0x0000002200227308 */ /* 0x000fe20000000800 */
[-C--:B------:R-:W-:Y:S01]  /*b170*/  FFMA.FTZ R125, R105, R0.reuse, -R10 ;  /* 0x00000000697d7223 */ /* 0x080fe2000001080a */
[----:B------:R-:W-:-:S06]  /*b180*/  FFMA.FTZ R124, R91, R0, -R50 ;  /* 0x000000005b7c7223 */ /* 0x000fcc0000010832 */
[----:B------:R-:W0:Y:S01]  /*b190*/  MUFU.EX2 R37, R37 ;  /* 0x0000002500257308 */ /* 0x000e220000000800 */
[----:B------:R-:W-:Y:S01]  /*b1a0*/  F2FP.BF16.F32.PACK_AB R144, R9, R144 ;  /* 0x000000900990723e */ /* 0x000fe200000010ff */
[----:B---3--:R-:W-:Y:S01]  /*b1b0*/  FADD.FTZ R9, R35, R12 ;  /* 0x0000000c23097221 */ /* 0x008fe20000010000 */
[----:B------:R-:W-:-:S05]  /*b1c0*/  FADD.FTZ R8, R42, R5 ;  /* 0x000000052a087221 */ /* 0x000fca0000010000 */
        /* <DEDUP_REMOVED lines=15> */
[----:B------:R-:W-:Y:S01]  /*b2c0*/  FFMA.FTZ R77, R77, R0, -R50 ;  /* 0x000000004d4d7223 */ /* 0x000fe20000010832 */
[----:B------:R-:W-:Y:S01]  /*b2d0*/  SHF.R.S32.HI R54, RZ, 0x1f, R7 ;  /* 0x0000001fff367819 */ /* 0x000fe20000011407 */
[----:B---3--:R-:W-:-:S05]  /*b2e0*/  FADD.FTZ R12, R130, R9 ;  /* 0x00000009820c7221 */ /* 0x008fca0000010000 */
[----:B------:R-:W-:Y:S01]  /*b2f0*/  MUFU.EX2 R38, R38 ;  /* 0x0000002600267308 */ /* 0x000fe20000000800 */
[----:B------:R-:W-:Y:S01]  /*b300*/  FADD.FTZ R5, R131, R8 ;  /* 0x0000000883057221 */ /* 0x000fe20000010000 */
[----:B------:R-:W-:-:S06]  /*b310*/  FFMA.FTZ R121, R79, R0, -R10 ;  /* 0x000000004f797223 */ /* 0x000fcc000001080a */
[----:B------:R-:W3:Y:S01]  /*b320*/  MUFU.EX2 R41, R41 ;  /* 0x0000002900297308 */ /* 0x000ee20000000800 */
[----:B------:R-:W-:Y:S01]  /*b330*/  FFMA.FTZ R93, R93, R0, -R50 ;  /* 0x000000005d5d7223 */ /* 0x000fe20000010832 */
[----:B------:R-:W-:Y:S01]  /*b340*/  LEA.HI R7, R54, R7, RZ, 0x7 ;  /* 0x0000000736077211 */ /* 0x000fe200078f38ff */
[----:B-1----:R-:W-:-:S05]  /*b350*/  FADD.FTZ R9, R39, R12 ;  /* 0x0000000c27097221 */ /* 0x002fca0000010000 */
[----:B------:R-:W-:Y:S01]  /*b360*/  MUFU.EX2 R127, R127 ;  /* 0x0000007f007f7308 */ /* 0x000fe20000000800 */
[----:B------:R-:W-:Y:S01]  /*b370*/  FADD.FTZ R8, R36, R5 ;  /* 0x0000000524087221 */ /* 0x000fe20000010000 */
[----:B------:R-:W-:-:S06]  /*b380*/  FFMA.FTZ R44, R83, R0, -R10 ;  /* 0x00000000532c7223 */ /* 0x000fcc000001080a */
[----:B------:R-:W1:Y:S01]  /*b390*/  MUFU.EX2 R51, R51 ;  /* 0x0000003300337308 */ /* 0x000e620000000800 */
[----:B------:R-:W-:Y:S01]  /*b3a0*/  FFMA.FTZ R81, R81, R0, -R50 ;  /* 0x0000000051517223 */ /* 0x000fe20000010832 */
[----:B------:R-:W-:Y:S01]  /*b3b0*/  F2FP.BF16.F32.PACK_AB R133, R4, R133 ;  /* 0x000000850485723e */ /* 0x000fe200000010ff */
[----:B0-----:R-:W-:Y:S01]  /*b3c0*/  FADD.FTZ R4, R124, R9 ;  /* 0x000000097c047221 */ /* 0x001fe20000010000 */
[----:B------:R-:W-:-:S04]  /*b3d0*/  SHF.R.S32.HI R7, RZ, 0x7, R7 ;  /* 0x00000007ff077819 */ /* 0x000fc80000011407 */
[----:B------:R-:W-:Y:S01]  /*b3e0*/  MUFU.EX2 R40, R40 ;  /* 0x0000002800287308 */ /* 0x000fe20000000800 */
[----:B------:R-:W-:Y:S01]  /*b3f0*/  FADD.FTZ R5, R125, R8 ;  /* 0x000000087d057221 */ /* 0x000fe20000010000 */
[----:B------:R-:W-:-:S06]  /*b400*/  FFMA.FTZ R123, R111, R0, -R10 ;  /* 0x000000006f7b7223 */ /* 0x000fcc000001080a */
[----:B------:R-:W0:Y:S01]  /*b410*/  MUFU.EX2 R126, R77 ;  /* 0x0000004d007e7308 */ /* 0x000e220000000800 */
[----:B------:R-:W-:Y:S01]  /*b420*/  FFMA.FTZ R55, R55, R0, -R50 ;  /* 0x0000000037377223 */ /* 0x000fe20000010832 */
[----:B--2---:R-:W-:Y:S01]  /*b430*/  VIMNMX R49, R49, R7, !PT ;  /* 0x0000000731317248 */ /* 0x004fe20007fe0100 */
[----:B---3--:R-:W-:-:S05]  /*b440*/  FADD.FTZ R4, R41, R4 ;  /* 0x0000000429047221 */ /* 0x008fca0000010000 */
[----:B------:R-:W-:Y:S01]  /*b450*/  MUFU.EX2 R121, R121 ;  /* 0x0000007900797308 */ /* 0x000fe20000000800 */
[----:B------:R-:W-:Y:S01]  /*b460*/  FADD.FTZ R8, R38, R5 ;  /* 0x0000000526087221 */ /* 0x000fe20000010000 */
[----:B------:R-:W-:-:S06]  /*b470*/  FFMA.FTZ R10, R87, R0, -R10 ;  /* 0x00000000570a7223 */ /* 0x000fcc000001080a */
[----:B------:R-:W2:Y:S01]  /*b480*/  MUFU.EX2 R93, R93 ;  /* 0x0000005d005d7308 */ /* 0x000ea20000000800 */
[----:B------:R-:W-:Y:S01]  /*b490*/  FFMA.FTZ R50, R85, R0, -R50 ;  /* 0x0000000055327223 */ /* 0x000fe20000010832 */
[----:B-1----:R-:W-:Y:S01]  /*b4a0*/  FADD.FTZ R5, R51, R4 ;  /* 0x0000000433057221 */ /* 0x002fe20000010000 */
[----:B------:R-:W-:-:S05]  /*b4b0*/  FADD.FTZ R9, R127, R8 ;  /* 0x000000087f097221 */ /* 0x000fca0000010000 */
[----:B------:R-:W-:Y:S01]  /*b4c0*/  MUFU.EX2 R44, R44 ;  /* 0x0000002c002c7308 */ /* 0x000fe20000000800 */
[----:B------:R-:W-:Y:S01]  /*b4d0*/  VIADD R12, R88, 0xfffffffe ;  /* 0xfffffffe580c7836 */ /* 0x000fe20000000000 */
[----:B------:R1:W-:Y:S06]  /*b4e0*/  STL [R1+0x30], R49 ;  /* 0x0000303101007387 */ /* 0x0003ec0000100800 */
[----:B------:R-:W3:Y:S01]  /*b4f0*/  MUFU.EX2 R120, R81 ;  /* 0x0000005100787308 */ /* 0x000ee20000000800 */
[----:B0-----:R-:W-:Y:S01]  /*b500*/  FADD.FTZ R4, R126, R5 ;  /* 0x000000057e047221 */ /* 0x001fe20000010000 */
[----:B------:R-:W-:-:S06]  /*b510*/  FADD.FTZ R8, R40, R9 ;  /* 0x0000000928087221 */ /* 0x000fcc0000010000 */
[----:B------:R-:W-:Y:S01]  /*b520*/  MUFU.EX2 R123, R123 ;  /* 0x0000007b007b7308 */ /* 0x000fe20000000800 */
[----:B------:R-:W-:-:S07]  /*b530*/  ISETP.GE.AND P1, PT, R12, R49, PT ;  /* 0x000000310c00720c */ /* 0x000fce0003f26270 */
[----:B------:R-:W0:Y:S01]  /*b540*/  MUFU.EX2 R55, R55 ;  /* 0x0000003700377308 */ /* 0x000e220000000800 */
[----:B--2---:R-:W-:Y:S01]  /*b550*/  FADD.FTZ R5, R93, R4 ;  /* 0x000000045d057221 */ /* 0x004fe20000010000 */
[----:B------:R-:W-:-:S06]  /*b560*/  FADD.FTZ R9, R121, R8 ;  /* 0x0000000879097221 */ /* 0x000fcc0000010000 */
[----:B------:R-:W2:Y:S08]  /*b570*/  MUFU.EX2 R50, R50 ;  /* 0x0000003200327308 */ /* 0x000eb00000000800 */
[----:B------:R-:W4:Y:S01]  /*b580*/  MUFU.EX2 R10, R10 ;  /* 0x0000000a000a7308 */ /* 0x000f220000000800 */
[----:B---3--:R-:W-:Y:S01]  /*b590*/  FADD.FTZ R4, R120, R5 ;  /* 0x0000000578047221 */ /* 0x008fe20000010000 */
[----:B------:R-:W-:Y:S01]  /*b5a0*/  FADD.FTZ R8, R44, R9 ;  /* 0x000000092c087221 */ /* 0x000fe20000010000 */
[----:B------:R-:W-:-:S02]  /*b5b0*/  LOP3.LUT R19, R19, 0xfffffff7, RZ, 0xc0, !PT ;  /* 0xfffffff713137812 */ /* 0x000fc400078ec0ff */
[----:B0-----:R-:W-:Y:S01]  /*b5c0*/  FADD.FTZ R5, R55, R4 ;  /* 0x0000000437057221 */ /* 0x001fe20000010000 */
[----:B------:R-:W-:Y:S01]  /*b5d0*/  FADD.FTZ R9, R123, R8 ;  /* 0x000000087b097221 */ /* 0x000fe20000010000 */
[----:B------:R-:W-:Y:S02]  /*b5e0*/  F2FP.BF16.F32.PACK_AB R120, R120, R93 ;  /* 0x0000005d7878723e */ /* 0x000fe400000010ff */
[----:B------:R-:W-:Y:S02]  /*b5f0*/  CS2R R118, SRZ ;  /* 0x0000000000767805 */ /* 0x000fe4000001ff00 */
[----:B------:R-:W-:Y:S01]  /*b600*/  @P4 LOP3.LUT R19, R19, 0x8, RZ, 0xfc, !PT ;  /* 0x0000000813134812 */ /* 0x000fe200078efcff */
[----:B--2---:R-:W-:Y:S01]  /*b610*/  FADD.FTZ R5, R50, R5 ;  /* 0x0000000532057221 */ /* 0x004fe20000010000 */
[----:B------:R-:W-:Y:S02]  /*b620*/  F2FP.BF16.F32.PACK_AB R151, R24, R151 ;  /* 0x000000971897723e */ /* 0x000fe400000010ff */
[----:B------:R-:W-:-:S02]  /*b630*/  CS2R R116, SRZ ;  /* 0x0000000000747805 */ /* 0x000fc4000001ff00 */
[----:B------:R-:W-:Y:S02]  /*b640*/  F2FP.BF16.F32.PACK_AB R145, R26, R145 ;  /* 0x000000911a91723e */ /* 0x000fe400000010ff */
[----:B------:R-:W-:Y:S02]  /*b650*/  CS2R R114, SRZ ;  /* 0x0000000000727805 */ /* 0x000fe4000001ff00 */
[----:B------:R-:W-:Y:S02]  /*b660*/  F2FP.BF16.F32.PACK_AB R147, R28, R147 ;  /* 0x000000931c93723e */ /* 0x000fe400000010ff */
[----:B------:R-:W-:Y:S02]  /*b670*/  CS2R R112, SRZ ;  /* 0x0000000000707805 */ /* 0x000fe4000001ff00 */
[----:B------:R-:W-:Y:S01]  /*b680*/  F2FP.BF16.F32.PACK_AB R141, R30, R141 ;  /* 0x0000008d1e8d723e */ /* 0x000fe200000010ff */
[----:B----4-:R-:W-:Y:S01]  /*b690*/  FADD.FTZ R4, R10, R9 ;  /* 0x000000090a047221 */ /* 0x010fe20000010000 */
[----:B------:R-:W-:-:S02]  /*b6a0*/  F2FP.BF16.F32.PACK_AB R143, R32, R143 ;  /* 0x0000008f208f723e */ /* 0x000fc400000010ff */
[----:B------:R-:W-:Y:S02]  /*b6b0*/  CS2R R110, SRZ ;  /* 0x00000000006e7805 */ /* 0x000fe4000001ff00 */
[----:B------:R-:W-:Y:S02]  /*b6c0*/  F2FP.BF16.F32.PACK_AB R137, R46, R137 ;  /* 0x000000892e89723e */ /* 0x000fe400000010ff */
[----:B------:R-:W-:Y:S02]  /*b6d0*/  CS2R R108, SRZ ;  /* 0x00000000006c7805 */ /* 0x000fe4000001ff00 */
[----:B------:R-:W-:Y:S02]  /*b6e0*/  F2FP.BF16.F32.PACK_AB R139, R48, R139 ;  /* 0x0000008b308b723e */ /* 0x000fe400000010ff */
[----:B------:R-:W-:Y:S02]  /*b6f0*/  CS2R R106, SRZ ;  /* 0x00000000006a7805 */ /* 0x000fe4000001ff00 */
        /* <DEDUP_REMOVED lines=29> */
[----:B-1----:R-:W-:Y:S06]  /*b8d0*/  @!P1 BRA `(.L_x_2771) ;  /* 0x0000002800789947 */ /* 0x002fec0003800000 */
[----:B------:R-:W-:Y:S02]  /*b8e0*/  IMAD.MOV.U32 R10, RZ, RZ, R3 ;  /* 0x000000ffff0a7224 */ /* 0x000fe400078e0003 */
[----:B------:R-:W-:Y:S02]  /*b8f0*/  IMAD.MOV.U32 R11, RZ, RZ, R6 ;  /* 0x000000ffff0b7224 */ /* 0x000fe400078e0006 */
[----:B------:R-:W-:Y:S02]  /*b900*/  IMAD.MOV.U32 R7, RZ, RZ, R156 ;  /* 0x000000ffff077224 */ /* 0x000fe400078e009c */
[----:B------:R-:W-:Y:S02]  /*b910*/  IMAD.MOV.U32 R13, RZ, RZ, R23 ;  /* 0x000000ffff0d7224 */ /* 0x000fe400078e0017 */
[----:B------:R-:W-:-:S07]  /*b920*/  IMAD.MOV.U32 R119, RZ, RZ, RZ ;  /* 0x000000ffff777224 */ /* 0x000fce00078e00ff */
.L_x_2783:
        /* <DEDUP_REMOVED lines=9> */
.L_x_2773:
        /* <DEDUP_REMOVED lines=8> */
.L_x_2774:
[----:B------:R-:W-:Y:S04]  /*ba40*/  BSSY B0, `(.L_x_2772) ;  /* 0x0000004000007945 */ /* 0x000fe80003800000 */
[----:B-1----:R-:W-:Y:S05]  /*ba50*/  @P2 BRA `(.L_x_2775) ;  /* 0x0000000000082947 */ /* 0x002fea0003800000 */
[----:B------:R-:W1:Y:S02]  /*ba60*/  SYNCS.PHASECHK.TRANS64.TRYWAIT P2, [R3+URZ+0x16830], R0 ;  /* 0x01683000030075a7 */ /* 0x000e64000804017f */
[----:B-1----:R-:W-:Y:S05]  /*ba70*/  @!P2 BRA `(.L_x_2776) ;  /* 0x00000100007ca947 */ /* 0x002fea0003800000 */
.L_x_2775:
[----:B------:R-:W-:Y:S05]  /*ba80*/  BSYNC B0 ;  /* 0x0000000000007941 */ /* 0x000fea0003800000 */
.L_x_2772:
[----:B------:R-:W2:Y:S04]  /*ba90*/  LDL R6, [R1+0x24] ;  /* 0x0000240001067983 */ /* 0x000ea80000100800 */
[----:B------:R3:W-:Y:S01]  /*baa0*/  STL [R1+0x70], R2 ;  /* 0x0000700201007387 */ /* 0x0007e20000100800 */
[----:B01----:R-:W0:Y:S03]  /*bab0*/  S2R R0, SR_TID.X ;  /* 0x0000000000007919 */ /* 0x003e260000002100 */
[----:B---3--:R-:W3:Y:S01]  /*bac0*/  LDL.64 R2, [R1+0x18] ;  /* 0x0000180001027983 */ /* 0x008ee20000100a00 */
[----:B------:R-:W-:Y:S01]  /*bad0*/  VIADD R23, R13, 0x1 ;  /* 0x000000010d177836 */ /* 0x000fe20000000000 */
[----:B------:R-:W-:Y:S05]  /*bae0*/  WARPSYNC.ALL ;  /* 0x0000000000007948 */ /* 0x000fea0003800000 */
[C---:B------:R-:W-:Y:S01]  /*baf0*/  ISETP.NE.AND P2, PT, R23.reuse, 0x2, PT ;  /* 0x000000021700780c */ /* 0x040fe20003f45270 */
        /* <DEDUP_REMOVED lines=9> */
[----:B0-----:R-:W-:-:S04]  /*bb90*/  SHF.R.U32.HI R0, RZ, 0x7, R0 ;  /* 0x00000007ff007819 */ /* 0x001fc80000011600 */
[----:B------:R-:W-:Y:S02]  /*bba0*/  IADD3 R0, R0, 0x8, RZ ;  /* 0x0000000800007810 */ /* 0x000fe40007ffe0ff */
[----:B------:R-:W-:-:S03]  /*bbb0*/  R2UR UR19, R27 ;  /* 0x000000001b1372ca */ /* 0x000fc600000e0000 */
        /* <DEDUP_REMOVED lines=32> */
.L_x_2778:
[----:B------:R-:W-:Y:S01]  /*bdc0*/  SHF.L.U32 R0, R7, 0x1f, RZ ;  /* 0x0000001f07007819 */ /* 0x000fe200000006ff */
[----:B-----5:R-:W-:-:S04]  /*bdd0*/  IMAD R3, R13, 0x8, R2 ;  /* 0x000000080d037824 */ /* 0x020fc800078e0202 */
[----:B------:R0:W1:Y:S01]  /*bde0*/  SYNCS.PHASECHK.TRANS64.TRYWAIT P1, [R3+URZ+0x16850], R0 ;  /* 0x01685000030075a7 */ /* 0x000062000802017f */
[----:B------:R-:W-:Y:S05]  /*bdf0*/  @!P0 BRA `(.L_x_2779) ;  /* 0x0000000000048947 */ /* 0x000fea0003800000 */
[----:B------:R-:W-:Y:S01]  /*be00*/  BPT.TRAP 0x1 ;  /* 0x000000040000795c */ /* 0x000fe20000300000 */
.L_x_2779:
[----:B-1----:R-:W-:Y:S05]  /*be10*/  @P1 BRA `(.L_x_2777) ;  /* 0x0000000000081947 */ /* 0x002fea0003800000 */
[----:B------:R-:W1:Y:S02]  /*be20*/  SYNCS.PHASECHK.TRANS64.TRYWAIT P1, [R3+URZ+0x16850], R0 ;  /* 0x01685000030075a7 */ /* 0x000e64000802017f */
[----:B-1----:R-:W-:Y:S05]  /*be30*/  @!P1 BRA `(.L_x_2780) ;  /* 0x000000fc00a09947 */ /* 0x002fea0003800000 */
.L_x_2777:
        /* <DEDUP_REMOVED lines=68> */
.L_x_2781:
[----:B------:R-:W2:Y:S01]  /*c280*/  LDL R120, [R1+0x2c] ;  /* 0x00002c0001787983 */ /* 0x000ea20000100800 */
[----:B0-----:R-:W0:Y:S03]  /*c290*/  LDC R0, c[0x0][0x448] ;  /* 0x00011200ff007b82 */ /* 0x001e260000000800 */
[----:B------:R-:W2:Y:S04]  /*c2a0*/  LDL R3, [R1+0x4c] ;  /* 0x00004c0001037983 */ /* 0x000ea80000100800 */
[----:B------:R-:W3:Y:S04]  /*c2b0*/  LDL R9, [R1+0x34] ;  /* 0x0000340001097983 */ /* 0x000ee80000100800 */
[----:B------:R-:W3:Y:S04]  /*c2c0*/  LDL R8, [R1+0x28] ;  /* 0x0000280001087983 */ /* 0x000ee80000100800 */
[----:B------:R-:W4:Y:S01]  /*c2d0*/  LDL R7, [R1+0xc] ;  /* 0x00000c0001077983 */ /* 0x000f220000100800 */
[----:B------:R-:W-:-:S04]  /*c2e0*/  LOP3.LUT R19, R19, 0xffffffdf, RZ, 0xc0, !PT ;  /* 0xffffffdf13137812 */ /* 0x000fc800078ec0ff */
[----:B------:R-:W-:Y:S02]  /*c2f0*/  @P0 LOP3.LUT R19, R19, 0x20, RZ, 0xfc, !PT ;  /* 0x0000002013130812 */ /* 0x000fe400078efcff */
[----:B0-----:R-:W-:Y:S02]  /*c300*/  ISETP.NE.AND P1, PT, R0, 0x1, PT ;  /* 0x000000010000780c */ /* 0x001fe40003f25270 */
[----:B------:R-:W-:-:S11]  /*c310*/  LOP3.LUT R19, R19, 0xffffffbf, RZ, 0xc0, !PT ;  /* 0xffffffbf13137812 */ /* 0x000fd600078ec0ff */
[----:B------:R-:W0:Y:S08]  /*c320*/  @P1 LDC R6, c[0x0][0x44c] ;  /* 0x00011300ff061b82 */ /* 0x000e300000000800 */
[----:B------:R-:W1:Y:S01]  /*c330*/  @P1 LDC R0, c[0x0][0x450] ;  /* 0x00011400ff001b82 */ /* 0x000e620000000800 */
[----:B--2---:R-:W-:Y:S02]  /*c340*/  IMAD.IADD R3, R3, 0x1, R120 ;  /* 0x0000000103037824 */ /* 0x004fe400078e0278 */
[----:B------:R-:W2:Y:S02]  /*c350*/  S2R R120, SR_CgaCtaId ;  /* 0x0000000000787919 */ /* 0x000ea40000008800 */
[----:B0-----:R-:W-:-:S05]  /*c360*/  @P1 IMAD.HI.U32 R6, R3, R6, RZ ;  /* 0x0000000603061227 */ /* 0x001fca00078e00ff */
[----:B-1----:R-:W-:Y:S01]  /*c370*/  @P1 SHF.R.U32.HI R3, RZ, R0, R6 ;  /* 0x00000000ff031219 */ /* 0x002fe20000011606 */
[----:B------:R-:W-:-:S04]  /*c380*/  IMAD.MOV.U32 R6, RZ, RZ, -0x80 ;  /* 0xffffff80ff067424 */ /* 0x000fc800078e00ff */
[----:B------:R-:W0:Y:S01]  /*c390*/  SHFL.IDX PT, R0, R3, RZ, 0x1c1f ;  /* 0x001c1fff03007589 */ /* 0x000e2200000e0000 */
[----:B------:R-:W-:-:S03]  /*c3a0*/  IMAD R6, R12, R6, 0x1 ;  /* 0x000000010c067424 */ /* 0x000fc600078e0206 */
[----:B------:R-:W1:Y:S02]  /*c3b0*/  SHFL.IDX PT, R3, R3, 0x1, 0x1c1f ;  /* 0x003c1f0003037f89 */ /* 0x000e6400000e0000 */
[----:B---3--:R-:W-:-:S05]  /*c3c0*/  IADD3 R6, R8, R6, -R9 ;  /* 0x0000000608067210 */ /* 0x008fca0007ffe809 */
[----:B----4-:R-:W-:-:S04]  /*c3d0*/  IMAD.IADD R6, R6, 0x1, -R7 ;  /* 0x0000000106067824 */ /* 0x010fc800078e0a07 */
[C---:B0-----:R-:W-:Y:S02]  /*c3e0*/  IMAD.IADD R0, R6.reuse, 0x1, R0 ;  /* 0x0000000106007824 */ /* 0x041fe400078e0200 */
[----:B-1----:R-:W-:-:S03]  /*c3f0*/  IMAD.IADD R3, R6, 0x1, R3 ;  /* 0x0000000106037824 */ /* 0x002fc600078e0203 */
[C---:B------:R-:W-:Y:S02]  /*c400*/  ISETP.GT.AND P4, PT, R0.reuse, RZ, PT ;  /* 0x000000ff0000720c */ /* 0x040fe40003f84270 */
[C---:B------:R-:W-:Y:S02]  /*c410*/  ISETP.GT.AND P3, PT, R0.reuse, 0x1, PT ;  /* 0x000000010000780c */ /* 0x040fe40003f64270 */
[C---:B------:R-:W-:Y:S02]  /*c420*/  ISETP.GT.AND P2, PT, R0.reuse, 0x8, PT ;  /* 0x000000080000780c */ /* 0x040fe40003f44270 */
[----:B------:R-:W-:Y:S02]  /*c430*/  ISETP.GT.AND P1, PT, R0, 0x9, PT ;  /* 0x000000090000780c */ /* 0x000fe40003f24270 */
[----:B------:R-:W-:Y:S02]  /*c440*/  FSEL R24, R24, -INF , P4 ;  /* 0xff80000018187808 */ /* 0x000fe40002000000 */
[----:B------:R-:W-:-:S02]  /*c450*/  FSEL R25, R25, -INF , P3 ;  /* 0xff80000019197808 */ /* 0x000fc40001800000 */
[----:B------:R-:W-:Y:S02]  /*c460*/  FSEL R28, R28, -INF , P2 ;  /* 0xff8000001c1c7808 */ /* 0x000fe40001000000 */
[----:B------:R-:W-:Y:S02]  /*c470*/  FSEL R29, R29, -INF , P1 ;  /* 0xff8000001d1d7808 */ /* 0x000fe40000800000 */
[C---:B------:R-:W-:Y:S02]  /*c480*/  ISETP.GT.AND P4, PT, R0.reuse, 0x10, PT ;  /* 0x000000100000780c */ /* 0x040fe40003f84270 */
[C---:B------:R-:W-:Y:S02]  /*c490*/  ISETP.GT.AND P3, PT, R0.reuse, 0x11, PT ;  /* 0x000000110000780c */ /* 0x040fe40003f64270 */
[C---:B------:R-:W-:Y:S02]  /*c4a0*/  ISETP.GT.AND P2, PT, R0.reuse, 0x18, PT ;  /* 0x000000180000780c */ /* 0x040fe40003f44270 */
[----:B------:R-:W-:-:S02]  /*c4b0*/  ISETP.GT.AND P1, PT, R0, 0x19, PT ;  /* 0x000000190000780c */ /* 0x000fc40003f24270 */
[----:B------:R-:W-:Y:S02]  /*c4c0*/  FSEL R32, R32, -INF , P4 ;  /* 0xff80000020207808 */ /* 0x000fe40002000000 */
[----:B------:R-:W-:Y:S02]  /*c4d0*/  FSEL R33, R33, -INF , P3 ;  /* 0xff80000021217808 */ /* 0x000fe40001800000 */
[----:B------:R-:W-:Y:S02]  /*c4e0*/  FSEL R36, R36, -INF , P2 ;  /* 0xff80000024247808 */ /* 0x000fe40001000000 */
[----:B------:R-:W-:Y:S02]  /*c4f0*/  FSEL R37, R37, -INF , P1 ;  /* 0xff80000025257808 */ /* 0x000fe40000800000 */
[C---:B------:R-:W-:Y:S02]  /*c500*/  ISETP.GT.AND P4, PT, R0.reuse, 0x20, PT ;  /* 0x000000200000780c */ /* 0x040fe40003f84270 */
[----:B------:R-:W-:-:S02]  /*c510*/  ISETP.GT.AND P3, PT, R0, 0x21, PT ;  /* 0x000000210000780c */ /* 0x000fc40003f64270 */
[C---:B------:R-:W-:Y:S02]  /*c520*/  ISETP.GT.AND P2, PT, R0.reuse, 0x28, PT ;  /* 0x000000280000780c */ /* 0x040fe40003f44270 */
[----:B------:R-:W-:Y:S02]  /*c530*/  ISETP.GT.AND P1, PT, R0, 0x29, PT ;  /* 0x000000290000780c */ /* 0x000fe40003f24270 */
[----:B------:R-:W-:Y:S02]  /*c540*/  FSEL R40, R40, -INF , P4 ;  /* 0xff80000028287808 */ /* 0x000fe40002000000 */
[----:B------:R-:W-:Y:S02]  /*c550*/  FSEL R41, R41, -INF , P3 ;  /* 0xff80000029297808 */ /* 0x000fe40001800000 */
[----:B------:R-:W-:Y:S02]  /*c560*/  FSEL R44, R44, -INF , P2 ;  /* 0xff8000002c2c7808 */ /* 0x000fe40001000000 */
[----:B------:R-:W-:-:S02]  /*c570*/  FSEL R45, R45, -INF , P1 ;  /* 0xff8000002d2d7808 */ /* 0x000fc40000800000 */
[C---:B------:R-:W-:Y:S02]  /*c580*/  ISETP.GT.AND P4, PT, R0.reuse, 0x30, PT ;  /* 0x000000300000780c */ /* 0x040fe40003f84270 */
        /* <DEDUP_REMOVED lines=35> */
[----:B------:R-:W-:Y:S02]  /*c7c0*/  FMNMX.FTZ R0, R24, R11, !PT ;  /* 0x0000000b18007209 */ /* 0x000fe40007810000 */
[----:B------:R-:W-:Y:S02]  /*c7d0*/  FSEL R80, R80, -INF , P4 ;  /* 0xff80000050507808 */ /* 0x000fe40002000000 */
[----:B------:R-:W-:Y:S02]  /*c7e0*/  FMNMX.FTZ R0, R25, R0, !PT ;  /* 0x0000000019007209 */ /* 0x000fe40007810000 */
[----:B------:R-:W-:Y:S02]  /*c7f0*/  FSEL R81, R81, -INF , P3 ;  /* 0xff80000051517808 */ /* 0x000fe40001800000 */
[----:B------:R-:W-:Y:S02]  /*c800*/  FMNMX.FTZ R0, R28, R0, !PT ;  /* 0x000000001c007209 */ /* 0x000fe40007810000 */
[----:B------:R-:W-:-:S02]  /*c810*/  FSEL R84, R84, -INF , P2 ;  /* 0xff80000054547808 */ /* 0x000fc40001000000 */
[----:B------:R-:W-:Y:S02]  /*c820*/  FMNMX.FTZ R0, R29, R0, !PT ;  /* 0x000000001d007209 */ /* 0x000fe40007810000 */
[----:B------:R-:W-:Y:S02]  /*c830*/  FSEL R85, R85, -INF , P1 ;  /* 0xff80000055557808 */ /* 0x000fe40000800000 */
[----:B------:R-:W-:Y:S02]  /*c840*/  FMNMX.FTZ R0, R32, R0, !PT ;  /* 0x0000000020007209 */ /* 0x000fe40007810000 */
[----:B------:R-:W-:Y:S02]  /*c850*/  ISETP.GT.AND P4, PT, R3, RZ, PT ;  /* 0x000000ff0300720c */ /* 0x000fe40003f84270 */
[----:B------:R-:W-:Y:S02]  /*c860*/  FMNMX.FTZ R0, R33, R0, !PT ;  /* 0x0000000021007209 */ /* 0x000fe40007810000 */
[----:B------:R-:W-:-:S02]  /*c870*/  ISETP.GT.AND P3, PT, R3, 0x1, PT ;  /* 0x000000010300780c */ /* 0x000fc40003f64270 */
[----:B------:R-:W-:Y:S02]  /*c880*/  FMNMX.FTZ R0, R36, R0, !PT ;  /* 0x0000000024007209 */ /* 0x000fe40007810000 */
[----:B------:R-:W-:Y:S02]  /*c890*/  ISETP.GT.AND P2, PT, R3, 0x8, PT ;  /* 0x000000080300780c */ /* 0x000fe40003f44270 */
[----:B------:R-:W-:Y:S02]  /*c8a0*/  FMNMX.FTZ R0, R37, R0, !PT ;  /* 0x0000000025007209 */ /* 0x000fe40007810000 */
[----:B------:R-:W-:Y:S02]  /*c8b0*/  ISETP.GT.AND P1, PT, R3, 0x9, PT ;  /* 0x000000090300780c */ /* 0x000fe40003f24270 */
[----:B------:R-:W-:Y:S02]  /*c8c0*/  FMNMX.FTZ R0, R40, R0, !PT ;  /* 0x0000000028007209 */ /* 0x000fe40007810000 */
[----:B------:R-:W-:-:S02]  /*c8d0*/  FSEL R26, R26, -INF , P4 ;  /* 0xff8000001a1a7808 */ /* 0x000fc40002000000 */
[----:B------:R-:W-:Y:S02]  /*c8e0*/  FMNMX.FTZ R0, R41, R0, !PT ;  /* 0x0000000029007209 */ /* 0x000fe40007810000 */
[----:B------:R-:W-:Y:S02]  /*c8f0*/  FSEL R27, R27, -INF , P3 ;  /* 0xff8000001b1b7808 */ /* 0x000fe40001800000 */
[----:B------:R-:W-:Y:S02]  /*c900*/  FMNMX.FTZ R0, R44, R0, !PT ;  /* 0x000000002c007209 */ /* 0x000fe40007810000 */
[----:B------:R-:W-:Y:S02]  /*c910*/  FSEL R30, R30, -INF , P2 ;  /* 0xff8000001e1e7808 */ /* 0x000fe40001000000 */
[----:B------:R-:W-:Y:S02]  /*c920*/  FMNMX.FTZ R0, R45, R0, !PT ;  /* 0x000000002d007209 */ /* 0x000fe40007810000 */
[----:B------:R-:W-:-:S02]  /*c930*/  FSEL R31, R31, -INF , P1 ;  /* 0xff8000001f1f7808 */ /* 0x000fc40000800000 */
[----:B------:R-:W-:Y:S02]  /*c940*/  FMNMX.FTZ R0, R48, R0, !PT ;  /* 0x0000000030007209 */ /* 0x000fe40007810000 */
[----:B------:R-:W-:Y:S02]  /*c950*/  ISETP.GT.AND P4, PT, R3, 0x10, PT ;  /* 0x000000100300780c */ /* 0x000fe40003f84270 */
[----:B------:R-:W-:Y:S02]  /*c960*/  FMNMX.FTZ R0, R49, R0, !PT ;  /* 0x0000000031007209 */ /* 0x000fe40007810000 */
[C---:B------:R-:W-:Y:S02]  /*c970*/  ISETP.GT.AND P3, PT, R3.reuse, 0x11, PT ;  /* 0x000000110300780c */ /* 0x040fe40003f64270 */
[----:B------:R-:W-:Y:S02]  /*c980*/  FMNMX.FTZ R0, R52, R0, !PT ;  /* 0x0000000034007209 */ /* 0x000fe40007810000 */
[----:B------:R-:W-:-:S02]  /*c990*/  ISETP.GT.AND P2, PT, R3, 0x18, PT ;  /* 0x000000180300780c */ /* 0x000fc40003f44270 */
[----:B------:R-:W-:Y:S02]  /*c9a0*/  FMNMX.FTZ R0, R53, R0, !PT ;  /* 0x0000000035007209 */ /* 0x000fe40007810000 */
[----:B------:R-:W-:Y:S02]  /*c9b0*/  ISETP.GT.AND P1, PT, R3, 0x19, PT ;  /* 0x000000190300780c */ /* 0x000fe40003f24270 */
[----:B------:R-:W-:Y:S02]  /*c9c0*/  FMNMX.FTZ R0, R56, R0, !PT ;  /* 0x0000000038007209 */ /* 0x000fe40007810000 */
[----:B------:R-:W-:Y:S02]  /*c9d0*/  FSEL R34, R34, -INF , P4 ;  /* 0xff80000022227808 */ /* 0x000fe40002000000 */
[----:B------:R-:W-:Y:S02]  /*c9e0*/  FMNMX.FTZ R0, R57, R0, !PT ;  /* 0x0000000039007209 */ /* 0x000fe40007810000 */
[----:B------:R-:W-:-:S02]  /*c9f0*/  FSEL R35, R35, -INF , P3 ;  /* 0xff80000023237808 */ /* 0x000fc40001800000 */
[----:B------:R-:W-:Y:S02]  /*ca00*/  FMNMX.FTZ R0, R60, R0, !PT ;  /* 0x000000003c007209 */ /* 0x000fe40007810000 */
[----:B------:R-:W-:Y:S02]  /*ca10*/  FSEL R38, R38, -INF , P2 ;  /* 0xff80000026267808 */ /* 0x000fe40001000000 */
[----:B------:R-:W-:Y:S02]  /*ca20*/  FMNMX.FTZ R0, R61, R0, !PT ;  /* 0x000000003d007209 */ /* 0x000fe40007810000 */
[----:B------:R-:W-:Y:S02]  /*ca30*/  FSEL R39, R39, -INF , P1 ;  /* 0xff80000027277808 */ /* 0x000fe40000800000 */
[----:B------:R-:W-:Y:S02]  /*ca40*/  FMNMX.FTZ R0, R64, R0, !PT ;  /* 0x0000000040007209 */ /* 0x000fe40007810000 */
[----:B------:R-:W-:-:S02]  /*ca50*/  ISETP.GT.AND P4, PT, R3, 0x20, PT ;  /* 0x000000200300780c */ /* 0x000fc40003f84270 */
[----:B------:R-:W-:Y:S02]  /*ca60*/  FMNMX.FTZ R0, R65, R0, !PT ;  /* 0x0000000041007209 */ /* 0x000fe40007810000 */
[C---:B------:R-:W-:Y:S02]  /*ca70*/  ISETP.GT.AND P3, PT, R3.reuse, 0x21, PT ;  /* 0x000000210300780c */ /* 0x040fe40003f64270 */
[----:B------:R-:W-:Y:S02]  /*ca80*/  FMNMX.FTZ R0, R68, R0, !PT ;  /* 0x0000000044007209 */ /* 0x000fe40007810000 */
[----:B------:R-:W-:Y:S02]  /*ca90*/  ISETP.GT.AND P2, PT, R3, 0x28, PT ;  /* 0x000000280300780c */ /* 0x000fe40003f44270 */
[----:B------:R-:W-:Y:S02]  /*caa0*/  FMNMX.FTZ R0, R69, R0, !PT ;  /* 0x0000000045007209 */ /* 0x000fe40007810000 */
        /* <DEDUP_REMOVED lines=10> */
[----:B------:R-:W-:Y:S02]  /*cb50*/  ISETP.GT.AND P4, PT, R3, 0x30, PT ;  /* 0x000000300300780c */ /* 0x000fe40003f84270 */
[----:B------:R-:W-:Y:S02]  /*cb60*/  FMNMX.FTZ R0, R81, R0, !PT ;  /* 0x0000000051007209 */ /* 0x000fe40007810000 */
[----:B------:R-:W-:-:S02]  /*cb70*/  ISETP.GT.AND P3, PT, R3, 0x31, PT ;  /* 0x000000310300780c */ /* 0x000fc40003f64270 */
[----:B------:R-:W-:Y:S02]  /*cb80*/  FMNMX.FTZ R0, R84, R0, !PT ;  /* 0x0000000054007209 */ /* 0x000fe40007810000 */
[----:B------:R-:W-:Y:S02]  /*cb90*/  ISETP.GT.AND P2, PT, R3, 0x38, PT ;  /* 0x000000380300780c */ /* 0x000fe40003f44270 */
[----:B------:R-:W-:Y:S02]  /*cba0*/  FMNMX.FTZ R0, R85, R0, !PT ;  /* 0x0000000055007209 */ /* 0x000fe40007810000 */
[C---:B------:R-:W-:Y:S02]  /*cbb0*/  ISETP.GT.AND P1, PT, R3.reuse, 0x39, PT ;  /* 0x000000390300780c */ /* 0x040fe40003f24270 */
[----:B------:R-:W-:Y:S01]  /*cbc0*/  ISETP.GT.AND P0, PT, R3, 0x61, PT ;  /* 0x000000610300780c */ /* 0x000fe20003f04270 */
[----:B------:R-:W0:Y:S01]  /*cbd0*/  SHFL.BFLY PT, R6, R0, 0x2, 0x1f ;  /* 0x0c401f0000067f89 */ /* 0x000e2200000e0000 */
[----:B------:R-:W-:-:S02]  /*cbe0*/  FSEL R50, R50, -INF , P4 ;  /* 0xff80000032327808 */ /* 0x000fc40002000000 */
[----:B------:R-:W-:Y:S02]  /*cbf0*/  FSEL R51, R51, -INF , P3 ;  /* 0xff80000033337808 */ /* 0x000fe40001800000 */
[----:B------:R-:W-:Y:S02]  /*cc00*/  FSEL R54, R54, -INF , P2 ;  /* 0xff80000036367808 */ /* 0x000fe40001000000 */
[----:B------:R-:W-:Y:S02]  /*cc10*/  FSEL R55, R55, -INF , P1 ;  /* 0xff80000037377808 */ /* 0x000fe40000800000 */
[C---:B------:R-:W-:Y:S02]  /*cc20*/  ISETP.GT.AND P4, PT, R3.reuse, 0x40, PT ;  /* 0x000000400300780c */ /* 0x040fe40003f84270 */
[C---:B------:R-:W-:Y:S02]  /*cc30*/  ISETP.GT.AND P3, PT, R3.reuse, 0x41, PT ;  /* 0x000000410300780c */ /* 0x040fe40003f64270 */
[----:B------:R-:W-:-:S02]  /*cc40*/  ISETP.GT.AND P2, PT, R3, 0x48, PT ;  /* 0x000000480300780c */ /* 0x000fc40003f44270 */
[----:B------:R-:W-:Y:S02]  /*cc50*/  ISETP.GT.AND P1, PT, R3, 0x49, PT ;  /* 0x000000490300780c */ /* 0x000fe40003f24270 */
[----:B------:R-:W-:Y:S02]  /*cc60*/  FSEL R58, R58, -INF , P4 ;  /* 0xff8000003a3a7808 */ /* 0x000fe40002000000 */
[----:B------:R-:W-:Y:S02]  /*cc70*/  FSEL R59, R59, -INF , P3 ;  /* 0xff8000003b3b7808 */ /* 0x000fe40001800000 */
[----:B------:R-:W-:Y:S02]  /*cc80*/  FSEL R62, R62, -INF , P2 ;  /* 0xff8000003e3e7808 */ /* 0x000fe40001000000 */
[----:B------:R-:W-:Y:S02]  /*cc90*/  FSEL R63, R63, -INF , P1 ;  /* 0xff8000003f3f7808 */ /* 0x000fe40000800000 */
[----:B0-----:R-:W-:-:S02]  /*cca0*/  FMNMX.FTZ R6, R0, R6, !PT ;  /* 0x0000000600067209 */ /* 0x001fc40007810000 */
[C---:B------:R-:W-:Y:S02]  /*ccb0*/  ISETP.GT.AND P4, PT, R3.reuse, 0x50, PT ;  /* 0x000000500300780c */ /* 0x040fe40003f84270 */
[C---:B------:R-:W-:Y:S01]  /*ccc0*/  ISETP.GT.AND P3, PT, R3.reuse, 0x51, PT ;  /* 0x000000510300780c */ /* 0x040fe20003f64270 */
[----:B------:R-:W0:Y:S01]  /*ccd0*/  SHFL.BFLY PT, R0, R6, 0x1, 0x1f ;  /* 0x0c201f0006007f89 */ /* 0x000e2200000e0000 */
[C---:B------:R-:W-:Y:S02]  /*cce0*/  ISETP.GT.AND P2, PT, R3.reuse, 0x58, PT ;  /* 0x000000580300780c */ /* 0x040fe40003f44270 */
[----:B------:R-:W-:Y:S02]  /*ccf0*/  ISETP.GT.AND P1, PT, R3, 0x59, PT ;  /* 0x000000590300780c */ /* 0x000fe40003f24270 */
[----:B------:R-:W-:Y:S02]  /*cd00*/  FSEL R66, R66, -INF , P4 ;  /* 0xff80000042427808 */ /* 0x000fe40002000000 */
[----:B------:R-:W-:-:S02]  /*cd10*/  FSEL R67, R67, -INF , P3 ;  /* 0xff80000043437808 */ /* 0x000fc40001800000 */
[----:B------:R-:W-:Y:S02]  /*cd20*/  @P0 LOP3.LUT R19, R19, 0x40, RZ, 0xfc, !PT ;  /* 0x0000004013130812 */ /* 0x000fe400078efcff */
[----:B------:R-:W-:Y:S02]  /*cd30*/  FSEL R70, R70, -INF , P2 ;  /* 0xff80000046467808 */ /* 0x000fe40001000000 */
[----:B------:R-:W-:Y:S02]  /*cd40*/  FSEL R71, R71, -INF , P1 ;  /* 0xff80000047477808 */ /* 0x000fe40000800000 */
[C---:B------:R-:W-:Y:S02]  /*cd50*/  ISETP.GT.AND P1, PT, R3.reuse, 0x69, PT ;  /* 0x000000690300780c */ /* 0x040fe40003f24270 */
[C---:B------:R-:W-:Y:S02]  /*cd60*/  ISETP.GT.AND P2, PT, R3.reuse, 0x70, PT ;  /* 0x000000700300780c */ /* 0x040fe40003f44270 */
[----:B------:R-:W-:-:S02]  /*cd70*/  ISETP.GT.AND P3, PT, R3, 0x71, PT ;  /* 0x000000710300780c */ /* 0x000fc40003f64270 */
[C---:B------:R-:W-:Y:S02]  /*cd80*/  ISETP.GT.AND P4, PT, R3.reuse, 0x78, PT ;  /* 0x000000780300780c */ /* 0x040fe40003f84270 */
[C---:B------:R-:W-:Y:S02]  /*cd90*/  ISETP.GT.AND P5, PT, R3.reuse, 0x79, PT ;  /* 0x000000790300780c */ /* 0x040fe40003fa4270 */
[----:B0-----:R-:W-:Y:S02]  /*cda0*/  FMNMX.FTZ R6, R6, R0, !PT ;  /* 0x0000000006067209 */ /* 0x001fe40007810000 */
[----:B------:R-:W0:Y:S01]  /*cdb0*/  LDC R0, c[0x0][0x988] ;  /* 0x00026200ff007b82 */ /* 0x000e220000000800 */
[----:B------:R-:W-:Y:S02]  /*cdc0*/  ISETP.GT.AND P0, PT, R3, 0x60, PT ;  /* 0x000000600300780c */ /* 0x000fe40003f04270 */
[----:B------:R-:W-:Y:S02]  /*cdd0*/  FSETP.NEU.FTZ.AND P6, PT, R6, -INF , PT ;  /* 0xff8000000600780b */ /* 0x000fe40003fdd000 */
[----:B------:R-:W-:-:S02]  /*cde0*/  FSEL R74, R74, -INF , P0 ;  /* 0xff8000004a4a7808 */ /* 0x000fc40000000000 */
[----:B------:R-:W-:Y:S02]  /*cdf0*/  FSEL R7, R6, RZ, P6 ;  /* 0x000000ff06077208 */ /* 0x000fe40003000000 */
[----:B------:R-:W-:Y:S02]  /*ce00*/  LOP3.LUT P0, RZ, R19, 0x40, RZ, 0xc0, !PT ;  /* 0x0000004013ff7812 */ /* 0x000fe4000780c0ff */
[----:B------:R-:W-:Y:S01]  /*ce10*/  FSEL R79, R79, -INF , P1 ;  /* 0xff8000004f4f7808 */ /* 0x000fe20000800000 */
[----:B------:R-:W-:Y:S01]  /*ce20*/  FADD.FTZ R7, -R7, R11 ;  /* 0x0000000b07077221 */ /* 0x000fe20000010100 */
[----:B------:R-:W-:Y:S02]  /*ce30*/  FSEL R75, R75, -INF , P0 ;  /* 0xff8000004b4b7808 */ /* 0x000fe40000000000 */
[----:B------:R-:W-:Y:S02]  /*ce40*/  FSEL R82, R82, -INF , P2 ;  /* 0xff80000052527808 */ /* 0x000fe40001000000 */
[----:B------:R-:W-:-:S02]  /*ce50*/  FSEL R83, R83, -INF , P3 ;  /* 0xff80000053537808 */ /* 0x000fc40001800000 */
[----:B------:R-:W-:Y:S02]  /*ce60*/  FSEL R86, R86, -INF , P4 ;  /* 0xff80000056567808 */ /* 0x000fe40002000000 */
[----:B------:R-:W-:Y:S02]  /*ce70*/  FSEL R87, R87, -INF , P5 ;  /* 0xff80000057577808 */ /* 0x000fe40002800000 */
[----:B------:R-:W-:Y:S01]  /*ce80*/  LOP3.LUT P0, RZ, R19, 0x20, RZ, 0xc0, !PT ;  /* 0x0000002013ff7812 */ /* 0x000fe2000780c0ff */
[-C--:B0-----:R-:W-:Y:S01]  /*ce90*/  FMUL.FTZ R9, R6, R0.reuse ;  /* 0x0000000006097220 */ /* 0x081fe20000410000 */
[----:B------:R-:W-:-:S04]  /*cea0*/  FMUL.FTZ R7, R7, R0 ;  /* 0x0000000007077220 */ /* 0x000fc80000410000 */
[----:B------:R-:W-:Y:S02]  /*ceb0*/  FSEL R9, R9, RZ, P6 ;  /* 0x000000ff09097208 */ /* 0x000fe40003000000 */
[----:B------:R-:W-:Y:S01]  /*cec0*/  ISETP.GT.AND P6, PT, R3, 0x68, PT ;  /* 0x000000680300780c */ /* 0x000fe20003fc4270 */
[----:B------:R-:W-:Y:S01]  /*ced0*/  MUFU.EX2 R7, R7 ;  /* 0x0000000700077308 */ /* 0x000fe20000000800 */
[----:B------:R-:W-:Y:S01]  /*cee0*/  FMNMX.FTZ R3, R26, R10, !PT ;  /* 0x0000000a1a037209 */ /* 0x000fe20007810000 */
[-CC-:B------:R-:W-:Y:S01]  /*cef0*/  FFMA.FTZ R24, R24, R0.reuse, -R9.reuse ;  /* 0x0000000018187223 */ /* 0x180fe20000010809 */
[----:B------:R-:W-:Y:S01]  /*cf00*/  FSEL R78, R78, -INF , P6 ;  /* 0xff8000004e4e7808 */ /* 0x000fe20003000000 */
[-CC-:B------:R-:W-:Y:S01]  /*cf10*/  FFMA.FTZ R25, R25, R0.reuse, -R9.reuse ;  /* 0x0000000019197223 */ /* 0x180fe20000010809 */
[----:B------:R-:W-:Y:S01]  /*cf20*/  FMNMX.FTZ R3, R27, R3, !PT ;  /* 0x000000031b037209 */ /* 0x000fe20007810000 */
[-CC-:B------:R-:W-:Y:S01]  /*cf30*/  FFMA.FTZ R28, R28, R0.reuse, -R9.reuse ;  /* 0x000000001c1c7223 */ /* 0x180fe20000010809 */
[-CC-:B------:R-:W-:Y:S01]  /*cf40*/  FFMA.FTZ R29, R29, R0.reuse, -R9.reuse ;  /* 0x000000001d1d7223 */ /* 0x180fe20000010809 */
[----:B------:R-:W0:Y:S01]  /*cf50*/  MUFU.EX2 R24, R24 ;  /* 0x0000001800187308 */ /* 0x000e220000000800 */
[----:B------:R-:W-:Y:S01]  /*cf60*/  FMNMX.FTZ R3, R30, R3, !PT ;  /* 0x000000031e037209 */ /* 0x000fe20007810000 */
[-CC-:B------:R-:W-:Y:S01]  /*cf70*/  FFMA.FTZ R32, R32, R0.reuse, -R9.reuse ;  /* 0x0000000020207223 */ /* 0x180fe20000010809 */
[-CC-:B------:R-:W-:Y:S01]  /*cf80*/  FFMA.FTZ R33, R33, R0.reuse, -R9.reuse ;  /* 0x0000000021217223 */ /* 0x180fe20000010809 */
[-CC-:B------:R-:W-:Y:S01]  /*cf90*/  FFMA.FTZ R36, R36, R0.reuse, -R9.reuse ;  /* 0x0000000024247223 */ /* 0x180fe20000010809 */
[----:B------:R-:W-:Y:S01]  /*cfa0*/  FMNMX.FTZ R3, R31, R3, !PT ;  /* 0x000000031f037209 */ /* 0x000fe20007810000 */
[-CC-:B------:R-:W-:Y:S01]  /*cfb0*/  FFMA.FTZ R37, R37, R0.reuse, -R9.reuse ;  /* 0x0000000025257223 */ /* 0x180fe20000010809 */
[-CC-:B------:R-:W-:Y:S01]  /*cfc0*/  FFMA.FTZ R40, R40, R0.reuse, -R9.reuse ;  /* 0x0000000028287223 */ /* 0x180fe20000010809 */
[----:B------:R-:W1:Y:S01]  /*cfd0*/  MUFU.EX2 R25, R25 ;  /* 0x0000001900197308 */ /* 0x000e620000000800 */
[----:B------:R-:W-:Y:S01]  /*cfe0*/  FMNMX.FTZ R3, R34, R3, !PT ;  /* 0x0000000322037209 */ /* 0x000fe20007810000 */
[-CC-:B------:R-:W-:Y:S01]  /*cff0*/  FFMA.FTZ R41, R41, R0.reuse, -R9.reuse ;  /* 0x0000000029297223 */ /* 0x180fe20000010809 */
[-CC-:B------:R-:W-:Y:S01]  /*d000*/  FFMA.FTZ R44, R44, R0.reuse, -R9.reuse ;  /* 0x000000002c2c7223 */ /* 0x180fe20000010809 */
[-CC-:B------:R-:W-:Y:S01]  /*d010*/  FFMA.FTZ R45, R45, R0.reuse, -R9.reuse ;  /* 0x000000002d2d7223 */ /* 0x180fe20000010809 */
[----:B------:R-:W-:Y:S01]  /*d020*/  FMNMX.FTZ R3, R35, R3, !PT ;  /* 0x0000000323037209 */ /* 0x000fe20007810000 */
[-CC-:B------:R-:W-:Y:S01]  /*d030*/  FFMA.FTZ R48, R48, R0.reuse, -R9.reuse ;  /* 0x0000000030307223 */ /* 0x180fe20000010809 */
[-CC-:B------:R-:W-:Y:S01]  /*d040*/  FFMA.FTZ R49, R49, R0.reuse, -R9.reuse ;  /* 0x0000000031317223 */ /* 0x180fe20000010809 */
[----:B------:R-:W-:Y:S01]  /*d050*/  MUFU.EX2 R28, R28 ;  /* 0x0000001c001c7308 */ /* 0x000fe20000000800 */
[----:B------:R-:W-:Y:S01]  /*d060*/  FMNMX.FTZ R3, R38, R3, !PT ;  /* 0x0000000326037209 */ /* 0x000fe20007810000 */
[----:B0-----:R-:W-:Y:S01]  /*d070*/  FFMA.FTZ R5, R7, R5, R24 ;  /* 0x0000000507057223 */ /* 0x001fe20000010018 */
[-CC-:B------:R-:W-:Y:S01]  /*d080*/  FFMA.FTZ R52, R52, R0.reuse, -R9.reuse ;  /* 0x0000000034347223 */ /* 0x180fe20000010809 */
[-CC-:B------:R-:W-:Y:S01]  /*d090*/  FFMA.FTZ R53, R53, R0.reuse, -R9.reuse ;  /* 0x0000000035357223 */ /* 0x180fe20000010809 */
[----:B------:R-:W-:Y:S01]  /*d0a0*/  FMNMX.FTZ R3, R39, R3, !PT ;  /* 0x0000000327037209 */ /* 0x000fe20007810000 */
[-CC-:B------:R-:W-:Y:S01]  /*d0b0*/  FFMA.FTZ R56, R56, R0.reuse, -R9.reuse ;  /* 0x0000000038387223 */ /* 0x180fe20000010809 */
[-C--:B------:R-:W-:Y:S01]  /*d0c0*/  FFMA.FTZ R57, R57, R0.reuse, -R9 ;  /* 0x0000000039397223 */ /* 0x080fe20000010809 */
[----:B------:R-:W-:Y:S01]  /*d0d0*/  MUFU.EX2 R29, R29 ;  /* 0x0000001d001d7308 */ /* 0x000fe20000000800 */
[----:B------:R-:W-:Y:S01]  /*d0e0*/  FMNMX.FTZ R3, R42, R3, !PT ;  /* 0x000000032a037209 */ /* 0x000fe20007810000 */
[----:B-1----:R-:W-:Y:S01]  /*d0f0*/  FADD.FTZ R5, R25, R5 ;  /* 0x0000000519057221 */ /* 0x002fe20000010000 */
[-CC-:B------:R-:W-:Y:S01]  /*d100*/  FFMA.FTZ R60, R60, R0.reuse, -R9.reuse ;  /* 0x000000003c3c7223 */ /* 0x180fe20000010809 */
[-CC-:B------:R-:W-:Y:S01]  /*d110*/  FFMA.FTZ R61, R61, R0.reuse, -R9.reuse ;  /* 0x000000003d3d7223 */ /* 0x180fe20000010809 */
[----:B------:R-:W-:Y:S01]  /*d120*/  FMNMX.FTZ R3, R43, R3, !PT ;  /* 0x000000032b037209 */ /* 0x000fe20007810000 */
[-CC-:B------:R-:W-:Y:S01]  /*d130*/  FFMA.FTZ R64, R64, R0.reuse, -R9.reuse ;  /* 0x0000000040407223 */ /* 0x180fe20000010809 */
[-CC-:B------:R-:W-:Y:S01]  /*d140*/  FFMA.FTZ R65, R65, R0.reuse, -R9.reuse ;  /* 0x0000000041417223 */ /* 0x180fe20000010809 */
[----:B------:R-:W-:Y:S01]  /*d150*/  MUFU.EX2 R32, R32 ;  /* 0x0000002000207308 */ /* 0x000fe20000000800 */
        /* <DEDUP_REMOVED lines=14> */
[----:B------:R-:W-:Y:S01]  /*d240*/  FFMA.FTZ R9, R85, R0, -R9 ;  /* 0x0000000055097223 */ /* 0x000fe20000010809 */
        /* <DEDUP_REMOVED lines=40> */
[----:B------:R-:W-:-:S03]  /*d4d0*/  FMUL.FTZ R11, R3, R0 ;  /* 0x00000000030b7220 */ /* 0x000fc60000410000 */
[----:B------:R-:W-:-:S03]  /*d4e0*/  FSEL R8, R3, RZ, P1 ;  /* 0x000000ff03087208 */ /* 0x000fc60000800000 */
[----:B------:R-:W-:Y:S01]  /*d4f0*/  MUFU.EX2 R69, R69 ;  /* 0x0000004500457308 */ /* 0x000fe20000000800 */
[----:B------:R-:W-:Y:S01]  /*d500*/  FSEL R11, R11, RZ, P1 ;  /* 0x000000ff0b0b7208 */ /* 0x000fe20000800000 */
[----:B------:R-:W-:Y:S01]  /*d510*/  FADD.FTZ R8, -R8, R10 ;  /* 0x0000000a08087221 */ /* 0x000fe20000010100 */
[----:B------:R-:W-:-:S03]  /*d520*/  IMAD R10, R23, 0x8, R2 ;  /* 0x00000008170a7824 */ /* 0x000fc600078e0202 */
[-CC-:B------:R-:W-:Y:S01]  /*d530*/  FFMA.FTZ R26, R26, R0.reuse, -R11.reuse ;  /* 0x000000001a1a7223 */ /* 0x180fe2000001080b */
[-CC-:B------:R-:W-:Y:S01]  /*d540*/  FFMA.FTZ R27, R27, R0.reuse, -R11.reuse ;  /* 0x000000001b1b7223 */ /* 0x180fe2000001080b */
[-C--:B------:R-:W-:Y:S01]  /*d550*/  FMUL.FTZ R8, R8, R0.reuse ;  /* 0x0000000008087220 */ /* 0x080fe20000410000 */
[-CC-:B------:R-:W-:Y:S01]  /*d560*/  FFMA.FTZ R30, R30, R0.reuse, -R11.reuse ;  /* 0x000000001e1e7223 */ /* 0x180fe2000001080b */
[-CC-:B------:R-:W-:Y:S01]  /*d570*/  FFMA.FTZ R31, R31, R0.reuse, -R11.reuse ;  /* 0x000000001f1f7223 */ /* 0x180fe2000001080b */
[-CC-:B------:R-:W-:Y:S01]  /*d580*/  FFMA.FTZ R34, R34, R0.reuse, -R11.reuse ;  /* 0x0000000022227223 */ /* 0x180fe2000001080b */
[----:B------:R-:W-:Y:S01]  /*d590*/  MUFU.EX2 R26, R26 ;  /* 0x0000001a001a7308 */ /* 0x000fe20000000800 */
[----:B------:R-:W-:Y:S02]  /*d5a0*/  VIADD R10, R10, 0x16840 ;  /* 0x000168400a0a7836 */ /* 0x000fe40000000000 */
[-CC-:B------:R-:W-:Y:S01]  /*d5b0*/  FFMA.FTZ R35, R35, R0.reuse, -R11.reuse ;  /* 0x0000000023237223 */ /* 0x180fe2000001080b */
[-CC-:B------:R-:W-:Y:S01]  /*d5c0*/  FFMA.FTZ R38, R38, R0.reuse, -R11.reuse ;  /* 0x0000000026267223 */ /* 0x180fe2000001080b */
[-CC-:B------:R-:W-:Y:S01]  /*d5d0*/  FFMA.FTZ R39, R39, R0.reuse, -R11.reuse ;  /* 0x0000000027277223 */ /* 0x180fe2000001080b */
[-CC-:B------:R-:W-:Y:S01]  /*d5e0*/  FFMA.FTZ R42, R42, R0.reuse, -R11.reuse ;  /* 0x000000002a2a7223 */ /* 0x180fe2000001080b */
[----:B--2---:R-:W-:Y:S01]  /*d5f0*/  PRMT R10, R120, 0x654, R10 ;  /* 0x00000654780a7816 */ /* 0x004fe2000000000a */
[-CC-:B------:R-:W-:Y:S01]  /*d600*/  FFMA.FTZ R43, R43, R0.reuse, -R11.reuse ;  /* 0x000000002b2b7223 */ /* 0x180fe2000001080b */
[----:B------:R-:W0:Y:S01]  /*d610*/  MUFU.EX2 R8, R8 ;  /* 0x0000000800087308 */ /* 0x000e220000000800 */
[-CC-:B------:R-:W-:Y:S01]  /*d620*/  FFMA.FTZ R46, R46, R0.reuse, -R11.reuse ;  /* 0x000000002e2e7223 */ /* 0x180fe2000001080b */
[----:B------:R1:W-:Y:S01]  /*d630*/  SYNCS.ARRIVE.TRANS64.RED.A1T0 RZ, [R10+URZ], RZ ;  /* 0x000000ff0aff79a7 */ /* 0x0003e2000810043f */
        /* <DEDUP_REMOVED lines=12> */
[--C-:B------:R-:W-:Y:S01]  /*d700*/  FFMA.FTZ R70, R70, R0, -R11.reuse ;  /* 0x0000000046467223 */ /* 0x100fe2000001080b */
[----:B------:R-:W2:Y:S01]  /*d710*/  MUFU.EX2 R30, R30 ;  /* 0x0000001e001e7308 */ /* 0x000ea20000000800 */
[----:B0-----:R-:W-:Y:S01]  /*d720*/  FFMA.FTZ R4, R8, R4, R26 ;  /* 0x0000000408047223 */ /* 0x001fe2000001001a */
[-CC-:B------:R-:W-:Y:S01]  /*d730*/  FFMA.FTZ R71, R71, R0.reuse, -R11.reuse ;  /* 0x0000000047477223 */ /* 0x180fe2000001080b */
[-CC-:B------:R-:W-:Y:S01]  /*d740*/  FFMA.FTZ R74, R74, R0.reuse, -R11.reuse ;  /* 0x000000004a4a7223 */ /* 0x180fe2000001080b */
[-CC-:B------:R-:W-:Y:S01]  /*d750*/  FFMA.FTZ R75, R75, R0.reuse, -R11.reuse ;  /* 0x000000004b4b7223 */ /* 0x180fe2000001080b */
[-CC-:B------:R-:W-:Y:S01]  /*d760*/  FFMA.FTZ R78, R78, R0.reuse, -R11.reuse ;  /* 0x000000004e4e7223 */ /* 0x180fe2000001080b */
[-CC-:B------:R-:W-:Y:S01]  /*d770*/  FFMA.FTZ R79, R79, R0.reuse, -R11.reuse ;  /* 0x000000004f4f7223 */ /* 0x180fe2000001080b */
[-C--:B------:R-:W-:Y:S01]  /*d780*/  FFMA.FTZ R82, R82, R0.reuse, -R11 ;  /* 0x0000000052527223 */ /* 0x080fe2000001080b */
[----:B------:R-:W0:Y:S01]  /*d790*/  MUFU.EX2 R31, R31 ;  /* 0x0000001f001f7308 */ /* 0x000e220000000800 */
[----:B-1----:R-:W-:Y:S01]  /*d7a0*/  FADD.FTZ R10, R27, R4 ;  /* 0x000000041b0a7221 */ /* 0x002fe20000010000 */
[----:B------:R-:W-:Y:S01]  /*d7b0*/  FADD.FTZ R4, R28, R5 ;  /* 0x000000051c047221 */ /* 0x000fe20000010000 */
[-CC-:B------:R-:W-:Y:S01]  /*d7c0*/  FFMA.FTZ R83, R83, R0.reuse, -R11.reuse ;  /* 0x0000000053537223 */ /* 0x180fe2000001080b */
[-CC-:B------:R-:W-:Y:S01]  /*d7d0*/  FFMA.FTZ R86, R86, R0.reuse, -R11.reuse ;  /* 0x0000000056567223 */ /* 0x180fe2000001080b */
[----:B------:R-:W-:Y:S01]  /*d7e0*/  FFMA.FTZ R11, R87, R0, -R11 ;  /* 0x00000000570b7223 */ /* 0x000fe2000001080b */
[----:B------:R-:W-:-:S02]  /*d7f0*/  FADD.FTZ R4, R29, R4 ;  /* 0x000000041d047221 */ /* 0x000fc40000010000 */
        /* <DEDUP_REMOVED lines=96> */
.L_x_2782:
[----:B------:R-:W-:Y:S02]  /*de00*/  IMAD R10, R13, 0x8, R2 ;  /* 0x000000080d0a7824 */ /* 0x000fe400078e0202 */
[----:B------:R-:W2:Y:S02]  /*de10*/  LDL R13, [R1+0x30] ;  /* 0x00003000010d7983 */ /* 0x000ea40000100800 */
[----:B------:R-:W-:-:S05]  /*de20*/  VIADD R10, R10, 0x16860 ;  /* 0x000168600a0a7836 */ /* 0x000fca0000000000 */
[----:B------:R-:W-:Y:S01]  /*de30*/  PRMT R10, R120, 0x654, R10 ;  /* 0x00000654780a7816 */ /* 0x000fe2000000000a */
[-C--:B------:R-:W-:Y:S01]  /*de40*/  FMUL.FTZ R88, R88, R7.reuse ;  /* 0x0000000758587220 */ /* 0x080fe20000410000 */
[----:B------:R-:W-:Y:S02]  /*de50*/  F2FP.BF16.F32.PACK_AB R123, R11, R86 ;  /* 0x000000560b7b723e */ /* 0x000fe400000010ff */
        /* <DEDUP_REMOVED lines=49> */
[----:B0-----:R-:W-:Y:S01]  /*e170*/  IMAD.MOV.U32 R10, RZ, RZ, R3 ;  /* 0x000000ffff0a7224 */ /* 0x001fe200078e0003 */
        /* <DEDUP_REMOVED lines=16> */
[C---:B--2---:R-:W-:Y:S01]  /*e280*/  ISETP.GT.AND P1, PT, R12.reuse, R13, PT ;  /* 0x0000000d0c00720c */ /* 0x044fe20003f24270 */
[----:B------:R-:W-:-:S02]  /*e290*/  VIADD R12, R12, 0xffffffff ;  /* 0xffffffff0c0c7836 */ /* 0x000fc40000000000 */
[----:B------:R-:W-:-:S10]  /*e2a0*/  IMAD.MOV.U32 R13, RZ, RZ, R23 ;  /* 0x000000ffff0d7224 */ /* 0x000fd400078e0017 */
[----:B------:R-:W-:Y:S05]  /*e2b0*/  @P1 BRA `(.L_x_2783) ;  /* 0xffffffd4009c1947 */ /* 0x000fea000383ffff */
.L_x_2771:
[----:B------:R-:W2:Y:S02]  /*e2c0*/  LDL R7, [R1+0x3c] ;  /* 0x00003c0001077983 */ /* 0x000ea40000100800 */
[----:B--2---:R-:W-:-:S13]  /*e2d0*/  ISETP.GE.AND P1, PT, R12, R7, PT ;  /* 0x000000070c00720c */ /* 0x004fda0003f26270 */
[----:B------:R-:W-:Y:S05]  /*e2e0*/  @!P1 BRA `(.L_x_2784) ;  /* 0x0000001c00e49947 */ /* 0x000fea0003800000 */
[----:B------:R-:W-:Y:S02]  /*e2f0*/  IMAD.MOV.U32 R10, RZ, RZ, R3 ;  /* 0x000000ffff0a7224 */ /* 0x000fe400078e0003 */
[----:B------:R-:W-:Y:S02]  /*e300*/  IMAD.MOV.U32 R11, RZ, RZ, R6 ;  /* 0x000000ffff0b7224 */ /* 0x000fe400078e0006 */
[----:B------:R-:W-:Y:S02]  /*e310*/  IMAD.MOV.U32 R7, RZ, RZ, R156 ;  /* 0x000000ffff077224 */ /* 0x000fe400078e009c */
[----:B------:R-:W-:-:S07]  /*e320*/  IMAD.MOV.U32 R13, RZ, RZ, R23 ;  /* 0x000000ffff0d7224 */ /* 0x000fce00078e0017 */
.L_x_2796:
[----:B------:R-:W2:Y:S01]  /*e330*/  LDL R0, [R1+0x20] ;  /* 0x0000200001007983 */ /* 0x000ea20000100800 */
[----:B------:R-:W-:Y:S01]  /*e340*/  IADD3 R23, R13, 0x1, RZ ;  /* 0x000000010d177810 */ /* 0x000fe20007ffe0ff */
        /* <DEDUP_REMOVED lines=9> */
.L_x_2786:
[----:B------:R-:W-:Y:S01]  /*e3e0*/  IMAD R0, R23, 0x8, R2 ;  /* 0x0000000817007824 */ /* 0x000fe200078e0202 */
[----:B------:R-:W-:-:S04]  /*e3f0*/  SHF.L.U32 R3, R156, 0x1f, RZ ;  /* 0x0000001f9c037819 */ /* 0x000fc800000006ff */
[----:B------:R0:W1:Y:S01]  /*e400*/  SYNCS.PHASECHK.TRANS64.TRYWAIT P1, [R0+URZ+0x16830], R3 ;  /* 0x01683003000075a7 */ /* 0x000062000802017f */
[----:B------:R-:W-:Y:S05]  /*e410*/  @!P0 BRA `(.L_x_2787) ;  /* 0x0000000000048947 */ /* 0x000fea0003800000 */
[----:B------:R-:W-:Y:S01]  /*e420*/  BPT.TRAP 0x1 ;  /* 0x000000040000795c */ /* 0x000fe20000300000 */
.L_x_2787:
[----:B------:R-:W-:Y:S04]  /*e430*/  BSSY B0, `(.L_x_2785) ;  /* 0x0000004000007945 */ /* 0x000fe80003800000 */
[----:B-1----:R-:W-:Y:S05]  /*e440*/  @P1 BRA `(.L_x_2788) ;  /* 0x0000000000081947 */ /* 0x002fea0003800000 */
[----:B------:R-:W1:Y:S02]  /*e450*/  SYNCS.PHASECHK.TRANS64.TRYWAIT P1, [R0+URZ+0x16830], R3 ;  /* 0x01683003000075a7 */ /* 0x000e64000802017f */
[----:B-1----:R-:W-:Y:S05]  /*e460*/  @!P1 BRA `(.L_x_2789) ;  /* 0x000000d800289947 */ /* 0x002fea0003800000 */
.L_x_2788:
[----:B------:R-:W-:Y:S05]  /*e470*/  BSYNC B0 ;  /* 0x0000000000007941 */ /* 0x000fea0003800000 */
.L_x_2785:
[----:B------:R-:W2:Y:S04]  /*e480*/  LDL R6, [R1+0x24] ;  /* 0x0000240001067983 */ /* 0x000ea80000100800 */
[----:B------:R3:W-:Y:S01]  /*e490*/  STL [R1+0x70], R2 ;  /* 0x0000700201007387 */ /* 0x0007e20000100800 */
[----:B01----:R-:W0:Y:S03]  /*e4a0*/  S2R R0, SR_TID.X ;  /* 0x0000000000007919 */ /* 0x003e260000002100 */
[----:B---3--:R-:W3:Y:S01]  /*e4b0*/  LDL.64 R2, [R1+0x18] ;  /* 0x0000180001027983 */ /* 0x008ee20000100a00 */
[----:B------:R-:W-:Y:S01]  /*e4c0*/  IMAD.MOV.U32 R9, RZ, RZ, 0x40000040 ;  /* 0x40000040ff097424 */ /* 0x000fe200078e00ff */
[----:B------:R-:W-:Y:S05]  /*e4d0*/  WARPSYNC.ALL ;  /* 0x0000000000007948 */ /* 0x000fea0003800000 */
[----:B------:R-:W-:-:S02]  /*e4e0*/  R2UR UR15, R9 ;  /* 0x00000000090f72ca */ /* 0x000fc400000e0000 */
[----:B0-----:R-:W-:-:S05]  /*e4f0*/  SHF.R.U32.HI R0, RZ, 0x7, R0 ;  /* 0x00000007ff007819 */ /* 0x001fca0000011600 */
[----:B------:R-:W-:Y:S02]  /*e500*/  VIADD R0, R0, 0x8 ;  /* 0x0000000800007836 */ /* 0x000fe40000000000 */
[----:B------:R-:W-:Y:S01]  /*e510*/  IMAD.MOV.U32 R27, RZ, RZ, 0x40000040 ;  /* 0x40000040ff1b7424 */ /* 0x000fe200078e00ff */
[----:B------:R-:W-:Y:S01]  /*e520*/  R2UR UR4, R14 ;  /* 0x000000000e0472ca */ /* 0x000fe200000e0000 */
[----:B------:R-:W-:Y:S01]  /*e530*/  IMAD.MOV.U32 R25, RZ, RZ, 0x40000040 ;  /* 0x40000040ff197424 */ /* 0x000fe200078e00ff */
[----:B------:R-:W-:Y:S02]  /*e540*/  R2UR UR5, R15 ;  /* 0x000000000f0572ca */ /* 0x000fe400000e0000 */
[----:B------:R-:W-:Y:S02]  /*e550*/  R2UR UR7, R27 ;  /* 0x000000001b0772ca */ /* 0x000fe400000e0000 */
[----:B------:R-:W-:Y:S02]  /*e560*/  R2UR UR11, R25 ;  /* 0x00000000190b72ca */ /* 0x000fe400000e0000 */
[----:B------:R-:W-:Y:S01]  /*e570*/  R2UR UR19, R27 ;  /* 0x000000001b1372ca */ /* 0x000fe200000e0000 */
[----:B------:R0:W-:Y:S01]  /*e580*/  BAR.SYNC.DEFER_BLOCKING R0, 0x100 ;  /* 0x000400000000751d */ /* 0x0001e20000010000 */
[----:B--2---:R-:W-:-:S04]  /*e590*/  IMAD R26, R23, 0x400, R6 ;  /* 0x00000400171a7824 */ /* 0x004fc800078e0206 */
[----:B------:R-:W-:-:S05]  /*e5a0*/  VIADD R8, R26, 0x4 ;  /* 0x000000041a087836 */ /* 0x000fca0000000000 */
[----:B------:R-:W-:Y:S02]  /*e5b0*/  R2UR UR14, R8 ;  /* 0x00000000080e72ca */ /* 0x000fe400000e0000 */
[----:B------:R-:W2:Y:S01]  /*e5c0*/  LDL.64 R8, [R1+0x10] ;  /* 0x0000100001087983 */ /* 0x000ea20000100a00 */
[C---:B------:R-:W-:Y:S01]  /*e5d0*/  R2UR UR6, R26.reuse ;  /* 0x000000001a0672ca */ /* 0x040fe200000e0000 */
[C---:B------:R-:W-:Y:S02]  /*e5e0*/  VIADD R24, R26.reuse, 0x2 ;  /* 0x000000021a187836 */ /* 0x040fe40000000000 */
[----:B------:R-:W-:-:S03]  /*e5f0*/  VIADD R26, R26, 0x6 ;  /* 0x000000061a1a7836 */ /* 0x000fc60000000000 */
[----:B------:R-:W-:Y:S02]  /*e600*/  R2UR UR10, R24 ;  /* 0x00000000180a72ca */ /* 0x000fe400000e0000 */
[----:B------:R-:W-:Y:S02]  /*e610*/  R2UR UR18, R26 ;  /* 0x000000001a1272ca */ /* 0x000fe400000e0000 */
        /* <DEDUP_REMOVED lines=11> */
[----:B--2---:R-:W-:Y:S02]  /*e6d0*/  R2UR UR12, R8 ;  /* 0x00000000080c72ca */ /* 0x004fe400000e0000 */
[----:B------:R-:W-:Y:S01]  /*e6e0*/  R2UR UR13, R9 ;  /* 0x00000000090d72ca */ /* 0x000fe200000e0000 */
[----:B------:R-:W-:-:S12]  /*e6f0*/  WARPGROUP.ARRIVE ;  /* 0x00000000000079c5 */ /* 0x000fd80000000000 */
        /* <DEDUP_REMOVED lines=8> */
.L_x_2791:
[----:B------:R-:W-:Y:S01]  /*e780*/  SHF.L.U32 R0, R7, 0x1f, RZ ;  /* 0x0000001f07007819 */ /* 0x000fe200000006ff */
[----:B-----5:R-:W-:-:S04]  /*e790*/  IMAD R3, R13, 0x8, R2 ;  /* 0x000000080d037824 */ /* 0x020fc800078e0202 */
[----:B------:R0:W1:Y:S01]  /*e7a0*/  SYNCS.PHASECHK.TRANS64.TRYWAIT P1, [R3+URZ+0x16850], R0 ;  /* 0x01685000030075a7 */ /* 0x000062000802017f */
[----:B------:R-:W-:Y:S05]  /*e7b0*/  @!P0 BRA `(.L_x_2792) ;  /* 0x0000000000048947 */ /* 0x000fea0003800000 */
[----:B------:R-:W-:Y:S01]  /*e7c0*/  BPT.TRAP 0x1 ;  /* 0x000000040000795c */ /* 0x000fe20000300000 */
.L_x_2792:
[----:B-1----:R-:W-:Y:S05]  /*e7d0*/  @P1 BRA `(.L_x_2790) ;  /* 0x0000000000081947 */ /* 0x002fea0003800000 */
[----:B------:R-:W1:Y:S02]  /*e7e0*/  SYNCS.PHASECHK.TRANS64.TRYWAIT P1, [R3+URZ+0x16850], R0 ;  /* 0x01685000030075a7 */ /* 0x000e64000802017f */
[----:B-1----:R-:W-:Y:S05]  /*e7f0*/  @!P1 BRA `(.L_x_2793) ;  /* 0x000000d400589947 */ /* 0x002fea0003800000 */
.L_x_2790:
        /* <DEDUP_REMOVED lines=42> */
[----:B------:R-:W-:Y:S01]  /*eaa0*/  IADD3 R8, R6, 0x280, RZ ;  /* 0x0000028006087810 */ /* 0x000fe20007ffe0ff */
[----:B------:R-:W-:Y:S02]  /*eab0*/  WARPGROUP.DEPBAR.LE gsb0, 0x0 ;  /* 0x00008000000079c5 */ /* 0x000fe40000010000 */
[----:B------:R-:W-:-:S08]  /*eac0*/  WARPGROUP.ARRIVE ;  /* 0x00000000000079c5 */ /* 0x000fd00000000000 */
        /* <DEDUP_REMOVED lines=23> */
.L_x_2794:
[----:B------:R-:W1:Y:S01]  /*ec40*/  S2R R120, SR_CgaCtaId ;  /* 0x0000000000787919 */ /* 0x000e620000008800 */
[----:B0-----:R-:W-:-:S04]  /*ec50*/  IMAD R0, R23, 0x8, R2 ;  /* 0x0000000817007824 */ /* 0x001fc800078e0202 */
[----:B------:R-:W-:-:S05]  /*ec60*/  VIADD R0, R0, 0x16840 ;  /* 0x0001684000007836 */ /* 0x000fca0000000000 */
[----:B-1----:R-:W-:-:S04]  /*ec70*/  PRMT R0, R120, 0x654, R0 ;  /* 0x0000065478007816 */ /* 0x002fc80000000000 */
        /* <DEDUP_REMOVED lines=37> */
[----:B0-----:R-:W-:Y:S02]  /*eed0*/  FMNMX.FTZ R6, R8, R3, !PT ;  /* 0x0000000308067209 */ /* 0x001fe40007810000 */
[----:B------:R-:W-:-:S03]  /*eee0*/  FMNMX.FTZ R3, R27, R0, !PT ;  /* 0x000000001b037209 */ /* 0x000fc60007810000 */
[----:B------:R-:W-:Y:S01]  /*eef0*/  FADD.FTZ R7, -R6, R11 ;  /* 0x0000000b06077221 */ /* 0x000fe20000010100 */
        /* <DEDUP_REMOVED lines=34> */
[----:B------:R-:W0:Y:S03]  /*f120*/  LDC R0, c[0x0][0x988] ;  /* 0x00026200ff007b82 */ /* 0x000e260000000800 */
[C---:B------:R-:W-:Y:S01]  /*f130*/  FADD.FTZ R8, -R3.reuse, R10 ;  /* 0x0000000a03087221 */ /* 0x040fe20000010100 */
[-C--:B0-----:R-:W-:Y:S01]  /*f140*/  FMUL.FTZ R9, R6, R0.reuse ;  /* 0x0000000006097220 */ /* 0x081fe20000410000 */
[-C--:B------:R-:W-:Y:S01]  /*f150*/  FMUL.FTZ R11, R3, R0.reuse ;  /* 0x00000000030b7220 */ /* 0x080fe20000410000 */
[-C--:B------:R-:W-:Y:S01]  /*f160*/  FMUL.FTZ R7, R7, R0.reuse ;  /* 0x0000000007077220 */ /* 0x080fe20000410000 */
[-C--:B------:R-:W-:Y:S01]  /*f170*/  FMUL.FTZ R8, R8, R0.reuse ;  /* 0x0000000008087220 */ /* 0x080fe20000410000 */
        /* <DEDUP_REMOVED lines=45> */
[----:B-1----:R-:W-:Y:S01]  /*f450*/  FFMA.FTZ R4, R8, R4, R26 ;  /* 0x0000000408047223 */ /* 0x002fe2000001001a */
[-C--:B------:R-:W-:Y:S01]  /*f460*/  FFMA.FTZ R10, R87, R0.reuse, -R11 ;  /* 0x00000000570a7223 */ /* 0x080fe2000001080b */
[-CC-:B------:R-:W-:Y:S01]  /*f470*/  FFMA.FTZ R37, R37, R0.reuse, -R9.reuse ;  /* 0x0000000025257223 */ /* 0x180fe20000010809 */
[-CC-:B------:R-:W-:Y:S01]  /*f480*/  FFMA.FTZ R40, R40, R0.reuse, -R9.reuse ;  /* 0x0000000028287223 */ /* 0x180fe20000010809 */
[-CC-:B------:R-:W-:Y:S01]  /*f490*/  FFMA.FTZ R41, R41, R0.reuse, -R9.reuse ;  /* 0x0000000029297223 */ /* 0x180fe20000010809 */
[-CC-:B------:R-:W-:Y:S01]  /*f4a0*/  FFMA.FTZ R44, R44, R0.reuse, -R9.reuse ;  /* 0x000000002c2c7223 */ /* 0x180fe20000010809 */
[-C--:B------:R-:W-:Y:S01]  /*f4b0*/  FFMA.FTZ R45, R45, R0.reuse, -R9 ;  /* 0x000000002d2d7223 */ /* 0x080fe20000010809 */
[----:B------:R-:W1:Y:S01]  /*f4c0*/  MUFU.EX2 R28, R28 ;  /* 0x0000001c001c7308 */ /* 0x000e620000000800 */
[----:B0-----:R-:W-:Y:S01]  /*f4d0*/  FADD.FTZ R5, R25, R5 ;  /* 0x0000000519057221 */ /* 0x001fe20000010000 */
[-CC-:B------:R-:W-:Y:S01]  /*f4e0*/  FFMA.FTZ R48, R48, R0.reuse, -R9.reuse ;  /* 0x0000000030307223 */ /* 0x180fe20000010809 */
[-CC-:B------:R-:W-:Y:S01]  /*f4f0*/  FFMA.FTZ R49, R49, R0.reuse, -R9.reuse ;  /* 0x0000000031317223 */ /* 0x180fe20000010809 */
[-CC-:B------:R-:W-:Y:S01]  /*f500*/  FFMA.FTZ R52, R52, R0.reuse, -R9.reuse ;  /* 0x0000000034347223 */ /* 0x180fe20000010809 */
[-CC-:B------:R-:W-:Y:S01]  /*f510*/  FFMA.FTZ R53, R53, R0.reuse, -R9.reuse ;  /* 0x0000000035357223 */ /* 0x180fe20000010809 */
[-CC-:B------:R-:W-:Y:S01]  /*f520*/  FFMA.FTZ R56, R56, R0.reuse, -R9.reuse ;  /* 0x0000000038387223 */ /* 0x180fe20000010809 */
[-CC-:B------:R-:W-:Y:S01]  /*f530*/  FFMA.FTZ R57, R57, R0.reuse, -R9.reuse ;  /* 0x0000000039397223 */ /* 0x180fe20000010809 */
[----:B------:R-:W0:Y:S01]  /*f540*/  MUFU.EX2 R30, R30 ;  /* 0x0000001e001e7308 */ /* 0x000e220000000800 */
[----:B--2---:R-:W-:Y:S01]  /*f550*/  FADD.FTZ R11, R27, R4 ;  /* 0x000000041b0b7221 */ /* 0x004fe20000010000 */
[-CC-:B------:R-:W-:Y:S01]  /*f560*/  FFMA.FTZ R60, R60, R0.reuse, -R9.reuse ;  /* 0x000000003c3c7223 */ /* 0x180fe20000010809 */
[-CC-:B------:R-:W-:Y:S01]  /*f570*/  FFMA.FTZ R61, R61, R0.reuse, -R9.reuse ;  /* 0x000000003d3d7223 */ /* 0x180fe20000010809 */
[-CC-:B------:R-:W-:Y:S01]  /*f580*/  FFMA.FTZ R64, R64, R0.reuse, -R9.reuse ;  /* 0x0000000040407223 */ /* 0x180fe20000010809 */
[-CC-:B------:R-:W-:Y:S01]  /*f590*/  FFMA.FTZ R65, R65, R0.reuse, -R9.reuse ;  /* 0x0000000041417223 */ /* 0x180fe20000010809 */
[-CC-:B------:R-:W-:Y:S01]  /*f5a0*/  FFMA.FTZ R68, R68, R0.reuse, -R9.reuse ;  /* 0x0000000044447223 */ /* 0x180fe20000010809 */
[-C--:B------:R-:W-:Y:S01]  /*f5b0*/  FFMA.FTZ R69, R69, R0.reuse, -R9 ;  /* 0x0000000045457223 */ /* 0x080fe20000010809 */
[----:B------:R-:W2:Y:S01]  /*f5c0*/  MUFU.EX2 R29, R29 ;  /* 0x0000001d001d7308 */ /* 0x000ea20000000800 */
[----:B-1----:R-:W-:Y:S01]  /*f5d0*/  FADD.FTZ R4, R28, R5 ;  /* 0x000000051c047221 */ /* 0x002fe20000010000 */
[-CC-:B------:R-:W-:Y:S01]  /*f5e0*/  FFMA.FTZ R72, R72, R0.reuse, -R9.reuse ;  /* 0x0000000048487223 */ /* 0x180fe20000010809 */
        /* <DEDUP_REMOVED lines=125> */
.L_x_2795:
[----:B------:R-:W-:Y:S02]  /*fdc0*/  IMAD R11, R13, 0x8, R2 ;  /* 0x000000080d0b7824 */ /* 0x000fe400078e0202 */
[----:B------:R-:W2:Y:S02]  /*fdd0*/  LDL R13, [R1+0x3c] ;  /* 0x00003c00010d7983 */ /* 0x000ea40000100800 */
[----:B------:R-:W-:-:S05]  /*fde0*/  VIADD R11, R11, 0x16860 ;  /* 0x000168600b0b7836 */ /* 0x000fca0000000000 */
[----:B------:R-:W-:Y:S01]  /*fdf0*/  PRMT R11, R120, 0x654, R11 ;  /* 0x00000654780b7816 */ /* 0x000fe2000000000b */
[----:B------:R-:W-:Y:S01]  /*fe00*/  FMUL.FTZ R88, R88, R7 ;  /* 0x0000000758587220 */ /* 0x000fe20000410000 */
        /* <DEDUP_REMOVED lines=52> */
[----:B0-----:R-:W-:Y:S01]  /*10150*/  IMAD.MOV.U32 R11, RZ, RZ, R6 ;  /* 0x000000ffff0b7224 */ /* 0x001fe200078e0006 */
        /* <DEDUP_REMOVED lines=18> */
.L_x_2784:
[----:B------:R-:W-:Y:S05]  /*10280*/  WARPSYNC.ALL ;  /* 0x0000000000007948 */ /* 0x000fea0003800000 */
[----:B------:R-:W-:Y:S06]  /*10290*/  BAR.ARV 0x8, 0x200 ;  /* 0x0208000000007b1d */ /* 0x000fec0000002000 */
[----:B------:R-:W-:Y:S05]  /*102a0*/  @!P0 BRA `(.L_x_2797) ;  /* 0x0000000000048947 */ /* 0x000fea0003800000 */
[----:B------:R-:W-:Y:S01]  /*102b0*/  BPT.TRAP 0x1 ;  /* 0x000000040000795c */ /* 0x000fe20000300000 */
.L_x_2797:
[----:B------:R-:W-:Y:S01]  /*102c0*/  IMAD R10, R23, 0x8, R2 ;  /* 0x00000008170a7824 */ /* 0x000fe200078e0202 */
[----:B------:R-:W-:-:S04]  /*102d0*/  SHF.L.U32 R7, R156, 0x1f, RZ ;  /* 0x0000001f9c077819 */ /* 0x000fc800000006ff */
[----:B------:R0:W1:Y:S01]  /*102e0*/  SYNCS.PHASECHK.TRANS64.TRYWAIT P1, [R10+URZ+0x16850], R7 ;  /* 0x016850070a0075a7 */ /* 0x000062000802017f */
[----:B------:R-:W-:Y:S05]  /*102f0*/  @!P0 BRA `(.L_x_2798) ;  /* 0x0000000000048947 */ /* 0x000fea0003800000 */
[----:B------:R-:W-:Y:S01]  /*10300*/  BPT.TRAP 0x1 ;  /* 0x000000040000795c */ /* 0x000fe20000300000 */
.L_x_2798:
[----:B------:R-:W-:-:S05]  /*10310*/  VIADD R2, R2, 0x400 ;  /* 0x0000040002027836 */ /* 0x000fca0000000000 */
[----:B------:R-:W-:-:S04]  /*10320*/  SHF.R.U32.HI R2, RZ, 0x4, R2 ;  /* 0x00000004ff027819 */ /* 0x000fc80000011602 */
[----:B------:R-:W-:Y:S01]  /*10330*/  LOP3.LUT R2, R2, 0x3fff, RZ, 0xc0, !PT ;  /* 0x00003fff02027812 */ /* 0x000fe200078ec0ff */
[----:B-1----:R-:W-:Y:S06]  /*10340*/  @P1 BRA `(.L_x_2799) ;  /* 0x0000000000081947 */ /* 0x002fec0003800000 */
[----:B------:R-:W1:Y:S02]  /*10350*/  SYNCS.PHASECHK.TRANS64.TRYWAIT P1, [R10+URZ+0x16850], R7 ;  /* 0x016850070a0075a7 */ /* 0x000e64000802017f */
[----:B-1----:R-:W-:Y:S05]  /*10360*/  @!P1 BRA `(.L_x_2800) ;  /* 0x000000b800909947 */ /* 0x002fea0003800000 */
.L_x_2799:
        /* <DEDUP_REMOVED lines=9> */
[----:B01----:R-:W0:Y:S01]  /*10400*/  SHFL.BFLY PT, R7, R4, 0x2, 0x1f ;  /* 0x0c401f0004077f89 */ /* 0x003e2200000e0000 */
[----:B------:R-:W-:Y:S02]  /*10410*/  IMAD.MOV.U32 R9, RZ, RZ, 0x40000040 ;  /* 0x40000040ff097424 */ /* 0x000fe400078e00ff */
[----:B------:R-:W-:Y:S02]  /*10420*/  IMAD.MOV.U32 R27, RZ, RZ, -0x800000 ;  /* 0xff800000ff1b7424 */ /* 0x000fe400078e00ff */
[----:B------:R-:W-:-:S05]  /*10430*/  IMAD.MOV.U32 R26, RZ, RZ, -0x800000 ;  /* 0xff800000ff1a7424 */ /* 0x000fca00078e00ff */
[----:B------:R-:W-:Y:S01]  /*10440*/  HGMMA.64x64x16.F32.BF16 R88, R148, gdesc[UR4].tnspB, R88, gsb0 ;  /* 0x40e0000494587df0 */ /* 0x000fe20008001858 */
[----:B------:R-:W-:Y:S02]  /*10450*/  R2UR UR6, R12 ;  /* 0x000000000c0672ca */ /* 0x000fe400000e0000 */
[----:B------:R-:W-:Y:S01]  /*10460*/  R2UR UR7, R13 ;  /* 0x000000000d0772ca */ /* 0x000fe200000e0000 */
[----:B------:R-:W-:Y:S01]  /*10470*/  IMAD.MOV.U32 R13, RZ, RZ, 0x40000040 ;  /* 0x40000040ff0d7424 */ /* 0x000fe200078e00ff */
[----:B------:R-:W-:Y:S01]  /*10480*/  IADD3 R12, R8, 0x100, RZ ;  /* 0x00000100080c7810 */ /* 0x000fe20007ffe0ff */
[----:B--2---:R-:W-:Y:S01]  /*10490*/  FADD.FTZ R2, R2, R5 ;  /* 0x0000000502027221 */ /* 0x004fe20000010000 */
        /* <DEDUP_REMOVED lines=38> */
[----:B0-----:R-:W-:Y:S01]  /*10700*/  FADD.FTZ R8, R7, R4 ;  /* 0x0000000407087221 */ /* 0x001fe20000010000 */
[----:B------:R-:W-:Y:S01]  /*10710*/  R2UR UR7, R9 ;  /* 0x00000000090772ca */ /* 0x000fe200000e0000 */
[----:B------:R-:W0:Y:S01]  /*10720*/  SHFL.BFLY PT, R7, R2, 0x1, 0x1f ;  /* 0x0c201f0002077f89 */ /* 0x000e2200000e0000 */
[----:B------:R-:W-:-:S03]  /*10730*/  IMAD.MOV.U32 R4, RZ, RZ, RZ ;  /* 0x000000ffff047224 */ /* 0x000fc600078e00ff */
[----:B------:R-:W1:Y:S01]  /*10740*/  SHFL.BFLY PT, R9, R8, 0x1, 0x1f ;  /* 0x0c201f0008097f89 */ /* 0x000e6200000e0000 */
[----:B0-----:R-:W-:Y:S01]  /*10750*/  FADD.FTZ R11, R2, R7 ;  /* 0x00000007020b7221 */ /* 0x001fe20000010000 */
[----:B------:R-:W-:Y:S02]  /*10760*/  IMAD.MOV.U32 R2, RZ, RZ, RZ ;  /* 0x000000ffff027224 */ /* 0x000fe400078e00ff */
        /* <DEDUP_REMOVED lines=11> */
[----:B-1----:R-:W-:-:S04]  /*10820*/  @P2 FMUL.FTZ R8, R9, 0.69314718246459960938 ;  /* 0x3f31721809082820 */ /* 0x002fc80000410000 */
[----:B------:R-:W-:Y:S01]  /*10830*/  @P2 FFMA.FTZ R26, R13, R3, R8 ;  /* 0x000000030d1a2223 */ /* 0x000fe20000010008 */
[----:B------:R-:W-:Y:S02]  /*10840*/  WARPGROUP.DEPBAR.LE gsb0, 0x0 ;  /* 0x00008000000079c5 */ /* 0x000fe40000010000 */
[----:B------:R-:W-:-:S06]  /*10850*/  WARPGROUP.ARRIVE ;  /* 0x00000000000079c5 */ /* 0x000fcc0000000000 */
[----:B------:R-:W-:Y:S03]  /*10860*/  HGMMA.64x64x16.F32.BF16 R88, R120, gdesc[UR4].tnspB, R88, gsb0 ;  /* 0x40e0000478587df0 */ /* 0x000fe60008001858 */
[----:B------:R-:W-:Y:S02]  /*10870*/  WARPGROUP.DEPBAR.LE gsb0, 0x0 ;  /* 0x00008000000079c5 */ /* 0x000fe40000010000 */
[----:B--23--:R-:W-:Y:S05]  /*10880*/  @!P0 BRA `(.L_x_2801) ;  /* 0x0000000000048947 */ /* 0x00cfea0003800000 */
[----:B------:R-:W-:Y:S01]  /*10890*/  BPT.TRAP 0x1 ;  /* 0x000000040000795c */ /* 0x000fe20000300000 */
.L_x_2801:
[----:B------:R-:W2:Y:S01]  /*108a0*/  LDL.LU R5, [R1+0x5c] ;  /* 0x00005c0001057983 */ /* 0x000ea20000300800 */
[----:B------:R-:W-:Y:S01]  /*108b0*/  VIADD R0, R10, 0x16860 ;  /* 0x000168600a007836 */ /* 0x000fe20000000000 */
[----:B------:R-:W1:Y:S01]  /*108c0*/  S2R R3, SR_CgaCtaId ;  /* 0x0000000000037919 */ /* 0x000e620000008800 */
[----:B------:R-:W-:-:S05]  /*108d0*/  VIADD R23, R23, 0x1 ;  /* 0x0000000117177836 */ /* 0x000fca0000000000 */
[----:B------:R-:W-:Y:S01]  /*108e0*/  ISETP.NE.AND P1, PT, R23, 0x2, PT ;  /* 0x000000021700780c */ /* 0x000fe20003f25270 */
[-C--:B------:R-:W-:Y:S01]  /*108f0*/  FMUL.FTZ R20, R88, R4.reuse ;  /* 0x0000000458147220 */ /* 0x080fe20000410000 */
[----:B------:R-:W-:Y:S01]  /*10900*/  FMUL.FTZ R21, R89, R4 ;  /* 0x0000000459157220 */ /* 0x000fe20000410000 */
[----:B-1----:R-:W-:-:S04]  /*10910*/  PRMT R0, R3, 0x654, R0 ;  /* 0x0000065403007816 */ /* 0x002fc80000000000 */
[----:B------:R1:W-:Y:S01]  /*10920*/  SYNCS.ARRIVE.TRANS64.RED.A1T0 RZ, [R0+URZ], RZ ;  /* 0x000000ff00ff79a7 */ /* 0x0003e2000810043f */
        /* <DEDUP_REMOVED lines=16> */
[-C--:B0-----:R-:W-:Y:S01]  /*10a30*/  FMUL.FTZ R90, R90, R2.reuse ;  /* 0x000000025a5a7220 */ /* 0x081fe20000410000 */
        /* <DEDUP_REMOVED lines=15> */
[----:B------:R-:W-:-:S02]  /*10b30*/  LOP3.LUT R156, R156, R3, RZ, 0x3c, !PT ;  /* 0x000000039c9c7212 */ /* 0x000fc400078e3cff */
[----:B------:R-:W-:Y:S01]  /*10b40*/  SEL R23, R23, RZ, P1 ;  /* 0x000000ff17177207 */ /* 0x000fe20000800000 */
[----:B--2---:R-:W-:-:S05]  /*10b50*/  VIADD R5, R5, 0x1 ;  /* 0x0000000105057836 */ /* 0x004fca0000000000 */
[----:B------:R1:W-:Y:S02]  /*10b60*/  STL [R1+0x5c], R5 ;  /* 0x00005c0501007387 */ /* 0x0003e40000100800 */
.L_x_2731:
[----:B------:R-:W3:Y:S01]  /*10b70*/  LDL R49, [R1+0x50] ;  /* 0x0000500001317983 */ /* 0x000ee20000100800 */
[----:B-1----:R-:W0:Y:S01]  /*10b80*/  S2R R0, SR_TID.X ;  /* 0x0000000000007919 */ /* 0x002e220000002100 */
[----:B------:R-:W-:Y:S05]  /*10b90*/  WARPSYNC.ALL ;  /* 0x0000000000007948 */ /* 0x000fea0003800000 */
[----:B0-----:R-:W-:-:S05]  /*10ba0*/  VIADD R40, R0, 0xffffff80 ;  /* 0xffffff8000287836 */ /* 0x001fca0000000000 */
[----:B------:R-:W-:-:S04]  /*10bb0*/  SHF.R.S32.HI R48, RZ, 0x1f, R40 ;  /* 0x0000001fff307819 */ /* 0x000fc80000011428 */
[----:B------:R-:W-:-:S04]  /*10bc0*/  LEA.HI R48, R48, R40, RZ, 0x3 ;  /* 0x0000002830307211 */ /* 0x000fc800078f18ff */
[----:B------:R-:W-:-:S05]  /*10bd0*/  LOP3.LUT R48, R48, 0xfffffff8, RZ, 0xc0, !PT ;  /* 0xfffffff830307812 */ /* 0x000fca00078ec0ff */
[----:B------:R-:W-:-:S04]  /*10be0*/  IMAD.IADD R48, R40, 0x1, -R48 ;  /* 0x0000000128307824 */ /* 0x000fc800078e0a30 */
[----:B------:R-:W-:-:S05]  /*10bf0*/  IMAD.SHL.U32 R43, R48, 0x8, RZ ;  /* 0x00000008302b7824 */ /* 0x000fca00078e00ff */
[----:B------:R-:W-:Y:S02]  /*10c00*/  SHF.R.S32.HI R44, RZ, 0x1f, R43 ;  /* 0x0000001fff2c7819 */ /* 0x000fe4000001142b */
[----:B---3--:R-:W-:-:S04]  /*10c10*/  SHF.R.S32.HI R34, RZ, 0x1f, R49 ;  /* 0x0000001fff227819 */ /* 0x008fc80000011431 */
[----:B------:R-:W-:Y:S01]  /*10c20*/  SHF.L.U64.HI R37, R49, 0x2, R34 ;  /* 0x0000000231257819 */ /* 0x000fe20000010222 */
[----:B------:R-:W0:Y:S01]  /*10c30*/  S2R R0, SR_CgaCtaId ;  /* 0x0000000000007919 */ /* 0x000e220000008800 */
[----:B------:R-:W-:Y:S01]  /*10c40*/  MOV R2, 0x400 ;  /* 0x0000040000027802 */ /* 0x000fe20000000f00 */
[----:B------:R-:W-:Y:S01]  /*10c50*/  BSSY B0, `(.L_x_2802) ;  /* 0x0000238000007945 */ /* 0x000fe20003800000 */
[----:B------:R-:W-:Y:S02]  /*10c60*/  BAR.SYNC.DEFER_BLOCKING 0x5, 0x200 ;  /* 0x0148000000007b1d */ /* 0x000fe40000010000 */
[----:B0-----:R-:W-:-:S05]  /*10c70*/  LEA R2, R0, R2, 0x18 ;  /* 0x0000000200027211 */ /* 0x001fca00078ec0ff */
[----:B------:R0:W1:Y:S01]  /*10c80*/  LDS.128 R28, [R2+0x168d0] ;  /* 0x0168d000021c7984 */ /* 0x0000620000000c00 */
[----:B------:R-:W-:Y:S06]  /*10c90*/  BAR.ARV 0x4, 0x200 ;  /* 0x0108000000007b1d */ /* 0x000fec0000002000 */
[----:B------:R-:W-:Y:S05]  /*10ca0*/  @P0 BRA `(.L_x_2803) ;  /* 0x0000001800380947 */ /* 0x000fea0003800000 */
[----:B------:R-:W4:Y:S01]  /*10cb0*/  LDL R0, [R1+0x6c] ;  /* 0x00006c0001007983 */ /* 0x000f220000100800 */
[----:B------:R-:W-:-:S03]  /*10cc0*/  ULDC UR4, c[0x0][0xad4] ;  /* 0x0002b50000047ab9 */ /* 0x000fc60000000800 */
[----:B------:R-:W3:Y:S04]  /*10cd0*/  LDL.LU R32, [R1+0x54] ;  /* 0x0000540001207983 */ /* 0x000ee80000300800 */
[----:B------:R-:W2:Y:S01]  /*10ce0*/  LDL.LU R36, [R1+0x58] ;  /* 0x0000580001247983 */ /* 0x000ea20000300800 */
[----:B------:R-:W0:Y:S01]  /*10cf0*/  S2R R3, SR_SWINHI ;  /* 0x0000000000037919 */ /* 0x000e220000002f00 */
[----:B-----5:R-:W-:Y:S02]  /*10d00*/  MOV R24, R2 ;  /* 0x0000000200187202 */ /* 0x020fe40000000f00 */
[----:B0-----:R-:W-:Y:S02]  /*10d10*/  MOV R25, R3 ;  /* 0x0000000300197202 */ /* 0x001fe40000000f00 */
[----:B------:R-:W-:-:S02]  /*10d20*/  F2FP.BF16.F32.PACK_AB R12, R21, R20 ;  /* 0x00000014150c723e */ /* 0x000fc400000010ff */
[----:B------:R-:W-:Y:S01]  /*10d30*/  F2FP.BF16.F32.PACK_AB R14, R93, R92 ;  /* 0x0000005c5d0e723e */ /* 0x000fe200000010ff */
[----:B----4-:R-:W-:-:S03]  /*10d40*/  IMAD.WIDE R10, R0, 0x2, R24 ;  /* 0x00000002000a7825 */ /* 0x010fc600078e0218 */
[----:B------:R-:W-:-:S04]  /*10d50*/  IADD3 R15, P0, R10, 0x60, RZ ;  /* 0x000000600a0f7810 */ /* 0x000fc80007f1e0ff */
[----:B------:R-:W-:Y:S02]  /*10d60*/  IADD3.X R5, RZ, R11, RZ, P0, !PT ;  /* 0x0000000bff057210 */ /* 0x000fe400007fe4ff */
[----:B---3--:R-:W-:-:S04]  /*10d70*/  ISETP.NE.AND P0, PT, R32, RZ, PT ;  /* 0x000000ff2000720c */ /* 0x008fc80003f05270 */
[----:B------:R-:W-:Y:S01]  /*10d80*/  SEL R38, R32, UR4, P0 ;  /* 0x0000000420267c07 */ /* 0x000fe20008000000 */
[----:B------:R-:W-:Y:S05]  /*10d90*/  WARPSYNC.ALL ;  /* 0x0000000000007948 */ /* 0x000fea0003800000 */
[C---:B------:R-:W-:Y:S01]  /*10da0*/  LOP3.LUT R3, R10.reuse, 0x380, RZ, 0xc0, !PT ;  /* 0x000003800a037812 */ /* 0x040fe200078ec0ff */
[----:B------:R-:W-:Y:S01]  /*10db0*/  ULDC.64 UR6, c[0x0][0xc08] ;  /* 0x0003020000067ab9 */ /* 0x000fe20000000a00 */
[----:B------:R-:W-:Y:S01]  /*10dc0*/  BAR.SYNC.DEFER_BLOCKING 0x1, 0x180 ;  /* 0x0046000000007b1d */ /* 0x000fe20000010000 */
[C---:B------:R-:W-:Y:S02]  /*10dd0*/  IADD3 R6, P1, R10.reuse, 0x40, RZ ;  /* 0x000000400a067810 */ /* 0x040fe40007f3e0ff */
[----:B--2---:R-:W-:-:S02]  /*10de0*/  IADD3 R13, P2, R10, 0x20, RZ ;  /* 0x000000200a0d7810 */ /* 0x004fc40007f5e0ff */
[----:B------:R-:W-:Y:S01]  /*10df0*/  SHF.R.U64 R3, R3, 0x3, RZ ;  /* 0x0000000303037819 */ /* 0x000fe200000012ff */
[----:B------:R-:W-:Y:S01]  /*10e00*/  ULDC.64 UR4, c[0x0][0xc00] ;  /* 0x0003000000047ab9 */ /* 0x000fe20000000a00 */
[----:B------:R-:W-:Y:S02]  /*10e10*/  LOP3.LUT R4, R6, 0x380, RZ, 0xc0, !PT ;  /* 0x0000038006047812 */ /* 0x000fe400078ec0ff */
[----:B------:R-:W-:Y:S02]  /*10e20*/  LOP3.LUT R0, R13, 0x380, RZ, 0xc0, !PT ;  /* 0x000003800d007812 */ /* 0x000fe400078ec0ff */
[----:B------:R-:W-:Y:S02]  /*10e30*/  LOP3.LUT R8, R15, 0x380, RZ, 0xc0, !PT ;  /* 0x000003800f087812 */ /* 0x000fe400078ec0ff */
[----:B------:R-:W-:Y:S02]  /*10e40*/  LOP3.LUT R10, R3, R10, RZ, 0x3c, !PT ;  /* 0x0000000a030a7212 */ /* 0x000fe400078e3cff */
[----:B------:R-:W-:-:S02]  /*10e50*/  SHF.R.U64 R3, R4, 0x3, RZ ;  /* 0x0000000304037819 */ /* 0x000fc400000012ff */
[----:B------:R-:W-:Y:S02]  /*10e60*/  SHF.R.U64 R0, R0, 0x3, RZ ;  /* 0x0000000300007819 */ /* 0x000fe400000012ff */
[----:B------:R-:W-:Y:S01]  /*10e70*/  SHF.R.U64 R4, R8, 0x3, RZ ;  /* 0x0000000308047819 */ /* 0x000fe200000012ff */
[--C-:B------:R-:W-:Y:S01]  /*10e80*/  IMAD.X R7, RZ, RZ, R11.reuse, P1 ;  /* 0x000000ffff077224 */ /* 0x100fe200008e060b */
[----:B------:R-:W-:Y:S01]  /*10e90*/  LOP3.LUT R8, R0, R13, RZ, 0x3c, !PT ;  /* 0x0000000d00087212 */ /* 0x000fe200078e3cff */
[----:B------:R-:W-:Y:S01]  /*10ea0*/  IMAD.X R9, RZ, RZ, R11, P2 ;  /* 0x000000ffff097224 */ /* 0x000fe200010e060b */
[----:B------:R-:W-:Y:S02]  /*10eb0*/  LOP3.LUT R4, R4, R15, RZ, 0x3c, !PT ;  /* 0x0000000f04047212 */ /* 0x000fe400078e3cff */
[----:B------:R-:W-:Y:S02]  /*10ec0*/  LOP3.LUT R6, R3, R6, RZ, 0x3c, !PT ;  /* 0x0000000603067212 */ /* 0x000fe400078e3cff */
[----:B------:R-:W-:-:S02]  /*10ed0*/  MOV R10, R10 ;  /* 0x0000000a000a7202 */ /* 0x000fc40000000f00 */
[----:B------:R-:W-:Y:S02]  /*10ee0*/  F2FP.BF16.F32.PACK_AB R13, R91, R90 ;  /* 0x0000005a5b0d723e */ /* 0x000fe400000010ff */
[----:B------:R-:W-:Y:S02]  /*10ef0*/  F2FP.BF16.F32.PACK_AB R15, R95, R94 ;  /* 0x0000005e5f0f723e */ /* 0x000fe400000010ff */
[----:B-1----:R-:W-:Y:S02]  /*10f00*/  MOV R28, R6 ;  /* 0x00000006001c7202 */ /* 0x002fe40000000f00 */
[----:B------:R-:W-:Y:S01]  /*10f10*/  MOV R0, R4 ;  /* 0x0000000400007202 */ /* 0x000fe20000000f00 */
[----:B------:R0:W-:Y:S01]  /*10f20*/  STSM.16.M88.4 [R10], R12 ;  /* 0x0000000c0a007844 */ /* 0x0001e20000000200 */
        /* <DEDUP_REMOVED lines=8> */
[----:B0-----:R-:W-:Y:S02]  /*10fb0*/  F2FP.BF16.F32.PACK_AB R10, R109, R108 ;  /* 0x0000006c6d0a723e */ /* 0x001fe400000010ff */
[----:B------:R-:W-:Y:S02]  /*10fc0*/  F2FP.BF16.F32.PACK_AB R12, R113, R112 ;  /* 0x00000070710c723e */ /* 0x000fe400000010ff */
[----:B------:R-:W-:Y:S02]  /*10fd0*/  F2FP.BF16.F32.PACK_AB R13, R115, R114 ;  /* 0x00000072730d723e */ /* 0x000fe400000010ff */
        /* <DEDUP_REMOVED lines=9> */
[C---:B------:R-:W-:Y:S02]  /*11070*/  IADD3 R32, P1, R36.reuse, UR4, RZ ;  /* 0x0000000424207c10 */ /* 0x040fe4000ff3e0ff */
[----:B------:R-:W-:Y:S02]  /*11080*/  ISETP.NE.AND.EX P0, PT, RZ, UR5, PT, P0 ;  /* 0x00000005ff007c0c */ /* 0x000fe4000bf05300 */
[C---:B------:R-:W-:Y:S02]  /*11090*/  IADD3.X R33, R37.reuse, UR5, RZ, P1, !PT ;  /* 0x0000000525217c10 */ /* 0x040fe40008ffe4ff */
[----:B------:R-:W-:Y:S01]  /*110a0*/  @P3 IADD3 R36, P1, R36, UR6, RZ ;  /* 0x0000000624243c10 */ /* 0x000fe2000ff3e0ff */
[----:B------:R-:W-:Y:S01]  /*110b0*/  ULDC UR6, c[0x0][0xa88] ;  /* 0x0002a20000067ab9 */ /* 0x000fe20000000800 */
[----:B------:R-:W-:Y:S01]  /*110c0*/  IMAD.MOV.U32 R3, RZ, RZ, RZ ;  /* 0x000000ffff037224 */ /* 0x000fe200078e00ff */
[----:B------:R-:W-:Y:S01]  /*110d0*/  ISETP.GT.AND P2, PT, R38, 0x1, PT ;  /* 0x000000012600780c */ /* 0x000fe20003f44270 */
[----:B------:R-:W-:Y:S01]  /*110e0*/  IMAD.U32 R45, RZ, RZ, UR6 ;  /* 0x00000006ff2d7e24 */ /* 0x000fe2000f8e00ff */
[----:B------:R-:W-:Y:S01]  /*110f0*/  @P3 IADD3.X R37, R37, UR7, RZ, P1, !PT ;  /* 0x0000000725253c10 */ /* 0x000fe20008ffe4ff */
[----:B0-----:R-:W-:Y:S01]  /*11100*/  IMAD.MOV.U32 R6, RZ, RZ, 0x9b8 ;  /* 0x000009b8ff067424 */ /* 0x001fe200078e00ff */
[----:B-1----:R-:W0:Y:S02]  /*11110*/  LDC R0, c[0x0][0xbe8] ;  /* 0x0002fa00ff007b82 */ /* 0x002e240000000800 */
[----:B------:R1:W5:Y:S04]  /*11120*/  @P0 LDG.E R3, desc[UR40][R32.64] ;  /* 0x0000002820030981 */ /* 0x000368000c1e1900 */
[----:B------:R1:W5:Y:S01]  /*11130*/  @P3 LDG.E R45, desc[UR40][R36.64] ;  /* 0x00000028242d3981 */ /* 0x000362000c1e1900 */
        /* <DEDUP_REMOVED lines=10> */
.L_x_2804:
[----:B------:R-:W4:Y:S04]  /*111e0*/  LDL R32, [R1+0x4c] ;  /* 0x00004c0001207983 */ /* 0x000f280000100800 */
[----:B------:R-:W4:Y:S04]  /*111f0*/  LDL R51, [R1+0x2c] ;  /* 0x00002c0001337983 */ /* 0x000f280000100800 */
[----:B------:R-:W4:Y:S01]  /*11200*/  LDL R50, [R1+0x60] ;  /* 0x0000600001327983 */ /* 0x000f220000100800 */
[----:B------:R-:W0:Y:S01]  /*11210*/  LDC.64 R6, c[0x0][R6+0x210] ;  /* 0x0000840006067b82 */ /* 0x000e220000000a00 */
[----:B------:R-:W-:-:S02]  /*11220*/  ISETP.NE.U32.AND P0, PT, RZ, UR4, PT ;  /* 0x00000004ff007c0c */ /* 0x000fc4000bf05070 */
[----:B------:R-:W4:Y:S02]  /*11230*/  LDL R36, [R1+0x68] ;  /* 0x0000680001247983 */ /* 0x000f240000100800 */
[----:B------:R-:W-:-:S03]  /*11240*/  ISETP.NE.AND.EX P0, PT, RZ, UR5, PT, P0 ;  /* 0x00000005ff007c0c */ /* 0x000fc6000bf05300 */
[----:B------:R-:W1:Y:S01]  /*11250*/  @P1 LDC R28, c[0x0][0xbec] ;  /* 0x0002fb00ff1c1b82 */ /* 0x000e620000000800 */
[----:B------:R-:W-:Y:S02]  /*11260*/  SEL R8, R49, RZ, !P0 ;  /* 0x000000ff31087207 */ /* 0x000fe40004000000 */
[----:B------:R-:W-:-:S03]  /*11270*/  SEL R9, R34, RZ, !P0 ;  /* 0x000000ff22097207 */ /* 0x000fc60004000000 */
[----:B--2---:R-:W-:Y:S02]  /*11280*/  IMAD R13, R13, R8, RZ ;  /* 0x000000080d0d7224 */ /* 0x004fe400078e02ff */
        /* <DEDUP_REMOVED lines=8> */
[----:B------:R-:W-:Y:S01]  /*11310*/  IMAD.IADD R35, R13, 0x1, R35 ;  /* 0x000000010d237824 */ /* 0x000fe200078e0223 */
        /* <DEDUP_REMOVED lines=13> */
[----:B------:R-:W-:Y:S01]  /*113f0*/  IMAD.IADD R32, R15, 0x1, R9 ;  /* 0x000000010f207824 */ /* 0x000fe200078e0209 */
[----:B------:R-:W-:Y:S01]  /*11400*/  SHF.R.S32.HI R9, RZ, 0x1f, R3 ;  /* 0x0000001fff097819 */ /* 0x000fe20000011403 */
        /* <DEDUP_REMOVED lines=29> */
[----:B0-----:R-:W0:Y:S01]  /*115e0*/  @P1 LDC R13, c[0x0][0xbec] ;  /* 0x0002fb00ff0d1b82 */ /* 0x001e220000000800 */
[----:B------:R-:W-:Y:S02]  /*115f0*/  ULDC.64 UR4, c[0x0][0xaa0] ;  /* 0x0002a80000047ab9 */ /* 0x000fe40000000a00 */
[----:B------:R-:W-:-:S04]  /*11600*/  LEA.HI R49, R49, R40, RZ, 0x3 ;  /* 0x0000002831317211 */ /* 0x000fc800078f18ff */
[----:B------:R-:W-:Y:S01]  /*11610*/  SHF.R.S32.HI R49, RZ, 0x3, R49 ;  /* 0x00000003ff317819 */ /* 0x000fe20000011431 */
[----:B------:R-:W1:Y:S01]  /*11620*/  @P1 LDC R14, c[0x0][0xbf0] ;  /* 0x0002fc00ff0e1b82 */ /* 0x000e620000000800 */
[----:B------:R-:W-:-:S03]  /*11630*/  IMAD R10, R9, UR4, RZ ;  /* 0x00000004090a7c24 */ /* 0x000fc6000f8e02ff */
        /* <DEDUP_REMOVED lines=16> */
[----:B0-----:R-:W-:Y:S01]  /*11740*/  @P1 IMAD.HI.U32 R3, R12, R13, RZ ;  /* 0x0000000d0c031227 */ /* 0x001fe200078e00ff */
        /* <DEDUP_REMOVED lines=16> */
[----:B-1----:R-:W-:-:S02]  /*11850*/  @P1 SHF.R.U32.HI R13, RZ, R14, R3 ;  /* 0x0000000eff0d1219 */ /* 0x002fc40000011603 */
[----:B------:R-:W-:Y:S01]  /*11860*/  MOV R5, R25 ;  /* 0x0000001900057202 */ /* 0x000fe20000000f00 */
        /* <DEDUP_REMOVED lines=64> */
.L_x_2998:
[----:B------:R-:W-:-:S05]  /*11c70*/  VIADD R42, R42, 0x90 ;  /* 0x000000902a2a7836 */ /* 0x000fca0000000000 */
[----:B------:R-:W-:-:S13]  /*11c80*/  ISETP.GE.OR P0, PT, R42, R45, P0 ;  /* 0x0000002d2a00720c */ /* 0x000fda0000706670 */
[----:B------:R-:W-:Y:S05]  /*11c90*/  @P0 BRA `(.L_x_2807) ;  /* 0x0000001000cc0947 */ /* 0x000fea0003800000 */
[----:B------:R-:W-:-:S04]  /*11ca0*/  LEA R14, P0, R43, R14, 0x1 ;  /* 0x0000000e2b0e7211 */ /* 0x000fc800078008ff */
[----:B------:R-:W-:-:S05]  /*11cb0*/  LEA.HI.X R15, R43, R0, R44, 0x1, P0 ;  /* 0x000000002b0f7211 */ /* 0x000fca00000f0c2c */
[----:B------:R0:W-:Y:S01]  /*11cc0*/  ST.E.128 desc[UR40][R14.64], R36 ;  /* 0x000000240e007985 */ /* 0x0001e2000c101d28 */
[----:B------:R-:W-:Y:S05]  /*11cd0*/  BRA `(.L_x_2807) ;  /* 0x0000001000bc7947 */ /* 0x000fea0003800000 */
.L_x_2805:
[----:B------:R-:W2:Y:S01]  /*11ce0*/  LDL R43, [R1+0x34] ;  /* 0x00003400012b7983 */ /* 0x000ea20000100800 */
[----:B------:R-:W1:Y:S01]  /*11cf0*/  @P1 LDC R14, c[0x0][0xbec] ;  /* 0x0002fb00ff0e1b82 */ /* 0x000e620000000800 */
[----:B------:R-:W-:Y:S01]  /*11d00*/  ULDC.64 UR4, c[0x0][0xb08] ;  /* 0x0002c20000047ab9 */ /* 0x000fe20000000a00 */
[----:B------:R-:W-:Y:S01]  /*11d10*/  ULDC.64 UR6, c[0x0][0xb30] ;  /* 0x0002cc0000067ab9 */ /* 0x000fe20000000a00 */
[----:B0-----:R-:W-:Y:S02]  /*11d20*/  IMAD R12, R9, UR4, RZ ;  /* 0x00000004090c7c24 */ /* 0x001fe4000f8e02ff */
[----:B------:R-:W-:-:S03]  /*11d30*/  IMAD.WIDE.U32 R4, R3, UR4, RZ ;  /* 0x0000000403047c25 */ /* 0x000fc6000f8e00ff */
[----:B------:R-:W0:Y:S01]  /*11d40*/  @P1 LDC R11, c[0x0][0xbf0] ;  /* 0x0002fc00ff0b1b82 */ /* 0x000e220000000800 */
[----:B------:R-:W-:Y:S01]  /*11d50*/  IMAD R3, R3, UR5, R12 ;  /* 0x0000000503037c24 */ /* 0x000fe2000f8e020c */
[----:B------:R-:W-:-:S03]  /*11d60*/  ULDC.64 UR4, c[0x0][0xb38] ;  /* 0x0002ce0000047ab9 */ /* 0x000fc60000000a00 */
[----:B------:R-:W-:Y:S01]  /*11d70*/  IMAD.IADD R5, R5, 0x1, R3 ;  /* 0x0000000105057824 */ /* 0x000fe200078e0203 */
[----:B------:R-:W-:Y:S01]  /*11d80*/  SHF.R.S32.HI R3, RZ, 0x1f, R8 ;  /* 0x0000001fff037819 */ /* 0x000fe20000011408 */
[----:B------:R-:W-:-:S04]  /*11d90*/  IMAD.WIDE.U32 R4, R154, UR4, R4 ;  /* 0x000000049a047c25 */ /* 0x000fc8000f8e0004 */
[----:B------:R-:W-:Y:S01]  /*11da0*/  IMAD R5, R154, UR5, R5 ;  /* 0x000000059a057c24 */ /* 0x000fe2000f8e0205 */
[----:B------:R-:W-:Y:S02]  /*11db0*/  ULDC.64 UR4, c[0x0][0xb40] ;  /* 0x0002d00000047ab9 */ /* 0x000fe40000000a00 */
[----:B------:R-:W-:Y:S02]  /*11dc0*/  IMAD R3, R3, UR4, RZ ;  /* 0x0000000403037c24 */ /* 0x000fe4000f8e02ff */
[----:B-1----:R-:W-:-:S04]  /*11dd0*/  @P1 IMAD.HI.U32 R14, R39, R14, RZ ;  /* 0x0000000e270e1227 */ /* 0x002fc800078e00ff */
[C---:B------:R-:W-:Y:S02]  /*11de0*/  IMAD R7, R8.reuse, UR5, R3 ;  /* 0x0000000508077c24 */ /* 0x040fe4000f8e0203 */
[----:B------:R-:W-:Y:S01]  /*11df0*/  IMAD.WIDE.U32 R8, R8, UR4, R4 ;  /* 0x0000000408087c25 */ /* 0x000fe2000f8e0004 */
[----:B------:R-:W-:-:S03]  /*11e00*/  ULDC.64 UR4, c[0x0][0xb48] ;  /* 0x0002d20000047ab9 */ /* 0x000fc60000000a00 */
[----:B------:R-:W-:Y:S01]  /*11e10*/  IMAD.MOV.U32 R3, RZ, RZ, R39 ;  /* 0x000000ffff037224 */ /* 0x000fe200078e0027 */
[----:B0-----:R-:W-:Y:S01]  /*11e20*/  @P1 SHF.R.U32.HI R3, RZ, R11, R14 ;  /* 0x0000000bff031219 */ /* 0x001fe2000001160e */
[----:B------:R-:W-:-:S03]  /*11e30*/  IMAD.IADD R9, R9, 0x1, R7 ;  /* 0x0000000109097824 */ /* 0x000fc600078e0207 */
[--C-:B------:R-:W-:Y:S01]  /*11e40*/  SHF.R.S32.HI R11, RZ, 0x1f, R3.reuse ;  /* 0x0000001fff0b7819 */ /* 0x100fe20000011403 */
[----:B------:R-:W-:Y:S02]  /*11e50*/  IMAD.MOV R7, RZ, RZ, -R3 ;  /* 0x000000ffff077224 */ /* 0x000fe400078e0a03 */
[----:B------:R-:W-:-:S04]  /*11e60*/  IMAD.WIDE.U32 R4, R50, UR4, R8 ;  /* 0x0000000432047c25 */ /* 0x000fc8000f8e0008 */
[----:B------:R-:W-:Y:S02]  /*11e70*/  IMAD R7, R0, R7, R39 ;  /* 0x0000000700077224 */ /* 0x000fe400078e0227 */
[----:B------:R-:W-:Y:S02]  /*11e80*/  IMAD R0, R11, UR6, RZ ;  /* 0x000000060b007c24 */ /* 0x000fe4000f8e02ff */
[----:B------:R-:W-:Y:S01]  /*11e90*/  IMAD R5, R50, UR5, R5 ;  /* 0x0000000532057c24 */ /* 0x000fe2000f8e0205 */
[----:B------:R-:W-:Y:S01]  /*11ea0*/  ULDC.64 UR4, c[0x0][0xb28] ;  /* 0x0002ca0000047ab9 */ /* 0x000fe20000000a00 */
[C---:B------:R-:W-:Y:S01]  /*11eb0*/  IMAD R9, R3.reuse, UR7, R0 ;  /* 0x0000000703097c24 */ /* 0x040fe2000f8e0200 */
[----:B------:R-:W-:Y:S01]  /*11ec0*/  SHF.R.S32.HI R0, RZ, 0x1f, R7 ;  /* 0x0000001fff007819 */ /* 0x000fe20000011407 */
[----:B------:R-:W-:-:S04]  /*11ed0*/  IMAD.WIDE.U32 R4, R3, UR6, R4 ;  /* 0x0000000603047c25 */ /* 0x000fc8000f8e0004 */
[----:B------:R-:W-:Y:S01]  /*11ee0*/  VIADD R3, R2, 0x16820 ;  /* 0x0001682002037836 */ /* 0x000fe20000000000 */
[----:B------:R-:W-:Y:S01]  /*11ef0*/  IADD3 R5, R5, R9, RZ ;  /* 0x0000000905057210 */ /* 0x000fe20007ffe0ff */
[----:B------:R-:W-:-:S03]  /*11f00*/  IMAD R0, R0, UR4, RZ ;  /* 0x0000000400007c24 */ /* 0x000fc6000f8e02ff */
        /* <DEDUP_REMOVED lines=9> */
[C---:B--2---:R-:W-:Y:S02]  /*11fa0*/  VIADD R28, R43.reuse, 0x10 ;  /* 0x000000102b1c7836 */ /* 0x044fe40000000000 */
[C---:B------:R-:W-:Y:S02]  /*11fb0*/  VIADD R33, R43.reuse, 0x18 ;  /* 0x000000182b217836 */ /* 0x040fe40000000000 */
        /* <DEDUP_REMOVED lines=11> */
[----:B------:R-:W-:Y:S01]  /*12070*/  SHF.R.S32.HI R44, RZ, 0x1f, R7 ;  /* 0x0000001fff2c7819 */ /* 0x000fe20000011407 */
[----:B0-----:R-:W-:Y:S06]  /*12080*/  BRA.DIV UR4, `(.L_x_2808) ;  /* 0x000000a204647947 */ /* 0x001fec000b800000 */
[----:B------:R0:W1:Y:S04]  /*12090*/  SHFL.IDX PT, R3, R4, RZ, 0x1c1f ;  /* 0x001c1fff04037589 */ /* 0x00006800000e0000 */
[----:B------:R0:W2:Y:S02]  /*120a0*/  SHFL.IDX PT, R14, R0, RZ, 0x1c1f ;  /* 0x001c1fff000e7589 */ /* 0x0000a400000e0000 */
.L_x_3001:
        /* <DEDUP_REMOVED lines=9> */
[-C--:B--2---:R-:W-:Y:S01]  /*12140*/  @!P1 LEA R10, P5, R7, R14.reuse, 0x2 ;  /* 0x0000000e070a9211 */ /* 0x084fe200078a10ff */
[----:B------:R-:W-:Y:S01]  /*12150*/  @!P3 IMAD.WIDE R8, R43, 0x4, R14 ;  /* 0x000000042b08b825 */ /* 0x000fe200078e020e */
[C---:B------:R-:W-:Y:S02]  /*12160*/  @!P0 LEA R12, P2, R28.reuse, R14, 0x2 ;  /* 0x0000000e1c0c8211 */ /* 0x040fe400078410ff */
        /* <DEDUP_REMOVED lines=24> */
.L_x_2810:
[----:B------:R-:W-:Y:S05]  /*122f0*/  BSYNC B1 ;  /* 0x0000000000017941 */ /* 0x000fea0003800000 */
.L_x_2809:
[----:B------:R-:W-:-:S03]  /*12300*/  UMOV UR4, 0xffffffff ;  /* 0xffffffff00047882 */ /* 0x000fc60000000000 */
[----:B------:R-:W-:Y:S05]  /*12310*/  BRA.DIV UR4, `(.L_x_2811) ;  /* 0x0000009e04f47947 */ /* 0x000fea000b800000 */
[----:B-1----:R1:W4:Y:S04]  /*12320*/  SHFL.IDX PT, R3, R4, 0x1, 0x1c1f ;  /* 0x003c1f0004037f89 */ /* 0x00232800000e0000 */
[----:B--23--:R1:W2:Y:S02]  /*12330*/  SHFL.IDX PT, R14, R0, 0x1, 0x1c1f ;  /* 0x003c1f00000e7f89 */ /* 0x00c2a400000e0000 */
.L_x_3005:
        /* <DEDUP_REMOVED lines=37> */
.L_x_2803:
[----:B------:R-:W3:Y:S01]  /*12590*/  LDL.LU R0, [R1+0x58] ;  /* 0x0000580001007983 */ /* 0x000ee20000300800 */
[----:B------:R-:W-:Y:S01]  /*125a0*/  ULDC.64 UR6, c[0x0][0xc08] ;  /* 0x0003020000067ab9 */ /* 0x000fe20000000a00 */
[----:B------:R-:W-:Y:S02]  /*125b0*/  ULDC.64 UR4, c[0x0][0xc00] ;  /* 0x0003000000047ab9 */ /* 0x000fe40000000a00 */
[----:B------:R-:W2:Y:S01]  /*125c0*/  LDL R8, [R1+0x54] ;  /* 0x0000540001087983 */ /* 0x000ea20000100800 */
[----:B------:R-:W-:Y:S01]  /*125d0*/  ISETP.NE.U32.AND P1, PT, RZ, UR6, PT ;  /* 0x00000006ff007c0c */ /* 0x000fe2000bf25070 */
[----:B------:R-:W-:Y:S01]  /*125e0*/  IMAD.MOV.U32 R3, RZ, RZ, RZ ;  /* 0x000000ffff037224 */ /* 0x000fe200078e00ff */
[----:B------:R-:W-:Y:S02]  /*125f0*/  ISETP.NE.U32.AND P0, PT, RZ, UR4, PT ;  /* 0x00000004ff007c0c */ /* 0x000fe4000bf05070 */
[----:B------:R-:W-:Y:S02]  /*12600*/  ISETP.NE.AND.EX P1, PT, RZ, UR7, PT, P1 ;  /* 0x00000007ff007c0c */ /* 0x000fe4000bf25310 */
[----:B------:R-:W-:Y:S01]  /*12610*/  ISETP.NE.AND.EX P0, PT, RZ, UR5, PT, P0 ;  /* 0x00000005ff007c0c */ /* 0x000fe2000bf05300 */
[----:B------:R-:W4:Y:S01]  /*12620*/  S2R R9, SR_TID.X ;  /* 0x0000000000097919 */ /* 0x000f220000002100 */
[----:B---3--:R-:W-:Y:S01]  /*12630*/  IADD3 R4, P2, R0, UR4, RZ ;  /* 0x0000000400047c10 */ /* 0x008fe2000ff5e0ff */
[----:B------:R-:W-:-:S03]  /*12640*/  ULDC UR4, c[0x0][0xa88] ;  /* 0x0002a20000047ab9 */ /* 0x000fc60000000800 */
[----:B------:R-:W-:-:S05]  /*12650*/  IADD3.X R5, R37, UR5, RZ, P2, !PT ;  /* 0x0000000525057c10 */ /* 0x000fca00097fe4ff */
[----:B------:R-:W-:Y:S01]  /*12660*/  @P1 IADD3 R6, P2, R0, UR6, RZ ;  /* 0x0000000600061c10 */ /* 0x000fe2000ff5e0ff */
[----:B-----5:R-:W-:Y:S01]  /*12670*/  IMAD.U32 R24, RZ, RZ, UR4 ;  /* 0x00000004ff187e24 */ /* 0x020fe2000f8e00ff */
[----:B------:R3:W5:Y:S02]  /*12680*/  @P0 LDG.E R3, desc[UR40][R4.64] ;  /* 0x0000002804030981 */ /* 0x000764000c1e1900 */
[----:B------:R-:W-:Y:S01]  /*12690*/  @P1 IADD3.X R7, R37, UR7, RZ, P2, !PT ;  /* 0x0000000725071c10 */ /* 0x000fe200097fe4ff */
[----:B----4-:R-:W-:-:S04]  /*126a0*/  VIADD R32, R9, 0xffffff80 ;  /* 0xffffff8009207836 */ /* 0x010fc80000000000 */
[----:B------:R3:W5:Y:S01]  /*126b0*/  @P1 LDG.E R24, desc[UR40][R6.64] ;  /* 0x0000002806181981 */ /* 0x000762000c1e1900 */
[----:B--2---:R-:W-:Y:S02]  /*126c0*/  ISETP.NE.AND P2, PT, R8, RZ, PT ;  /* 0x000000ff0800720c */ /* 0x004fe40003f45270 */
[----:B------:R-:W-:-:S11]  /*126d0*/  ISETP.GT.AND P3, PT, R32, 0xbf, PT ;  /* 0x000000bf2000780c */ /* 0x000fd60003f64270 */
[----:B------:R-:W2:Y:S02]  /*126e0*/  @!P2 LDC R8, c[0x0][0xad4] ;  /* 0x0002b500ff08ab82 */ /* 0x000ea40000000800 */
[----:B--2---:R3:W-:Y:S01]  /*126f0*/  @!P2 STL [R1+0x54], R8 ;  /* 0x000054080100a387 */ /* 0x0047e20000100800 */
[----:B------:R-:W-:Y:S01]  /*12700*/  ISETP.GT.AND P2, PT, R8, 0x1, PT ;  /* 0x000000010800780c */ /* 0x000fe20003f44270 */
[----:B------:R-:W-:-:S12]  /*12710*/  @P1 BRA `(.L_x_2812) ;  /* 0x0000000000101947 */ /* 0x000fd80003800000 */
[----:B------:R-:W-:Y:S05]  /*12720*/  @!P0 BRA `(.L_x_2812) ;  /* 0x00000000000c8947 */ /* 0x000fea0003800000 */
[----:B---3--:R-:W2:Y:S04]  /*12730*/  LDG.E R7, desc[UR40][R4.64] ;  /* 0x0000002804077981 */ /* 0x008ea8000c1e1900 */
[----:B-----5:R-:W2:Y:S02]  /*12740*/  LDG.E R24, desc[UR40][R4.64+0x4] ;  /* 0x0000042804187981 */ /* 0x020ea4000c1e1900 */
[----:B--2---:R-:W-:-:S07]  /*12750*/  IMAD.IADD R24, R24, 0x1, -R7 ;  /* 0x0000000118187824 */ /* 0x004fce00078e0a07 */
.L_x_2812:
[----:B------:R-:W-:Y:S01]  /*12760*/  BSSY B1, `(.L_x_2813) ;  /* 0x0000037000017945 */ /* 0x000fe20003800000 */
[----:B------:R-:W-:Y:S02]  /*12770*/  SEL R33, R49, RZ, !P0 ;  /* 0x000000ff31217207 */ /* 0x000fe40004000000 */
[----:B------:R-:W-:Y:S02]  /*12780*/  SEL R34, R34, RZ, !P0 ;  /* 0x000000ff22227207 */ /* 0x000fe40004000000 */
[----:B-----5:R-:W-:Y:S01]  /*12790*/  SHF.R.S32.HI R26, RZ, 0x1f, R3 ;  /* 0x0000001fff1a7819 */ /* 0x020fe20000011403 */
[----:B------:R-:W-:Y:S06]  /*127a0*/  @P3 BRA `(.L_x_2814) ;  /* 0x0000000000c83947 */ /* 0x000fec0003800000 */
[----:B---3--:R-:W2:Y:S01]  /*127b0*/  LDL R4, [R1+0x2c] ;  /* 0x00002c0001047983 */ /* 0x008ea20000100800 */
[----:B------:R-:W3:Y:S02]  /*127c0*/  LDC R37, c[0x0][0xbe8] ;  /* 0x0002fa00ff257b82 */ /* 0x000ee40000000800 */
[----:B---3--:R-:W-:Y:S01]  /*127d0*/  IMAD R0, R24, R37, RZ ;  /* 0x0000002518007224 */ /* 0x008fe200078e02ff */
[----:B--2---:R-:W-:-:S04]  /*127e0*/  IADD3 R35, R4, -0x80, R9 ;  /* 0xffffff8004237810 */ /* 0x004fc80007ffe009 */
[----:B------:R-:W-:-:S13]  /*127f0*/  ISETP.GE.AND P0, PT, R35, R0, PT ;  /* 0x000000002300720c */ /* 0x000fda0003f06270 */
[----:B------:R-:W-:Y:S05]  /*12800*/  @P0 BRA `(.L_x_2814) ;  /* 0x0000000000b00947 */ /* 0x000fea0003800000 */
[----:B-1----:R-:W2:Y:S01]  /*12810*/  LDL.LU R28, [R1+0x60] ;  /* 0x00006000011c7983 */ /* 0x002ea20000300800 */
        /* <DEDUP_REMOVED lines=39> */
[----:B------:R-:W-:Y:S01]  /*12a90*/  IMAD.IADD R0, R7, 0x1, R11 ;  /* 0x0000000107007824 */ /* 0x000fe200078e020b */
[----:B------:R-:W-:-:S04]  /*12aa0*/  MOV R7, 0xff800000 ;  /* 0xff80000000077802 */ /* 0x000fc80000000f00 */
[----:B-1----:R-:W-:-:S05]  /*12ab0*/  LEA.HI.X R5, R6, R5, R0, 0x2, P0 ;  /* 0x0000000506057211 */ /* 0x002fca00000f1400 */
[----:B------:R2:W-:Y:S02]  /*12ac0*/  STG.E desc[UR40][R4.64], R7 ;  /* 0x0000000704007986 */ /* 0x0005e4000c101928 */
.L_x_2814:
[----:B------:R-:W-:Y:S05]  /*12ad0*/  BSYNC B1 ;  /* 0x0000000000017941 */ /* 0x000fea0003800000 */
.L_x_2813:
[----:B------:R-:W-:Y:S05]  /*12ae0*/  @P2 BRA `(.L_x_2807) ;  /* 0x0000000400382947 */ /* 0x000fea0003800000 */
[----:B-1----:R-:W4:Y:S01]  /*12af0*/  LDL R28, [R1+0x2c] ;  /* 0x00002c00011c7983 */ /* 0x002f220000100800 */
[----:B------:R-:W1:Y:S01]  /*12b00*/  LDC R25, c[0x0][0xbe8] ;  /* 0x0002fa00ff197b82 */ /* 0x000e620000000800 */
[----:B------:R-:W-:Y:S01]  /*12b10*/  SHF.R.S32.HI R27, RZ, 0x1f, R32 ;  /* 0x0000001fff1b7819 */ /* 0x000fe20000011420 */
[----:B------:R-:W-:Y:S01]  /*12b20*/  ULDC.64 UR4, c[0x0][0xaa0] ;  /* 0x0002a80000047ab9 */ /* 0x000fe20000000a00 */
[----:B------:R-:W-:Y:S01]  /*12b30*/  ULDC.64 UR6, c[0x0][0xaf0] ;  /* 0x0002bc0000067ab9 */ /* 0x000fe20000000a00 */
[----:B------:R-:W-:Y:S01]  /*12b40*/  IMAD R0, R26, UR4, RZ ;  /* 0x000000041a007c24 */ /* 0x000fe2000f8e02ff */
[----:B------:R-:W-:Y:S01]  /*12b50*/  LEA.HI R27, R27, R32, RZ, 0x3 ;  /* 0x000000201b1b7211 */ /* 0x000fe200078f18ff */
[----:B--23--:R-:W-:-:S03]  /*12b60*/  IMAD.WIDE.U32 R4, R3, UR4, RZ ;  /* 0x0000000403047c25 */ /* 0x00cfc6000f8e00ff */
[----:B------:R-:W-:Y:S01]  /*12b70*/  SHF.R.S32.HI R27, RZ, 0x3, R27 ;  /* 0x00000003ff1b7819 */ /* 0x000fe2000001141b */
[----:B------:R-:W-:Y:S01]  /*12b80*/  IMAD R7, R3, UR5, R0 ;  /* 0x0000000503077c24 */ /* 0x000fe2000f8e0200 */
[----:B------:R-:W-:-:S03]  /*12b90*/  ULDC.64 UR4, c[0x0][0xae8] ;  /* 0x0002ba0000047ab9 */ /* 0x000fc60000000a00 */
[----:B------:R-:W-:Y:S02]  /*12ba0*/  IMAD R0, R48, 0x30, R27 ;  /* 0x0000003030007824 */ /* 0x000fe400078e021b */
[----:B------:R-:W-:Y:S02]  /*12bb0*/  IMAD.IADD R5, R5, 0x1, R7 ;  /* 0x0000000105057824 */ /* 0x000fe400078e0207 */
[----:B------:R-:W-:Y:S01]  /*12bc0*/  IMAD.WIDE.U32 R4, R154, UR4, R4 ;  /* 0x000000049a047c25 */ /* 0x000fe2000f8e0004 */
[----:B-1----:R-:W-:-:S03]  /*12bd0*/  ISETP.NE.AND P0, PT, R25, 0x1, PT ;  /* 0x000000011900780c */ /* 0x002fc60003f05270 */
[----:B------:R-:W-:Y:S01]  /*12be0*/  IMAD R5, R154, UR5, R5 ;  /* 0x000000059a057c24 */ /* 0x000fe2000f8e0205 */
[----:B------:R-:W-:Y:S01]  /*12bf0*/  ULDC.64 UR4, c[0x0][0xae0] ;  /* 0x0002b80000047ab9 */ /* 0x000fe20000000a00 */
[----:B------:R-:W-:-:S08]  /*12c00*/  IMAD.WIDE.U32 R4, R33, UR6, R4 ;  /* 0x0000000621047c25 */ /* 0x000fd0000f8e0004 */
[----:B------:R-:W1:Y:S08]  /*12c10*/  @P0 LDC R6, c[0x0][0xbec] ;  /* 0x0002fb00ff060b82 */ /* 0x000e700000000800 */
[----:B------:R-:W2:Y:S01]  /*12c20*/  @P0 LDC R11, c[0x0][0xbf0] ;  /* 0x0002fc00ff0b0b82 */ /* 0x000ea20000000800 */
[----:B----4-:R-:W-:-:S04]  /*12c30*/  IMAD.IADD R9, R28, 0x1, R0 ;  /* 0x000000011c097824 */ /* 0x010fc800078e0200 */
        /* <DEDUP_REMOVED lines=46> */
[C-C-:B-----5:R-:W-:Y:S01]  /*12f20*/  @!P3 LEA.HI.X R9, R43.reuse, R4, R44.reuse, 0x1, P1 ;  /* 0x000000042b09b211 */ /* 0x160fe200008f0c2c */
[----:B------:R-:W-:Y:S02]  /*12f30*/  @!P4 IMAD.MOV.U32 R4, RZ, RZ, R25 ;  /* 0x000000ffff04c224 */ /* 0x000fe400078e0019 */
[----:B------:R1:W3:Y:S01]  /*12f40*/  SHFL.IDX PT, R14, R7, 0x3, 0x181f ;  /* 0x00781f00070e7f89 */ /* 0x0002e200000e0000 */
[----:B0-----:R-:W-:-:S03]  /*12f50*/  @!P4 LEA.HI.X R5, R43, R6, R44, 0x1, P5 ;  /* 0x000000062b05c211 */ /* 0x001fc600028f0c2c */
[----:B------:R1:W-:Y:S04]  /*12f60*/  @!P3 ST.E.128 desc[UR40][R8.64], RZ ;  /* 0x000000ff0800b985 */ /* 0x0003e8000c101d28 */
[----:B------:R1:W-:Y:S02]  /*12f70*/  @!P4 ST.E.128 desc[UR40][R4.64], RZ ;  /* 0x000000ff0400c985 */ /* 0x0003e4000c101d28 */
.L_x_3014:
[----:B------:R-:W-:-:S05]  /*12f80*/  VIADD R24, R24, 0x90 ;  /* 0x0000009018187836 */ /* 0x000fca0000000000 */
[----:B------:R-:W-:-:S13]  /*12f90*/  ISETP.GE.OR P0, PT, R24, R21, P0 ;  /* 0x000000151800720c */ /* 0x000fda0000706670 */
[----:B---3--:R-:W-:-:S04]  /*12fa0*/  @!P0 LEA R14, P1, R43, R14, 0x1 ;  /* 0x0000000e2b0e8211 */ /* 0x008fc800078208ff */
[----:B--2---:R-:W-:-:S05]  /*12fb0*/  @!P0 LEA.HI.X R15, R43, R0, R44, 0x1, P1 ;  /* 0x000000002b0f8211 */ /* 0x004fca00008f0c2c */
[----:B------:R4:W-:Y:S04]  /*12fc0*/  @!P0 ST.E.128 desc[UR40][R14.64], RZ ;  /* 0x000000ff0e008985 */ /* 0x0009e8000c101d28 */
.L_x_2807:
[----:B------:R-:W-:Y:S05]  /*12fd0*/  BSYNC B0 ;  /* 0x0000000000007941 */ /* 0x000fea0003800000 */
.L_x_2802:
[----:B------:R-:W-:Y:S02]  /*12fe0*/  ULDC UR4, c[0x0][0xc3c] ;  /* 0x00030f0000047ab9 */ /* 0x000fe40000000800 */
[----:B-1----:R-:W-:-:S13]  /*12ff0*/  ISETP.GE.AND P0, PT, R31, UR4, PT ;  /* 0x000000041f007c0c */ /* 0x002fda000bf06270 */
[----:B------:R-:W-:Y:S05]  /*13000*/  @!P0 BRA `(.L_x_2816) ;  /* 0xfffffedc00f88947 */ /* 0x000fea000383ffff */
[----:B------:R-:W-:Y:S05]  /*13010*/  BRA `(.L_x_2661) ;  /* 0x00000078002c7947 */ /* 0x000fea0003800000 */
.L_x_2659:
[----:B------:R-:W-:-:S08]  /*13020*/  NOP ;  /* 0x0000000000007918 */ /* 0x000fd00000000000 */
[----:B--2---:R-:W0:-:S00]  /*13030*/  USETMAXREG.DEALLOC.CTAPOOL 0x20 ;  /* 0x00000020000079c8 */ /* 0x004e0000080e0500 */
        /* <DEDUP_REMOVED lines=14> */
.L_x_2817:
        /* <DEDUP_REMOVED lines=41> */
[----:B------:R-:W-:Y:S01]  /*133b0*/  MOV R7, R4 ;  /* 0x0000000400077202 */ /* 0x000fe20000000f00 */
[----:B------:R-:W-:Y:S01]  /*133c0*/  UMOV UR4, URZ ;  /* 0x0000003f00047c82 */ /* 0x000fe20008000000 */
[----:B------:R-:W-:-:S05]  /*133d0*/  ULDC UR5, c[0x0][0xc38] ;  /* 0x00030e0000057ab9 */ /* 0x000fca0000000800 */
.L_x_2821:
        /* <DEDUP_REMOVED lines=37> */
.L_x_2819:
        /* <DEDUP_REMOVED lines=13> */
.L_x_2822:
        /* <DEDUP_REMOVED lines=17> */
[----:B------:R-:W-:Y:S02]  /*13810*/  IMAD.MOV R11, RZ, RZ, -R10 ;  /* 0x000000ffff0b7224 */ /* 0x000fe400078e0a0a */
[----:B------:R-:W-:-:S04]  /*13820*/  IMAD.HI.U32 R2, R3, R8, RZ ;  /* 0x0000000803027227 */ /* 0x000fc800078e00ff */
[----:B------:R-:W-:-:S05]  /*13830*/  IMAD R8, R2, R11, R8 ;  /* 0x0000000b02087224 */ /* 0x000fca00078e0208 */
        /* <DEDUP_REMOVED lines=10> */
[----:B------:R-:W-:-:S05]  /*138e0*/  @P0 IADD3 R2, R2, 0x1, RZ ;  /* 0x0000000102020810 */ /* 0x000fca0007ffe0ff */
[----:B------:R-:W-:Y:S02]  /*138f0*/  IMAD.MOV.U32 R7, RZ, RZ, R2 ;  /* 0x000000ffff077224 */ /* 0x000fe400078e0002 */
[----:B0-----:R-:W-:Y:S02]  /*13900*/  IMAD.MOV R8, RZ, RZ, -R3 ;  /* 0x000000ffff087224 */ /* 0x001fe400078e0a03 */
[----:B------:R-:W-:Y:S01]  /*13910*/  @!P2 IMAD.MOV R7, RZ, RZ, -R7 ;  /* 0x000000ffff07a224 */ /* 0x000fe200078e0a07 */
[----:B------:R-:W-:Y:S01]  /*13920*/  @!P1 LOP3.LUT R7, RZ, R25, RZ, 0x33, !PT ;  /* 0x00000019ff079212 */ /* 0x000fe200078e33ff */
[----:B------:R-:W-:Y:S01]  /*13930*/  IMAD.MOV.U32 R2, RZ, RZ, R8 ;  /* 0x000000ffff027224 */ /* 0x000fe200078e0008 */
[----:B------:R-:W-:-:S03]  /*13940*/  IABS R8, R6 ;  /* 0x0000000600087213 */ /* 0x000fc60000000000 */
[----:B------:R-:W-:Y:S02]  /*13950*/  IMAD R9, R2, R5, RZ ;  /* 0x0000000502097224 */ /* 0x000fe400078e02ff */
[----:B------:R-:W-:Y:S02]  /*13960*/  IMAD.MOV.U32 R2, RZ, RZ, RZ ;  /* 0x000000ffff027224 */ /* 0x000fe400078e00ff */
[----:B------:R-:W-:Y:S02]  /*13970*/  IMAD.MOV R8, RZ, RZ, -R8 ;  /* 0x000000ffff087224 */ /* 0x000fe400078e0a08 */
[----:B------:R-:W-:Y:S01]  /*13980*/  IMAD.HI.U32 R2, R3, R9, R2 ;  /* 0x0000000903027227 */ /* 0x000fe200078e0002 */
[----:B------:R-:W-:-:S05]  /*13990*/  IABS R3, R7 ;  /* 0x0000000700037213 */ /* 0x000fca0000000000 */
[----:B------:R-:W-:-:S04]  /*139a0*/  IMAD.HI.U32 R2, R2, R3, RZ ;  /* 0x0000000302027227 */ /* 0x000fc800078e00ff */
[----:B------:R-:W-:Y:S01]  /*139b0*/  IMAD R8, R2, R8, R3 ;  /* 0x0000000802087224 */ /* 0x000fe200078e0203 */
[----:B------:R-:W-:-:S04]  /*139c0*/  LOP3.LUT R3, R7, R6, RZ, 0x3c, !PT ;  /* 0x0000000607037212 */ /* 0x000fc800078e3cff */
[----:B------:R-:W-:Y:S02]  /*139d0*/  ISETP.GT.U32.AND P1, PT, R5, R8, PT ;  /* 0x000000080500720c */ /* 0x000fe40003f24070 */
[----:B------:R-:W-:Y:S01]  /*139e0*/  ISETP.GE.AND P2, PT, R3, RZ, PT ;  /* 0x000000ff0300720c */ /* 0x000fe20003f46270 */
[----:B------:R-:W-:-:S10]  /*139f0*/  IMAD.MOV R3, RZ, RZ, -R7 ;  /* 0x000000ffff037224 */ /* 0x000fd400078e0a07 */
[----:B------:R-:W-:Y:S02]  /*13a00*/  @!P1 IMAD.IADD R8, R8, 0x1, -R5 ;  /* 0x0000000108089824 */ /* 0x000fe400078e0a05 */
[----:B------:R-:W-:Y:S01]  /*13a10*/  @!P1 VIADD R2, R2, 0x1 ;  /* 0x0000000102029836 */ /* 0x000fe20000000000 */
[----:B------:R-:W-:Y:S02]  /*13a20*/  ISETP.NE.AND P1, PT, R6, RZ, PT ;  /* 0x000000ff0600720c */ /* 0x000fe40003f25270 */
[----:B------:R-:W-:-:S13]  /*13a30*/  ISETP.GE.U32.AND P0, PT, R8, R5, PT ;  /* 0x000000050800720c */ /* 0x000fda0003f06070 */
        /* <DEDUP_REMOVED lines=9> */
.L_x_2823:
[----:B0-----:R-:W0:Y:S02]  /*13ad0*/  LDC.64 R2, c[0x0][0xc90] ;  /* 0x00032400ff027b82 */ /* 0x001e240000000a00 */
[----:B0-----:R-:W-:-:S05]  /*13ae0*/  IMAD.WIDE R2, R27, 0x4, R2 ;  /* 0x000000041b027825 */ /* 0x001fca00078e0202 */
[----:B------:R0:W2:Y:S02]  /*13af0*/  LDG.E R8, desc[UR40][R2.64] ;  /* 0x0000002802087981 */ /* 0x0000a4000c1e1900 */
[----:B0-----:R-:W-:Y:S02]  /*13b00*/  IMAD.MOV.U32 R2, RZ, RZ, RZ ;  /* 0x000000ffff027224 */ /* 0x001fe400078e00ff */
[----:B--2---:R-:W-:-:S05]  /*13b10*/  IMAD R5, R25, R8, RZ ;  /* 0x0000000819057224 */ /* 0x004fca00078e02ff */
[----:B------:R-:W-:-:S04]  /*13b20*/  IABS R10, R5 ;  /* 0x00000005000a7213 */ /* 0x000fc80000000000 */
[----:B------:R-:W0:Y:S08]  /*13b30*/  I2F.RP R6, R10 ;  /* 0x0000000a00067306 */ /* 0x000e300000209400 */
[----:B0-----:R-:W0:Y:S02]  /*13b40*/  MUFU.RCP R6, R6 ;  /* 0x0000000600067308 */ /* 0x001e240000001000 */
[----:B0-----:R-:W-:-:S06]  /*13b50*/  VIADD R7, R6, 0xffffffe ;  /* 0x0ffffffe06077836 */ /* 0x001fcc0000000000 */
[----:B------:R-:W0:Y:S02]  /*13b60*/  F2I.FTZ.U32.TRUNC.NTZ R3, R7 ;  /* 0x0000000700037305 */ /* 0x000e24000021f000 */
[----:B0-----:R-:W-:-:S04]  /*13b70*/  IMAD.MOV R9, RZ, RZ, -R3 ;  /* 0x000000ffff097224 */ /* 0x001fc800078e0a03 */
[----:B------:R-:W-:-:S04]  /*13b80*/  IMAD R9, R9, R10, RZ ;  /* 0x0000000a09097224 */ /* 0x000fc800078e02ff */
        /* <DEDUP_REMOVED lines=14> */
[----:B------:R-:W-:Y:S02]  /*13c70*/  @!P2 IADD3 R2, -R2, RZ, RZ ;  /* 0x000000ff0202a210 */ /* 0x000fe40007ffe1ff */
[----:B------:R-:W-:-:S05]  /*13c80*/  @!P1 LOP3.LUT R2, RZ, R5, RZ, 0x33, !PT ;  /* 0x00000005ff029212 */ /* 0x000fca00078e33ff */
[----:B------:R-:W-:Y:S02]  /*13c90*/  IMAD R6, R8, R2, RZ ;  /* 0x0000000208067224 */ /* 0x000fe400078e02ff */
[----:B------:R-:W-:Y:S02]  /*13ca0*/  IMAD.MOV R2, RZ, RZ, -R2 ;  /* 0x000000ffff027224 */ /* 0x000fe400078e0a02 */
[----:B------:R-:W-:Y:S02]  /*13cb0*/  IMAD.MOV R7, RZ, RZ, -R6 ;  /* 0x000000ffff077224 */ /* 0x000fe400078e0a06 */
[----:B------:R-:W-:Y:S02]  /*13cc0*/  IMAD R4, R5, R2, R4 ;  /* 0x0000000205047224 */ /* 0x000fe400078e0204 */
[----:B------:R-:W-:Y:S01]  /*13cd0*/  IMAD.MOV.U32 R2, RZ, RZ, RZ ;  /* 0x000000ffff027224 */ /* 0x000fe200078e00ff */
[----:B------:R-:W-:-:S04]  /*13ce0*/  VIADDMNMX R7, R7, UR5, R8, PT ;  /* 0x0000000507077c46 */ /* 0x000fc8000b800108 */
[----:B------:R-:W-:Y:S01]  /*13cf0*/  IABS R8, R7 ;  /* 0x0000000700087213 */ /* 0x000fe20000000000 */
[----:B------:R-:W-:-:S03]  /*13d00*/  IMAD.MOV R26, RZ, RZ, -R7 ;  /* 0x000000ffff1a7224 */ /* 0x000fc600078e0a07 */
[----:B------:R-:W0:Y:S08]  /*13d10*/  I2F.RP R9, R8 ;  /* 0x0000000800097306 */ /* 0x000e300000209400 */
[----:B0-----:R-:W0:Y:S02]  /*13d20*/  MUFU.RCP R9, R9 ;  /* 0x0000000900097308 */ /* 0x001e240000001000 */
[----:B0-----:R-:W-:Y:S01]  /*13d30*/  VIADD R3, R9, 0xffffffe ;  /* 0x0ffffffe09037836 */ /* 0x001fe20000000000 */
[----:B------:R-:W-:-:S05]  /*13d40*/  IABS R9, R7 ;  /* 0x0000000700097213 */ /* 0x000fca0000000000 */
[----:B------:R-:W0:Y:S02]  /*13d50*/  F2I.FTZ.U32.TRUNC.NTZ R3, R3 ;  /* 0x0000000300037305 */ /* 0x000e24000021f000 */
[----:B0-----:R-:W-:-:S04]  /*13d60*/  IMAD.MOV R11, RZ, RZ, -R3 ;  /* 0x000000ffff0b7224 */ /* 0x001fc800078e0a03 */
[----:B------:R-:W-:-:S04]  /*13d70*/  IMAD R5, R11, R8, RZ ;  /* 0x000000080b057224 */ /* 0x000fc800078e02ff */
        /* <DEDUP_REMOVED lines=11> */
[----:B------:R-:W-:Y:S02]  /*13e30*/  ISETP.GE.AND P2, PT, R3, RZ, PT ;  /* 0x000000ff0300720c */ /* 0x000fe40003f46270 */
[----:B------:R-:W-:-:S05]  /*13e40*/  IADD3 R3, R6, 0x1000000, R4 ;  /* 0x0100000006037810 */ /* 0x000fca0007ffe004 */
[----:B------:R-:W-:-:S06]  /*13e50*/  @P0 VIADD R2, R2, 0x1 ;  /* 0x0000000102020836 */ /* 0x000fcc0000000000 */
[----:B------:R-:W-:Y:S01]  /*13e60*/  @!P2 IMAD.MOV R2, RZ, RZ, -R2 ;  /* 0x000000ffff02a224 */ /* 0x000fe200078e0a02 */
[----:B------:R-:W-:-:S05]  /*13e70*/  @!P1 LOP3.LUT R2, RZ, R7, RZ, 0x33, !PT ;  /* 0x00000007ff029212 */ /* 0x000fca00078e33ff */
[----:B------:R-:W-:-:S07]  /*13e80*/  IMAD R26, R2, R26, R3 ;  /* 0x0000001a021a7224 */ /* 0x000fce00078e0203 */
.L_x_2824:
[----:B------:R-:W-:-:S05]  /*13e90*/  LOP3.LUT R2, RZ, R2, RZ, 0x33, !PT ;  /* 0x00000002ff027212 */ /* 0x000fca00078e33ff */
[----:B------:R-:W-:Y:S01]  /*13ea0*/  IMAD.IADD R25, R25, 0x1, R2 ;  /* 0x0000000119197824 */ /* 0x000fe200078e0202 */
[----:B------:R-:W-:Y:S06]  /*13eb0*/  BRA `(.L_x_2825) ;  /* 0x00000000000c7947 */ /* 0x000fec0003800000 */
.L_x_2820:
[----:B------:R-:W-:Y:S02]  /*13ec0*/  IMAD.MOV.U32 R25, RZ, RZ, RZ ;  /* 0x000000ffff197224 */ /* 0x000fe400078e00ff */
[----:B------:R-:W-:Y:S02]  /*13ed0*/  IMAD.U32 R24, RZ, RZ, UR6 ;  /* 0x00000006ff187e24 */ /* 0x000fe4000f8e00ff */
[----:B------:R-:W-:-:S07]  /*13ee0*/  IMAD.MOV.U32 R26, RZ, RZ, RZ ;  /* 0x000000ffff1a7224 */ /* 0x000fce00078e00ff */
.L_x_2825:
[----:B------:R-:W-:-:S13]  /*13ef0*/  ISETP.NE.AND P0, PT, R0, RZ, PT ;  /* 0x000000ff0000720c */ /* 0x000fda0003f05270 */
[----:B------:R-:W0:Y:S01]  /*13f00*/  @!P0 S2R R3, SR_CgaCtaId ;  /* 0x0000000000038919 */ /* 0x000e220000008800 */
[----:B------:R-:W-:-:S04]  /*13f10*/  @!P0 MOV R0, 0x400 ;  /* 0x0000040000008802 */ /* 0x000fc80000000f00 */
[----:B0-----:R-:W-:-:S05]  /*13f20*/  @!P0 LEA R0, R3, R0, 0x18 ;  /* 0x0000000003008211 */ /* 0x001fca00078ec0ff */
[----:B------:R0:W-:Y:S01]  /*13f30*/  @!P0 STS.128 [R0+0x168d0], R24 ;  /* 0x0168d01800008388 */ /* 0x0001e20000000c00 */
[----:B------:R-:W-:Y:S06]  /*13f40*/  BAR.ARV 0x5, 0x200 ;  /* 0x0148000000007b1d */ /* 0x000fec0000002000 */
.L_x_2818:
[----:B------:R2:W-:Y:S01]  /*13f50*/  STL [R1+0x44], RZ ;  /* 0x000044ff01007387 */ /* 0x0005e20000100800 */
[----:B------:R-:W-:Y:S01]  /*13f60*/  ULDC UR4, c[0x0][0xc3c] ;  /* 0x00030f0000047ab9 */ /* 0x000fe20000000800 */
[----:B------:R-:W-:Y:S01]  /*13f70*/  IMAD.MOV.U32 R29, RZ, RZ, 0x1 ;  /* 0x00000001ff1d7424 */ /* 0x000fe200078e00ff */
[----:B-1----:R-:W-:Y:S01]  /*13f80*/  ISETP.GE.AND P0, PT, R27, UR4, PT ;  /* 0x000000041b007c0c */ /* 0x002fe2000bf06270 */
[----:B------:R-:W-:-:S12]  /*13f90*/  IMAD.MOV.U32 R23, RZ, RZ, RZ ;  /* 0x000000ffff177224 */ /* 0x000fd800078e00ff */
[----:B--2---:R-:W-:Y:S05]  /*13fa0*/  @P0 BRA `(.L_x_2826) ;  /* 0x00000064006c0947 */ /* 0x004fea0003800000 */
[----:B------:R-:W2:Y:S01]  /*13fb0*/  LDL R6, [R1+0x30] ;  /* 0x0000300001067983 */ /* 0x000ea20000100800 */
[----:B------:R-:W0:Y:S01]  /*13fc0*/  S2R R7, SR_TID.X ;  /* 0x0000000000077919 */ /* 0x000e220000002100 */
[----:B------:R-:W1:Y:S01]  /*13fd0*/  S2UR UR5, SR_CgaCtaId ;  /* 0x00000000000579c3 */ /* 0x000e620000008800 */
[----:B------:R-:W-:Y:S01]  /*13fe0*/  UMOV UR4, 0x400 ;  /* 0x0000040000047882 */ /* 0x000fe20000000000 */
[C---:B0-----:R-:W-:Y:S01]  /*13ff0*/  IMAD.SHL.U32 R0, R7.reuse, 0x8, RZ ;  /* 0x0000000807007824 */ /* 0x041fe200078e00ff */
[----:B------:R-:W-:Y:S01]  /*14000*/  LOP3.LUT R5, R7, 0x7f, RZ, 0xc0, !PT ;  /* 0x0000007f07057812 */ /* 0x000fe200078ec0ff */
[----:B-1----:R-:W-:-:S03]  /*14010*/  ULEA UR4, UR5, UR4, 0x18 ;  /* 0x0000000405047291 */ /* 0x002fc6000f8ec03f */
[----:B------:R-:W-:Y:S01]  /*14020*/  LOP3.LUT R2, R0, 0x1f8, RZ, 0xc0, !PT ;  /* 0x000001f800027812 */ /* 0x000fe200078ec0ff */
[----:B------:R-:W-:-:S03]  /*14030*/  IMAD.SHL.U32 R3, R5, 0x8, RZ ;  /* 0x0000000805037824 */ /* 0x000fc600078e00ff */
[----:B------:R-:W-:Y:S01]  /*14040*/  LOP3.LUT R2, R2, 0x38, R7, 0x78, !PT ;  /* 0x0000003802027812 */ /* 0x000fe200078e7807 */
[----:B------:R-:W-:-:S03]  /*14050*/  IMAD.U32 R16, RZ, RZ, UR4 ;  /* 0x00000004ff107e24 */ /* 0x000fc6000f8e00ff */
[----:B------:R-:W-:Y:S01]  /*14060*/  LOP3.LUT R4, R2, 0x200, R3, 0xf8, !PT ;  /* 0x0000020002047812 */ /* 0x000fe200078ef803 */
[----:B------:R-:W-:Y:S01]  /*14070*/  IMAD.SHL.U32 R2, R7, 0x10, RZ ;  /* 0x0000001007027824 */ /* 0x000fe200078e00ff */
[----:B------:R-:W-:Y:S01]  /*14080*/  SHF.R.U32.HI R3, RZ, 0x3, R5 ;  /* 0x00000003ff037819 */ /* 0x000fe20000011605 */
[----:B------:R-:W-:Y:S03]  /*14090*/  BSSY B8, `(.L_x_2826) ;  /* 0x000064c000087945 */ /* 0x000fe60003800000 */
[----:B------:R-:W-:Y:S01]  /*140a0*/  LOP3.LUT R2, R2, 0x70, RZ, 0xc0, !PT ;  /* 0x0000007002027812 */ /* 0x000fe200078ec0ff */
[----:B------:R-:W-:Y:S01]  /*140b0*/  IMAD.MOV.U32 R23, RZ, RZ, RZ ;  /* 0x000000ffff177224 */ /* 0x000fe200078e00ff */
[----:B------:R-:W-:Y:S01]  /*140c0*/  MOV R28, RZ ;  /* 0x000000ff001c7202 */ /* 0x000fe20000000f00 */
[----:B------:R-:W-:Y:S01]  /*140d0*/  IMAD.MOV.U32 R29, RZ, RZ, 0x1 ;  /* 0x00000001ff1d7424 */ /* 0x000fe200078e00ff */
[----:B------:R-:W-:Y:S01]  /*140e0*/  LOP3.LUT R2, R3, R2, RZ, 0xfc, !PT ;  /* 0x0000000203027212 */ /* 0x000fe200078efcff */
[----:B------:R-:W-:Y:S01]  /*140f0*/  ULDC.64 UR38, c[0x0][0x198] ;  /* 0x0000660000267ab9 */ /* 0x000fe20000000a00 */
[----:B------:R-:W-:Y:S01]  /*14100*/  ULDC UR36, c[0x0][0xc] ;  /* 0x0000030000247ab9 */ /* 0x000fe20000000800 */
[----:B--2---:R-:W-:-:S05]  /*14110*/  LOP3.LUT R0, R6, 0x2, RZ, 0xfc, !PT ;  /* 0x0000000206007812 */ /* 0x004fca00078efcff */
[----:B------:R0:W-:Y:S04]  /*14120*/  STL [R1+0x54], R0 ;  /* 0x0000540001007387 */ /* 0x0001e80000100800 */
[----:B------:R-:W-:Y:S01]  /*14130*/  STL [R1+0x44], RZ ;  /* 0x000044ff01007387 */ /* 0x000fe20000100800 */
[----:B0-----:R-:W-:-:S05]  /*14140*/  IMAD.MOV.U32 R0, RZ, RZ, 0x1 ;  /* 0x00000001ff007424 */ /* 0x001fca00078e00ff */
[----:B------:R0:W-:Y:S02]  /*14150*/  STL [R1], R0 ;  /* 0x0000000001007387 */ /* 0x0001e40000100800 */
[----:B0-----:R-:W-:-:S05]  /*14160*/  IMAD R0, R4, 0x2, R16 ;  /* 0x0000000204007824 */ /* 0x001fca00078e0210 */
[----:B------:R0:W-:Y:S02]  /*14170*/  STL [R1+0x24], R0 ;  /* 0x0000240001007387 */ /* 0x0001e40000100800 */
.L_x_2923:
        /* <DEDUP_REMOVED lines=30> */
[----:B---3--:R-:W3:Y:S01]  /*14360*/  @P0 LDG.E R6, desc[UR40][R2.64] ;  /* 0x0000002802060981 */ /* 0x008ee2000c1e1900 */
        /* <DEDUP_REMOVED lines=16> */
[----:B0-----:R-:W-:Y:S01]  /*14470*/  IMAD.U32 R6, RZ, RZ, UR5 ;  /* 0x00000005ff067e24 */ /* 0x001fe2000f8e00ff */
[----:B---3--:R0:W-:Y:S04]  /*14480*/  STL [R1+0x38], R8 ;  /* 0x0000380801007387 */ /* 0x0081e80000100800 */
[----:B--2---:R1:W-:Y:S01]  /*14490*/  STL [R1+0x1c], R10 ;  /* 0x00001c0a01007387 */ /* 0x0043e20000100800 */
[----:B------:R-:W-:Y:S02]  /*144a0*/  IMAD.MOV.U32 R9, RZ, RZ, R8 ;  /* 0x000000ffff097224 */ /* 0x000fe400078e0008 */
[----:B0-----:R-:W-:Y:S01]  /*144b0*/  IMAD.U32 R8, RZ, RZ, UR4 ;  /* 0x00000004ff087e24 */ /* 0x001fe2000f8e00ff */
[----:B------:R-:W-:Y:S06]  /*144c0*/  @P2 BRA `(.L_x_2827) ;  /* 0x0000000000142947 */ /* 0x000fec0003800000 */
[----:B------:R-:W-:Y:S05]  /*144d0*/  @!P0 BRA `(.L_x_2827) ;  /* 0x0000000000108947 */ /* 0x000fea0003800000 */
[----:B------:R-:W2:Y:S04]  /*144e0*/  LDG.E R7, desc[UR40][R2.64] ;  /* 0x0000002802077981 */ /* 0x000ea8000c1e1900 */
[----:B------:R-:W2:Y:S02]  /*144f0*/  LDG.E R2, desc[UR40][R2.64+0x4] ;  /* 0x0000042802027981 */ /* 0x000ea4000c1e1900 */
[----:B--2---:R-:W-:-:S05]  /*14500*/  IMAD.IADD R9, R2, 0x1, -R7 ;  /* 0x0000000102097824 */ /* 0x004fca00078e0a07 */
[----:B------:R0:W-:Y:S02]  /*14510*/  STL [R1+0x38], R9 ;  /* 0x0000380901007387 */ /* 0x0001e40000100800 */
.L_x_2827:
[----:B------:R-:W-:Y:S01]  /*14520*/  IMAD.MOV.U32 R12, RZ, RZ, R11 ;  /* 0x000000ffff0c7224 */ /* 0x000fe200078e000b */
[----:B------:R-:W-:Y:S01]  /*14530*/  ULDC.64 UR4, c[0x0][0xa20] ;  /* 0x0002880000047ab9 */ /* 0x000fe20000000a00 */
[C---:B------:R-:W-:Y:S02]  /*14540*/  LOP3.LUT R7, R26.reuse, 0xff000000, RZ, 0xc0, !PT ;  /* 0xff0000001a077812 */ /* 0x040fe400078ec0ff */
[----:B------:R-:W-:Y:S01]  /*14550*/  ISETP.NE.U32.AND P0, PT, RZ, UR4, PT ;  /* 0x00000004ff007c0c */ /* 0x000fe2000bf05070 */
[----:B------:R2:W-:Y:S01]  /*14560*/  STL [R1+0xc], R12 ;  /* 0x00000c0c01007387 */ /* 0x0005e20000100800 */
[----:B------:R-:W-:Y:S02]  /*14570*/  SHF.R.U32.HI R7, RZ, 0x8, R7 ;  /* 0x00000008ff077819 */ /* 0x000fe40000011607 */
[----:B------:R-:W-:Y:S02]  /*14580*/  ISETP.NE.AND.EX P0, PT, RZ, UR5, PT, P0 ;  /* 0x00000005ff007c0c */ /* 0x000fe4000bf05300 */
[----:B------:R-:W-:-:S02]  /*14590*/  LOP3.LUT R2, R26, 0xff0000, RZ, 0xc0, !PT ;  /* 0x00ff00001a027812 */ /* 0x000fc400078ec0ff */
[----:B------:R-:W-:Y:S02]  /*145a0*/  LOP3.LUT R17, R26, 0xffff, RZ, 0xc0, !PT ;  /* 0x0000ffff1a117812 */ /* 0x000fe400078ec0ff */
[----:B------:R-:W-:-:S07]  /*145b0*/  LEA.HI R7, R2, R7, RZ, 0x10 ;  /* 0x0000000702077211 */ /* 0x000fce00078f80ff */
[----:B--2---:R-:W-:Y:S05]  /*145c0*/  @!P0 BRA `(.L_x_2828) ;  /* 0x0000000000108947 */ /* 0x004fea0003800000 */
[----:B------:R-:W-:-:S04]  /*145d0*/  IADD3 R2, P0, R18, UR4, RZ ;  /* 0x0000000412027c10 */ /* 0x000fc8000ff1e0ff */
[----:B------:R-:W-:-:S05]  /*145e0*/  IADD3.X R3, R22, UR5, RZ, P0, !PT ;  /* 0x0000000516037c10 */ /* 0x000fca00087fe4ff */
[----:B------:R2:W5:Y:S01]  /*145f0*/  LDG.E R8, desc[UR40][R2.64] ;  /* 0x0000002802087981 */ /* 0x000562000c1e1900 */
[----:B------:R-:W-:Y:S05]  /*14600*/  BRA `(.L_x_2829) ;  /* 0x0000000000247947 */ /* 0x000fea0003800000 */
.L_x_2828:
[----:B------:R-:W-:Y:S02]  /*14610*/  ULDC.64 UR4, c[0x0][0xa08] ;  /* 0x0002820000047ab9 */ /* 0x000fe40000000a00 */
[----:B------:R-:W-:-:S04]  /*14620*/  ISETP.NE.U32.AND P0, PT, RZ, UR4, PT ;  /* 0x00000004ff007c0c */ /* 0x000fc8000bf05070 */
[----:B------:R-:W-:-:S13]  /*14630*/  ISETP.NE.AND.EX P0, PT, RZ, UR5, PT, P0 ;  /* 0x00000005ff007c0c */ /* 0x000fda000bf05300 */
[----:B------:R-:W-:Y:S05]  /*14640*/  @!P0 BRA `(.L_x_2829) ;  /* 0x0000000000148947 */ /* 0x000fea0003800000 */
[----:B------:R-:W2:Y:S02]  /*14650*/  LDC.64 R2, c[0x0][0xa08] ;  /* 0x00028200ff027b82 */ /* 0x000ea40000000a00 */
[----:B--2---:R-:W-:-:S05]  /*14660*/  IMAD.WIDE R2, R12, 0x4, R2 ;  /* 0x000000040c027825 */ /* 0x004fca00078e0202 */
[----:B------:R-:W2:Y:S04]  /*14670*/  LDG.E R8, desc[UR40][R2.64] ;  /* 0x0000002802087981 */ /* 0x000ea8000c1e1900 */
[----:B------:R-:W2:Y:S02]  /*14680*/  LDG.E R2, desc[UR40][R2.64+0x4] ;  /* 0x0000042802027981 */ /* 0x000ea4000c1e1900 */
[----:B--2---:R-:W-:-:S07]  /*14690*/  IMAD.IADD R8, R2, 0x1, -R8 ;  /* 0x0000000102087824 */ /* 0x004fce00078e0a08 */
.L_x_2829:
[----:B--2---:R-:W2:Y:S01]  /*146a0*/  @P1 LDG.E R2, desc[UR40][R4.64] ;  /* 0x0000002804021981 */ /* 0x004ea2000c1e1900 */
[----:B------:R-:W3:Y:S03]  /*146b0*/  LDC R3, c[0x0][0x448] ;  /* 0x00011200ff037b82 */ /* 0x000ee60000000800 */
[----:B------:R4:W2:Y:S01]  /*146c0*/  @P1 LDG.E R4, desc[UR40][R4.64+0x4] ;  /* 0x0000042804041981 */ /* 0x0008a2000c1e1900 */
[----:B------:R-:W-:Y:S01]  /*146d0*/  BSSY B0, `(.L_x_2830) ;  /* 0x0000038000007945 */ /* 0x000fe20003800000 */
[----:B------:R-:W-:Y:S02]  /*146e0*/  LOP3.LUT R26, R7, 0xff, RZ, 0xc0, !PT ;  /* 0x000000ff071a7812 */ /* 0x000fe400078ec0ff */
[----:B---3--:R-:W-:-:S13]  /*146f0*/  ISETP.NE.AND P0, PT, R3, 0x1, PT ;  /* 0x000000010300780c */ /* 0x008fda0003f05270 */
[----:B------:R-:W3:Y:S08]  /*14700*/  @P0 LDC R3, c[0x0][0x44c] ;  /* 0x00011300ff030b82 */ /* 0x000ef00000000800 */
[----:B----4-:R-:W4:Y:S01]  /*14710*/  @P0 LDC R5, c[0x0][0x450] ;  /* 0x00011400ff050b82 */ /* 0x010f220000000800 */
[----:B--2---:R-:W-:Y:S02]  /*14720*/  @P1 IMAD.IADD R6, R4, 0x1, -R2 ;  /* 0x0000000104061824 */ /* 0x004fe400078e0a02 */
[----:B------:R-:W-:-:S04]  /*14730*/  IMAD R2, R25, 0xc0, RZ ;  /* 0x000000c019027824 */ /* 0x000fc800078e02ff */
[----:B------:R-:W-:-:S04]  /*14740*/  VIADD R2, R2, 0xbf ;  /* 0x000000bf02027836 */ /* 0x000fc80000000000 */
[----:B---3--:R-:W-:-:S05]  /*14750*/  @P0 IMAD.HI.U32 R3, R2, R3, RZ ;  /* 0x0000000302030227 */ /* 0x008fca00078e00ff */
[----:B----4-:R-:W-:Y:S01]  /*14760*/  @P0 SHF.R.U32.HI R2, RZ, R5, R3 ;  /* 0x00000005ff020219 */ /* 0x010fe20000011603 */
[----:B-----5:R-:W-:-:S04]  /*14770*/  IMAD.IADD R5, R8, 0x1, -R10 ;  /* 0x0000000108057824 */ /* 0x020fc800078e0a0a */
[----:B------:R-:W-:-:S05]  /*14780*/  IMAD.IADD R3, R5, 0x1, R6 ;  /* 0x0000000105037824 */ /* 0x000fca00078e0206 */
[----:B------:R2:W-:Y:S01]  /*14790*/  STL [R1+0x14], R3 ;  /* 0x0000140301007387 */ /* 0x0005e20000100800 */
[----:B------:R-:W-:-:S05]  /*147a0*/  IADD3 R20, R3, 0x80, -R9 ;  /* 0x0000008003147810 */ /* 0x000fca0007ffe809 */
[----:B------:R-:W-:Y:S02]  /*147b0*/  IMAD.IADD R2, R20, 0x1, R2 ;  /* 0x0000000114027824 */ /* 0x000fe400078e0202 */
[----:B--2---:R-:W-:-:S05]  /*147c0*/  VIADD R3, R3, 0x7f ;  /* 0x0000007f03037836 */ /* 0x004fca0000000000 */
[----:B------:R-:W-:-:S04]  /*147d0*/  SHF.R.S32.HI R4, RZ, 0x1f, R3 ;  /* 0x0000001fff047819 */ /* 0x000fc80000011403 */
[----:B------:R-:W-:Y:S02]  /*147e0*/  LEA.HI R4, R4, R3, RZ, 0x7 ;  /* 0x0000000304047211 */ /* 0x000fe400078f38ff */
[----:B------:R-:W-:Y:S02]  /*147f0*/  SHF.R.S32.HI R3, RZ, 0x1f, R2 ;  /* 0x0000001fff037819 */ /* 0x000fe40000011402 */
[----:B------:R-:W-:Y:S02]  /*14800*/  SHF.R.S32.HI R21, RZ, 0x7, R4 ;  /* 0x00000007ff157819 */ /* 0x000fe40000011404 */
[----:B------:R-:W-:Y:S02]  /*14810*/  LEA.HI R3, R3, R2, RZ, 0x7 ;  /* 0x0000000203037211 */ /* 0x000fe400078f38ff */
[----:B------:R-:W-:Y:S02]  /*14820*/  SHF.R.U32.HI R4, RZ, 0x10, R7 ;  /* 0x00000010ff047819 */ /* 0x000fe40000011607 */
[----:B------:R-:W-:-:S02]  /*14830*/  SHF.R.S32.HI R3, RZ, 0x7, R3 ;  /* 0x00000007ff037819 */ /* 0x000fc40000011403 */
[----:B------:R-:W-:Y:S02]  /*14840*/  MOV R2, RZ ;  /* 0x000000ff00027202 */ /* 0x000fe40000000f00 */
[----:B------:R-:W-:-:S04]  /*14850*/  VIMNMX R8, R21, R3, PT ;  /* 0x0000000315087248 */ /* 0x000fc80003fe0100 */
[----:B------:R-:W-:-:S13]  /*14860*/  ISETP.GE.AND P0, PT, R8, 0x1, PT ;  /* 0x000000010800780c */ /* 0x000fda0003f06270 */
[----:B------:R-:W-:Y:S05]  /*14870*/  @!P0 BRA `(.L_x_2831) ;  /* 0x0000000000748947 */ /* 0x000fea0003800000 */
[----:B------:R-:W-:Y:S01]  /*14880*/  ISETP.NE.AND P0, PT, R4, RZ, PT ;  /* 0x000000ff0400720c */ /* 0x000fe20003f05270 */
[----:B------:R-:W-:-:S03]  /*14890*/  ULDC UR4, c[0x0][0x9f0] ;  /* 0x00027c0000047ab9 */ /* 0x000fc60000000800 */
[----:B------:R-:W-:-:S04]  /*148a0*/  SEL R7, R4, UR4, P0 ;  /* 0x0000000404077c07 */ /* 0x000fc80008000000 */
[----:B0-----:R-:W-:Y:S02]  /*148b0*/  IABS R9, R7 ;  /* 0x0000000700097213 */ /* 0x001fe40000000000 */
[----:B-1----:R-:W-:Y:S02]  /*148c0*/  IADD3 R10, R7, -0x1, R8 ;  /* 0xffffffff070a7810 */ /* 0x002fe40007ffe008 */
        /* <DEDUP_REMOVED lines=24> */
.L_x_2831:
[----:B------:R-:W-:Y:S05]  /*14a50*/  BSYNC B0 ;  /* 0x0000000000007941 */ /* 0x000fea0003800000 */
.L_x_2830:
[-C--:B------:R-:W-:Y:S01]  /*14a60*/  IMAD R3, R26, R2.reuse, RZ ;  /* 0x000000021a037224 */ /* 0x080fe200078e02ff */
[----:B------:R-:W-:Y:S04]  /*14a70*/  BSSY B0, `(.L_x_2832) ;  /* 0x00000dc000007945 */ /* 0x000fe80003800000 */
[C---:B------:R-:W-:Y:S01]  /*14a80*/  VIADDMNMX R2, R3.reuse, R2, R8, PT ;  /* 0x0000000203027246 */ /* 0x040fe20003800108 */
[----:B------:R-:W-:-:S04]  /*14a90*/  IMAD R3, R3, 0x80, -R5 ;  /* 0x0000008003037824 */ /* 0x000fc800078e0a05 */
[----:B------:R-:W-:Y:S01]  /*14aa0*/  IMAD R2, R2, 0x80, -R5 ;  /* 0x0000008002027824 */ /* 0x000fe200078e0a05 */
[----:B------:R-:W-:-:S04]  /*14ab0*/  VIMNMX R3, RZ, R3, !PT ;  /* 0x00000003ff037248 */ /* 0x000fc80007fe0100 */
[----:B------:R-:W-:-:S04]  /*14ac0*/  VIMNMX R2, R2, R6, PT ;  /* 0x0000000602027248 */ /* 0x000fc80003fe0100 */
[----:B------:R-:W-:Y:S02]  /*14ad0*/  ISETP.GT.AND P0, PT, R2, R3, PT ;  /* 0x000000030200720c */ /* 0x000fe40003f04270 */
[----:B------:R-:W-:-:S11]  /*14ae0*/  SHF.R.U32.HI R3, RZ, 0x7, R3 ;  /* 0x00000007ff037819 */ /* 0x000fd60000011603 */
        /* <DEDUP_REMOVED lines=11> */
[----:B------:R-:W2:Y:S02]  /*14ba0*/  S2R R6, SR_TID.X ;  /* 0x0000000000067919 */ /* 0x000ea40000002100 */
[----:B--2---:R-:W-:-:S04]  /*14bb0*/  SHF.R.U32.HI R6, RZ, 0x5, R6 ;  /* 0x00000005ff067819 */ /* 0x004fc80000011606 */
[----:B------:R-:W-:-:S05]  /*14bc0*/  LOP3.LUT R6, R6, 0x3, RZ, 0xc0, !PT ;  /* 0x0000000306067812 */ /* 0x000fca00078ec0ff */
[----:B------:R2:W3:Y:S02]  /*14bd0*/  SHFL.IDX PT, R14, R6, RZ, 0x1f ;  /* 0x00001fff060e7589 */ /* 0x0004e400000e0000 */
.L_x_3017:
[----:B---3--:R-:W-:Y:S02]  /*14be0*/  ISETP.NE.AND P0, PT, R14, RZ, PT ;  /* 0x000000ff0e00720c */ /* 0x008fe40003f05270 */
[----:B------:R-:W-:-:S11]  /*14bf0*/  PLOP3.LUT P6, PT, PT, PT, PT, 0x8, 0x0 ;  /* 0x000000000000781c */ /* 0x000fd60003fce170 */
[----:B------:R-:W-:Y:S05]  /*14c00*/  @P0 BRA `(.L_x_2835) ;  /* 0x00000000000c0947 */ /* 0x000fea0003800000 */
[----:B------:R-:W-:-:S03]  /*14c10*/  UMOV UR4, 0xffffffff ;  /* 0xffffffff00047882 */ /* 0x000fc60000000000 */
[----:B------:R-:W-:Y:S05]  /*14c20*/  BRA.DIV UR4, `(.L_x_2836) ;  /* 0x0000007e042c7947 */ /* 0x000fea000b800000 */
[----:B------:R-:W-:-:S13]  /*14c30*/  ELECT P6, URZ, PT ;  /* 0x00000000003f782f */ /* 0x000fda00038c0000 */
.L_x_2835:
[----:B--2---:R-:W2:Y:S01]  /*14c40*/  LDL R6, [R1+0x44] ;  /* 0x0000440001067983 */ /* 0x004ea20000100800 */
[----:B------:R-:W-:Y:S01]  /*14c50*/  BSSY B1, `(.L_x_2837) ;  /* 0x0000008000017945 */ /* 0x000fe20003800000 */
[----:B--2---:R-:W-:-:S05]  /*14c60*/  VIADD R6, R6, 0x1 ;  /* 0x0000000106067836 */ /* 0x004fca0000000000 */
[----:B------:R-:W-:-:S04]  /*14c70*/  LEA.HI R7, R6, R6, RZ, 0x1 ;  /* 0x0000000606077211 */ /* 0x000fc800078f08ff */
[----:B------:R-:W-:-:S05]  /*14c80*/  LOP3.LUT R7, R7, 0xfffffffe, RZ, 0xc0, !PT ;  /* 0xfffffffe07077812 */ /* 0x000fca00078ec0ff */
[----:B------:R-:W-:-:S05]  /*14c90*/  IMAD.IADD R6, R6, 0x1, -R7 ;  /* 0x0000000106067824 */ /* 0x000fca00078e0a07 */
[----:B------:R-:W-:-:S04]  /*14ca0*/  SHF.L.U32 R6, R6, 0x1f, RZ ;  /* 0x0000001f06067819 */ /* 0x000fc800000006ff */
[----:B------:R-:W2:Y:S02]  /*14cb0*/  SYNCS.PHASECHK.TRANS64.TRYWAIT P0, [R16+URZ+0x16820], R6 ;  /* 0x01682006100075a7 */ /* 0x000ea4000800017f */
[----:B--2---:R-:W-:Y:S05]  /*14cc0*/  @!P0 BRA `(.L_x_2838) ;  /* 0x0000007c00248947 */ /* 0x004fea0003800000 */
.L_x_3020:
[----:B------:R-:W-:Y:S05]  /*14cd0*/  BSYNC B1 ;  /* 0x0000000000017941 */ /* 0x000fea0003800000 */
.L_x_2837:
[----:B------:R-:W-:Y:S04]  /*14ce0*/  BSSY B1, `(.L_x_2839) ;  /* 0x0000050000017945 */ /* 0x000fe80003800000 */
[----:B------:R-:W-:Y:S05]  /*14cf0*/  @!P6 BRA `(.L_x_2840) ;  /* 0x000000040038e947 */ /* 0x000fea0003800000 */
[----:B------:R-:W3:Y:S01]  /*14d00*/  LDL R7, [R1] ;  /* 0x0000000001077983 */ /* 0x000ee20000100800 */
[----:B--2---:R-:W-:Y:S01]  /*14d10*/  IMAD R6, R28, 0x8, R16 ;  /* 0x000000081c067824 */ /* 0x004fe200078e0210 */
[----:B------:R-:W2:Y:S01]  /*14d20*/  S2R R8, SR_TID.X ;  /* 0x0000000000087919 */ /* 0x000ea20000002100 */
[----:B------:R-:W-:Y:S01]  /*14d30*/  BSSY B2, `(.L_x_2841) ;  /* 0x0000006000027945 */ /* 0x000fe20003800000 */
[----:B--2---:R-:W-:-:S04]  /*14d40*/  LOP3.LUT R8, R8, 0x7f, RZ, 0xc0, !PT ;  /* 0x0000007f08087812 */ /* 0x004fc800078ec0ff */
[----:B------:R-:W-:Y:S02]  /*14d50*/  ISETP.NE.AND P1, PT, R8, RZ, PT ;  /* 0x000000ff0800720c */ /* 0x000fe40003f25270 */
[----:B---3--:R-:W-:-:S04]  /*14d60*/  SHF.L.U32 R7, R7, 0x1f, RZ ;  /* 0x0000001f07077819 */ /* 0x008fc800000006ff */
[----:B------:R-:W2:Y:S02]  /*14d70*/  SYNCS.PHASECHK.TRANS64.TRYWAIT P0, [R6+URZ+0x168a0], R7 ;  /* 0x0168a007060075a7 */ /* 0x000ea4000800017f */
[----:B--2---:R-:W-:Y:S05]  /*14d80*/  @!P0 BRA `(.L_x_2842) ;  /* 0x0000007c00088947 */ /* 0x004fea0003800000 */
.L_x_3021:
[----:B------:R-:W-:Y:S05]  /*14d90*/  BSYNC B2 ;  /* 0x0000000000027941 */ /* 0x000fea0003800000 */
.L_x_2841:
[----:B------:R-:W-:Y:S04]  /*14da0*/  BSSY B2, `(.L_x_2843) ;  /* 0x0000009000027945 */ /* 0x000fe80003800000 */
[----:B------:R-:W-:Y:S05]  /*14db0*/  @P1 BRA `(.L_x_2844) ;  /* 0x00000000001c1947 */ /* 0x000fea0003800000 */
[----:B------:R-:W0:Y:S02]  /*14dc0*/  S2R R8, SR_TID.X ;  /* 0x0000000000087919 */ /* 0x000e240000002100 */
[----:B0-----:R-:W-:Y:S01]  /*14dd0*/  LOP3.LUT R9, R8, 0x1f, RZ, 0xc0, !PT ;  /* 0x0000001f08097812 */ /* 0x001fe200078ec0ff */
[----:B------:R-:W-:-:S03]  /*14de0*/  IMAD.MOV.U32 R8, RZ, RZ, 0x4000 ;  /* 0x00004000ff087424 */ /* 0x000fc600078e00ff */
[----:B------:R-:W-:Y:S01]  /*14df0*/  ISETP.NE.AND P0, PT, R9, RZ, PT ;  /* 0x000000ff0900720c */ /* 0x000fe20003f05270 */
[----:B------:R3:W-:-:S12]  /*14e00*/  SYNCS.ARRIVE.TRANS64 RZ, [R6+URZ+0x16890], R8 ;  /* 0x0168900806ff79a7 */ /* 0x0007d8000800003f */
[----:B---3--:R-:W-:Y:S05]  /*14e10*/  @!P0 BRA `(.L_x_2844) ;  /* 0x0000000000048947 */ /* 0x008fea0003800000 */
[----:B------:R-:W-:Y:S01]  /*14e20*/  BPT.TRAP 0x1 ;  /* 0x000000040000795c */ /* 0x000fe20000300000 */
.L_x_2844:
[----:B------:R-:W-:Y:S05]  /*14e30*/  BSYNC B2 ;  /* 0x0000000000027941 */ /* 0x000fea0003800000 */
.L_x_2843:
[----:B------:R-:W-:Y:S01]  /*14e40*/  IMAD.MOV.U32 R12, RZ, RZ, RZ ;  /* 0x000000ffff0c7224 */ /* 0x000fe200078e00ff */
[----:B------:R-:W-:Y:S01]  /*14e50*/  UIADD3 UR4, UP0, UR38, 0x570, URZ ;  /* 0x0000057026047890 */ /* 0x000fe2000ff1e03f */
[----:B0-----:R-:W-:Y:S01]  /*14e60*/  IMAD R9, R28, 0x4000, R16 ;  /* 0x000040001c097824 */ /* 0x001fe200078e0210 */
[----:B------:R-:W-:Y:S01]  /*14e70*/  PLOP3.LUT P0, PT, PT, PT, PT, 0x80, 0x0 ;  /* 0x000000000000781c */ /* 0x000fe20003f0f070 */
[----:B------:R-:W-:Y:S01]  /*14e80*/  IMAD R8, R5, 0x80, R0 ;  /* 0x0000008005087824 */ /* 0x000fe200078e0200 */
[----:B------:R-:W-:Y:S01]  /*14e90*/  R2UR UR10, R12 ;  /* 0x000000000c0a72ca */ /* 0x000fe200000e0000 */
[----:B------:R-:W-:Y:S01]  /*14ea0*/  IMAD.SHL.U32 R11, R28, 0x2000, RZ ;  /* 0x000020001c0b7824 */ /* 0x000fe200078e00ff */
[----:B------:R-:W-:Y:S01]  /*14eb0*/  IADD3 R9, R9, 0xe400, RZ ;  /* 0x0000e40009097810 */ /* 0x000fe20007ffe0ff */
[----:B------:R-:W-:Y:S01]  /*14ec0*/  VIADD R8, R8, 0xffffff80 ;  /* 0xffffff8008087836 */ /* 0x000fe20000000000 */
[----:B------:R-:W-:Y:S01]  /*14ed0*/  UIADD3.X UR5, URZ, UR39, URZ, UP0, !UPT ;  /* 0x000000273f057290 */ /* 0x000fe200087fe43f */
[----:B-1----:R-:W-:Y:S01]  /*14ee0*/  VIADD R10, R6, 0x16890 ;  /* 0x00016890060a7836 */ /* 0x002fe20000000000 */
[----:B------:R-:W-:Y:S01]  /*14ef0*/  UMOV UR6, 0x0 ;  /* 0x0000000000067882 */ /* 0x000fe20000000000 */
[----:B------:R-:W-:-:S09]  /*14f00*/  UMOV UR7, 0x12f00000 ;  /* 0x12f0000000077882 */ /* 0x000fd20000000000 */
.L_x_2845:
        /* <DEDUP_REMOVED lines=13> */
.L_x_3022:
[----:B------:R-:W-:Y:S05]  /*14fe0*/  BSYNC B2 ;  /* 0x0000000000027941 */ /* 0x000fea0003800000 */
.L_x_2846:
[----:B------:R-:W-:Y:S01]  /*14ff0*/  BSSY B2, `(.L_x_2848) ;  /* 0x000000b000027945 */ /* 0x000fe20003800000 */
[----:B------:R-:W-:Y:S02]  /*15000*/  IMAD.MOV.U32 R14, RZ, RZ, 0x0 ;  /* 0x00000000ff0e7424 */ /* 0x000fe400078e00ff */
[----:B------:R-:W-:Y:S01]  /*15010*/  IMAD.MOV.U32 R15, RZ, RZ, 0x12f00000 ;  /* 0x12f00000ff0f7424 */ /* 0x000fe200078e00ff */
[----:B------:R-:W-:Y:S06]  /*15020*/  @P1 BRA `(.L_x_2849) ;  /* 0x00000000001c1947 */ /* 0x000fec0003800000 */
[----:B------:R-:W1:Y:S01]  /*15030*/  S2R R9, SR_TID.X ;  /* 0x0000000000097919 */ /* 0x000e620000002100 */
[----:B0-2---:R-:W-:-:S04]  /*15040*/  IMAD.MOV.U32 R7, RZ, RZ, 0x4000 ;  /* 0x00004000ff077424 */ /* 0x005fc800078e00ff */
[----:B------:R3:W-:Y:S01]  /*15050*/  SYNCS.ARRIVE.TRANS64 RZ, [R6+URZ+0x168b0], R7 ;  /* 0x0168b00706ff79a7 */ /* 0x0007e2000800003f */
[----:B-1----:R-:W-:-:S04]  /*15060*/  LOP3.LUT R9, R9, 0x1f, RZ, 0xc0, !PT ;  /* 0x0000001f09097812 */ /* 0x002fc800078ec0ff */
[----:B------:R-:W-:-:S13]  /*15070*/  ISETP.NE.AND P0, PT, R9, RZ, PT ;  /* 0x000000ff0900720c */ /* 0x000fda0003f05270 */
[----:B---3--:R-:W-:Y:S05]  /*15080*/  @!P0 BRA `(.L_x_2849) ;  /* 0x0000000000048947 */ /* 0x008fea0003800000 */
[----:B------:R-:W-:Y:S01]  /*15090*/  BPT.TRAP 0x1 ;  /* 0x000000040000795c */ /* 0x000fe20000300000 */
.L_x_2849:
[----:B------:R-:W-:Y:S05]  /*150a0*/  BSYNC B2 ;  /* 0x0000000000027941 */ /* 0x000fea0003800000 */
.L_x_2848:
[----:B------:R-:W-:Y:S01]  /*150b0*/  R2UR UR10, R12 ;  /* 0x000000000c0a72ca */ /* 0x000fe200000e0000 */
[----:B0-2---:R-:W-:Y:S01]  /*150c0*/  IMAD R7, R11, 0x2, R16 ;  /* 0x000000020b077824 */ /* 0x005fe200078e0210 */
[----:B------:R-:W-:Y:S01]  /*150d0*/  R2UR UR6, R14 ;  /* 0x000000000e0672ca */ /* 0x000fe200000e0000 */
[----:B------:R-:W-:Y:S01]  /*150e0*/  UIADD3 UR4, UP0, UR38, 0x670, URZ ;  /* 0x0000067026047890 */ /* 0x000fe2000ff1e03f */
[----:B------:R-:W-:Y:S01]  /*150f0*/  R2UR UR7, R15 ;  /* 0x000000000f0772ca */ /* 0x000fe200000e0000 */
[----:B------:R-:W-:Y:S01]  /*15100*/  VIADD R6, R6, 0x168b0 ;  /* 0x000168b006067836 */ /* 0x000fe20000000000 */
[----:B------:R-:W-:Y:S01]  /*15110*/  PLOP3.LUT P0, PT, PT, PT, PT, 0x80, 0x0 ;  /* 0x000000000000781c */ /* 0x000fe20003f0f070 */
[----:B------:R-:W-:Y:S01]  /*15120*/  VIADD R7, R7, 0x400 ;  /* 0x0000040007077836 */ /* 0x000fe20000000000 */
[----:B------:R-:W-:-:S12]  /*15130*/  UIADD3.X UR5, URZ, UR39, URZ, UP0, !UPT ;  /* 0x000000273f057290 */ /* 0x000fd800087fe43f */
.L_x_2850:
        /* <DEDUP_REMOVED lines=9> */
[----:B---3--:R-:W-:Y:S05]  /*151d0*/  @P0 BRA.U.ANY `(.L_x_2850) ;  /* 0xfffffffd00d80947 */ /* 0x008fea000393ffff */
.L_x_2840:
[----:B------:R-:W-:Y:S05]  /*151e0*/  BSYNC B1 ;  /* 0x0000000000017941 */ /* 0x000fea0003800000 */
.L_x_2839:
[----:B0-----:R-:W3:Y:S01]  /*151f0*/  LDL.LU R9, [R1] ;  /* 0x0000000001097983 */ /* 0x001ee20000300800 */
[----:B------:R-:W-:Y:S01]  /*15200*/  VIADD R28, R28, 0x1 ;  /* 0x000000011c1c7836 */ /* 0x000fe20000000000 */
[----:B------:R-:W-:Y:S01]  /*15210*/  PLOP3.LUT P0, PT, PT, PT, PT, 0x8, 0x0 ;  /* 0x000000000000781c */ /* 0x000fe20003f0e170 */
[----:B------:R-:W-:-:S03]  /*15220*/  VIADD R5, R5, 0xfffffffe ;  /* 0xfffffffe05057836 */ /* 0x000fc60000000000 */
[C---:B------:R-:W-:Y:S02]  /*15230*/  ISETP.NE.AND P1, PT, R28.reuse, 0x2, PT ;  /* 0x000000021c00780c */ /* 0x040fe40003f25270 */
[----:B------:R-:W-:Y:S02]  /*15240*/  ISETP.GE.AND P2, PT, R5, R3, PT ;  /* 0x000000030500720c */ /* 0x000fe40003f46270 */
[----:B--2---:R-:W-:Y:S02]  /*15250*/  SEL R6, RZ, 0x1, P1 ;  /* 0x00000001ff067807 */ /* 0x004fe40000800000 */
[----:B------:R-:W-:Y:S02]  /*15260*/  SEL R28, R28, RZ, P1 ;  /* 0x000000ff1c1c7207 */ /* 0x000fe40000800000 */
[----:B---3--:R-:W-:-:S05]  /*15270*/  LOP3.LUT R9, R9, R6, RZ, 0x3c, !PT ;  /* 0x0000000609097212 */ /* 0x008fca00078e3cff */
[----:B------:R2:W-:Y:S02]  /*15280*/  STL [R1], R9 ;  /* 0x0000000901007387 */ /* 0x0005e40000100800 */
[----:B------:R-:W-:Y:S05]  /*15290*/  @!P2 BRA `(.L_x_2833) ;  /* 0x000000040064a947 */ /* 0x000fea0003800000 */
.L_x_2863:
[----:B------:R-:W-:Y:S05]  /*152a0*/  YIELD ;  /* 0x0000000000007946 */ /* 0x000fea0003800000 */
[----:B------:R-:W-:Y:S04]  /*152b0*/  BSSY B1, `(.L_x_2851) ;  /* 0x000004d000017945 */ /* 0x000fe80003800000 */
[----:B---3--:R-:W-:Y:S05]  /*152c0*/  @!P6 BRA `(.L_x_2852) ;  /* 0x00000004002ce947 */ /* 0x008fea0003800000 */
[----:B------:R-:W3:Y:S01]  /*152d0*/  LDL R7, [R1] ;  /* 0x0000000001077983 */ /* 0x000ee20000100800 */
[----:B------:R-:W0:Y:S02]  /*152e0*/  S2R R6, SR_TID.X ;  /* 0x0000000000067919 */ /* 0x000e240000002100 */
[----:B0-----:R-:W-:Y:S01]  /*152f0*/  LOP3.LUT R8, R6, 0x7f, RZ, 0xc0, !PT ;  /* 0x0000007f06087812 */ /* 0x001fe200078ec0ff */
[----:B------:R-:W-:Y:S01]  /*15300*/  IMAD R6, R28, 0x8, R16 ;  /* 0x000000081c067824 */ /* 0x000fe200078e0210 */
[----:B------:R-:W-:Y:S02]  /*15310*/  BSSY B2, `(.L_x_2853) ;  /* 0x0000005000027945 */ /* 0x000fe40003800000 */
[----:B------:R-:W-:Y:S02]  /*15320*/  ISETP.NE.AND P2, PT, R8, RZ, PT ;  /* 0x000000ff0800720c */ /* 0x000fe40003f45270 */
[----:B---3--:R-:W-:-:S04]  /*15330*/  SHF.L.U32 R7, R7, 0x1f, RZ ;  /* 0x0000001f07077819 */ /* 0x008fc800000006ff */
[----:B------:R-:W0:Y:S02]  /*15340*/  SYNCS.PHASECHK.TRANS64.TRYWAIT P1, [R6+URZ+0x168a0], R7 ;  /* 0x0168a007060075a7 */ /* 0x000e24000802017f */
[----:B0-----:R-:W-:Y:S05]  /*15350*/  @!P1 BRA `(.L_x_2854) ;  /* 0x0000007400bc9947 */ /* 0x001fea0003800000 */
.L_x_3023:
[----:B------:R-:W-:Y:S05]  /*15360*/  BSYNC B2 ;  /* 0x0000000000027941 */ /* 0x000fea0003800000 */
.L_x_2853:
[----:B------:R-:W-:Y:S04]  /*15370*/  BSSY B2, `(.L_x_2855) ;  /* 0x0000009000027945 */ /* 0x000fe80003800000 */
[----:B------:R-:W-:Y:S05]  /*15380*/  @P2 BRA `(.L_x_2856) ;  /* 0x00000000001c2947 */ /* 0x000fea0003800000 */
[----:B------:R-:W2:Y:S02]  /*15390*/  S2R R8, SR_TID.X ;  /* 0x0000000000087919 */ /* 0x000ea40000002100 */
[----:B--2---:R-:W-:Y:S01]  /*153a0*/  LOP3.LUT R9, R8, 0x1f, RZ, 0xc0, !PT ;  /* 0x0000001f08097812 */ /* 0x004fe200078ec0ff */
[----:B------:R-:W-:-:S03]  /*153b0*/  IMAD.MOV.U32 R8, RZ, RZ, 0x4000 ;  /* 0x00004000ff087424 */ /* 0x000fc600078e00ff */
[----:B------:R-:W-:Y:S01]  /*153c0*/  ISETP.NE.AND P1, PT, R9, RZ, PT ;  /* 0x000000ff0900720c */ /* 0x000fe20003f25270 */
[----:B------:R3:W-:-:S12]  /*153d0*/  SYNCS.ARRIVE.TRANS64 RZ, [R6+URZ+0x16890], R8 ;  /* 0x0168900806ff79a7 */ /* 0x0007d8000800003f */
[----:B---3--:R-:W-:Y:S05]  /*153e0*/  @!P1 BRA `(.L_x_2856) ;  /* 0x0000000000049947 */ /* 0x008fea0003800000 */
[----:B------:R-:W-:Y:S01]  /*153f0*/  BPT.TRAP 0x1 ;  /* 0x000000040000795c */ /* 0x000fe20000300000 */
.L_x_2856:
[----:B------:R-:W-:Y:S05]  /*15400*/  BSYNC B2 ;  /* 0x0000000000027941 */ /* 0x000fea0003800000 */
.L_x_2855:
[----:B------:R-:W-:Y:S01]  /*15410*/  IMAD.MOV.U32 R12, RZ, RZ, RZ ;  /* 0x000000ffff0c7224 */ /* 0x000fe200078e00ff */
[----:B------:R-:W-:Y:S01]  /*15420*/  UIADD3 UR4, UP0, UR38, 0x570, URZ ;  /* 0x0000057026047890 */ /* 0x000fe2000ff1e03f */
[----:B------:R-:W-:Y:S01]  /*15430*/  IMAD R8, R28, 0x4000, R16 ;  /* 0x000040001c087824 */ /* 0x000fe200078e0210 */
[----:B------:R-:W-:Y:S01]  /*15440*/  PLOP3.LUT P1, PT, PT, PT, PT, 0x80, 0x0 ;  /* 0x000000000000781c */ /* 0x000fe20003f2f070 */
[----:B--2---:R-:W-:Y:S01]  /*15450*/  IMAD R9, R5, 0x80, R0 ;  /* 0x0000008005097824 */ /* 0x004fe200078e0200 */
[----:B------:R-:W-:Y:S01]  /*15460*/  R2UR UR10, R12 ;  /* 0x000000000c0a72ca */ /* 0x000fe200000e0000 */
[----:B-1----:R-:W-:Y:S01]  /*15470*/  VIADD R10, R6, 0x16890 ;  /* 0x00016890060a7836 */ /* 0x002fe20000000000 */
[----:B------:R-:W-:Y:S01]  /*15480*/  UIADD3.X UR5, URZ, UR39, URZ, UP0, !UPT ;  /* 0x000000273f057290 */ /* 0x000fe200087fe43f */
[----:B------:R-:W-:Y:S01]  /*15490*/  VIADD R11, R8, 0xe400 ;  /* 0x0000e400080b7836 */ /* 0x000fe20000000000 */
[----:B------:R-:W-:Y:S01]  /*154a0*/  UMOV UR6, 0x0 ;  /* 0x0000000000067882 */ /* 0x000fe20000000000 */
[----:B------:R-:W-:-:S10]  /*154b0*/  UMOV UR7, 0x12f00000 ;  /* 0x12f0000000077882 */ /* 0x000fd40000000000 */
.L_x_2857:
        /* <DEDUP_REMOVED lines=13> */
.L_x_3024:
[----:B------:R-:W-:Y:S05]  /*15590*/  BSYNC B2 ;  /* 0x0000000000027941 */ /* 0x000fea0003800000 */
.L_x_2858:
        /* <DEDUP_REMOVED lines=11> */
.L_x_2861:
[----:B------:R-:W-:Y:S05]  /*15650*/  BSYNC B2 ;  /* 0x0000000000027941 */ /* 0x000fea0003800000 */
.L_x_2860:
[----:B------:R-:W-:Y:S01]  /*15660*/  R2UR UR10, R12 ;  /* 0x000000000c0a72ca */ /* 0x000fe200000e0000 */
[----:B------:R-:W-:Y:S01]  /*15670*/  UIADD3 UR4, UP0, UR38, 0x670, URZ ;  /* 0x0000067026047890 */ /* 0x000fe2000ff1e03f */
[----:B------:R-:W-:Y:S01]  /*15680*/  R2UR UR6, R10 ;  /* 0x000000000a0672ca */ /* 0x000fe200000e0000 */
[----:B------:R-:W-:Y:S01]  /*15690*/  VIADD R8, R8, 0x400 ;  /* 0x0000040008087836 */ /* 0x000fe20000000000 */
[----:B------:R-:W-:Y:S01]  /*156a0*/  R2UR UR7, R11 ;  /* 0x000000000b0772ca */ /* 0x000fe200000e0000 */
[----:B------:R-:W-:Y:S01]  /*156b0*/  UIADD3.X UR5, URZ, UR39, URZ, UP0, !UPT ;  /* 0x000000273f057290 */ /* 0x000fe200087fe43f */
[----:B------:R-:W-:Y:S02]  /*156c0*/  PLOP3.LUT P1, PT, PT, PT, PT, 0x80, 0x0 ;  /* 0x000000000000781c */ /* 0x000fe40003f2f070 */
[----:B01----:R-:W-:-:S11]  /*156d0*/  IADD3 R6, R6, 0x168b0, RZ ;  /* 0x000168b006067810 */ /* 0x003fd60007ffe0ff */
.L_x_2862:
        /* <DEDUP_REMOVED lines=10> */
.L_x_2852:
[----:B------:R-:W-:Y:S05]  /*15780*/  BSYNC B1 ;  /* 0x0000000000017941 */ /* 0x000fea0003800000 */
.L_x_2851:
[----:B------:R-:W3:Y:S01]  /*15790*/  LDL.LU R7, [R1] ;  /* 0x0000000001077983 */ /* 0x000ee20000300800 */
[----:B------:R-:W-:Y:S01]  /*157a0*/  VIADD R28, R28, 0x1 ;  /* 0x000000011c1c7836 */ /* 0x000fe20000000000 */
[C---:B------:R-:W-:Y:S01]  /*157b0*/  ISETP.GT.AND P2, PT, R5.reuse, R3, PT ;  /* 0x000000030500720c */ /* 0x040fe20003f44270 */
[----:B------:R-:W-:-:S03]  /*157c0*/  VIADD R5, R5, 0xffffffff ;  /* 0xffffffff05057836 */ /* 0x000fc60000000000 */
[----:B------:R-:W-:-:S04]  /*157d0*/  ISETP.NE.AND P1, PT, R28, 0x2, PT ;  /* 0x000000021c00780c */ /* 0x000fc80003f25270 */
[----:B------:R-:W-:Y:S02]  /*157e0*/  SEL R6, RZ, 0x1, P1 ;  /* 0x00000001ff067807 */ /* 0x000fe40000800000 */
[----:B------:R-:W-:Y:S02]  /*157f0*/  SEL R28, R28, RZ, P1 ;  /* 0x000000ff1c1c7207 */ /* 0x000fe40000800000 */
[----:B---3--:R-:W-:-:S05]  /*15800*/  LOP3.LUT R7, R7, R6, RZ, 0x3c, !PT ;  /* 0x0000000607077212 */ /* 0x008fca00078e3cff */
[----:B------:R3:W-:Y:S01]  /*15810*/  STL [R1], R7 ;  /* 0x0000000701007387 */ /* 0x0007e20000100800 */
[----:B------:R-:W-:Y:S05]  /*15820*/  @P2 BRA `(.L_x_2863) ;  /* 0xfffffff8009c2947 */ /* 0x000fea000383ffff */
.L_x_2833:
[----:B------:R-:W-:Y:S05]  /*15830*/  BSYNC B0 ;  /* 0x0000000000007941 */ /* 0x000fea0003800000 */
.L_x_2832:
[----:B------:R-:W4:Y:S01]  /*15840*/  LDC R0, c[0x0][0x448] ;  /* 0x00011200ff007b82 */ /* 0x000f220000000800 */
[----:B------:R-:W-:Y:S01]  /*15850*/  IMAD.MOV.U32 R2, RZ, RZ, 0xc0 ;  /* 0x000000c0ff027424 */ /* 0x000fe200078e00ff */
[----:B------:R-:W-:Y:S01]  /*15860*/  ISETP.NE.AND P2, PT, R4, RZ, PT ;  /* 0x000000ff0400720c */ /* 0x000fe20003f45270 */
[----:B------:R-:W-:Y:S05]  /*15870*/  @!P0 WARPSYNC.ALL ;  /* 0x0000000000008948 */ /* 0x000fea0003800000 */
[----:B------:R-:W-:Y:S01]  /*15880*/  IMAD R2, R25, R2, 0xbf ;  /* 0x000000bf19027424 */ /* 0x000fe200078e0202 */
[----:B------:R-:W-:Y:S06]  /*15890*/  BSSY B0, `(.L_x_2864) ;  /* 0x000002a000007945 */ /* 0x000fec0003800000 */
[----:B------:R-:W0:Y:S08]  /*158a0*/  @!P2 LDC R4, c[0x0][0x9f0] ;  /* 0x00027c00ff04ab82 */ /* 0x000e300000000800 */
[----:B------:R-:W-:Y:S01]  /*158b0*/  @!P0 BAR.SYNC.DEFER_BLOCKING 0xc, 0x200 ;  /* 0x0308000000008b1d */ /* 0x000fe20000010000 */
[----:B----4-:R-:W-:-:S13]  /*158c0*/  ISETP.NE.AND P1, PT, R0, 0x1, PT ;  /* 0x000000010000780c */ /* 0x010fda0003f25270 */
[----:B------:R-:W4:Y:S08]  /*158d0*/  @P1 LDC R0, c[0x0][0x44c] ;  /* 0x00011300ff001b82 */ /* 0x000f300000000800 */
[----:B------:R-:W5:Y:S01]  /*158e0*/  @P1 LDC R3, c[0x0][0x450] ;  /* 0x00011400ff031b82 */ /* 0x000f620000000800 */
[----:B----4-:R-:W-:-:S05]  /*158f0*/  @P1 IMAD.HI.U32 R0, R2, R0, RZ ;  /* 0x0000000002001227 */ /* 0x010fca00078e00ff */
[----:B-----5:R-:W-:-:S05]  /*15900*/  @P1 SHF.R.U32.HI R2, RZ, R3, R0 ;  /* 0x00000003ff021219 */ /* 0x020fca0000011600 */
[----:B------:R-:W-:-:S05]  /*15910*/  IMAD.IADD R2, R20, 0x1, R2 ;  /* 0x0000000114027824 */ /* 0x000fca00078e0202 */
[----:B------:R-:W-:-:S04]  /*15920*/  SHF.R.S32.HI R0, RZ, 0x1f, R2 ;  /* 0x0000001fff007819 */ /* 0x000fc80000011402 */
[----:B------:R-:W-:-:S04]  /*15930*/  LEA.HI R0, R0, R2, RZ, 0x7 ;  /* 0x0000000200007211 */ /* 0x000fc800078f38ff */
[----:B------:R-:W-:-:S04]  /*15940*/  SHF.R.S32.HI R0, RZ, 0x7, R0 ;  /* 0x00000007ff007819 */ /* 0x000fc80000011400 */
[----:B------:R-:W-:Y:S01]  /*15950*/  VIMNMX R21, R21, R0, PT ;  /* 0x0000000015157248 */ /* 0x000fe20003fe0100 */
[----:B------:R-:W-:-:S03]  /*15960*/  IMAD.MOV.U32 R0, RZ, RZ, RZ ;  /* 0x000000ffff007224 */ /* 0x000fc600078e00ff */
[----:B------:R-:W-:-:S13]  /*15970*/  ISETP.GE.AND P1, PT, R21, 0x1, PT ;  /* 0x000000011500780c */ /* 0x000fda0003f26270 */
[----:B0-----:R-:W-:Y:S05]  /*15980*/  @!P1 BRA `(.L_x_2865) ;  /* 0x0000000000689947 */ /* 0x001fea0003800000 */
[-C--:B------:R-:W-:Y:S02]  /*15990*/  IABS R0, R4.reuse ;  /* 0x0000000400007213 */ /* 0x080fe40000000000 */
[----:B------:R-:W-:Y:S02]  /*159a0*/  IABS R6, R4 ;  /* 0x0000000400067213 */ /* 0x000fe40000000000 */
        /* <DEDUP_REMOVED lines=24> */
.L_x_2865:
[----:B------:R-:W-:Y:S05]  /*15b30*/  BSYNC B0 ;  /* 0x0000000000007941 */ /* 0x000fea0003800000 */
.L_x_2864:
[-C--:B------:R-:W-:Y:S01]  /*15b40*/  IMAD R3, R26, R0.reuse, RZ ;  /* 0x000000001a037224 */ /* 0x080fe200078e02ff */
        /* <DEDUP_REMOVED lines=12> */
[----:B------:R-:W4:Y:S01]  /*15c10*/  LDC.64 R2, c[0x0][0xc60] ;  /* 0x00031800ff027b82 */ /* 0x000f220000000a00 */
[----:B------:R-:W0:Y:S02]  /*15c20*/  FLO.U32 R0, UR4 ;  /* 0x0000000400007d00 */ /* 0x000e2400080e0000 */
[----:B0-----:R-:W-:-:S06]  /*15c30*/  ISETP.EQ.U32.AND P0, PT, R0, R5, PT ;  /* 0x000000050000720c */ /* 0x001fcc0003f02070 */
[----:B------:R-:W4:Y:S07]  /*15c40*/  POPC R5, UR4 ;  /* 0x0000000400057d09 */ /* 0x000f2e0008000000 */
[----:B----4-:R-:W4:Y:S01]  /*15c50*/  @P0 ATOMG.E.ADD.STRONG.GPU PT, R3, desc[UR40][R2.64], R5 ;  /* 0x00000005020309a8 */ /* 0x010f2200081ee1e8 */
[----:B------:R-:W0:Y:S02]  /*15c60*/  S2R R4, SR_LTMASK ;  /* 0x0000000000047919 */ /* 0x000e240000003900 */
[----:B0-----:R-:W-:-:S04]  /*15c70*/  LOP3.LUT R4, R4, UR4, RZ, 0xc0, !PT ;  /* 0x0000000404047c12 */ /* 0x001fc8000f8ec0ff */
[----:B---3--:R-:W0:Y:S01]  /*15c80*/  POPC R7, R4 ;  /* 0x0000000400077309 */ /* 0x008e220000000000 */
[----:B----4-:R-:W0:Y:S02]  /*15c90*/  SHFL.IDX PT, R0, R3, R0, 0x1f ;  /* 0x00001f0003007589 */ /* 0x010e2400000e0000 */
[----:B0-----:R-:W-:Y:S01]  /*15ca0*/  IADD3 R24, R0, UR36, R7 ;  /* 0x0000002400187c10 */ /* 0x001fe2000fffe007 */
[----:B------:R-:W-:Y:S06]  /*15cb0*/  BRA `(.L_x_2868) ;  /* 0x0000003800107947 */ /* 0x000fec0003800000 */
.L_x_2867:
        /* <DEDUP_REMOVED lines=9> */
[----:B------:R-:W-:Y:S01]  /*15d50*/  MOV R8, 0x70 ;  /* 0x0000007000087802 */ /* 0x000fe20000000f00 */
[----:B------:R-:W0:Y:S01]  /*15d60*/  LDC.64 R2, c[0x4][R2] ;  /* 0x0100000002027b82 */ /* 0x000e220000000a00 */
[----:B------:R-:W-:Y:S02]  /*15d70*/  IMAD.U32 R5, RZ, RZ, UR7 ;  /* 0x00000007ff057e24 */ /* 0x000fe4000f8e00ff */
[----:B------:R-:W-:Y:S02]  /*15d80*/  IMAD.U32 R6, RZ, RZ, UR8 ;  /* 0x00000008ff067e24 */ /* 0x000fe4000f8e00ff */
[----:B---3--:R-:W-:-:S02]  /*15d90*/  IMAD.U32 R7, RZ, RZ, UR9 ;  /* 0x00000009ff077e24 */ /* 0x008fc4000f8e00ff */
[----:B-1----:R-:W-:Y:S02]  /*15da0*/  IMAD.U32 R10, RZ, RZ, UR4 ;  /* 0x00000004ff0a7e24 */ /* 0x002fe4000f8e00ff */
[----:B------:R-:W-:Y:S02]  /*15db0*/  IMAD.U32 R11, RZ, RZ, UR5 ;  /* 0x00000005ff0b7e24 */ /* 0x000fe4000f8e00ff */
[----:B------:R-:W-:Y:S02]  /*15dc0*/  IMAD.MOV.U32 R12, RZ, RZ, 0x1 ;  /* 0x00000001ff0c7424 */ /* 0x000fe400078e00ff */
[----:B------:R-:W-:-:S07]  /*15dd0*/  IMAD.MOV.U32 R13, RZ, RZ, RZ ;  /* 0x000000ffff0d7224 */ /* 0x000fce00078e00ff */
[----:B------:R-:W-:-:S07]  /*15de0*/  LEPC R20, `(.L_x_2870) ;  /* 0x000000001014794e */ /* 0x000fce0000000000 */
[----:B0-2---:R-:W-:Y:S05]  /*15df0*/  CALL.ABS.NOINC R2 ;  /* 0x0000000002007343 */ /* 0x005fea0003c00000 */
.L_x_2870:
[----:B------:R-:W-:Y:S05]  /*15e00*/  BSYNC B6 ;  /* 0x0000000000067941 */ /* 0x000fea0003800000 */
.L_x_2869:
        /* <DEDUP_REMOVED lines=12> */
[----:B---3--:R-:W-:-:S02]  /*15ed0*/  IMAD.U32 R7, RZ, RZ, UR9 ;  /* 0x00000009ff077e24 */ /* 0x008fc4000f8e00ff */
[----:B-1----:R-:W-:Y:S02]  /*15ee0*/  IMAD.U32 R10, RZ, RZ, UR4 ;  /* 0x00000004ff0a7e24 */ /* 0x002fe4000f8e00ff */
[----:B------:R-:W-:Y:S02]  /*15ef0*/  IMAD.U32 R11, RZ, RZ, UR5 ;  /* 0x00000005ff0b7e24 */ /* 0x000fe4000f8e00ff */
[----:B------:R-:W-:Y:S02]  /*15f00*/  IMAD.MOV.U32 R8, RZ, RZ, 0x70 ;  /* 0x00000070ff087424 */ /* 0x000fe400078e00ff */
[----:B------:R-:W-:Y:S02]  /*15f10*/  IMAD.MOV.U32 R12, RZ, RZ, 0x1 ;  /* 0x00000001ff0c7424 */ /* 0x000fe400078e00ff */
[----:B0-----:R-:W-:-:S07]  /*15f20*/  IMAD.MOV.U32 R13, RZ, RZ, RZ ;  /* 0x000000ffff0d7224 */ /* 0x001fce00078e00ff */
[----:B------:R-:W-:-:S07]  /*15f30*/  LEPC R20, `(.L_x_2873) ;  /* 0x000000001014794e */ /* 0x000fce0000000000 */
[----:B--2-4-:R-:W-:Y:S05]  /*15f40*/  CALL.ABS.NOINC R2 ;  /* 0x0000000002007343 */ /* 0x014fea0003c00000 */
.L_x_2873:
        /* <DEDUP_REMOVED lines=15> */
.L_x_2872:
[----:B------:R-:W-:Y:S05]  /*16040*/  BSYNC B6 ;  /* 0x0000000000067941 */ /* 0x000fea0003800000 */
.L_x_2871:
[----:B------:R-:W4:Y:S01]  /*16050*/  LDL R20, [R1+0xc] ;  /* 0x00000c0001147983 */ /* 0x000f220000100800 */
[----:B------:R-:W-:Y:S01]  /*16060*/  ULDC.64 UR4, c[0x0][0x9f8] ;  /* 0x00027e0000047ab9 */ /* 0x000fe20000000a00 */
[----:B------:R-:W0:Y:S01]  /*16070*/  LDC R6, c[0x0][0x430] ;  /* 0x00010c00ff067b82 */ /* 0x000e220000000800 */
[----:B------:R-:W-:Y:S01]  /*16080*/  ISETP.NE.U32.AND P0, PT, RZ, UR4, PT ;  /* 0x00000004ff007c0c */ /* 0x000fe2000bf05070 */
[----:B------:R-:W3:Y:S03]  /*16090*/  LDL R26, [R1+0x40] ;  /* 0x00004000011a7983 */ /* 0x000ee60000100800 */
[----:B------:R-:W-:Y:S01]  /*160a0*/  ISETP.NE.AND.EX P0, PT, RZ, UR5, PT, P0 ;  /* 0x00000005ff007c0c */ /* 0x000fe2000bf05300 */
[----:B------:R-:W3:Y:S04]  /*160b0*/  LDL R4, [R1+0x14] ;  /* 0x0000140001047983 */ /* 0x000ee80000100800 */
[----:B------:R-:W3:Y:S01]  /*160c0*/  LDL R21, [R1+0x1c] ;  /* 0x00001c0001157983 */ /* 0x000ee20000100800 */
[----:B------:R-:W1:Y:S07]  /*160d0*/  S2R R0, SR_TID.X ;  /* 0x0000000000007919 */ /* 0x000e6e0000002100 */
[----:B------:R-:W-:Y:S01]  /*160e0*/  @P0 IADD3 R2, P1, R18, UR4, RZ ;  /* 0x0000000412020c10 */ /* 0x000fe2000ff3e0ff */
[----:B------:R-:W1:Y:S03]  /*160f0*/  S2R R5, SR_TID.X ;  /* 0x0000000000057919 */ /* 0x000e660000002100 */
[----:B------:R-:W-:Y:S01]  /*16100*/  @P0 IADD3.X R3, R22, UR5, RZ, P1, !PT ;  /* 0x0000000516030c10 */ /* 0x000fe20008ffe4ff */
[----:B--2---:R-:W2:Y:S01]  /*16110*/  LDL R9, [R1+0x54] ;  /* 0x0000540001097983 */ /* 0x004ea20000100800 */
[----:B0-----:R-:W-:-:S03]  /*16120*/  ISETP.NE.AND P1, PT, R6, 0x1, PT ;  /* 0x000000010600780c */ /* 0x001fc60003f25270 */
[----:B----4-:R0:W4:Y:S01]  /*16130*/  @P0 LDG.E R20, desc[UR40][R2.64] ;  /* 0x0000002802140981 */ /* 0x010122000c1e1900 */
[----:B-1----:R-:W-:Y:S02]  /*16140*/  LOP3.LUT R0, R0, 0x7f, RZ, 0xc0, !PT ;  /* 0x0000007f00007812 */ /* 0x002fe400078ec0ff */
[----:B------:R-:W-:Y:S01]  /*16150*/  SHF.L.U32 R5, R5, 0x4, RZ ;  /* 0x0000000405057819 */ /* 0x000fe200000006ff */
[----:B---3--:R-:W-:-:S06]  /*16160*/  VIADD R26, R26, 0xffffffff ;  /* 0xffffffff1a1a7836 */ /* 0x008fcc0000000000 */
[----:B0-----:R-:W0:Y:S01]  /*16170*/  @P1 LDC R2, c[0x0][0x434] ;  /* 0x00010d00ff021b82 */ /* 0x001e220000000800 */
[----:B------:R-:W-:Y:S01]  /*16180*/  IMAD.SHL.U32 R8, R26, 0x80, RZ ;  /* 0x000000801a087824 */ /* 0x000fe200078e00ff */
[----:B------:R-:W-:Y:S02]  /*16190*/  SHF.R.U32.HI R0, RZ, 0x3, R0 ;  /* 0x00000003ff007819 */ /* 0x000fe40000011600 */
[----:B------:R-:W-:-:S04]  /*161a0*/  LOP3.LUT R5, R5, 0x70, RZ, 0xc0, !PT ;  /* 0x0000007005057812 */ /* 0x000fc800078ec0ff */
[----:B------:R-:W1:Y:S01]  /*161b0*/  @P1 LDC R3, c[0x0][0x438] ;  /* 0x00010e00ff031b82 */ /* 0x000e620000000800 */
[----:B------:R-:W-:Y:S01]  /*161c0*/  LOP3.LUT R0, R8, R0, R5, 0xfe, !PT ;  /* 0x0000000008007212 */ /* 0x000fe200078efe05 */
[----:B----4-:R-:W-:Y:S03]  /*161d0*/  @P0 STL [R1+0xc], R20 ;  /* 0x00000c1401000387 */ /* 0x010fe60000100800 */
[C---:B------:R-:W-:Y:S01]  /*161e0*/  ISETP.GE.AND P0, PT, R0.reuse, R4, PT ;  /* 0x000000040000720c */ /* 0x040fe20003f06270 */
[----:B------:R-:W-:-:S04]  /*161f0*/  IMAD.IADD R0, R0, 0x1, R21 ;  /* 0x0000000100007824 */ /* 0x000fc800078e0215 */
        /* <DEDUP_REMOVED lines=12> */
[----:B------:R-:W0:Y:S02]  /*162c0*/  @!P0 LDC.64 R2, c[0x0][0x418] ;  /* 0x00010600ff028b82 */ /* 0x000e240000000a00 */
[----:B0-----:R-:W-:Y:S01]  /*162d0*/  @!P0 LEA R6, P1, R4, R2, 0x2 ;  /* 0x0000000204068211 */ /* 0x001fe200078210ff */
[----:B------:R-:W-:-:S05]  /*162e0*/  @!P0 IMAD.IADD R2, R5, 0x1, R7 ;  /* 0x0000000105028824 */ /* 0x000fca00078e0207 */
[----:B------:R-:W-:Y:S01]  /*162f0*/  @!P0 LEA.HI.X R7, R4, R3, R2, 0x2, P1 ;  /* 0x0000000304078211 */ /* 0x000fe200008f1402 */
[----:B------:R-:W-:-:S06]  /*16300*/  IMAD.MOV.U32 R2, RZ, RZ, RZ ;  /* 0x000000ffff027224 */ /* 0x000fcc00078e00ff */
[----:B------:R0:W5:Y:S01]  /*16310*/  @!P0 LDG.E R2, desc[UR40][R6.64] ;  /* 0x0000002806028981 */ /* 0x000162000c1e1900 */
[----:B--2---:R-:W-:Y:S01]  /*16320*/  ISETP.NE.AND P2, PT, R9, 0x3, PT ;  /* 0x000000030900780c */ /* 0x004fe20003f45270 */
[----:B------:R-:W-:Y:S01]  /*16330*/  UMOV UR4, 0xffffffff ;  /* 0xffffffff00047882 */ /* 0x000fe20000000000 */
[----:B------:R-:W-:-:S11]  /*16340*/  LOP3.LUT R19, R19, 0xfffffffd, RZ, 0xc0, !PT ;  /* 0xfffffffd13137812 */ /* 0x000fd600078ec0ff */
[----:B------:R-:W-:Y:S01]  /*16350*/  @P2 LOP3.LUT R19, R19, 0x2, RZ, 0xfc, !PT ;  /* 0x0000000213132812 */ /* 0x000fe200078efcff */
[----:B0-----:R-:W-:Y:S06]  /*16360*/  BRA.DIV UR4, `(.L_x_2874) ;  /* 0x0000006604e07947 */ /* 0x001fec000b800000 */
.L_x_3027:
[----:B------:R-:W-:Y:S05]  /*16370*/  @!P2 BRA `(.L_x_2875) ;  /* 0x000000000004a947 */ /* 0x000fea0003800000 */
[----:B------:R-:W-:Y:S01]  /*16380*/  BPT.TRAP 0x1 ;  /* 0x000000040000795c */ /* 0x000fe20000300000 */
.L_x_2875:
        /* <DEDUP_REMOVED lines=23> */
.L_x_3028:
[----:B------:R-:W-:Y:S05]  /*16500*/  BSYNC B0 ;  /* 0x0000000000007941 */ /* 0x000fea0003800000 */
.L_x_2876:
        /* <DEDUP_REMOVED lines=59> */
[----:B------:R-:W-:Y:S01]  /*168c0*/  @P0 LEA R8, R5, R16, 0x1 ;  /* 0x0000001005080211 */ /* 0x000fe200078e08ff */
        /* <DEDUP_REMOVED lines=49> */
.L_x_3046:
        /* <DEDUP_REMOVED lines=10> */
.L_x_2879:
        /* <DEDUP_REMOVED lines=11> */
.L_x_2880:
[----:B------:R1:W5:Y:S01]  /*16d30*/  LDL.LU R4, [R1+0x28] ;  /* 0x0000280001047983 */ /* 0x0003620000300800 */
[----:B------:R1:W-:Y:S03]  /*16d40*/  SYNCS.ARRIVE.TRANS64.A1T0 RZ, [R3+URZ+0x16830], RZ ;  /* 0x016830ff03ff79a7 */ /* 0x0003e6000810003f */
[----:B0-----:R1:W5:Y:S04]  /*16d50*/  LDL.LU R7, [R1+0x8] ;  /* 0x0000080001077983 */ /* 0x0013680000300800 */
[----:B------:R1:W5:Y:S02]  /*16d60*/  LDL.LU R6, [R1+0x34] ;  /* 0x0000340001067983 */ /* 0x0003640000300800 */
[----:B------:R-:W-:Y:S05]  /*16d70*/  WARPSYNC.ALL ;  /* 0x0000000000007948 */ /* 0x000fea0003800000 */
[----:B------:R-:W-:Y:S01]  /*16d80*/  ULDC.64 UR6, c[0x0][0xa00] ;  /* 0x0002800000067ab9 */ /* 0x000fe20000000a00 */
[----:B------:R-:W-:Y:S01]  /*16d90*/  ULDC.64 UR4, c[0x0][0x298] ;  /* 0x0000a60000047ab9 */ /* 0x000fe20000000a00 */
[----:B------:R-:W-:Y:S01]  /*16da0*/  VIADD R0, R16, 0x8400 ;  /* 0x0000840010007836 */ /* 0x000fe20000000000 */
[----:B------:R-:W-:Y:S01]  /*16db0*/  BAR.SYNC.DEFER_BLOCKING 0x8, 0x200 ;  /* 0x0208000000007b1d */ /* 0x000fe20000010000 */
[----:B------:R-:W-:-:S03]  /*16dc0*/  ISETP.NE.U32.AND P0, PT, RZ, UR6, PT ;  /* 0x00000006ff007c0c */ /* 0x000fc6000bf05070 */
[----:B------:R-:W-:Y:S02]  /*16dd0*/  LOP3.LUT P1, RZ, R0, 0x3ff, RZ, 0xc0, !PT ;  /* 0x000003ff00ff7812 */ /* 0x000fe4000782c0ff */
[----:B------:R-:W-:Y:S01]  /*16de0*/  ISETP.NE.AND.EX P0, PT, RZ, UR7, PT, P0 ;  /* 0x00000007ff007c0c */ /* 0x000fe2000bf05300 */
[----:B------:R-:W-:Y:S01]  /*16df0*/  BSSY B6, `(.L_x_2881) ;  /* 0x000001d000067945 */ /* 0x000fe20003800000 */
[----:B-----5:R-:W-:Y:S02]  /*16e00*/  SHF.R.S32.HI R2, RZ, 0x1f, R4 ;  /* 0x0000001fff027819 */ /* 0x020fe40000011404 */
[----:B-1----:R-:W-:-:S03]  /*16e10*/  SEL R3, R7, RZ, !P0 ;  /* 0x000000ff07037207 */ /* 0x002fc60004000000 */
[----:B------:R-:W-:-:S04]  /*16e20*/  IMAD R2, R2, UR4, RZ ;  /* 0x0000000402027c24 */ /* 0x000fc8000f8e02ff */
[----:B------:R-:W-:Y:S01]  /*16e30*/  IMAD R0, R4, UR5, R2 ;  /* 0x0000000504007c24 */ /* 0x000fe2000f8e0202 */
[----:B------:R-:W-:Y:S01]  /*16e40*/  SEL R2, R6, RZ, !P0 ;  /* 0x000000ff06027207 */ /* 0x000fe20004000000 */
[----:B------:R-:W-:-:S04]  /*16e50*/  IMAD.WIDE.U32 R4, R4, UR4, RZ ;  /* 0x0000000404047c25 */ /* 0x000fc8000f8e00ff */
[----:B------:R-:W-:Y:S01]  /*16e60*/  IMAD.IADD R0, R5, 0x1, R0 ;  /* 0x0000000105007824 */ /* 0x000fe200078e0200 */
[----:B------:R0:W-:Y:S04]  /*16e70*/  STL.64 [R1+0x28], R4 ;  /* 0x0000280401007387 */ /* 0x0001e80000100a00 */
[----:B------:R0:W-:Y:S04]  /*16e80*/  STL [R1+0x8], R3 ;  /* 0x0000080301007387 */ /* 0x0001e80000100800 */
        /* <DEDUP_REMOVED lines=19> */
.L_x_2882:
[----:B------:R-:W-:Y:S05]  /*16fc0*/  BSYNC B6 ;  /* 0x0000000000067941 */ /* 0x000fea0003800000 */
.L_x_2881:
[----:B0-----:R-:W2:Y:S01]  /*16fd0*/  LDL.LU R2, [R1+0x34] ;  /* 0x0000340001027983 */ /* 0x001ea20000300800 */
[----:B------:R-:W0:Y:S01]  /*16fe0*/  LDC R10, c[0x0][0x448] ;  /* 0x00011200ff0a7b82 */ /* 0x000e220000000800 */
[----:B------:R-:W-:Y:S01]  /*16ff0*/  ULDC.64 UR4, c[0x0][0x2d8] ;  /* 0x0000b60000047ab9 */ /* 0x000fe20000000a00 */
[----:B------:R-:W-:Y:S01]  /*17000*/  ULDC.64 UR6, c[0x0][0x2e0] ;  /* 0x0000b80000067ab9 */ /* 0x000fe20000000a00 */
[----:B------:R-:W3:Y:S01]  /*17010*/  LDL.LU.64 R20, [R1+0x28] ;  /* 0x0000280001147983 */ /* 0x000ee20000300a00 */
[----:B------:R-:W-:-:S03]  /*17020*/  ULDC.64 UR8, c[0x0][0x280] ;  /* 0x0000a00000087ab9 */ /* 0x000fc60000000a00 */
[----:B------:R-:W4:Y:S04]  /*17030*/  LDL.LU R0, [R1+0x3c] ;  /* 0x00003c0001007983 */ /* 0x000f280000300800 */
[----:B------:R-:W4:Y:S01]  /*17040*/  LDL.LU R5, [R1+0x8] ;  /* 0x0000080001057983 */ /* 0x000f220000300800 */
[----:B0-----:R-:W-:-:S13]  /*17050*/  ISETP.NE.AND P1, PT, R10, 0x1, PT ;  /* 0x000000010a00780c */ /* 0x001fda0003f25270 */
[----:B------:R-:W0:Y:S08]  /*17060*/  @P1 LDC R7, c[0x0][0x44c] ;  /* 0x00011300ff071b82 */ /* 0x000e300000000800 */
[----:B------:R-:W1:Y:S01]  /*17070*/  @P1 LDC R8, c[0x0][0x450] ;  /* 0x00011400ff081b82 */ /* 0x000e620000000800 */
[----:B--2---:R-:W-:Y:S01]  /*17080*/  MOV R3, R2 ;  /* 0x0000000200037202 */ /* 0x004fe20000000f00 */
        /* <DEDUP_REMOVED lines=10> */
[----:B------:R-:W-:Y:S02]  /*17130*/  IMAD.MOV.U32 R4, RZ, RZ, R2 ;  /* 0x000000ffff047224 */ /* 0x000fe400078e0002 */
[----:B------:R-:W-:Y:S02]  /*17140*/  IMAD.IADD R5, R3, 0x1, R0 ;  /* 0x0000000103057824 */ /* 0x000fe400078e0200 */
[----:B--2---:R-:W-:Y:S01]  /*17150*/  IMAD.SHL.U32 R21, R21, 0x10, RZ ;  /* 0x0000001015157824 */ /* 0x004fe200078e00ff */
[----:B---3--:R-:W-:-:S04]  /*17160*/  LOP3.LUT R20, R20, 0x7f, RZ, 0xc0, !PT ;  /* 0x0000007f14147812 */ /* 0x008fc800078ec0ff */
[----:B------:R-:W-:Y:S02]  /*17170*/  LOP3.LUT R21, R21, 0x70, RZ, 0xc0, !PT ;  /* 0x0000007015157812 */ /* 0x000fe400078ec0ff */
[----:B------:R-:W-:-:S04]  /*17180*/  SHF.R.U32.HI R20, RZ, 0x3, R20 ;  /* 0x00000003ff147819 */ /* 0x000fc80000011614 */
[----:B------:R-:W-:-:S05]  /*17190*/  LOP3.LUT R20, R20, R21, RZ, 0xfc, !PT ;  /* 0x0000001514147212 */ /* 0x000fca00078efcff */
[----:B------:R-:W-:Y:S02]  /*171a0*/  IMAD R6, R25, 0xc0, R20 ;  /* 0x000000c019067824 */ /* 0x000fe400078e0214 */
[----:B------:R2:W5:Y:S02]  /*171b0*/  LDL R20, [R1+0x24] ;  /* 0x0000240001147983 */ /* 0x0005640000100800 */
[----:B0-----:R-:W-:Y:S01]  /*171c0*/  @P1 IMAD.HI.U32 R0, R6, R7, RZ ;  /* 0x0000000706001227 */ /* 0x001fe200078e00ff */
[----:B------:R-:W0:Y:S03]  /*171d0*/  S2R R11, SR_TID.X ;  /* 0x00000000000b7919 */ /* 0x000e260000002100 */
        /* <DEDUP_REMOVED lines=11> */
[----:B------:R-:W-:Y:S01]  /*17290*/  IMAD R7, R7, UR6, RZ ;  /* 0x0000000607077c24 */ /* 0x000fe2000f8e02ff */
[----:B------:R-:W-:Y:S01]  /*172a0*/  LEA R2, P0, R8, UR8, 0x1 ;  /* 0x0000000808027c11 */ /* 0x000fe2000f8008ff */
[----:B------:R-:W-:Y:S02]  /*172b0*/  VIADD R3, R6, 0x80 ;  /* 0x0000008006037836 */ /* 0x000fe40000000000 */
[----:B------:R-:W-:Y:S02]  /*172c0*/  IMAD R0, R0, UR7, R7 ;  /* 0x0000000700007c24 */ /* 0x000fe4000f8e0207 */
[----:B------:R-:W1:Y:S01]  /*172d0*/  @P1 LDC R7, c[0x0][0x44c] ;  /* 0x00011300ff071b82 */ /* 0x000e620000000800 */
[----:B------:R-:W-:Y:S02]  /*172e0*/  IMAD.MOV.U32 R6, RZ, RZ, R3 ;  /* 0x000000ffff067224 */ /* 0x000fe400078e0003 */
[----:B------:R-:W-:Y:S02]  /*172f0*/  IMAD.IADD R0, R9, 0x1, R0 ;  /* 0x0000000109007824 */ /* 0x000fe400078e0200 */
[C---:B0-----:R-:W-:Y:S01]  /*17300*/  IMAD.SHL.U32 R21, R11.reuse, 0x8, RZ ;  /* 0x000000080b157824 */ /* 0x041fe200078e00ff */
[----:B------:R-:W-:-:S02]  /*17310*/  LOP3.LUT R11, R11, 0x7f, RZ, 0xc0, !PT ;  /* 0x0000007f0b0b7812 */ /* 0x000fc400078ec0ff */
[----:B------:R-:W-:Y:S02]  /*17320*/  LEA.HI.X R0, R8, UR9, R0, 0x1, P0 ;  /* 0x0000000908007c11 */ /* 0x000fe400080f0c00 */
[----:B------:R-:W0:Y:S01]  /*17330*/  @P1 LDC R8, c[0x0][0x450] ;  /* 0x00011400ff081b82 */ /* 0x000e220000000800 */
[----:B------:R-:W-:Y:S02]  /*17340*/  LOP3.LUT R21, R21, 0x38, RZ, 0xc0, !PT ;  /* 0x0000003815157812 */ /* 0x000fe400078ec0ff */
[----:B------:R-:W-:Y:S01]  /*17350*/  SHF.R.U32.HI R9, RZ, 0x3, R11 ;  /* 0x00000003ff097819 */ /* 0x000fe2000001160b */
[----:B-1----:R-:W-:-:S05]  /*17360*/  @P1 IMAD.HI.U32 R7, R3, R7, RZ ;  /* 0x0000000703071227 */ /* 0x002fca00078e00ff */
[----:B0-----:R-:W-:-:S05]  /*17370*/  @P1 SHF.R.U32.HI R6, RZ, R8, R7 ;  /* 0x00000008ff061219 */ /* 0x001fca0000011607 */
[----:B------:R-:W-:Y:S02]  /*17380*/  IMAD.MOV R7, RZ, RZ, -R6 ;  /* 0x000000ffff077224 */ /* 0x000fe400078e0a06 */
[----:B------:R-:W-:-:S04]  /*17390*/  IMAD.WIDE.U32 R4, R6, UR4, R4 ;  /* 0x0000000406047c25 */ /* 0x000fc8000f8e0004 */
[----:B------:R-:W-:Y:S01]  /*173a0*/  IMAD R3, R10, R7, R3 ;  /* 0x000000070a037224 */ /* 0x000fe200078e0203 */
[----:B------:R-:W-:-:S04]  /*173b0*/  SHF.R.S32.HI R7, RZ, 0x1f, R6 ;  /* 0x0000001fff077819 */ /* 0x000fc80000011406 */
[----:B------:R-:W-:Y:S01]  /*173c0*/  SHF.R.S32.HI R8, RZ, 0x1f, R3 ;  /* 0x0000001fff087819 */ /* 0x000fe20000011403 */
[----:B------:R-:W-:Y:S01]  /*173d0*/  IMAD R7, R7, UR4, RZ ;  /* 0x0000000407077c24 */ /* 0x000fe2000f8e02ff */
[----:B------:R-:W-:Y:S02]  /*173e0*/  ULDC UR4, c[0x0][0x2b8] ;  /* 0x0000ae0000047ab9 */ /* 0x000fe40000000800 */
[----:B------:R-:W-:Y:S01]  /*173f0*/  ISETP.GE.AND P0, PT, R21, UR4, PT ;  /* 0x0000000415007c0c */ /* 0x000fe2000bf06270 */
[----:B------:R-:W-:Y:S01]  /*17400*/  IMAD R7, R6, UR5, R7 ;  /* 0x0000000506077c24 */ /* 0x000fe2000f8e0207 */
[----:B------:R-:W-:Y:S01]  /*17410*/  UMOV UR4, 0xffffffff ;  /* 0xffffffff00047882 */ /* 0x000fe20000000000 */
[----:B------:R-:W-:Y:S02]  /*17420*/  IMAD R8, R8, UR6, RZ ;  /* 0x0000000608087c24 */ /* 0x000fe4000f8e02ff */
[----:B------:R-:W-:Y:S02]  /*17430*/  IMAD.IADD R5, R5, 0x1, R7 ;  /* 0x0000000105057824 */ /* 0x000fe400078e0207 */
[----:B------:R-:W-:-:S02]  /*17440*/  IMAD R8, R3, UR7, R8 ;  /* 0x0000000703087c24 */ /* 0x000fc4000f8e0208 */
[----:B------:R-:W-:-:S04]  /*17450*/  IMAD.WIDE.U32 R6, R3, UR6, R4 ;  /* 0x0000000603067c25 */ /* 0x000fc8000f8e0004 */
[----:B------:R-:W-:Y:S01]  /*17460*/  IMAD.IADD R4, R7, 0x1, R8 ;  /* 0x0000000107047824 */ /* 0x000fe200078e0208 */
[----:B------:R-:W-:-:S04]  /*17470*/  LEA R5, P1, R6, UR8, 0x1 ;  /* 0x0000000806057c11 */ /* 0x000fc8000f8208ff */
[----:B------:R-:W-:Y:S01]  /*17480*/  LEA.HI.X R4, R6, UR9, R4, 0x1, P1 ;  /* 0x0000000906047c11 */ /* 0x000fe200088f0c04 */
[----:B--2---:R-:W-:Y:S08]  /*17490*/  BRA.DIV UR4, `(.L_x_2883) ;  /* 0x00000062048c7947 */ /* 0x004ff0000b800000 */
[----:B------:R-:W2:Y:S01]  /*174a0*/  LDL.LU R6, [R1+0x38] ;  /* 0x0000380001067983 */ /* 0x000ea20000300800 */
[----:B------:R-:W-:-:S03]  /*174b0*/  IMAD R25, R25, 0xc0, R9 ;  /* 0x000000c019197824 */ /* 0x000fc600078e0209 */
[----:B------:R-:W-:Y:S04]  /*174c0*/  SHFL.IDX PT, R7, R0, RZ, 0x181f ;  /* 0x00181fff00077589 */ /* 0x000fe800000e0000 */
[----:B------:R-:W-:Y:S01]  /*174d0*/  SHFL.IDX PT, R8, R4, RZ, 0x181f ;  /* 0x00181fff04087589 */ /* 0x000fe200000e0000 */
[----:B--2---:R-:W-:-:S03]  /*174e0*/  IMAD R3, R6, R10, RZ ;  /* 0x0000000a06037224 */ /* 0x004fc600078e02ff */
[----:B------:R-:W0:Y:S02]  /*174f0*/  SHFL.IDX PT, R6, R2, RZ, 0x181f ;  /* 0x00181fff02067589 */ /* 0x000e2400000e0000 */
[----:B------:R-:W-:-:S13]  /*17500*/  ISETP.GE.AND P1, PT, R25, R3, PT ;  /* 0x000000031900720c */ /* 0x000fda0003f26270 */
[----:B0-----:R-:W-:-:S05]  /*17510*/  @!P1 LEA R6, P2, R21, R6, 0x1 ;  /* 0x0000000615069211 */ /* 0x001fca00078408ff */
[----:B------:R-:W-:-:S05]  /*17520*/  @!P1 IMAD.X R7, RZ, RZ, R7, P2 ;  /* 0x000000ffff079224 */ /* 0x000fca00010e0607 */
[----:B-----5:R0:W-:Y:S02]  /*17530*/  @!P1 LDGSTS.E.BYPASS.LTC128B.128 [R20+0x8400], desc[UR40][R6.64], !P0 ;  /* 0x0840000006149fae */ /* 0x0201e4000c101d68 */
        /* <DEDUP_REMOVED lines=69> */
[----:B------:R-:W-:Y:S02]  /*17990*/  @!P3 IMAD.MOV.U32 R7, RZ, RZ, R0 ;  /* 0x000000ffff07b224 */ /* 0x000fe400078e0000 */
[----:B------:R-:W-:Y:S01]  /*179a0*/  VIADD R0, R25, 0x90 ;  /* 0x0000009019007836 */ /* 0x000fe20000000000 */
[----:B0-----:R-:W-:Y:S02]  /*179b0*/  @!P1 LEA R2, P2, R21, R2, 0x1 ;  /* 0x0000000215029211 */ /* 0x001fe400078408ff */
[----:B------:R0:W-:Y:S03]  /*179c0*/  @!P3 LDGSTS.E.BYPASS.LTC128B.128 [R20+0xbc00], desc[UR40][R6.64], !P0 ;  /* 0x0bc000000614bfae */ /* 0x0001e6000c101d68 */
[----:B0-----:R-:W-:-:S04]  /*179d0*/  @!P1 IMAD.X R6, RZ, RZ, R8, P2 ;  /* 0x000000ffff069224 */ /* 0x001fc800010e0608 */
[----:B------:R-:W-:Y:S02]  /*179e0*/  @!P1 IMAD.MOV.U32 R7, RZ, RZ, R6 ;  /* 0x000000ffff079224 */ /* 0x000fe400078e0006 */
        /* <DEDUP_REMOVED lines=19> */
.L_x_3071:
        /* <DEDUP_REMOVED lines=10> */
.L_x_2884:
        /* <DEDUP_REMOVED lines=10> */
[----:B------:R-:W-:-:S04]  /*17c60*/  LOP3.LUT R0, R0, 0xfffffffe, RZ, 0xc0, !PT ;  /* 0xfffffffe00007812 */ /* 0x000fc800078ec0ff */
[----:B------:R-:W-:-:S04]  /*17c70*/  IADD3 R0, R2, -R0, RZ ;  /* 0x8000000002007210 */ /* 0x000fc80007ffe0ff */
[----:B------:R-:W-:Y:S01]  /*17c80*/  SHF.L.U32 R0, R0, 0x1f, RZ ;  /* 0x0000001f00007819 */ /* 0x000fe200000006ff */
[----:B------:R-:W-:Y:S01]  /*17c90*/  NOP ;  /* 0x0000000000007918 */ /* 0x000fe20000000000 */
[----:B------:R1:W-:Y:S01]  /*17ca0*/  SYNCS.ARRIVE.TRANS64.A1T0 RZ, [R16+URZ+0x16800], RZ ;  /* 0x016800ff10ff79a7 */ /* 0x0003e2000810003f */
[----:B------:R-:W-:Y:S01]  /*17cb0*/  BSSY B0, `(.L_x_2885) ;  /* 0x0000003000007945 */ /* 0x000fe20003800000 */
[----:B------:R-:W2:Y:S03]  /*17cc0*/  SYNCS.PHASECHK.TRANS64.TRYWAIT P0, [R16+URZ+0x16820], R0 ;  /* 0x01682000100075a7 */ /* 0x000ea6000800017f */
[----:B-12---:R-:W-:Y:S05]  /*17cd0*/  @!P0 BRA `(.L_x_2886) ;  /* 0x00000068005c8947 */ /* 0x006fea0003800000 */
.L_x_3072:
[----:B------:R-:W-:Y:S05]  /*17ce0*/  BSYNC B0 ;  /* 0x0000000000007941 */ /* 0x000fea0003800000 */
.L_x_2885:
        /* <DEDUP_REMOVED lines=8> */
[----:B------:R-:W-:Y:S01]  /*17d70*/  IMAD.MOV.U32 R6, RZ, RZ, R23 ;  /* 0x000000ffff067224 */ /* 0x000fe200078e0017 */
[----:B------:R2:W-:Y:S01]  /*17d80*/  STL [R1+0x8], R26 ;  /* 0x0000081a01007387 */ /* 0x0005e20000100800 */
[----:B------:R-:W-:Y:S02]  /*17d90*/  IMAD.MOV.U32 R20, RZ, RZ, R29 ;  /* 0x000000ffff147224 */ /* 0x000fe400078e001d */
[----:B0-----:R-:W-:-:S05]  /*17da0*/  IMAD.SHL.U32 R2, R2, 0x8, RZ ;  /* 0x0000000802027824 */ /* 0x001fca00078e00ff */
[----:B------:R-:W-:-:S04]  /*17db0*/  LOP3.LUT R2, R2, 0x38, RZ, 0xc0, !PT ;  /* 0x0000003802027812 */ /* 0x000fc800078ec0ff */
[----:B--2---:R-:W-:-:S13]  /*17dc0*/  ISETP.GE.AND P1, PT, R2, UR4, PT ;  /* 0x0000000402007c0c */ /* 0x004fda000bf26270 */
.L_x_2901:
[----:B------:R-:W2:Y:S01]  /*17dd0*/  LDL R11, [R1+0x1c] ;  /* 0x00001c00010b7983 */ /* 0x000ea20000100800 */
[----:B-1----:R-:W0:Y:S03]  /*17de0*/  LDC R0, c[0x0][0x430] ;  /* 0x00010c00ff007b82 */ /* 0x002e260000000800 */
[----:B------:R-:W3:Y:S04]  /*17df0*/  LDL R10, [R1+0x20] ;  /* 0x00002000010a7983 */ /* 0x000ee80000100800 */
[----:B------:R-:W4:Y:S01]  /*17e00*/  LDL R9, [R1+0xc] ;  /* 0x00000c0001097983 */ /* 0x000f220000100800 */
[----:B------:R-:W1:Y:S03]  /*17e10*/  S2R R2, SR_TID.X ;  /* 0x0000000000027919 */ /* 0x000e660000002100 */
[----:B------:R-:W5:Y:S01]  /*17e20*/  LDL R8, [R1+0x54] ;  /* 0x0000540001087983 */ /* 0x000f620000100800 */
        /* <DEDUP_REMOVED lines=35> */
.L_x_2889:
[----:B------:R-:W-:Y:S01]  /*18060*/  IMAD R5, R23, 0x8, R16 ;  /* 0x0000000817057824 */ /* 0x000fe200078e0210 */
[----:B------:R-:W-:Y:S01]  /*18070*/  SHF.L.U32 R2, R29, 0x1f, RZ ;  /* 0x0000001f1d027819 */ /* 0x000fe200000006ff */
[----:B------:R-:W-:Y:S03]  /*18080*/  BSSY B1, `(.L_x_2890) ;  /* 0x0000003000017945 */ /* 0x000fe60003800000 */
[----:B------:R-:W0:Y:S02]  /*18090*/  SYNCS.PHASECHK.TRANS64.TRYWAIT P0, [R5+URZ+0x16840], R2 ;  /* 0x01684002050075a7 */ /* 0x000e24000800017f */
[----:B0-----:R-:W-:Y:S05]  /*180a0*/  @!P0 BRA `(.L_x_2891) ;  /* 0x00000064007c8947 */ /* 0x001fea0003800000 */
.L_x_3073:
[----:B------:R-:W-:Y:S05]  /*180b0*/  BSYNC B1 ;  /* 0x0000000000017941 */ /* 0x000fea0003800000 */
.L_x_2890:
        /* <DEDUP_REMOVED lines=71> */
.L_x_3091:
        /* <DEDUP_REMOVED lines=8> */
.L_x_2893:
        /* <DEDUP_REMOVED lines=11> */
.L_x_2894:
[----:B------:R1:W-:Y:S01]  /*18660*/  SYNCS.ARRIVE.TRANS64.A1T0 RZ, [R5+URZ+0x16830], RZ ;  /* 0x016830ff05ff79a7 */ /* 0x0003e2000810003f */
[----:B------:R-:W-:Y:S05]  /*18670*/  @!P3 BRA `(.L_x_2895) ;  /* 0x000000000004b947 */ /* 0x000fea0003800000 */
[----:B------:R-:W-:Y:S01]  /*18680*/  BPT.TRAP 0x1 ;  /* 0x000000040000795c */ /* 0x000fe20000300000 */
.L_x_2895:
[----:B------:R-:W-:Y:S01]  /*18690*/  SHF.L.U32 R2, R20, 0x1f, RZ ;  /* 0x0000001f14027819 */ /* 0x000fe200000006ff */
[----:B-1----:R-:W-:Y:S01]  /*186a0*/  IMAD R5, R6, 0x8, R16 ;  /* 0x0000000806057824 */ /* 0x002fe200078e0210 */
[----:B------:R-:W-:Y:S03]  /*186b0*/  BSSY B1, `(.L_x_2896) ;  /* 0x0000003000017945 */ /* 0x000fe60003800000 */
[----:B------:R-:W1:Y:S02]  /*186c0*/  SYNCS.PHASECHK.TRANS64.TRYWAIT P0, [R5+URZ+0x16860], R2 ;  /* 0x01686002050075a7 */ /* 0x000e64000800017f */
[----:B-1----:R-:W-:Y:S05]  /*186d0*/  @!P0 BRA `(.L_x_2897) ;  /* 0x0000006800408947 */ /* 0x002fea0003800000 */
.L_x_3092:
[----:B------:R-:W-:Y:S05]  /*186e0*/  BSYNC B1 ;  /* 0x0000000000017941 */ /* 0x000fea0003800000 */
.L_x_2896:
[----:B------:R-:W2:Y:S04]  /*186f0*/  LDL R11, [R1+0x14] ;  /* 0x00001400010b7983 */ /* 0x000ea80000100800 */
[----:B0-----:R-:W2:Y:S01]  /*18700*/  LDL.LU R8, [R1+0x8] ;  /* 0x0000080001087983 */ /* 0x001ea20000300800 */
        /* <DEDUP_REMOVED lines=59> */
.L_x_3110:
        /* <DEDUP_REMOVED lines=25> */
.L_x_2899:
        /* <DEDUP_REMOVED lines=12> */
.L_x_2900:
[----:B------:R-:W2:Y:S01]  /*18d10*/  LDL R0, [R1+0x18] ;  /* 0x0000180001007983 */ /* 0x000ea20000100800 */
[----:B------:R0:W-:Y:S01]  /*18d20*/  SYNCS.ARRIVE.TRANS64.A1T0 RZ, [R5+URZ+0x16850], RZ ;  /* 0x016850ff05ff79a7 */ /* 0x0001e2000810003f */
[C---:B------:R-:W-:Y:S02]  /*18d30*/  VIADD R7, R26.reuse, 0xffffffff ;  /* 0xffffffff1a077836 */ /* 0x040fe40000000000 */
[----:B------:R0:W-:Y:S01]  /*18d40*/  STL [R1+0x8], R26 ;  /* 0x0000081a01007387 */ /* 0x0001e20000100800 */
[----:B------:R-:W-:Y:S02]  /*18d50*/  IMAD.MOV.U32 R6, RZ, RZ, R23 ;  /* 0x000000ffff067224 */ /* 0x000fe400078e0017 */
[----:B------:R-:W-:Y:S01]  /*18d60*/  IMAD.MOV.U32 R20, RZ, RZ, R29 ;  /* 0x000000ffff147224 */ /* 0x000fe200078e001d */
[----:B--2---:R-:W-:-:S13]  /*18d70*/  ISETP.GT.AND P0, PT, R26, R0, PT ;  /* 0x000000001a00720c */ /* 0x004fda0003f04270 */
[----:B0-----:R-:W-:Y:S05]  /*18d80*/  @P0 BRA `(.L_x_2901) ;  /* 0xfffffff000100947 */ /* 0x001fea000383ffff */
.L_x_2888:
[----:B------:R-:W-:Y:S05]  /*18d90*/  BSYNC B0 ;  /* 0x0000000000007941 */ /* 0x000fea0003800000 */
.L_x_2887:
        /* <DEDUP_REMOVED lines=17> */
.L_x_2903:
[----:B------:R-:W-:Y:S05]  /*18eb0*/  BSYNC B0 ;  /* 0x0000000000007941 */ /* 0x000fea0003800000 */
.L_x_2902:
[----:B------:R-:W2:Y:S02]  /*18ec0*/  LDL R0, [R1+0x54] ;  /* 0x0000540001007983 */ /* 0x000ea40000100800 */
[----:B--2---:R-:W-:-:S13]  /*18ed0*/  ISETP.NE.AND P0, PT, R0, 0x3, PT ;  /* 0x000000030000780c */ /* 0x004fda0003f05270 */
[----:B------:R-:W-:Y:S05]  /*18ee0*/  @!P0 BRA `(.L_x_2904) ;  /* 0x0000000000048947 */ /* 0x000fea0003800000 */
[----:B------:R-:W-:Y:S01]  /*18ef0*/  BPT.TRAP 0x1 ;  /* 0x000000040000795c */ /* 0x000fe20000300000 */
.L_x_2904:
[----:B------:R-:W2:Y:S01]  /*18f00*/  LDL.LU R2, [R1+0x14] ;  /* 0x0000140001027983 */ /* 0x000ea20000300800 */
[----:B------:R-:W-:Y:S01]  /*18f10*/  IMAD R0, R23, 0x8, R16 ;  /* 0x0000000817007824 */ /* 0x000fe200078e0210 */
[----:B------:R-:W-:Y:S01]  /*18f20*/  SHF.L.U32 R3, R29, 0x1f, RZ ;  /* 0x0000001f1d037819 */ /* 0x000fe200000006ff */
[----:B------:R-:W-:Y:S03]  /*18f30*/  BSSY B0, `(.L_x_2905) ;  /* 0x0000004000007945 */ /* 0x000fe60003800000 */
[----:B------:R-:W0:Y:S01]  /*18f40*/  SYNCS.PHASECHK.TRANS64.TRYWAIT P0, [R0+URZ+0x16860], R3 ;  /* 0x01686003000075a7 */ /* 0x000e22000800017f */
[----:B--2---:R-:W-:Y:S01]  /*18f50*/  IMAD R6, R26, -0x80, R2 ;  /* 0xffffff801a067824 */ /* 0x004fe200078e0202 */
[----:B0-----:R-:W-:Y:S06]  /*18f60*/  @!P0 BRA `(.L_x_2906) ;  /* 0x0000006800788947 */ /* 0x001fec0003800000 */
.L_x_3111:
[----:B------:R-:W-:Y:S05]  /*18f70*/  BSYNC B0 ;  /* 0x0000000000007941 */ /* 0x000fea0003800000 */
.L_x_2905:
        /* <DEDUP_REMOVED lines=62> */
.L_x_3129:
        /* <DEDUP_REMOVED lines=9> */
.L_x_2908:
        /* <DEDUP_REMOVED lines=11> */
.L_x_2909:
[----:B------:R-:W-:Y:S01]  /*194a0*/  VIADD R23, R23, 0x1 ;  /* 0x0000000117177836 */ /* 0x000fe20000000000 */
[----:B------:R0:W-:Y:S04]  /*194b0*/  SYNCS.ARRIVE.TRANS64.A1T0 RZ, [R0+URZ+0x16850], RZ ;  /* 0x016850ff00ff79a7 */ /* 0x0001e8000810003f */
[----:B------:R-:W-:-:S04]  /*194c0*/  ISETP.NE.AND P0, PT, R23, 0x2, PT ;  /* 0x000000021700780c */ /* 0x000fc80003f05270 */
[----:B0-----:R-:W-:Y:S02]  /*194d0*/  SEL R0, RZ, 0x1, P0 ;  /* 0x00000001ff007807 */ /* 0x001fe40000000000 */
[----:B------:R-:W-:Y:S02]  /*194e0*/  SEL R23, R23, RZ, P0 ;  /* 0x000000ff17177207 */ /* 0x000fe40000000000 */
[----:B------:R-:W-:-:S07]  /*194f0*/  LOP3.LUT R29, R29, R0, RZ, 0x3c, !PT ;  /* 0x000000001d1d7212 */ /* 0x000fce00078e3cff */
.L_x_2868:
[----:B------:R-:W-:Y:S05]  /*19500*/  BSYNC B7 ;  /* 0x0000000000077941 */ /* 0x000fea0003800000 */
.L_x_2866:
[----:B------:R-:W-:-:S13]  /*19510*/  LOP3.LUT P0, RZ, R19, 0x4, RZ, 0xc0, !PT ;  /* 0x0000000413ff7812 */ /* 0x000fda000780c0ff */
[----:B------:R-:W-:Y:S05]  /*19520*/  @!P0 BRA `(.L_x_2910) ;  /* 0x0000000000248947 */ /* 0x000fea0003800000 */
[----:B------:R-:W-:Y:S05]  /*19530*/  WARPSYNC.ALL ;  /* 0x0000000000007948 */ /* 0x000fea0003800000 */
[----:B------:R-:W0:Y:S08]  /*19540*/  S2UR UR5, SR_CgaCtaId ;  /* 0x00000000000579c3 */ /* 0x000e300000008800 */
[----:B------:R-:W-:Y:S06]  /*19550*/  BAR.SYNC.DEFER_BLOCKING 0x5, 0x200 ;  /* 0x0148000000007b1d */ /* 0x000fec0000010000 */
[----:B------:R-:W-:-:S02]  /*19560*/  UMOV UR4, 0x400 ;  /* 0x0000040000047882 */ /* 0x000fc40000000000 */
[----:B0-----:R-:W-:-:S06]  /*19570*/  ULEA UR4, UR5, UR4, 0x18 ;  /* 0x0000000405047291 */ /* 0x001fcc000f8ec03f */
[----:B------:R-:W-:-:S05]  /*19580*/  MOV R16, UR4 ;  /* 0x0000000400107c02 */ /* 0x000fca0008000f00 */
[----:B------:R0:W4:Y:S01]  /*19590*/  LDS.128 R24, [R16+0x168d0] ;  /* 0x0168d00010187984 */ /* 0x0001220000000c00 */
[----:B------:R-:W-:Y:S06]  /*195a0*/  BAR.ARV 0x4, 0x200 ;  /* 0x0108000000007b1d */ /* 0x000fec0000002000 */
[----:B------:R-:W-:Y:S05]  /*195b0*/  BRA `(.L_x_2911) ;  /* 0x0000000c00d87947 */ /* 0x000fea0003800000 */
.L_x_2910:
[----:B------:R-:W0:Y:S01]  /*195c0*/  S2R R0, SR_TID.X ;  /* 0x0000000000007919 */ /* 0x000e220000002100 */
[----:B------:R-:W-:Y:S01]  /*195d0*/  UMOV UR4, 0xffffffff ;  /* 0xffffffff00047882 */ /* 0x000fe20000000000 */
[----:B0-----:R-:W-:-:S04]  /*195e0*/  LOP3.LUT R8, R0, 0x1f, RZ, 0xc0, !PT ;  /* 0x0000001f00087812 */ /* 0x001fc800078ec0ff */
[----:B------:R-:W-:Y:S01]  /*195f0*/  ISETP.NE.AND P0, PT, R8, 0x1f, PT ;  /* 0x0000001f0800780c */ /* 0x000fe20003f05270 */
[----:B------:R-:W-:-:S12]  /*19600*/  BRA.DIV UR4, `(.L_x_2912) ;  /* 0x0000006e04107947 */ /* 0x000fd8000b800000 */
[----:B--2---:R-:W-:Y:S01]  /*19610*/  IMAD.IADD R9, R27, 0x1, R8 ;  /* 0x000000011b097824 */ /* 0x004fe200078e0208 */
[----:B------:R-:W-:-:S04]  /*19620*/  ULDC UR4, c[0x0][0xc3c] ;  /* 0x00030f0000047ab9 */ /* 0x000fc80000000800 */
[----:B------:R-:W-:-:S13]  /*19630*/  ISETP.GE.OR P1, PT, R9, UR4, !P0 ;  /* 0x0000000409007c0c */ /* 0x000fda000c726670 */
[----:B------:R-:W0:Y:S08]  /*19640*/  @!P1 LDC.64 R2, c[0x0][0xc80] ;  /* 0x00032000ff029b82 */ /* 0x000e300000000a00 */
[----:B------:R-:W2:Y:S01]  /*19650*/  @!P1 LDC.64 R4, c[0x0][0xc78] ;  /* 0x00031e00ff049b82 */ /* 0x000ea20000000a00 */
[----:B0-----:R-:W-:-:S05]  /*19660*/  @!P1 IMAD.WIDE R2, R9, 0x4, R2 ;  /* 0x0000000409029825 */ /* 0x001fca00078e0202 */
[----:B---3--:R2:W3:Y:S02]  /*19670*/  @!P1 LDG.E R7, desc[UR40][R2.64] ;  /* 0x0000002802079981 */ /* 0x0084e4000c1e1900 */
[----:B--2---:R-:W-:-:S05]  /*19680*/  @!P1 IMAD.WIDE R2, R9, 0x4, R4 ;  /* 0x0000000409029825 */ /* 0x004fca00078e0204 */
[----:B------:R-:W2:Y:S01]  /*19690*/  @!P1 LDG.E R4, desc[UR40][R2.64] ;  /* 0x0000002802049981 */ /* 0x000ea2000c1e1900 */
        /* <DEDUP_REMOVED lines=9> */
[----:B---3--:R-:W-:Y:S02]  /*19730*/  @!P1 IMAD.MOV.U32 R25, RZ, RZ, R7 ;  /* 0x000000ffff199224 */ /* 0x008fe400078e0007 */
[----:B--2---:R-:W-:Y:S01]  /*19740*/  @!P1 IMAD.MOV.U32 R5, RZ, RZ, R4 ;  /* 0x000000ffff059224 */ /* 0x004fe200078e0004 */
        /* <DEDUP_REMOVED lines=17> */
[----:B------:R0:W2:Y:S02]  /*19860*/  SHFL.IDX PT, R14, R2, 0x1f, 0x1f ;  /* 0x03e01f00020e7f89 */ /* 0x0000a400000e0000 */
.L_x_3139:
[----:B------:R-:W-:Y:S02]  /*19870*/  ULDC UR4, c[0x0][0xc38] ;  /* 0x00030e0000047ab9 */ /* 0x000fe40000000800 */
[----:B------:R-:W-:-:S04]  /*19880*/  IMAD.U32 R4, RZ, RZ, UR4 ;  /* 0x00000004ff047e24 */ /* 0x000fc8000f8e00ff */
[----:B--2---:R-:W-:-:S04]  /*19890*/  IMAD R3, R14, R4, RZ ;  /* 0x000000040e037224 */ /* 0x004fc800078e02ff */
[----:B------:R-:W-:-:S05]  /*198a0*/  IMAD.IADD R6, R6, 0x1, R3 ;  /* 0x0000000106067824 */ /* 0x000fca00078e0203 */
[----:B------:R-:W-:-:S13]  /*198b0*/  ISETP.GT.AND P6, PT, R6, R0, PT ;  /* 0x000000000600720c */ /* 0x000fda0003fc4270 */
[----:B------:R-:W-:Y:S05]  /*198c0*/  @P6 BRA `(.L_x_2913) ;  /* 0x0000000000a46947 */ /* 0x000fea0003800000 */
.L_x_2916:
        /* <DEDUP_REMOVED lines=9> */
[----:B------:R-:W0:Y:S02]  /*19960*/  @!P6 LDC.64 R2, c[0x0][0xc80] ;  /* 0x00032000ff02eb82 */ /* 0x000e240000000a00 */
[----:B0-----:R-:W-:-:S05]  /*19970*/  @!P6 IMAD.WIDE R2, R4, 0x4, R2 ;  /* 0x000000040402e825 */ /* 0x001fca00078e0202 */
[----:B------:R0:W2:Y:S01]  /*19980*/  @!P6 LDG.E R25, desc[UR40][R2.64] ;  /* 0x000000280219e981 */ /* 0x0000a2000c1e1900 */
[----:B------:R-:W-:Y:S01]  /*19990*/  IMAD.MOV.U32 R5, RZ, RZ, RZ ;  /* 0x000000ffff057224 */ /* 0x000fe200078e00ff */
[----:B0-----:R-:W0:Y:S02]  /*199a0*/  @!P6 LDC.64 R2, c[0x0][0xc78] ;  /* 0x00031e00ff02eb82 */ /* 0x001e240000000a00 */
[----:B0-----:R-:W-:-:S05]  /*199b0*/  @!P6 IMAD.WIDE R2, R4, 0x4, R2 ;  /* 0x000000040402e825 */ /* 0x001fca00078e0202 */
        /* <DEDUP_REMOVED lines=19> */
[----:B------:R0:W2:Y:S02]  /*19af0*/  SHFL.IDX PT, R14, R2, 0x1f, 0x1f ;  /* 0x03e01f00020e7f89 */ /* 0x0000a400000e0000 */
.L_x_3147:
[----:B------:R-:W-:Y:S02]  /*19b00*/  ULDC UR4, c[0x0][0xc38] ;  /* 0x00030e0000047ab9 */ /* 0x000fe40000000800 */
[----:B------:R-:W-:-:S04]  /*19b10*/  IMAD.U32 R4, RZ, RZ, UR4 ;  /* 0x00000004ff047e24 */ /* 0x000fc8000f8e00ff */
[----:B--2---:R-:W-:-:S04]  /*19b20*/  IMAD R3, R14, R4, RZ ;  /* 0x000000040e037224 */ /* 0x004fc800078e02ff */
[----:B------:R-:W-:-:S05]  /*19b30*/  IMAD.IADD R6, R3, 0x1, R6 ;  /* 0x0000000103067824 */ /* 0x000fca00078e0206 */
[----:B------:R-:W-:-:S13]  /*19b40*/  ISETP.GT.AND P6, PT, R6, R0, PT ;  /* 0x000000000600720c */ /* 0x000fda0003fc4270 */
[----:B------:R-:W-:Y:S05]  /*19b50*/  @!P6 BRA `(.L_x_2916) ;  /* 0xfffffffc005ce947 */ /* 0x000fea000383ffff */
.L_x_2913:
[----:B------:R-:W-:Y:S01]  /*19b60*/  IMAD.IADD R6, R6, 0x1, -R3 ;  /* 0x0000000106067824 */ /* 0x000fe200078e0a03 */
[----:B------:R-:W-:-:S03]  /*19b70*/  UMOV UR4, 0xffffffff ;  /* 0xffffffff00047882 */ /* 0x000fc60000000000 */
[----:B------:R-:W-:-:S05]  /*19b80*/  IMAD R3, R2, R4, R6 ;  /* 0x0000000402037224 */ /* 0x000fca00078e0206 */
[----:B------:R-:W-:Y:S01]  /*19b90*/  ISETP.GT.AND P6, PT, R3, R0, PT ;  /* 0x000000000300720c */ /* 0x000fe20003fc4270 */
[----:B------:R-:W-:-:S12]  /*19ba0*/  BRA.DIV UR4, `(.L_x_2917) ;  /* 0x0000006e04987947 */ /* 0x000fd8000b800000 */
[----:B------:R-:W-:-:S04]  /*19bb0*/  VOTE.ANY R3, PT, !P6 ;  /* 0x0000000000037806 */ /* 0x000fc800070e0100 */
[----:B------:R-:W2:Y:S02]  /*19bc0*/  POPC R7, R3 ;  /* 0x0000000300077309 */ /* 0x000ea40000000000 */
[----:B--2---:R2:W3:Y:S01]  /*19bd0*/  SHFL.IDX PT, R25, R25, R7, 0x1f ;  /* 0x00001f0719197589 */ /* 0x0044e200000e0000 */
[----:B------:R-:W-:-:S03]  /*19be0*/  IMAD.IADD R27, R7, 0x1, R27 ;  /* 0x00000001071b7824 */ /* 0x000fc600078e021b */
[----:B------:R2:W4:Y:S04]  /*19bf0*/  SHFL.IDX PT, R5, R5, R7, 0x1f ;  /* 0x00001f0705057589 */ /* 0x00052800000e0000 */
.L_x_3152:
[----:B------:R-:W-:-:S13]  /*19c00*/  ISETP.NE.AND P0, PT, R3, RZ, PT ;  /* 0x000000ff0300720c */ /* 0x000fda0003f05270 */
[----:B------:R-:W-:Y:S05]  /*19c10*/  @!P0 BRA `(.L_x_2918) ;  /* 0x0000000000108947 */ /* 0x000fea0003800000 */
[----:B------:R-:W-:Y:S01]  /*19c20*/  UMOV UR4, 0xffffffff ;  /* 0xffffffff00047882 */ /* 0x000fe20000000000 */
[----:B------:R-:W-:Y:S02]  /*19c30*/  VIADD R12, R7, 0xffffffff ;  /* 0xffffffff070c7836 */ /* 0x000fe40000000000 */
[----:B------:R-:W-:Y:S05]  /*19c40*/  BRA.DIV UR4, `(.L_x_2919) ;  /* 0x0000006e04d07947 */ /* 0x000fea000b800000 */
[----:B------:R0:W0:Y:S02]  /*19c50*/  SHFL.IDX PT, R24, R2, R12, 0x1f ;  /* 0x00001f0c02187589 */ /* 0x00002400000e0000 */
.L_x_2918:
[----:B----4-:R-:W-:Y:S01]  /*19c60*/  ISETP.NE.AND P0, PT, R5, 0x1, PT ;  /* 0x000000010500780c */ /* 0x010fe20003f05270 */
[----:B0-----:R-:W-:-:S04]  /*19c70*/  IMAD R24, R24, R4, R6 ;  /* 0x0000000418187224 */ /* 0x001fc800078e0206 */
[----:B------:R-:W-:-:S08]  /*19c80*/  IMAD.IADD R0, R0, 0x1, -R24 ;  /* 0x0000000100007824 */ /* 0x000fd000078e0a18 */
[----:B------:R-:W-:Y:S05]  /*19c90*/  @!P0 BRA `(.L_x_2920) ;  /* 0x0000000000dc8947 */ /* 0x000fea0003800000 */
[-C--:B---3--:R-:W-:Y:S01]  /*19ca0*/  IABS R6, R25.reuse ;  /* 0x0000001900067213 */ /* 0x088fe20000000000 */
[----:B------:R-:W-:Y:S01]  /*19cb0*/  IMAD.MOV.U32 R2, RZ, RZ, RZ ;  /* 0x000000ffff027224 */ /* 0x000fe200078e00ff */
[----:B------:R-:W-:Y:S02]  /*19cc0*/  IABS R8, R25 ;  /* 0x0000001900087213 */ /* 0x000fe40000000000 */
[----:B------:R-:W0:Y:S03]  /*19cd0*/  I2F.RP R4, R6 ;  /* 0x0000000600047306 */ /* 0x000e260000209400 */
[----:B------:R-:W-:-:S05]  /*19ce0*/  IMAD.MOV R8, RZ, RZ, -R8 ;  /* 0x000000ffff087224 */ /* 0x000fca00078e0a08 */
[----:B0-----:R-:W2:Y:S02]  /*19cf0*/  MUFU.RCP R4, R4 ;  /* 0x0000000400047308 */ /* 0x001ea40000001000 */
[----:B--2---:R-:W-:-:S06]  /*19d00*/  VIADD R7, R4, 0xffffffe ;  /* 0x0ffffffe04077836 */ /* 0x004fcc0000000000 */
[----:B------:R-:W0:Y:S02]  /*19d10*/  F2I.FTZ.U32.TRUNC.NTZ R3, R7 ;  /* 0x0000000700037305 */ /* 0x000e24000021f000 */
[----:B0-----:R-:W-:-:S04]  /*19d20*/  IMAD.MOV R9, RZ, RZ, -R3 ;  /* 0x000000ffff097224 */ /* 0x001fc800078e0a03 */
[----:B------:R-:W-:-:S04]  /*19d30*/  IMAD R9, R9, R6, RZ ;  /* 0x0000000609097224 */ /* 0x000fc800078e02ff */
[----:B------:R-:W-:Y:S01]  /*19d40*/  IMAD.HI.U32 R2, R3, R9, R2 ;  /* 0x0000000903027227 */ /* 0x000fe200078e0002 */
[----:B------:R-:W-:-:S05]  /*19d50*/  IABS R3, R0 ;  /* 0x0000000000037213 */ /* 0x000fca0000000000 */
[----:B------:R-:W-:-:S04]  /*19d60*/  IMAD.HI.U32 R4, R2, R3, RZ ;  /* 0x0000000302047227 */ /* 0x000fc800078e00ff */
[----:B------:R-:W-:Y:S02]  /*19d70*/  IMAD R3, R4, R8, R3 ;  /* 0x0000000804037224 */ /* 0x000fe400078e0203 */
[----:B------:R-:W-:-:S03]  /*19d80*/  IMAD.MOV.U32 R2, RZ, RZ, RZ ;  /* 0x000000ffff027224 */ /* 0x000fc600078e00ff */
[----:B------:R-:W-:-:S13]  /*19d90*/  ISETP.GT.U32.AND P1, PT, R6, R3, PT ;  /* 0x000000030600720c */ /* 0x000fda0003f24070 */
[----:B------:R-:W-:Y:S02]  /*19da0*/  @!P1 IMAD.IADD R3, R3, 0x1, -R6 ;  /* 0x0000000103039824 */ /* 0x000fe400078e0a06 */
[----:B------:R-:W-:Y:S01]  /*19db0*/  @!P1 VIADD R4, R4, 0x1 ;  /* 0x0000000104049836 */ /* 0x000fe20000000000 */
[----:B------:R-:W-:Y:S02]  /*19dc0*/  ISETP.NE.AND P1, PT, R25, RZ, PT ;  /* 0x000000ff1900720c */ /* 0x000fe40003f25270 */
[----:B------:R-:W-:Y:S02]  /*19dd0*/  ISETP.GE.U32.AND P0, PT, R3, R6, PT ;  /* 0x000000060300720c */ /* 0x000fe40003f06070 */
[----:B------:R-:W-:-:S04]  /*19de0*/  IABS R6, R5 ;  /* 0x0000000500067213 */ /* 0x000fc80000000000 */
[----:B------:R-:W0:Y:S07]  /*19df0*/  I2F.RP R7, R6 ;  /* 0x0000000600077306 */ /* 0x000e2e0000209400 */
[----:B------:R-:W-:Y:S01]  /*19e00*/  @P0 VIADD R4, R4, 0x1 ;  /* 0x0000000104040836 */ /* 0x000fe20000000000 */
[----:B0-----:R-:W0:Y:S02]  /*19e10*/  MUFU.RCP R7, R7 ;  /* 0x0000000700077308 */ /* 0x001e240000001000 */
[----:B0-----:R-:W-:Y:S01]  /*19e20*/  VIADD R8, R7, 0xffffffe ;  /* 0x0ffffffe07087836 */ /* 0x001fe20000000000 */
[----:B------:R-:W-:-:S05]  /*19e30*/  IABS R7, R5 ;  /* 0x0000000500077213 */ /* 0x000fca0000000000 */
[----:B------:R-:W0:Y:S01]  /*19e40*/  F2I.FTZ.U32.TRUNC.NTZ R3, R8 ;  /* 0x0000000800037305 */ /* 0x000e22000021f000 */
[----:B------:R-:W-:Y:S02]  /*19e50*/  IMAD.MOV R7, RZ, RZ, -R7 ;  /* 0x000000ffff077224 */ /* 0x000fe400078e0a07 */
[----:B0-----:R-:W-:-:S04]  /*19e60*/  IMAD.MOV R9, RZ, RZ, -R3 ;  /* 0x000000ffff097224 */ /* 0x001fc800078e0a03 */
[----:B------:R-:W-:-:S04]  /*19e70*/  IMAD R9, R9, R6, RZ ;  /* 0x0000000609097224 */ /* 0x000fc800078e02ff */
[----:B------:R-:W-:Y:S01]  /*19e80*/  IMAD.HI.U32 R2, R3, R9, R2 ;  /* 0x0000000903027227 */ /* 0x000fe200078e0002 */
[----:B------:R-:W-:-:S04]  /*19e90*/  LOP3.LUT R3, R0, R25, RZ, 0x3c, !PT ;  /* 0x0000001900037212 */ /* 0x000fc800078e3cff */
        /* <DEDUP_REMOVED lines=23> */
.L_x_2920:
[----:B------:R-:W0:Y:S02]  /*1a010*/  LDC.64 R2, c[0x0][0xc90] ;  /* 0x00032400ff027b82 */ /* 0x000e240000000a00 */
[----:B0-----:R-:W-:-:S05]  /*1a020*/  IMAD.WIDE R2, R27, 0x4, R2 ;  /* 0x000000041b027825 */ /* 0x001fca00078e0202 */
[----:B------:R0:W3:Y:S02]  /*1a030*/  LDG.E R6, desc[UR40][R2.64] ;  /* 0x0000002802067981 */ /* 0x0000e4000c1e1900 */
[----:B0-----:R-:W-:Y:S02]  /*1a040*/  IMAD.MOV.U32 R2, RZ, RZ, RZ ;  /* 0x000000ffff027224 */ /* 0x001fe400078e00ff */
[----:B---3--:R-:W-:-:S05]  /*1a050*/  IMAD R5, R25, R6, RZ ;  /* 0x0000000619057224 */ /* 0x008fca00078e02ff */
[----:B--2---:R-:W-:-:S04]  /*1a060*/  IABS R7, R5 ;  /* 0x0000000500077213 */ /* 0x004fc80000000000 */
[----:B------:R-:W0:Y:S08]  /*1a070*/  I2F.RP R8, R7 ;  /* 0x0000000700087306 */ /* 0x000e300000209400 */
[----:B0-----:R-:W1:Y:S02]  /*1a080*/  MUFU.RCP R8, R8 ;  /* 0x0000000800087308 */ /* 0x001e640000001000 */
[----:B-1----:R-:W-:-:S06]  /*1a090*/  VIADD R10, R8, 0xffffffe ;  /* 0x0ffffffe080a7836 */ /* 0x002fcc0000000000 */
        /* <DEDUP_REMOVED lines=16> */
[----:B------:R-:W-:-:S06]  /*1a1a0*/  IMAD.MOV.U32 R2, RZ, RZ, RZ ;  /* 0x000000ffff027224 */ /* 0x000fcc00078e00ff */
[----:B------:R-:W-:-:S04]  /*1a1b0*/  @P0 VIADD R9, R9, 0x1 ;  /* 0x0000000109090836 */ /* 0x000fc80000000000 */
[----:B------:R-:W-:-:S04]  /*1a1c0*/  IMAD.MOV.U32 R7, RZ, RZ, R9 ;  /* 0x000000ffff077224 */ /* 0x000fc800078e0009 */
[----:B------:R-:W-:Y:S01]  /*1a1d0*/  @!P2 IMAD.MOV R7, RZ, RZ, -R7 ;  /* 0x000000ffff07a224 */ /* 0x000fe200078e0a07 */
[----:B------:R-:W-:-:S05]  /*1a1e0*/  @!P1 LOP3.LUT R7, RZ, R5, RZ, 0x33, !PT ;  /* 0x00000005ff079212 */ /* 0x000fca00078e33ff */
[----:B------:R-:W-:Y:S02]  /*1a1f0*/  IMAD R8, R6, R7, RZ ;  /* 0x0000000706087224 */ /* 0x000fe400078e02ff */
[----:B------:R-:W-:Y:S02]  /*1a200*/  IMAD.MOV R7, RZ, RZ, -R7 ;  /* 0x000000ffff077224 */ /* 0x000fe400078e0a07 */
[----:B------:R-:W-:Y:S02]  /*1a210*/  IMAD.MOV R3, RZ, RZ, -R8 ;  /* 0x000000ffff037224 */ /* 0x000fe400078e0a08 */
[----:B------:R-:W-:-:S03]  /*1a220*/  IMAD R5, R5, R7, R0 ;  /* 0x0000000705057224 */ /* 0x000fc600078e0200 */
[----:B------:R-:W-:-:S04]  /*1a230*/  VIADDMNMX R4, R3, R4, R6, PT ;  /* 0x0000000403047246 */ /* 0x000fc80003800106 */
        /* <DEDUP_REMOVED lines=8> */
[----:B------:R-:W-:-:S04]  /*1a2c0*/  IMAD R7, R7, R6, RZ ;  /* 0x0000000607077224 */ /* 0x000fc800078e02ff */
[----:B------:R-:W-:Y:S01]  /*1a2d0*/  IMAD.HI.U32 R2, R3, R7, R2 ;  /* 0x0000000703027227 */ /* 0x000fe200078e0002 */
[----:B------:R-:W-:-:S05]  /*1a2e0*/  IABS R3, R5 ;  /* 0x0000000500037213 */ /* 0x000fca0000000000 */
[----:B------:R-:W-:-:S04]  /*1a2f0*/  IMAD.HI.U32 R2, R2, R3, RZ ;  /* 0x0000000302027227 */ /* 0x000fc800078e00ff */
[----:B------:R-:W-:Y:S01]  /*1a300*/  IMAD R3, R2, R0, R3 ;  /* 0x0000000002037224 */ /* 0x000fe200078e0203 */
[----:B------:R-:W-:Y:S02]  /*1a310*/  LOP3.LUT R0, R5, R4, RZ, 0x3c, !PT ;  /* 0x0000000405007212 */ /* 0x000fe400078e3cff */
[----:B------:R-:W-:Y:S02]  /*1a320*/  IADD3 R5, R8, 0x1000000, R5 ;  /* 0x0100000008057810 */ /* 0x000fe40007ffe005 */
        /* <DEDUP_REMOVED lines=8> */
[----:B------:R-:W-:Y:S01]  /*1a3b0*/  @!P1 LOP3.LUT R2, RZ, R4, RZ, 0x33, !PT ;  /* 0x00000004ff029212 */ /* 0x000fe200078e33ff */
[----:B------:R-:W-:-:S04]  /*1a3c0*/  IMAD.MOV R4, RZ, RZ, -R4 ;  /* 0x000000ffff047224 */ /* 0x000fc800078e0a04 */
[----:B------:R-:W-:-:S07]  /*1a3d0*/  IMAD R26, R2, R4, R5 ;  /* 0x00000004021a7224 */ /* 0x000fce00078e0205 */
.L_x_2921:
[----:B------:R-:W-:-:S05]  /*1a3e0*/  LOP3.LUT R2, RZ, R2, RZ, 0x33, !PT ;  /* 0x00000002ff027212 */ /* 0x000fca00078e33ff */
[----:B------:R-:W-:Y:S01]  /*1a3f0*/  IMAD.IADD R25, R25, 0x1, R2 ;  /* 0x0000000119197824 */ /* 0x000fe200078e0202 */
[----:B------:R-:W-:Y:S06]  /*1a400*/  BRA `(.L_x_2922) ;  /* 0x00000000001c7947 */ /* 0x000fec0003800000 */
.L_x_2914:
[----:B------:R-:W-:Y:S01]  /*1a410*/  UMOV UR4, URZ ;  /* 0x0000003f00047c82 */ /* 0x000fe20008000000 */
[----:B------:R-:W-:Y:S01]  /*1a420*/  UMOV UR5, URZ ;  /* 0x0000003f00057c82 */ /* 0x000fe20008000000 */
[----:B------:R-:W-:Y:S01]  /*1a430*/  ULDC UR6, c[0x0][0xc3c] ;  /* 0x00030f0000067ab9 */ /* 0x000fe20000000800 */
[----:B------:R-:W-:Y:S02]  /*1a440*/  IMAD.MOV.U32 R24, RZ, RZ, R0 ;  /* 0x000000ffff187224 */ /* 0x000fe400078e0000 */
[----:B------:R-:W-:Y:S02]  /*1a450*/  IMAD.U32 R25, RZ, RZ, UR4 ;  /* 0x00000004ff197e24 */ /* 0x000fe4000f8e00ff */
[----:B------:R-:W-:Y:S02]  /*1a460*/  IMAD.U32 R26, RZ, RZ, UR5 ;  /* 0x00000005ff1a7e24 */ /* 0x000fe4000f8e00ff */
[----:B------:R-:W-:-:S07]  /*1a470*/  IMAD.U32 R27, RZ, RZ, UR6 ;  /* 0x00000006ff1b7e24 */ /* 0x000fce000f8e00ff */
.L_x_2922:
        /* <DEDUP_REMOVED lines=10> */
.L_x_2911:
[----:B------:R-:W-:Y:S02]  /*1a520*/  ULDC UR4, c[0x0][0xc3c] ;  /* 0x00030f0000047ab9 */ /* 0x000fe40000000800 */
[----:B----4-:R-:W-:-:S13]  /*1a530*/  ISETP.GE.AND P0, PT, R27, UR4, PT ;  /* 0x000000041b007c0c */ /* 0x010fda000bf06270 */
[----:B------:R-:W-:Y:S05]  /*1a540*/  @!P0 BRA `(.L_x_2923) ;  /* 0xffffff9c000c8947 */ /* 0x000fea000383ffff */
[----:B------:R-:W-:Y:S05]  /*1a550*/  BSYNC B8 ;  /* 0x0000000000087941 */ /* 0x000fea0003800000 */
.L_x_2826:
        /* <DEDUP_REMOVED lines=12> */
.L_x_3155:
[----:B------:R-:W-:Y:S05]  /*1a620*/  BSYNC B0 ;  /* 0x0000000000007941 */ /* 0x000fea0003800000 */
.L_x_2924:
[----:B------:R-:W-:-:S03]  /*1a630*/  UMOV UR4, 0xffffffff ;  /* 0xffffffff00047882 */ /* 0x000fc60000000000 */
[----:B------:R-:W-:Y:S05]  /*1a640*/  BRA.DIV UR4, `(.L_x_2926) ;  /* 0x00000066048c7947 */ /* 0x000fea000b800000 */
[----:B0-----:R-:W0:Y:S02]  /*1a650*/  S2R R0, SR_TID.X ;  /* 0x0000000000007919 */ /* 0x001e240000002100 */
[----:B0-----:R-:W-:-:S04]  /*1a660*/  SHF.R.U32.HI R0, RZ, 0x5, R0 ;  /* 0x00000005ff007819 */ /* 0x001fc80000011600 */
[----:B------:R-:W-:-:S05]  /*1a670*/  LOP3.LUT R0, R0, 0x3, RZ, 0xc0, !PT ;  /* 0x0000000300007812 */ /* 0x000fca00078ec0ff */
[----:B------:R0:W4:Y:S02]  /*1a680*/  SHFL.IDX PT, R14, R0, RZ, 0x1f ;  /* 0x00001fff000e7589 */ /* 0x00012400000e0000 */
.L_x_3158:
[----:B----4-:R-:W-:-:S13]  /*1a690*/  ISETP.NE.AND P0, PT, R14, RZ, PT ;  /* 0x000000ff0e00720c */ /* 0x010fda0003f05270 */
[----:B------:R-:W-:Y:S05]  /*1a6a0*/  @P0 BRA `(.L_x_2661) ;  /* 0x0000000000880947 */ /* 0x000fea0003800000 */
[----:B------:R-:W-:-:S03]  /*1a6b0*/  UMOV UR4, 0xffffffff ;  /* 0xffffffff00047882 */ /* 0x000fc60000000000 */
[----:B------:R-:W-:Y:S05]  /*1a6c0*/  BRA.DIV UR4, `(.L_x_2927) ;  /* 0x0000006604a07947 */ /* 0x000fea000b800000 */
[----:B------:R-:W-:-:S13]  /*1a6d0*/  ELECT P6, URZ, PT ;  /* 0x00000000003f782f */ /* 0x000fda00038c0000 */
.L_x_3161:
[----:B------:R-:W-:Y:S05]  /*1a6e0*/  @!P6 BRA `(.L_x_2661) ;  /* 0x000000000078e947 */ /* 0x000fea0003800000 */
[----:B0-----:R-:W4:Y:S02]  /*1a6f0*/  LDL.LU R0, [R1+0x30] ;  /* 0x0000300001007983 */ /* 0x001f240000300800 */
[----:B----4-:R-:W-:-:S04]  /*1a700*/  LOP3.LUT R0, R0, 0x2, RZ, 0xfc, !PT ;  /* 0x0000000200007812 */ /* 0x010fc800078efcff */
[----:B------:R-:W-:-:S13]  /*1a710*/  ISETP.NE.AND P0, PT, R0, 0x3, PT ;  /* 0x000000030000780c */ /* 0x000fda0003f05270 */
[----:B------:R-:W-:Y:S05]  /*1a720*/  @!P0 BRA `(.L_x_2928) ;  /* 0x0000000000048947 */ /* 0x000fea0003800000 */
[----:B------:R-:W-:Y:S01]  /*1a730*/  BPT.TRAP 0x1 ;  /* 0x000000040000795c */ /* 0x000fe20000300000 */
.L_x_2928:
[----:B------:R-:W-:Y:S01]  /*1a740*/  IMAD R3, R23, 0x8, R5 ;  /* 0x0000000817037824 */ /* 0x000fe200078e0205 */
[----:B------:R-:W-:Y:S01]  /*1a750*/  SHF.L.U32 R2, R29, 0x1f, RZ ;  /* 0x0000001f1d027819 */ /* 0x000fe200000006ff */
[----:B------:R-:W-:-:S03]  /*1a760*/  VIADD R23, R23, 0x1 ;  /* 0x0000000117177836 */ /* 0x000fc60000000000 */
[----:B------:R-:W0:Y:S02]  /*1a770*/  SYNCS.PHASECHK.TRANS64.TRYWAIT P1, [R3+URZ+0x16840], R2 ;  /* 0x01684002030075a7 */ /* 0x000e24000802017f */
[----:B------:R-:W-:-:S04]  /*1a780*/  ISETP.NE.AND P2, PT, R23, 0x2, PT ;  /* 0x000000021700780c */ /* 0x000fc80003f45270 */
[----:B------:R-:W-:Y:S01]  /*1a790*/  SEL R0, RZ, 0x1, P2 ;  /* 0x00000001ff007807 */ /* 0x000fe20001000000 */
[----:B0-----:R-:W-:Y:S08]  /*1a7a0*/  @!P1 BRA `(.L_x_2929) ;  /* 0x0000006400889947 */ /* 0x001ff00003800000 */
.L_x_3162:
[----:B------:R-:W-:Y:S02]  /*1a7b0*/  SEL R23, R23, RZ, P2 ;  /* 0x000000ff17177207 */ /* 0x000fe40001000000 */
[----:B------:R-:W-:Y:S01]  /*1a7c0*/  LOP3.LUT R0, R29, R0, RZ, 0x3c, !PT ;  /* 0x000000001d007212 */ /* 0x000fe200078e3cff */
[----:B------:R-:W-:Y:S06]  /*1a7d0*/  @!P0 BRA `(.L_x_2930) ;  /* 0x0000000000048947 */ /* 0x000fec0003800000 */
[----:B------:R-:W-:Y:S01]  /*1a7e0*/  BPT.TRAP 0x1 ;  /* 0x000000040000795c */ /* 0x000fe20000300000 */
.L_x_2930:
[----:B------:R-:W-:Y:S01]  /*1a7f0*/  IMAD R23, R23, 0x8, R5 ;  /* 0x0000000817177824 */ /* 0x000fe200078e0205 */
[----:B------:R-:W-:-:S04]  /*1a800*/  SHF.L.U32 R0, R0, 0x1f, RZ ;  /* 0x0000001f00007819 */ /* 0x000fc800000006ff */
[----:B------:R-:W4:Y:S02]  /*1a810*/  SYNCS.PHASECHK.TRANS64.TRYWAIT P1, [R23+URZ+0x16840], R0 ;  /* 0x01684000170075a7 */ /* 0x000f24000802017f */
[----:B----4-:R-:W-:Y:S05]  /*1a820*/  @!P1 BRA `(.L_x_2931) ;  /* 0x00000064007c9947 */ /* 0x010fea0003800000 */
.L_x_3163:
[----:B------:R-:W-:Y:S05]  /*1a830*/  @!P0 BRA `(.L_x_2932) ;  /* 0x0000000000048947 */ /* 0x000fea0003800000 */
[----:B------:R-:W-:Y:S01]  /*1a840*/  BPT.TRAP 0x1 ;  /* 0x000000040000795c */ /* 0x000fe20000300000 */
.L_x_2932:
[----:B------:R-:W5:Y:S02]  /*1a850*/  SYNCS.PHASECHK.TRANS64.TRYWAIT P1, [R3+URZ+0x16860], R2 ;  /* 0x01686002030075a7 */ /* 0x000f64000802017f */
[----:B-----5:R-:W-:Y:S05]  /*1a860*/  @!P1 BRA `(.L_x_2933) ;  /* 0x0000006400809947 */ /* 0x020fea0003800000 */
.L_x_3164:
[----:B------:R-:W-:Y:S05]  /*1a870*/  @!P0 BRA `(.L_x_2934) ;  /* 0x0000000000048947 */ /* 0x000fea0003800000 */
[----:B------:R-:W-:Y:S01]  /*1a880*/  BPT.TRAP 0x1 ;  /* 0x000000040000795c */ /* 0x000fe20000300000 */
.L_x_2934:
[----:B------:R0:W0:Y:S02]  /*1a890*/  SYNCS.PHASECHK.TRANS64.TRYWAIT P0, [R23+URZ+0x16860], R0 ;  /* 0x01686000170075a7 */ /* 0x000024000800017f */
[----:B0-----:R-:W-:Y:S05]  /*1a8a0*/  @!P0 NANOSLEEP.SYNCS 0x989680 ;  /* 0x009896800000895d */ /* 0x001fea0003900000 */
[----:B------:R-:W0:Y:S02]  /*1a8b0*/  @!P0 SYNCS.PHASECHK.TRANS64 P0, [R23+URZ+0x16860], R0 ;  /* 0x01686000170085a7 */ /* 0x000e24000800007f */
[----:B0-----:R-:W-:Y:S05]  /*1a8c0*/  @!P0 BRA `(.L_x_2934) ;  /* 0xfffffffc00f08947 */ /* 0x001fea000383ffff */
.L_x_2661:
[----:B------:R-:W-:Y:S05]  /*1a8d0*/  BSYNC B9 ;  /* 0x0000000000097941 */ /* 0x000fea0003800000 */
.L_x_2658:
[----:B------:R-:W-:Y:S05]  /*1a8e0*/  EXIT ;  /* 0x000000000000794d */ /* 0x000fea0003800000 */
.L_x_2681:
[----:B0-----:R0:W1:Y:S02]  /*1a8f0*/  SYNCS.PHASECHK.TRANS64.TRYWAIT P6, [R68+URZ+0x16890], R77 ;  /* 0x0168904d440075a7 */ /* 0x00106400080c017f */
[----:B-1----:R-:W-:Y:S05]  /*1a900*/  @!P6 NANOSLEEP.SYNCS 0x989680 ;  /* 0x009896800000e95d */ /* 0x002fea0003900000 */
[----:B------:R-:W1:Y:S02]  /*1a910*/  @!P6 SYNCS.PHASECHK.TRANS64 P6, [R68+URZ+0x16890], R77 ;  /* 0x0168904d4400e5a7 */ /* 0x000e6400080c007f */
[----:B-1----:R-:W-:Y:S05]  /*1a920*/  @!P6 BRA `(.L_x_2681) ;  /* 0xfffffffc00f0e947 */ /* 0x002fea000383ffff */
[----:B------:R-:W-:Y:S05]  /*1a930*/  BRA `(.L_x_2935) ;  /* 0xfffffe8400247947 */ /* 0x000fea000383ffff */
.L_x_2682:
        /* <DEDUP_REMOVED lines=8> */
.L_x_2937:
[----:B------:R-:W-:Y:S05]  /*1a9c0*/  BSYNC B1 ;  /* 0x0000000000017941 */ /* 0x000fea0003800000 */
.L_x_2936:
        /* <DEDUP_REMOVED lines=8> */
.L_x_2938:
[----:B------:R-:W-:Y:S05]  /*1aa50*/  BRA `(.L_x_2939) ;  /* 0xfffffe8000f07947 */ /* 0x000fea000383ffff */
.L_x_2691:
[----:B------:R-:W-:Y:S01]  /*1aa60*/  BSSY B1, `(.L_x_2940) ;  /* 0x0000008000017945 */ /* 0x000fe20003800000 */
[----:B--2-4-:R-:W-:Y:S01]  /*1aa70*/  MOV R13, R85 ;  /* 0x00000055000d7202 */ /* 0x014fe20000000f00 */
[----:B------:R-:W-:Y:S02]  /*1aa80*/  IMAD.MOV.U32 R12, RZ, RZ, 0x1 ;  /* 0x00000001ff0c7424 */ /* 0x000fe400078e00ff */
[----:B------:R-:W-:Y:S02]  /*1aa90*/  IMAD.MOV.U32 R11, RZ, RZ, 0x1c1f ;  /* 0x00001c1fff0b7424 */ /* 0x000fe400078e00ff */
[----:B------:R-:W-:-:S07]  /*1aaa0*/  IMAD.MOV.U32 R15, RZ, RZ, -0x1 ;  /* 0xffffffffff0f7424 */ /* 0x000fce00078e00ff */
[----:B01-3--:R-:W-:Y:S05]  /*1aab0*/  WARPSYNC.COLLECTIVE R15, `(.L_x_2941) ;  /* 0x000000000f087348 */ /* 0x00bfea0003c00000 */
[----:B---3--:R2:W3:Y:S02]  /*1aac0*/  SHFL.IDX P6, R14, R13, R12, R11 ;  /* 0x0000000c0d0e7389 */ /* 0x0084e400000c000b */
[----:B0123--:R-:W-:Y:S01]  /*1aad0*/  ENDCOLLECTIVE ;  /* 0x000000000000791b */ /* 0x00ffe20003800000 */
.L_x_2941:
[----:B------:R-:W-:Y:S05]  /*1aae0*/  BSYNC B1 ;  /* 0x0000000000017941 */ /* 0x000fea0003800000 */
.L_x_2940:
        /* <DEDUP_REMOVED lines=8> */
.L_x_2942:
[----:B------:R-:W-:Y:S05]  /*1ab70*/  BRA `(.L_x_2943) ;  /* 0xfffffe8800847947 */ /* 0x000fea000383ffff */
.L_x_2703:
[----:B0-----:R0:W1:Y:S02]  /*1ab80*/  SYNCS.PHASECHK.TRANS64.TRYWAIT P4, [R68+URZ+0x16890], R77 ;  /* 0x0168904d440075a7 */ /* 0x001064000808017f */
[----:B-1----:R-:W-:Y:S05]  /*1ab90*/  @!P4 NANOSLEEP.SYNCS 0x989680 ;  /* 0x009896800000c95d */ /* 0x002fea0003900000 */
[----:B------:R-:W1:Y:S02]  /*1aba0*/  @!P4 SYNCS.PHASECHK.TRANS64 P4, [R68+URZ+0x16890], R77 ;  /* 0x0168904d4400c5a7 */ /* 0x000e64000808007f */
[----:B-1----:R-:W-:Y:S05]  /*1abb0*/  @!P4 BRA `(.L_x_2703) ;  /* 0xfffffffc00f0c947 */ /* 0x002fea000383ffff */
[----:B------:R-:W-:Y:S05]  /*1abc0*/  BRA `(.L_x_2944) ;  /* 0xfffffe9400ac7947 */ /* 0x000fea000383ffff */
.L_x_2704:
        /* <DEDUP_REMOVED lines=8> */
.L_x_2946:
[----:B------:R-:W-:Y:S05]  /*1ac50*/  BSYNC B1 ;  /* 0x0000000000017941 */ /* 0x000fea0003800000 */
.L_x_2945:
        /* <DEDUP_REMOVED lines=8> */
.L_x_2947:
[----:B------:R-:W-:Y:S01]  /*1ace0*/  IMAD.MOV.U32 R80, RZ, RZ, R14 ;  /* 0x000000ffff507224 */ /* 0x000fe200078e000e */
[----:B------:R-:W-:Y:S06]  /*1acf0*/  BRA `(.L_x_2948) ;  /* 0xfffffe9400787947 */ /* 0x000fec000383ffff */
.L_x_2709:
[----:B------:R-:W-:Y:S01]  /*1ad00*/  BSSY B1, `(.L_x_2949) ;  /* 0x0000008000017945 */ /* 0x000fe20003800000 */
[----:B---3--:R-:W-:Y:S01]  /*1ad10*/  IMAD.MOV.U32 R13, RZ, RZ, R85 ;  /* 0x000000ffff0d7224 */ /* 0x008fe200078e0055 */
[----:B------:R-:W-:Y:S01]  /*1ad20*/  MOV R15, 0xffffffff ;  /* 0xffffffff000f7802 */ /* 0x000fe20000000f00 */
[----:B------:R-:W-:Y:S02]  /*1ad30*/  IMAD.MOV.U32 R12, RZ, RZ, 0x1 ;  /* 0x00000001ff0c7424 */ /* 0x000fe400078e00ff */
[----:B--2---:R-:W-:-:S07]  /*1ad40*/  IMAD.MOV.U32 R11, RZ, RZ, 0x1c1f ;  /* 0x00001c1fff0b7424 */ /* 0x004fce00078e00ff */
[----:B01----:R-:W-:Y:S05]  /*1ad50*/  WARPSYNC.COLLECTIVE R15, `(.L_x_2950) ;  /* 0x000000000f087348 */ /* 0x003fea0003c00000 */
[----:B------:R2:W3:Y:S02]  /*1ad60*/  SHFL.IDX P6, R14, R13, R12, R11 ;  /* 0x0000000c0d0e7389 */ /* 0x0004e400000c000b */
[----:B0123--:R-:W-:Y:S01]  /*1ad70*/  ENDCOLLECTIVE ;  /* 0x000000000000791b */ /* 0x00ffe20003800000 */
.L_x_2950:
[----:B------:R-:W-:Y:S05]  /*1ad80*/  BSYNC B1 ;  /* 0x0000000000017941 */ /* 0x000fea0003800000 */
.L_x_2949:
        /* <DEDUP_REMOVED lines=8> */
.L_x_2951:
[----:B------:R-:W-:Y:S01]  /*1ae10*/  IMAD.MOV.U32 R84, RZ, RZ, R14 ;  /* 0x000000ffff547224 */ /* 0x000fe200078e000e */
[----:B------:R-:W-:Y:S06]  /*1ae20*/  BRA `(.L_x_2952) ;  /* 0xfffffe9c00307947 */ /* 0x000fec000383ffff */
.L_x_2714:
[----:B0-----:R0:W1:Y:S02]  /*1ae30*/  SYNCS.PHASECHK.TRANS64.TRYWAIT P3, [R68+URZ+0x16890], R77 ;  /* 0x0168904d440075a7 */ /* 0x001064000806017f */
[----:B-1----:R-:W-:Y:S05]  /*1ae40*/  @!P3 NANOSLEEP.SYNCS 0x989680 ;  /* 0x009896800000b95d */ /* 0x002fea0003900000 */
[----:B------:R-:W1:Y:S02]  /*1ae50*/  @!P3 SYNCS.PHASECHK.TRANS64 P3, [R68+URZ+0x16890], R77 ;  /* 0x0168904d4400b5a7 */ /* 0x000e64000806007f */
[----:B-1----:R-:W-:Y:S05]  /*1ae60*/  @!P3 BRA `(.L_x_2714) ;  /* 0xfffffffc00f0b947 */ /* 0x002fea000383ffff */
[----:B------:R-:W-:Y:S05]  /*1ae70*/  BRA `(.L_x_2953) ;  /* 0xfffffea400447947 */ /* 0x000fea000383ffff */
.L_x_2715:
        /* <DEDUP_REMOVED lines=8> */
.L_x_2955:
[----:B------:R-:W-:Y:S05]  /*1af00*/  BSYNC B1 ;  /* 0x0000000000017941 */ /* 0x000fea0003800000 */
.L_x_2954:
        /* <DEDUP_REMOVED lines=8> */
.L_x_2956:
[----:B------:R-:W-:Y:S01]  /*1af90*/  IMAD.MOV.U32 R7, RZ, RZ, R14 ;  /* 0x000000ffff077224 */ /* 0x000fe200078e000e */
[----:B------:R-:W-:Y:S06]  /*1afa0*/  BRA `(.L_x_2957) ;  /* 0xfffffea400607947 */ /* 0x000fec000383ffff */
.L_x_2718:
        /* <DEDUP_REMOVED lines=8> */
.L_x_2959:
[----:B------:R-:W-:Y:S05]  /*1b030*/  BSYNC B1 ;  /* 0x0000000000017941 */ /* 0x000fea0003800000 */
.L_x_2958:
[----:B------:R-:W-:Y:S01]  /*1b040*/  MOV R13, R32 ;  /* 0x00000020000d7202 */ /* 0x000fe20000000f00 */
[----:B------:R-:W-:Y:S02]  /*1b050*/  IMAD.MOV.U32 R12, RZ, RZ, 0x1 ;  /* 0x00000001ff0c7424 */ /* 0x000fe400078e00ff */
[----:B------:R-:W-:Y:S02]  /*1b060*/  IMAD.MOV.U32 R11, RZ, RZ, 0x1c1f ;  /* 0x00001c1fff0b7424 */ /* 0x000fe400078e00ff */
[----:B------:R-:W-:Y:S02]  /*1b070*/  IMAD.MOV.U32 R15, RZ, RZ, -0x1 ;  /* 0xffffffffff0f7424 */ /* 0x000fe400078e00ff */
[----:B------:R-:W-:-:S07]  /*1b080*/  IMAD.MOV.U32 R5, RZ, RZ, R14 ;  /* 0x000000ffff057224 */ /* 0x000fce00078e000e */
[----:B------:R-:W-:Y:S05]  /*1b090*/  WARPSYNC.COLLECTIVE R15, `(.L_x_2960) ;  /* 0x000000000f087348 */ /* 0x000fea0003c00000 */
[----:B------:R0:W1:Y:S02]  /*1b0a0*/  SHFL.IDX P6, R14, R13, R12, R11 ;  /* 0x0000000c0d0e7389 */ /* 0x00006400000c000b */
[----:B01----:R-:W-:Y:S01]  /*1b0b0*/  ENDCOLLECTIVE ;  /* 0x000000000000791b */ /* 0x003fe20003800000 */
.L_x_2960:
[----:B------:R-:W-:Y:S01]  /*1b0c0*/  IMAD.MOV.U32 R7, RZ, RZ, R14 ;  /* 0x000000ffff077224 */ /* 0x000fe200078e000e */
[----:B------:R-:W-:Y:S06]  /*1b0d0*/  BRA `(.L_x_2961) ;  /* 0xfffffea4005c7947 */ /* 0x000fec000383ffff */
.L_x_2722:
[----:B0-----:R0:W2:Y:S02]  /*1b0e0*/  SYNCS.PHASECHK.TRANS64.TRYWAIT P4, [R68+URZ+0x168b0], R77 ;  /* 0x0168b04d440075a7 */ /* 0x0010a4000808017f */
[----:B--2---:R-:W-:Y:S05]  /*1b0f0*/  @!P4 NANOSLEEP.SYNCS 0x989680 ;  /* 0x009896800000c95d */ /* 0x004fea0003900000 */
[----:B------:R-:W2:Y:S02]  /*1b100*/  @!P4 SYNCS.PHASECHK.TRANS64 P4, [R68+URZ+0x168b0], R77 ;  /* 0x0168b04d4400c5a7 */ /* 0x000ea4000808007f */
[----:B--2---:R-:W-:Y:S05]  /*1b110*/  @!P4 BRA `(.L_x_2722) ;  /* 0xfffffffc00f0c947 */ /* 0x004fea000383ffff */
[----:B------:R-:W-:Y:S05]  /*1b120*/  BRA `(.L_x_2962) ;  /* 0xfffffea400d47947 */ /* 0x000fea000383ffff */
.L_x_2732:
[----:B------:R-:W0:Y:S01]  /*1b130*/  S2R R0, SR_TID.X ;  /* 0x0000000000007919 */ /* 0x000e220000002100 */
[----:B------:R-:W-:Y:S01]  /*1b140*/  BSSY B0, `(.L_x_2963) ;  /* 0x000000c000007945 */ /* 0x000fe20003800000 */
[----:B------:R-:W-:Y:S02]  /*1b150*/  IMAD.MOV.U32 R12, RZ, RZ, RZ ;  /* 0x000000ffff0c7224 */ /* 0x000fe400078e00ff */
        /* <DEDUP_REMOVED lines=10> */
.L_x_2964:
[----:B------:R-:W-:Y:S05]  /*1b200*/  BSYNC B0 ;  /* 0x0000000000007941 */ /* 0x000fea0003800000 */
.L_x_2963:
[----:B------:R1:W-:Y:S01]  /*1b210*/  STL [R1+0x20], R14 ;  /* 0x0000200e01007387 */ /* 0x0003e20000100800 */
[----:B------:R-:W-:Y:S05]  /*1b220*/  BRA `(.L_x_2965) ;  /* 0xfffffeb000107947 */ /* 0x000fea000383ffff */
.L_x_2744:
[----:B------:R-:W-:Y:S01]  /*1b230*/  BSSY B1, `(.L_x_2966) ;  /* 0x0000008000017945 */ /* 0x000fe20003800000 */
[----:B--2---:R-:W-:Y:S02]  /*1b240*/  IMAD.MOV.U32 R13, RZ, RZ, R6 ;  /* 0x000000ffff0d7224 */ /* 0x004fe400078e0006 */
[----:B------:R-:W-:Y:S02]  /*1b250*/  IMAD.MOV.U32 R12, RZ, RZ, RZ ;  /* 0x000000ffff0c7224 */ /* 0x000fe400078e00ff */
[----:B------:R-:W-:Y:S02]  /*1b260*/  IMAD.MOV.U32 R11, RZ, RZ, 0x1c1f ;  /* 0x00001c1fff0b7424 */ /* 0x000fe400078e00ff */
[----:B------:R-:W-:-:S07]  /*1b270*/  IMAD.MOV.U32 R15, RZ, RZ, -0x1 ;  /* 0xffffffffff0f7424 */ /* 0x000fce00078e00ff */
[----:B-1----:R-:W-:Y:S05]  /*1b280*/  WARPSYNC.COLLECTIVE R15, `(.L_x_2967) ;  /* 0x000000000f087348 */ /* 0x002fea0003c00000 */
[----:B-1----:R0:W1:Y:S02]  /*1b290*/  SHFL.IDX P6, R14, R13, R12, R11 ;  /* 0x0000000c0d0e7389 */ /* 0x00206400000c000b */
[----:B01----:R-:W-:Y:S01]  /*1b2a0*/  ENDCOLLECTIVE ;  /* 0x000000000000791b */ /* 0x003fe20003800000 */
.L_x_2967:
[----:B------:R-:W-:Y:S05]  /*1b2b0*/  BSYNC B1 ;  /* 0x0000000000017941 */ /* 0x000fea0003800000 */
.L_x_2966:
        /* <DEDUP_REMOVED lines=8> */
.L_x_2968:
[----:B------:R-:W-:Y:S02]  /*1b340*/  IMAD.MOV.U32 R13, RZ, RZ, R8 ;  /* 0x000000ffff0d7224 */ /* 0x000fe400078e0008 */
[----:B------:R-:W-:-:S07]  /*1b350*/  IMAD.MOV.U32 R0, RZ, RZ, R14 ;  /* 0x000000ffff007224 */ /* 0x000fce00078e000e */
[----:B------:R-:W-:Y:S05]  /*1b360*/  WARPSYNC.COLLECTIVE R15, `(.L_x_2969) ;  /* 0x000000000f087348 */ /* 0x000fea0003c00000 */
[----:B------:R0:W1:Y:S02]  /*1b370*/  SHFL.IDX P6, R14, R13, R12, R11 ;  /* 0x0000000c0d0e7389 */ /* 0x00006400000c000b */
[----:B01----:R-:W-:Y:S01]  /*1b380*/  ENDCOLLECTIVE ;  /* 0x000000000000791b */ /* 0x003fe20003800000 */
.L_x_2969:
[----:B------:R-:W-:Y:S01]  /*1b390*/  MOV R13, R7 ;  /* 0x00000007000d7202 */ /* 0x000fe20000000f00 */
[----:B------:R-:W-:-:S07]  /*1b3a0*/  IMAD.MOV.U32 R5, RZ, RZ, R14 ;  /* 0x000000ffff057224 */ /* 0x000fce00078e000e */
[----:B------:R-:W-:Y:S05]  /*1b3b0*/  WARPSYNC.COLLECTIVE R15, `(.L_x_2970) ;  /* 0x000000000f087348 */ /* 0x000fea0003c00000 */
[----:B------:R0:W1:Y:S02]  /*1b3c0*/  SHFL.IDX P6, R14, R13, R12, R11 ;  /* 0x0000000c0d0e7389 */ /* 0x00006400000c000b */
[----:B01----:R-:W-:Y:S01]  /*1b3d0*/  ENDCOLLECTIVE ;  /* 0x000000000000791b */ /* 0x003fe20003800000 */
.L_x_2970:
[----:B------:R-:W-:Y:S05]  /*1b3e0*/  BRA `(.L_x_2971) ;  /* 0xfffffeb4009c7947 */ /* 0x000fea000383ffff */
.L_x_2747:
[----:B------:R-:W-:Y:S01]  /*1b3f0*/  BSSY B1, `(.L_x_2972) ;  /* 0x0000008000017945 */ /* 0x000fe20003800000 */
[----:B--2---:R-:W-:Y:S02]  /*1b400*/  IMAD.MOV.U32 R13, RZ, RZ, R6 ;  /* 0x000000ffff0d7224 */ /* 0x004fe400078e0006 */
[----:B------:R-:W-:Y:S02]  /*1b410*/  IMAD.MOV.U32 R12, RZ, RZ, 0x1 ;  /* 0x00000001ff0c7424 */ /* 0x000fe400078e00ff */
[----:B------:R-:W-:Y:S02]  /*1b420*/  IMAD.MOV.U32 R11, RZ, RZ, 0x1c1f ;  /* 0x00001c1fff0b7424 */ /* 0x000fe400078e00ff */
[----:B------:R-:W-:-:S07]  /*1b430*/  IMAD.MOV.U32 R15, RZ, RZ, -0x1 ;  /* 0xffffffffff0f7424 */ /* 0x000fce00078e00ff */
[----:B-1----:R-:W-:Y:S05]  /*1b440*/  WARPSYNC.COLLECTIVE R15, `(.L_x_2973) ;  /* 0x000000000f087348 */ /* 0x002fea0003c00000 */
[----:B------:R0:W2:Y:S02]  /*1b450*/  SHFL.IDX P6, R14, R13, R12, R11 ;  /* 0x0000000c0d0e7389 */ /* 0x0000a400000c000b */
[----:B012---:R-:W-:Y:S01]  /*1b460*/  ENDCOLLECTIVE ;  /* 0x000000000000791b */ /* 0x007fe20003800000 */
.L_x_2973:
[----:B------:R-:W-:Y:S05]  /*1b470*/  BSYNC B1 ;  /* 0x0000000000017941 */ /* 0x000fea0003800000 */
.L_x_2972:
        /* <DEDUP_REMOVED lines=8> */
.L_x_2974:
[----:B------:R-:W-:Y:S02]  /*1b500*/  IMAD.MOV.U32 R13, RZ, RZ, R8 ;  /* 0x000000ffff0d7224 */ /* 0x000fe400078e0008 */
[----:B------:R-:W-:-:S07]  /*1b510*/  IMAD.MOV.U32 R0, RZ, RZ, R14 ;  /* 0x000000ffff007224 */ /* 0x000fce00078e000e */
[----:B------:R-:W-:Y:S05]  /*1b520*/  WARPSYNC.COLLECTIVE R15, `(.L_x_2975) ;  /* 0x000000000f087348 */ /* 0x000fea0003c00000 */
[----:B------:R0:W1:Y:S02]  /*1b530*/  SHFL.IDX P6, R14, R13, R12, R11 ;  /* 0x0000000c0d0e7389 */ /* 0x00006400000c000b */
[----:B01----:R-:W-:Y:S01]  /*1b540*/  ENDCOLLECTIVE ;  /* 0x000000000000791b */ /* 0x003fe20003800000 */
.L_x_2975:
[----:B------:R-:W-:Y:S02]  /*1b550*/  IMAD.MOV.U32 R13, RZ, RZ, R7 ;  /* 0x000000ffff0d7224 */ /* 0x000fe400078e0007 */
[----:B------:R-:W-:-:S07]  /*1b560*/  IMAD.MOV.U32 R5, RZ, RZ, R14 ;  /* 0x000000ffff057224 */ /* 0x000fce00078e000e */
[----:B------:R-:W-:Y:S05]  /*1b570*/  WARPSYNC.COLLECTIVE R15, `(.L_x_2976) ;  /* 0x000000000f087348 */ /* 0x000fea0003c00000 */
[----:B------:R0:W1:Y:S02]  /*1b580*/  SHFL.IDX P6, R14, R13, R12, R11 ;  /* 0x0000000c0d0e7389 */ /* 0x00006400000c000b */
[----:B01----:R-:W-:Y:S01]  /*1b590*/  ENDCOLLECTIVE ;  /* 0x000000000000791b */ /* 0x003fe20003800000 */
.L_x_2976:
[----:B------:R-:W-:Y:S05]  /*1b5a0*/  BRA `(.L_x_2977) ;  /* 0xfffffeb800087947 */ /* 0x000fea000383ffff */
.L_x_2751:
[----:B0-----:R0:W1:Y:S02]  /*1b5b0*/  SYNCS.PHASECHK.TRANS64.TRYWAIT P0, [R2+URZ+0x16800], R41 ;  /* 0x01680029020075a7 */ /* 0x001064000800017f */
[----:B-1----:R-:W-:Y:S05]  /*1b5c0*/  @!P0 NANOSLEEP.SYNCS 0x989680 ;  /* 0x009896800000895d */ /* 0x002fea0003900000 */
[----:B------:R-:W1:Y:S02]  /*1b5d0*/  @!P0 SYNCS.PHASECHK.TRANS64 P0, [R2+URZ+0x16800], R41 ;  /* 0x01680029020085a7 */ /* 0x000e64000800007f */
[----:B-1----:R-:W-:Y:S05]  /*1b5e0*/  @!P0 BRA `(.L_x_2751) ;  /* 0xfffffffc00f08947 */ /* 0x002fea000383ffff */
[----:B------:R-:W-:Y:S05]  /*1b5f0*/  BRA `(.L_x_2978) ;  /* 0xfffffebc00147947 */ /* 0x000fea000383ffff */
.L_x_2759:
[----:B------:R-:W0:Y:S01]  /*1b600*/  LDC R41, c[0x0][0x3f4] ;  /* 0x0000fd00ff297b82 */ /* 0x000e220000000800 */
[----:B------:R-:W-:Y:S01]  /*1b610*/  BSSY B1, `(.L_x_2979) ;  /* 0x0000008000017945 */ /* 0x000fe20003800000 */
[----:B--2---:R-:W-:Y:S02]  /*1b620*/  IMAD.MOV.U32 R13, RZ, RZ, R26 ;  /* 0x000000ffff0d7224 */ /* 0x004fe400078e001a */
[----:B------:R-:W-:Y:S02]  /*1b630*/  IMAD.MOV.U32 R12, RZ, RZ, RZ ;  /* 0x000000ffff0c7224 */ /* 0x000fe400078e00ff */
[----:B----4-:R-:W-:Y:S02]  /*1b640*/  IMAD.MOV.U32 R11, RZ, RZ, 0x1c1f ;  /* 0x00001c1fff0b7424 */ /* 0x010fe400078e00ff */
[----:B------:R-:W-:-:S07]  /*1b650*/  IMAD.MOV.U32 R15, RZ, RZ, -0x1 ;  /* 0xffffffffff0f7424 */ /* 0x000fce00078e00ff */
[----:B01----:R-:W-:Y:S05]  /*1b660*/  WARPSYNC.COLLECTIVE R15, `(.L_x_2980) ;  /* 0x000000000f087348 */ /* 0x003fea0003c00000 */
[----:B-1----:R1:W2:Y:S02]  /*1b670*/  SHFL.IDX P6, R14, R13, R12, R11 ;  /* 0x0000000c0d0e7389 */ /* 0x0022a400000c000b */
[----:B012---:R-:W-:Y:S01]  /*1b680*/  ENDCOLLECTIVE ;  /* 0x000000000000791b */ /* 0x007fe20003800000 */
.L_x_2980:
[----:B------:R-:W-:Y:S05]  /*1b690*/  BSYNC B1 ;  /* 0x0000000000017941 */ /* 0x000fea0003800000 */
.L_x_2979:
[----:B------:R0:W5:Y:S01]  /*1b6a0*/  LDL R10, [R1+0xc] ;  /* 0x00000c00010a7983 */ /* 0x0001620000100800 */
[----:B------:R-:W-:Y:S01]  /*1b6b0*/  IMAD.MOV.U32 R13, RZ, RZ, R25 ;  /* 0x000000ffff0d7224 */ /* 0x000fe200078e0019 */
[----:B------:R-:W-:Y:S01]  /*1b6c0*/  MOV R15, 0xffffffff ;  /* 0xffffffff000f7802 */ /* 0x000fe20000000f00 */
[----:B------:R-:W-:Y:S01]  /*1b6d0*/  IMAD.MOV.U32 R12, RZ, RZ, RZ ;  /* 0x000000ffff0c7224 */ /* 0x000fe200078e00ff */
[----:B------:R-:W-:Y:S01]  /*1b6e0*/  ISETP.GE.AND P0, PT, R16, R41, PT ;  /* 0x000000291000720c */ /* 0x000fe20003f06270 */
[----:B------:R-:W-:Y:S02]  /*1b6f0*/  IMAD.MOV.U32 R11, RZ, RZ, 0x1c1f ;  /* 0x00001c1fff0b7424 */ /* 0x000fe400078e00ff */
[----:B------:R-:W-:-:S10]  /*1b700*/  IMAD.MOV.U32 R0, RZ, RZ, R14 ;  /* 0x000000ffff007224 */ /* 0x000fd400078e000e */
[----:B0----5:R-:W-:Y:S05]  /*1b710*/  WARPSYNC.COLLECTIVE R15, `(.L_x_2981) ;  /* 0x000000000f087348 */ /* 0x021fea0003c00000 */
[----:B------:R1:W2:Y:S02]  /*1b720*/  SHFL.IDX P6, R14, R13, R12, R11 ;  /* 0x0000000c0d0e7389 */ /* 0x0002a400000c000b */
[----:B012--5:R-:W-:Y:S01]  /*1b730*/  ENDCOLLECTIVE ;  /* 0x000000000000791b */ /* 0x027fe20003800000 */
.L_x_2981:
[----:B------:R-:W-:Y:S02]  /*1b740*/  IMAD.MOV.U32 R13, RZ, RZ, R24 ;  /* 0x000000ffff0d7224 */ /* 0x000fe400078e0018 */
[----:B------:R-:W-:-:S07]  /*1b750*/  IMAD.MOV.U32 R3, RZ, RZ, R14 ;  /* 0x000000ffff037224 */ /* 0x000fce00078e000e */
[----:B------:R-:W-:Y:S05]  /*1b760*/  WARPSYNC.COLLECTIVE R15, `(.L_x_2982) ;  /* 0x000000000f087348 */ /* 0x000fea0003c00000 */
[----:B------:R0:W1:Y:S02]  /*1b770*/  SHFL.IDX P6, R14, R13, R12, R11 ;  /* 0x0000000c0d0e7389 */ /* 0x00006400000c000b */
[----:B01----:R-:W-:Y:S01]  /*1b780*/  ENDCOLLECTIVE ;  /* 0x000000000000791b */ /* 0x003fe20003800000 */
.L_x_2982:
[----:B------:R-:W-:Y:S02]  /*1b790*/  IMAD.MOV.U32 R13, RZ, RZ, R27 ;  /* 0x000000ffff0d7224 */ /* 0x000fe400078e001b */
[----:B------:R-:W-:-:S07]  /*1b7a0*/  IMAD.MOV.U32 R4, RZ, RZ, R14 ;  /* 0x000000ffff047224 */ /* 0x000fce00078e000e */
[----:B------:R-:W-:Y:S05]  /*1b7b0*/  WARPSYNC.COLLECTIVE R15, `(.L_x_2983) ;  /* 0x000000000f087348 */ /* 0x000fea0003c00000 */
[----:B------:R0:W1:Y:S02]  /*1b7c0*/  SHFL.IDX P6, R14, R13, R12, R11 ;  /* 0x0000000c0d0e7389 */ /* 0x00006400000c000b */
[----:B01----:R-:W-:Y:S01]  /*1b7d0*/  ENDCOLLECTIVE ;  /* 0x000000000000791b */ /* 0x003fe20003800000 */
.L_x_2983:
[----:B------:R-:W-:-:S05]  /*1b7e0*/  IMAD R32, R10, R32, RZ ;  /* 0x000000200a207224 */ /* 0x000fca00078e02ff */
[----:B------:R-:W-:-:S13]  /*1b7f0*/  ISETP.GE.OR P1, PT, R35, R32, P0 ;  /* 0x000000202300720c */ /* 0x000fda0000726670 */
[C---:B------:R-:W-:Y:S01]  /*1b800*/  @!P1 IMAD.SHL.U32 R5, R16.reuse, 0x2, RZ ;  /* 0x0000000210059824 */ /* 0x040fe200078e00ff */
[----:B------:R-:W-:-:S04]  /*1b810*/  @!P1 SHF.L.U64.HI R21, R16, 0x1, R17 ;  /* 0x0000000110159819 */ /* 0x000fc80000010211 */
[----:B------:R-:W-:-:S05]  /*1b820*/  @!P1 IADD3 R6, P2, R3, R5, RZ ;  /* 0x0000000503069210 */ /* 0x000fca0007f5e0ff */
[----:B------:R-:W-:-:S05]  /*1b830*/  @!P1 IMAD.X R7, R0, 0x1, R21, P2 ;  /* 0x0000000100079824 */ /* 0x000fca00010e0615 */
        /* <DEDUP_REMOVED lines=19> */
.L_x_2984:
[----:B------:R-:W-:Y:S02]  /*1b970*/  IMAD.MOV.U32 R0, RZ, RZ, R36 ;  /* 0x000000ffff007224 */ /* 0x000fe400078e0024 */
[----:B------:R-:W-:Y:S02]  /*1b980*/  IMAD.MOV.U32 R3, RZ, RZ, R37 ;  /* 0x000000ffff037224 */ /* 0x000fe400078e0025 */
[----:B------:R-:W-:Y:S01]  /*1b990*/  @!P1 IMAD.MOV.U32 R38, RZ, RZ, R10 ;  /* 0x000000ffff269224 */ /* 0x000fe200078e000a */
[----:B------:R-:W-:Y:S01]  /*1b9a0*/  PRMT R48, R0, 0x7610, R48 ;  /* 0x0000761000307816 */ /* 0x000fe20000000030 */
[----:B------:R-:W-:Y:S01]  /*1b9b0*/  IMAD.MOV.U32 R9, RZ, RZ, R39 ;  /* 0x000000ffff097224 */ /* 0x000fe200078e0027 */
[----:B------:R-:W-:Y:S01]  /*1b9c0*/  PRMT R34, R34, 0x5410, R3 ;  /* 0x0000541022227816 */ /* 0x000fe20000000003 */
[----:B------:R-:W-:Y:S02]  /*1b9d0*/  @!P1 IMAD.MOV.U32 R30, RZ, RZ, R4 ;  /* 0x000000ffff1e9224 */ /* 0x000fe400078e0004 */
[----:B------:R-:W-:Y:S01]  /*1b9e0*/  @!P1 IMAD.MOV.U32 R31, RZ, RZ, R5 ;  /* 0x000000ffff1f9224 */ /* 0x000fe200078e0005 */
[----:B------:R-:W-:Y:S01]  /*1b9f0*/  PRMT R34, R9, 0x7610, R34 ;  /* 0x0000761009227816 */ /* 0x000fe20000000022 */
[----:B------:R-:W-:-:S02]  /*1ba00*/  IMAD.MOV.U32 R8, RZ, RZ, R38 ;  /* 0x000000ffff087224 */ /* 0x000fc400078e0026 */
[----:B------:R-:W-:Y:S02]  /*1ba10*/  IMAD.MOV.U32 R13, RZ, RZ, R25 ;  /* 0x000000ffff0d7224 */ /* 0x000fe400078e0019 */
[----:B------:R-:W-:Y:S01]  /*1ba20*/  @!P1 IMAD.MOV.U32 R20, RZ, RZ, R6 ;  /* 0x000000ffff149224 */ /* 0x000fe200078e0006 */
[----:B------:R-:W-:Y:S01]  /*1ba30*/  PRMT R33, R8, 0x7610, R33 ;  /* 0x0000761008217816 */ /* 0x000fe20000000021 */
[----:B------:R-:W-:Y:S02]  /*1ba40*/  @!P1 IMAD.MOV.U32 R21, RZ, RZ, R7 ;  /* 0x000000ffff159224 */ /* 0x000fe400078e0007 */
[----:B------:R-:W-:Y:S02]  /*1ba50*/  IMAD.MOV.U32 R4, RZ, RZ, R30 ;  /* 0x000000ffff047224 */ /* 0x000fe400078e001e */
[----:B------:R-:W-:Y:S02]  /*1ba60*/  IMAD.MOV.U32 R5, RZ, RZ, R31 ;  /* 0x000000ffff057224 */ /* 0x000fe400078e001f */
[----:B------:R-:W-:Y:S01]  /*1ba70*/  IMAD.MOV.U32 R0, RZ, RZ, R14 ;  /* 0x000000ffff007224 */ /* 0x000fe200078e000e */
[----:B------:R-:W-:-:S07]  /*1ba80*/  PRMT R50, R4, 0x7610, R50 ;  /* 0x0000761004327816 */ /* 0x000fce0000000032 */
[----:B------:R-:W-:Y:S05]  /*1ba90*/  WARPSYNC.COLLECTIVE R15, `(.L_x_2985) ;  /* 0x000000000f087348 */ /* 0x000fea0003c00000 */
[----:B------:R0:W1:Y:S02]  /*1baa0*/  SHFL.IDX P6, R14, R13, R12, R11 ;  /* 0x0000000c0d0e7389 */ /* 0x00006400000c000b */
[----:B01----:R-:W-:Y:S01]  /*1bab0*/  ENDCOLLECTIVE ;  /* 0x000000000000791b */ /* 0x003fe20003800000 */
.L_x_2985:
[----:B------:R-:W-:Y:S01]  /*1bac0*/  IMAD.MOV.U32 R6, RZ, RZ, R20 ;  /* 0x000000ffff067224 */ /* 0x000fe200078e0014 */
[----:B------:R-:W-:Y:S01]  /*1bad0*/  PRMT R54, R5, 0x7610, R54 ;  /* 0x0000761005367816 */ /* 0x000fe20000000036 */
[----:B------:R-:W-:Y:S01]  /*1bae0*/  IMAD.MOV.U32 R7, RZ, RZ, R21 ;  /* 0x000000ffff077224 */ /* 0x000fe200078e0015 */
[----:B------:R-:W-:Y:S02]  /*1baf0*/  CS2R R4, SRZ ;  /* 0x0000000000047805 */ /* 0x000fe4000001ff00 */
[----:B------:R-:W-:Y:S02]  /*1bb00*/  PRMT R33, R33, 0x5410, R6 ;  /* 0x0000541021217816 */ /* 0x000fe40000000006 */
[----:B------:R-:W-:Y:S02]  /*1bb10*/  PRMT R55, R7, 0x7610, R55 ;  /* 0x0000761007377816 */ /* 0x000fe40000000037 */
[----:B------:R-:W-:Y:S01]  /*1bb20*/  MOV R13, R24 ;  /* 0x00000018000d7202 */ /* 0x000fe20000000f00 */
[----:B------:R-:W-:-:S07]  /*1bb30*/  IMAD.MOV.U32 R3, RZ, RZ, R14 ;  /* 0x000000ffff037224 */ /* 0x000fce00078e000e */
[----:B------:R-:W-:Y:S05]  /*1bb40*/  WARPSYNC.COLLECTIVE R15, `(.L_x_2986) ;  /* 0x000000000f087348 */ /* 0x000fea0003c00000 */
[----:B------:R0:W1:Y:S02]  /*1bb50*/  SHFL.IDX P6, R14, R13, R12, R11 ;  /* 0x0000000c0d0e7389 */ /* 0x00006400000c000b */
[----:B01----:R-:W-:Y:S01]  /*1bb60*/  ENDCOLLECTIVE ;  /* 0x000000000000791b */ /* 0x003fe20003800000 */
.L_x_2986:
[----:B------:R-:W-:Y:S02]  /*1bb70*/  IMAD.MOV.U32 R13, RZ, RZ, R27 ;  /* 0x000000ffff0d7224 */ /* 0x000fe400078e001b */
[----:B------:R-:W-:-:S07]  /*1bb80*/  IMAD.MOV.U32 R24, RZ, RZ, R14 ;  /* 0x000000ffff187224 */ /* 0x000fce00078e000e */
[----:B------:R-:W-:Y:S05]  /*1bb90*/  WARPSYNC.COLLECTIVE R15, `(.L_x_2987) ;  /* 0x000000000f087348 */ /* 0x000fea0003c00000 */
[----:B------:R0:W1:Y:S02]  /*1bba0*/  SHFL.IDX P6, R14, R13, R12, R11 ;  /* 0x0000000c0d0e7389 */ /* 0x00006400000c000b */
[----:B01----:R-:W-:Y:S01]  /*1bbb0*/  ENDCOLLECTIVE ;  /* 0x000000000000791b */ /* 0x003fe20003800000 */
.L_x_2987:
[----:B------:R-:W-:Y:S05]  /*1bbc0*/  BRA `(.L_x_2988) ;  /* 0xfffffec800447947 */ /* 0x000fea000383ffff */
.L_x_2763:
[----:B0-----:R0:W1:Y:S02]  /*1bbd0*/  SYNCS.PHASECHK.TRANS64.TRYWAIT P1, [R2+URZ+0x16800], R13 ;  /* 0x0168000d020075a7 */ /* 0x001064000802017f */
[----:B-1----:R-:W-:Y:S05]  /*1bbe0*/  @!P1 NANOSLEEP.SYNCS 0x989680 ;  /* 0x009896800000995d */ /* 0x002fea0003900000 */
[----:B------:R-:W1:Y:S02]  /*1bbf0*/  @!P1 SYNCS.PHASECHK.TRANS64 P1, [R2+URZ+0x16800], R13 ;  /* 0x0168000d020095a7 */ /* 0x000e64000802007f */
[----:B-1----:R-:W-:Y:S05]  /*1bc00*/  @!P1 BRA `(.L_x_2763) ;  /* 0xfffffffc00f09947 */ /* 0x002fea000383ffff */
[----:B------:R-:W-:Y:S05]  /*1bc10*/  BRA `(.L_x_2989) ;  /* 0xfffffec800ec7947 */ /* 0x000fea000383ffff */
.L_x_2769:
[----:B-1----:R1:W3:Y:S02]  /*1bc20*/  SYNCS.PHASECHK.TRANS64.TRYWAIT P1, [R8+URZ+0x16830], R3 ;  /* 0x01683003080075a7 */ /* 0x0022e4000802017f */
[----:B---3--:R-:W-:Y:S05]  /*1bc30*/  @!P1 NANOSLEEP.SYNCS 0x989680 ;  /* 0x009896800000995d */ /* 0x008fea0003900000 */
[----:B------:R-:W3:Y:S02]  /*1bc40*/  @!P1 SYNCS.PHASECHK.TRANS64 P1, [R8+URZ+0x16830], R3 ;  /* 0x01683003080095a7 */ /* 0x000ee4000802007f */
[----:B---3--:R-:W-:Y:S05]  /*1bc50*/  @!P1 BRA `(.L_x_2769) ;  /* 0xfffffffc00f09947 */ /* 0x008fea000383ffff */
[----:B------:R-:W-:Y:S05]  /*1bc60*/  BRA `(.L_x_2768) ;  /* 0xfffffed800c47947 */ /* 0x000fea000383ffff */
.L_x_2776:
[----:B-1----:R1:W2:Y:S02]  /*1bc70*/  SYNCS.PHASECHK.TRANS64.TRYWAIT P2, [R3+URZ+0x16830], R0 ;  /* 0x01683000030075a7 */ /* 0x0022a4000804017f */
[----:B--2---:R-:W-:Y:S05]  /*1bc80*/  @!P2 NANOSLEEP.SYNCS 0x989680 ;  /* 0x009896800000a95d */ /* 0x004fea0003900000 */
[----:B------:R-:W2:Y:S02]  /*1bc90*/  @!P2 SYNCS.PHASECHK.TRANS64 P2, [R3+URZ+0x16830], R0 ;  /* 0x016830000300a5a7 */ /* 0x000ea4000804007f */
[----:B--2---:R-:W-:Y:S05]  /*1bca0*/  @!P2 BRA `(.L_x_2776) ;  /* 0xfffffffc00f0a947 */ /* 0x004fea000383ffff */
[----:B------:R-:W-:Y:S05]  /*1bcb0*/  BRA `(.L_x_2775) ;  /* 0xfffffefc00707947 */ /* 0x000fea000383ffff */
.L_x_2780:
[----:B-1----:R1:W2:Y:S02]  /*1bcc0*/  SYNCS.PHASECHK.TRANS64.TRYWAIT P1, [R3+URZ+0x16850], R0 ;  /* 0x01685000030075a7 */ /* 0x0022a4000802017f */
[----:B--2---:R-:W-:Y:S05]  /*1bcd0*/  @!P1 NANOSLEEP.SYNCS 0x989680 ;  /* 0x009896800000995d */ /* 0x004fea0003900000 */
[----:B------:R-:W2:Y:S02]  /*1bce0*/  @!P1 SYNCS.PHASECHK.TRANS64 P1, [R3+URZ+0x16850], R0 ;  /* 0x01685000030095a7 */ /* 0x000ea4000802007f */
[----:B--2---:R-:W-:Y:S05]  /*1bcf0*/  @!P1 BRA `(.L_x_2780) ;  /* 0xfffffffc00f09947 */ /* 0x004fea000383ffff */
[----:B------:R-:W-:Y:S05]  /*1bd00*/  BRA `(.L_x_2777) ;  /* 0xffffff00004c7947 */ /* 0x000fea000383ffff */
.L_x_2789:
[----:B-1----:R1:W2:Y:S02]  /*1bd10*/  SYNCS.PHASECHK.TRANS64.TRYWAIT P1, [R0+URZ+0x16830], R3 ;  /* 0x01683003000075a7 */ /* 0x0022a4000802017f */
[----:B--2---:R-:W-:Y:S05]  /*1bd20*/  @!P1 NANOSLEEP.SYNCS 0x989680 ;  /* 0x009896800000995d */ /* 0x004fea0003900000 */
[----:B------:R-:W2:Y:S02]  /*1bd30*/  @!P1 SYNCS.PHASECHK.TRANS64 P1, [R0+URZ+0x16830], R3 ;  /* 0x01683003000095a7 */ /* 0x000ea4000802007f */
[----:B--2---:R-:W-:Y:S05]  /*1bd40*/  @!P1 BRA `(.L_x_2789) ;  /* 0xfffffffc00f09947 */ /* 0x004fea000383ffff */
[----:B------:R-:W-:Y:S05]  /*1bd50*/  BRA `(.L_x_2788) ;  /* 0xffffff2400c47947 */ /* 0x000fea000383ffff */
.L_x_2793:
[----:B-1----:R1:W2:Y:S02]  /*1bd60*/  SYNCS.PHASECHK.TRANS64.TRYWAIT P1, [R3+URZ+0x16850], R0 ;  /* 0x01685000030075a7 */ /* 0x0022a4000802017f */
[----:B--2---:R-:W-:Y:S05]  /*1bd70*/  @!P1 NANOSLEEP.SYNCS 0x989680 ;  /* 0x009896800000995d */ /* 0x004fea0003900000 */
[----:B------:R-:W2:Y:S02]  /*1bd80*/  @!P1 SYNCS.PHASECHK.TRANS64 P1, [R3+URZ+0x16850], R0 ;  /* 0x01685000030095a7 */ /* 0x000ea4000802007f */
[----:B--2---:R-:W-:Y:S05]  /*1bd90*/  @!P1 BRA `(.L_x_2793) ;  /* 0xfffffffc00f09947 */ /* 0x004fea000383ffff */
[----:B------:R-:W-:Y:S05]  /*1bda0*/  BRA `(.L_x_2790) ;  /* 0xffffff2800947947 */ /* 0x000fea000383ffff */
.L_x_2800:
[----:B-1----:R1:W2:Y:S02]  /*1bdb0*/  SYNCS.PHASECHK.TRANS64.TRYWAIT P1, [R10+URZ+0x16850], R7 ;  /* 0x016850070a0075a7 */ /* 0x0022a4000802017f */
[----:B--2---:R-:W-:Y:S05]  /*1bdc0*/  @!P1 NANOSLEEP.SYNCS 0x989680 ;  /* 0x009896800000995d */ /* 0x004fea0003900000 */
[----:B------:R-:W2:Y:S02]  /*1bdd0*/  @!P1 SYNCS.PHASECHK.TRANS64 P1, [R10+URZ+0x16850], R7 ;  /* 0x016850070a0095a7 */ /* 0x000ea4000802007f */
[----:B--2---:R-:W-:Y:S05]  /*1bde0*/  @!P1 BRA `(.L_x_2800) ;  /* 0xfffffffc00f09947 */ /* 0x004fea000383ffff */
[----:B------:R-:W-:Y:S05]  /*1bdf0*/  BRA `(.L_x_2799) ;  /* 0xffffff44005c7947 */ /* 0x000fea000383ffff */
.L_x_2806:
        /* <DEDUP_REMOVED lines=8> */
.L_x_2990:
[----:B------:R-:W-:Y:S02]  /*1be80*/  VIADD R20, R42, 0x30 ;  /* 0x000000302a147836 */ /* 0x000fe40000000000 */
[----:B------:R-:W-:Y:S02]  /*1be90*/  IMAD.MOV.U32 R13, RZ, RZ, R40 ;  /* 0x000000ffff0d7224 */ /* 0x000fe400078e0028 */
[----:B------:R-:W-:-:S07]  /*1bea0*/  IMAD.MOV.U32 R0, RZ, RZ, R14 ;  /* 0x000000ffff007224 */ /* 0x000fce00078e000e */
[----:B------:R-:W-:Y:S05]  /*1beb0*/  WARPSYNC.COLLECTIVE R15, `(.L_x_2991) ;  /* 0x000000000f087348 */ /* 0x000fea0003c00000 */
[----:B------:R0:W1:Y:S02]  /*1bec0*/  SHFL.IDX P6, R14, R13, R12, R11 ;  /* 0x0000000c0d0e7389 */ /* 0x00006400000c000b */
[----:B01----:R-:W-:Y:S01]  /*1bed0*/  ENDCOLLECTIVE ;  /* 0x000000000000791b */ /* 0x003fe20003800000 */
.L_x_2991:
        /* <DEDUP_REMOVED lines=12> */
.L_x_2992:
[----:B------:R-:W-:-:S04]  /*1bfa0*/  @!P3 LEA R28, P5, R43, R3, 0x1 ;  /* 0x000000032b1cb211 */ /* 0x000fc800078a08ff */
[----:B------:R-:W-:Y:S01]  /*1bfb0*/  @!P3 LEA.HI.X R3, R43, R0, R44, 0x1, P5 ;  /* 0x000000002b03b211 */ /* 0x000fe200028f0c2c */
[----:B------:R-:W-:Y:S01]  /*1bfc0*/  IMAD.MOV.U32 R13, RZ, RZ, R40 ;  /* 0x000000ffff0d7224 */ /* 0x000fe200078e0028 */
[----:B------:R-:W-:-:S07]  /*1bfd0*/  MOV R8, R14 ;  /* 0x0000000e00087202 */ /* 0x000fce0000000f00 */
[----:B------:R-:W-:Y:S05]  /*1bfe0*/  WARPSYNC.COLLECTIVE R15, `(.L_x_2993) ;  /* 0x000000000f087348 */ /* 0x000fea0003c00000 */
[----:B------:R0:W1:Y:S02]  /*1bff0*/  SHFL.IDX P6, R14, R13, R12, R11 ;  /* 0x0000000c0d0e7389 */ /* 0x00006400000c000b */
[----:B01----:R-:W-:Y:S01]  /*1c000*/  ENDCOLLECTIVE ;  /* 0x000000000000791b */ /* 0x003fe20003800000 */
.L_x_2993:
[----:B------:R-:W-:Y:S02]  /*1c010*/  IMAD.MOV.U32 R13, RZ, RZ, R41 ;  /* 0x000000ffff0d7224 */ /* 0x000fe400078e0029 */
[----:B------:R-:W-:Y:S02]  /*1c020*/  IMAD.MOV.U32 R12, RZ, RZ, 0x2 ;  /* 0x00000002ff0c7424 */ /* 0x000fe400078e00ff */
[----:B------:R-:W-:-:S07]  /*1c030*/  IMAD.MOV.U32 R9, RZ, RZ, R14 ;  /* 0x000000ffff097224 */ /* 0x000fce00078e000e */
[----:B------:R-:W-:Y:S05]  /*1c040*/  WARPSYNC.COLLECTIVE R15, `(.L_x_2994) ;  /* 0x000000000f087348 */ /* 0x000fea0003c00000 */
[----:B------:R0:W1:Y:S02]  /*1c050*/  SHFL.IDX P6, R14, R13, R12, R11 ;  /* 0x0000000c0d0e7389 */ /* 0x00006400000c000b */
[----:B01----:R-:W-:Y:S01]  /*1c060*/  ENDCOLLECTIVE ;  /* 0x000000000000791b */ /* 0x003fe20003800000 */
.L_x_2994:
        /* <DEDUP_REMOVED lines=11> */
.L_x_2995:
[----:B------:R-:W-:Y:S02]  /*1c120*/  IMAD.MOV.U32 R13, RZ, RZ, R41 ;  /* 0x000000ffff0d7224 */ /* 0x000fe400078e0029 */
[----:B------:R-:W-:Y:S01]  /*1c130*/  IMAD.MOV.U32 R12, RZ, RZ, 0x3 ;  /* 0x00000003ff0c7424 */ /* 0x000fe200078e00ff */
[----:B------:R-:W-:-:S13]  /*1c140*/  @!P2 LEA R46, P5, R43, R14, 0x1 ;  /* 0x0000000e2b2ea211 */ /* 0x000fda00078a08ff */
[----:B------:R-:W-:Y:S05]  /*1c150*/  WARPSYNC.COLLECTIVE R15, `(.L_x_2996) ;  /* 0x000000000f087348 */ /* 0x000fea0003c00000 */
[----:B------:R0:W1:Y:S02]  /*1c160*/  SHFL.IDX P6, R14, R13, R12, R11 ;  /* 0x0000000c0d0e7389 */ /* 0x00006400000c000b */
[----:B01----:R-:W-:Y:S01]  /*1c170*/  ENDCOLLECTIVE ;  /* 0x000000000000791b */ /* 0x003fe20003800000 */
.L_x_2996:
        /* <DEDUP_REMOVED lines=9> */
.L_x_2997:
[----:B------:R-:W-:Y:S05]  /*1c210*/  BRA `(.L_x_2998) ;  /* 0xffffff5800947947 */ /* 0x000fea000383ffff */
.L_x_2808:
[----:B------:R-:W-:Y:S02]  /*1c220*/  IMAD.MOV.U32 R13, RZ, RZ, R4 ;  /* 0x000000ffff0d7224 */ /* 0x000fe400078e0004 */
[----:B------:R-:W-:Y:S02]  /*1c230*/  IMAD.MOV.U32 R12, RZ, RZ, RZ ;  /* 0x000000ffff0c7224 */ /* 0x000fe400078e00ff */
[----:B------:R-:W-:Y:S02]  /*1c240*/  IMAD.MOV.U32 R11, RZ, RZ, 0x1c1f ;  /* 0x00001c1fff0b7424 */ /* 0x000fe400078e00ff */
[----:B------:R-:W-:-:S07]  /*1c250*/  IMAD.MOV.U32 R15, RZ, RZ, -0x1 ;  /* 0xffffffffff0f7424 */ /* 0x000fce00078e00ff */
[----:B------:R-:W-:Y:S05]  /*1c260*/  WARPSYNC.COLLECTIVE R15, `(.L_x_2999) ;  /* 0x000000000f087348 */ /* 0x000fea0003c00000 */
[----:B------:R0:W1:Y:S02]  /*1c270*/  SHFL.IDX P6, R14, R13, R12, R11 ;  /* 0x0000000c0d0e7389 */ /* 0x00006400000c000b */
[----:B01----:R-:W-:Y:S01]  /*1c280*/  ENDCOLLECTIVE ;  /* 0x000000000000791b */ /* 0x003fe20003800000 */
.L_x_2999:
[----:B------:R-:W-:Y:S01]  /*1c290*/  IMAD.MOV.U32 R13, RZ, RZ, R0 ;  /* 0x000000ffff0d7224 */ /* 0x000fe200078e0000 */
[----:B------:R-:W-:-:S07]  /*1c2a0*/  MOV R3, R14 ;  /* 0x0000000e00037202 */ /* 0x000fce0000000f00 */
[----:B------:R-:W-:Y:S05]  /*1c2b0*/  WARPSYNC.COLLECTIVE R15, `(.L_x_3000) ;  /* 0x000000000f087348 */ /* 0x000fea0003c00000 */
[----:B------:R0:W1:Y:S02]  /*1c2c0*/  SHFL.IDX P6, R14, R13, R12, R11 ;  /* 0x0000000c0d0e7389 */ /* 0x00006400000c000b */
[----:B01----:R-:W-:Y:S01]  /*1c2d0*/  ENDCOLLECTIVE ;  /* 0x000000000000791b */ /* 0x003fe20003800000 */
.L_x_3000:
[----:B------:R-:W-:Y:S05]  /*1c2e0*/  BRA `(.L_x_3001) ;  /* 0xffffff5c00707947 */ /* 0x000fea000383ffff */
.L_x_2811:
        /* <DEDUP_REMOVED lines=8> */
.L_x_3003:
[----:B------:R-:W-:Y:S05]  /*1c370*/  BSYNC B1 ;  /* 0x0000000000017941 */ /* 0x000fea0003800000 */
.L_x_3002:
        /* <DEDUP_REMOVED lines=8> */
.L_x_3004:
[----:B------:R-:W-:Y:S05]  /*1c400*/  BRA `(.L_x_3005) ;  /* 0xffffff5c00cc7947 */ /* 0x000fea000383ffff */
.L_x_2815:
        /* <DEDUP_REMOVED lines=9> */
.L_x_3006:
        /* <DEDUP_REMOVED lines=10> */
.L_x_3007:
[----:B------:R-:W-:Y:S02]  /*1c540*/  IMAD.MOV.U32 R13, RZ, RZ, R20 ;  /* 0x000000ffff0d7224 */ /* 0x000fe400078e0014 */
[----:B------:R-:W-:Y:S02]  /*1c550*/  IMAD.MOV.U32 R12, RZ, RZ, 0x1 ;  /* 0x00000001ff0c7424 */ /* 0x000fe400078e00ff */
[----:B------:R-:W-:-:S07]  /*1c560*/  IMAD.MOV.U32 R3, RZ, RZ, R14 ;  /* 0x000000ffff037224 */ /* 0x000fce00078e000e */
[----:B------:R-:W-:Y:S05]  /*1c570*/  WARPSYNC.COLLECTIVE R15, `(.L_x_3008) ;  /* 0x000000000f087348 */ /* 0x000fea0003c00000 */
[----:B------:R0:W1:Y:S02]  /*1c580*/  SHFL.IDX P6, R14, R13, R12, R11 ;  /* 0x0000000c0d0e7389 */ /* 0x00006400000c000b */
[----:B01----:R-:W-:Y:S01]  /*1c590*/  ENDCOLLECTIVE ;  /* 0x000000000000791b */ /* 0x003fe20003800000 */
.L_x_3008:
[----:B------:R-:W-:-:S04]  /*1c5a0*/  @!P3 LEA R10, P5, R43, R3, 0x1 ;  /* 0x000000032b0ab211 */ /* 0x000fc800078a08ff */
[----:B------:R-:W-:Y:S01]  /*1c5b0*/  @!P3 LEA.HI.X R3, R43, R0, R44, 0x1, P5 ;  /* 0x000000002b03b211 */ /* 0x000fe200028f0c2c */
[----:B------:R-:W-:Y:S02]  /*1c5c0*/  IMAD.MOV.U32 R13, RZ, RZ, R7 ;  /* 0x000000ffff0d7224 */ /* 0x000fe400078e0007 */
[----:B------:R-:W-:-:S07]  /*1c5d0*/  IMAD.MOV.U32 R4, RZ, RZ, R14 ;  /* 0x000000ffff047224 */ /* 0x000fce00078e000e */
[----:B------:R-:W-:Y:S05]  /*1c5e0*/  WARPSYNC.COLLECTIVE R15, `(.L_x_3009) ;  /* 0x000000000f087348 */ /* 0x000fea0003c00000 */
[----:B------:R0:W1:Y:S02]  /*1c5f0*/  SHFL.IDX P6, R14, R13, R12, R11 ;  /* 0x0000000c0d0e7389 */ /* 0x00006400000c000b */
[----:B01----:R-:W-:Y:S01]  /*1c600*/  ENDCOLLECTIVE ;  /* 0x000000000000791b */ /* 0x003fe20003800000 */
.L_x_3009:
[----:B------:R-:W-:Y:S02]  /*1c610*/  IMAD.MOV.U32 R13, RZ, RZ, R20 ;  /* 0x000000ffff0d7224 */ /* 0x000fe400078e0014 */
[----:B------:R-:W-:Y:S01]  /*1c620*/  IMAD.MOV.U32 R12, RZ, RZ, 0x2 ;  /* 0x00000002ff0c7424 */ /* 0x000fe200078e00ff */
[----:B------:R-:W-:-:S07]  /*1c630*/  MOV R5, R14 ;  /* 0x0000000e00057202 */ /* 0x000fce0000000f00 */
[----:B------:R-:W-:Y:S05]  /*1c640*/  WARPSYNC.COLLECTIVE R15, `(.L_x_3010) ;  /* 0x000000000f087348 */ /* 0x000fea0003c00000 */
[----:B------:R0:W1:Y:S02]  /*1c650*/  SHFL.IDX P6, R14, R13, R12, R11 ;  /* 0x0000000c0d0e7389 */ /* 0x00006400000c000b */
[----:B01----:R-:W-:Y:S01]  /*1c660*/  ENDCOLLECTIVE ;  /* 0x000000000000791b */ /* 0x003fe20003800000 */
.L_x_3010:
[----:B------:R-:W-:-:S04]  /*1c670*/  @!P4 LEA R8, P1, R43, R5, 0x1 ;  /* 0x000000052b08c211 */ /* 0x000fc800078208ff */
[----:B------:R-:W-:Y:S01]  /*1c680*/  @!P4 LEA.HI.X R9, R43, R4, R44, 0x1, P1 ;  /* 0x000000042b09c211 */ /* 0x000fe200008f0c2c */
[----:B------:R-:W-:Y:S02]  /*1c690*/  IMAD.MOV.U32 R13, RZ, RZ, R7 ;  /* 0x000000ffff0d7224 */ /* 0x000fe400078e0007 */
[----:B------:R-:W-:-:S07]  /*1c6a0*/  IMAD.MOV.U32 R6, RZ, RZ, R14 ;  /* 0x000000ffff067224 */ /* 0x000fce00078e000e */
[----:B------:R-:W-:Y:S05]  /*1c6b0*/  WARPSYNC.COLLECTIVE R15, `(.L_x_3011) ;  /* 0x000000000f087348 */ /* 0x000fea0003c00000 */
[----:B------:R0:W1:Y:S02]  /*1c6c0*/  SHFL.IDX P6, R14, R13, R12, R11 ;  /* 0x0000000c0d0e7389 */ /* 0x00006400000c000b */
[----:B01----:R-:W-:Y:S01]  /*1c6d0*/  ENDCOLLECTIVE ;  /* 0x000000000000791b */ /* 0x003fe20003800000 */
.L_x_3011:
        /* <DEDUP_REMOVED lines=12> */
.L_x_3012:
[----:B------:R0:W-:Y:S01]  /*1c7a0*/  @!P2 ST.E.128 desc[UR40][R4.64], RZ ;  /* 0x000000ff0400a985 */ /* 0x0001e2000c101d28 */
[----:B------:R-:W-:Y:S02]  /*1c7b0*/  IMAD.MOV.U32 R13, RZ, RZ, R7 ;  /* 0x000000ffff0d7224 */ /* 0x000fe400078e0007 */
[----:B------:R-:W-:-:S07]  /*1c7c0*/  IMAD.MOV.U32 R0, RZ, RZ, R14 ;  /* 0x000000ffff007224 */ /* 0x000fce00078e000e */
[----:B0-----:R-:W-:Y:S05]  /*1c7d0*/  WARPSYNC.COLLECTIVE R15, `(.L_x_3013) ;  /* 0x000000000f087348 */ /* 0x001fea0003c00000 */
[----:B------:R1:W2:Y:S02]  /*1c7e0*/  SHFL.IDX P6, R14, R13, R12, R11 ;  /* 0x0000000c0d0e7389 */ /* 0x0002a400000c000b */
[----:B012---:R-:W-:Y:S01]  /*1c7f0*/  ENDCOLLECTIVE ;  /* 0x000000000000791b */ /* 0x007fe20003800000 */
.L_x_3013:
[----:B------:R-:W-:Y:S05]  /*1c800*/  BRA `(.L_x_3014) ;  /* 0xffffff6400dc7947 */ /* 0x000fea000383ffff */
.L_x_2834:
        /* <DEDUP_REMOVED lines=11> */
.L_x_3016:
[----:B------:R-:W-:Y:S05]  /*1c8c0*/  BSYNC B1 ;  /* 0x0000000000017941 */ /* 0x000fea0003800000 */
.L_x_3015:
[----:B------:R-:W-:Y:S05]  /*1c8d0*/  BRA `(.L_x_3017) ;  /* 0xffffff8000c07947 */ /* 0x000fea000383ffff */
.L_x_2836:
[----:B------:R-:W-:Y:S01]  /*1c8e0*/  BSSY B1, `(.L_x_3018) ;  /* 0x0000006000017945 */ /* 0x000fe20003800000 */
[----:B------:R-:W-:-:S07]  /*1c8f0*/  IMAD.MOV.U32 R15, RZ, RZ, -0x1 ;  /* 0xffffffffff0f7424 */ /* 0x000fce00078e00ff */
[----:B012---:R-:W-:Y:S05]  /*1c900*/  WARPSYNC.COLLECTIVE R15, `(.L_x_3019) ;  /* 0x000000000f0c7348 */ /* 0x007fea0003c00000 */
[----:B------:R-:W-:Y:S02]  /*1c910*/  ELECT P6, UR62, PT ;  /* 0x00000000003e782f */ /* 0x000fe400038c0000 */
[----:B------:R-:W-:Y:S01]  /*1c920*/  MOV R14, UR62 ;  /* 0x0000003e000e7c02 */ /* 0x000fe20008000f00 */
[----:B012---:R-:W-:Y:S10]  /*1c930*/  ENDCOLLECTIVE ;  /* 0x000000000000791b */ /* 0x007ff40003800000 */
.L_x_3019:
[----:B------:R-:W-:Y:S05]  /*1c940*/  BSYNC B1 ;  /* 0x0000000000017941 */ /* 0x000fea0003800000 */
.L_x_3018:
[----:B------:R-:W-:Y:S05]  /*1c950*/  BRA `(.L_x_2835) ;  /* 0xffffff8000b87947 */ /* 0x000fea000383ffff */
.L_x_2838:
[----:B--2---:R2:W3:Y:S02]  /*1c960*/  SYNCS.PHASECHK.TRANS64.TRYWAIT P0, [R16+URZ+0x16820], R6 ;  /* 0x01682006100075a7 */ /* 0x0044e4000800017f */
[----:B---3--:R-:W-:Y:S05]  /*1c970*/  @!P0 NANOSLEEP.SYNCS 0x989680 ;  /* 0x009896800000895d */ /* 0x008fea0003900000 */
[----:B------:R-:W3:Y:S02]  /*1c980*/  @!P0 SYNCS.PHASECHK.TRANS64 P0, [R16+URZ+0x16820], R6 ;  /* 0x01682006100085a7 */ /* 0x000ee4000800007f */
[----:B---3--:R-:W-:Y:S05]  /*1c990*/  @!P0 BRA `(.L_x_2838) ;  /* 0xfffffffc00f08947 */ /* 0x008fea000383ffff */
[----:B------:R-:W-:Y:S05]  /*1c9a0*/  BRA `(.L_x_3020) ;  /* 0xffffff8000c87947 */ /* 0x000fea000383ffff */
.L_x_2842:
[----:B--2---:R2:W3:Y:S02]  /*1c9b0*/  SYNCS.PHASECHK.TRANS64.TRYWAIT P0, [R6+URZ+0x168a0], R7 ;  /* 0x0168a007060075a7 */ /* 0x0044e4000800017f */
[----:B---3--:R-:W-:Y:S05]  /*1c9c0*/  @!P0 NANOSLEEP.SYNCS 0x989680 ;  /* 0x009896800000895d */ /* 0x008fea0003900000 */
[----:B------:R-:W3:Y:S02]  /*1c9d0*/  @!P0 SYNCS.PHASECHK.TRANS64 P0, [R6+URZ+0x168a0], R7 ;  /* 0x0168a007060085a7 */ /* 0x000ee4000800007f */
[----:B---3--:R-:W-:Y:S05]  /*1c9e0*/  @!P0 BRA `(.L_x_2842) ;  /* 0xfffffffc00f08947 */ /* 0x008fea000383ffff */
[----:B------:R-:W-:Y:S05]  /*1c9f0*/  BRA `(.L_x_3021) ;  /* 0xffffff8000e47947 */ /* 0x000fea000383ffff */
.L_x_2847:
[----:B0-----:R0:W1:Y:S02]  /*1ca00*/  SYNCS.PHASECHK.TRANS64.TRYWAIT P0, [R6+URZ+0x168c0], R7 ;  /* 0x0168c007060075a7 */ /* 0x001064000800017f */
[----:B-1----:R-:W-:Y:S05]  /*1ca10*/  @!P0 NANOSLEEP.SYNCS 0x989680 ;  /* 0x009896800000895d */ /* 0x002fea0003900000 */
[----:B------:R-:W1:Y:S02]  /*1ca20*/  @!P0 SYNCS.PHASECHK.TRANS64 P0, [R6+URZ+0x168c0], R7 ;  /* 0x0168c007060085a7 */ /* 0x000e64000800007f */
[----:B-1----:R-:W-:Y:S05]  /*1ca30*/  @!P0 BRA `(.L_x_2847) ;  /* 0xfffffffc00f08947 */ /* 0x002fea000383ffff */
[----:B------:R-:W-:Y:S05]  /*1ca40*/  BRA `(.L_x_3022) ;  /* 0xffffff8400647947 */ /* 0x000fea000383ffff */
.L_x_2854:
[----:B0-----:R0:W3:Y:S02]  /*1ca50*/  SYNCS.PHASECHK.TRANS64.TRYWAIT P1, [R6+URZ+0x168a0], R7 ;  /* 0x0168a007060075a7 */ /* 0x0010e4000802017f */
[----:B---3--:R-:W-:Y:S05]  /*1ca60*/  @!P1 NANOSLEEP.SYNCS 0x989680 ;  /* 0x009896800000995d */ /* 0x008fea0003900000 */
[----:B------:R-:W3:Y:S02]  /*1ca70*/  @!P1 SYNCS.PHASECHK.TRANS64 P1, [R6+URZ+0x168a0], R7 ;  /* 0x0168a007060095a7 */ /* 0x000ee4000802007f */
[----:B---3--:R-:W-:Y:S05]  /*1ca80*/  @!P1 BRA `(.L_x_2854) ;  /* 0xfffffffc00f09947 */ /* 0x008fea000383ffff */
[----:B------:R-:W-:Y:S05]  /*1ca90*/  BRA `(.L_x_3023) ;  /* 0xffffff8800307947 */ /* 0x000fea000383ffff */
.L_x_2859:
[----:B-1----:R1:W2:Y:S02]  /*1caa0*/  SYNCS.PHASECHK.TRANS64.TRYWAIT P1, [R6+URZ+0x168c0], R7 ;  /* 0x0168c007060075a7 */ /* 0x0022a4000802017f */
[----:B--2---:R-:W-:Y:S05]  /*1cab0*/  @!P1 NANOSLEEP.SYNCS 0x989680 ;  /* 0x009896800000995d */ /* 0x004fea0003900000 */
[----:B------:R-:W2:Y:S02]  /*1cac0*/  @!P1 SYNCS.PHASECHK.TRANS64 P1, [R6+URZ+0x168c0], R7 ;  /* 0x0168c007060095a7 */ /* 0x000ea4000802007f */
[----:B--2---:R-:W-:Y:S05]  /*1cad0*/  @!P1 BRA `(.L_x_2859) ;  /* 0xfffffffc00f09947 */ /* 0x004fea000383ffff */
[----:B------:R-:W-:Y:S05]  /*1cae0*/  BRA `(.L_x_3024) ;  /* 0xffffff8800a87947 */ /* 0x000fea000383ffff */
.L_x_2874:
[----:B------:R-:W0:Y:S01]  /*1caf0*/  S2R R20, SR_TID.X ;  /* 0x0000000000147919 */ /* 0x000e220000002100 */
[----:B------:R-:W-:Y:S01]  /*1cb00*/  BSSY B0, `(.L_x_3025) ;  /* 0x000000a000007945 */ /* 0x000fe20003800000 */
[----:B------:R-:W-:Y:S01]  /*1cb10*/  IMAD.MOV.U32 R12, RZ, RZ, RZ ;  /* 0x000000ffff0c7224 */ /* 0x000fe200078e00ff */
[----:B------:R-:W-:Y:S01]  /*1cb20*/  MOV R11, 0x1f ;  /* 0x0000001f000b7802 */ /* 0x000fe20000000f00 */
[----:B------:R-:W-:Y:S01]  /*1cb30*/  IMAD.MOV.U32 R15, RZ, RZ, -0x1 ;  /* 0xffffffffff0f7424 */ /* 0x000fe200078e00ff */
[----:B0-----:R-:W-:-:S04]  /*1cb40*/  SHF.R.U32.HI R9, RZ, 0x5, R20 ;  /* 0x00000005ff097819 */ /* 0x001fc80000011614 */
[----:B------:R-:W-:-:S05]  /*1cb50*/  LOP3.LUT R9, R9, 0x3, RZ, 0xc0, !PT ;  /* 0x0000000309097812 */ /* 0x000fca00078ec0ff */
[----:B------:R-:W-:-:S07]  /*1cb60*/  IMAD.MOV.U32 R13, RZ, RZ, R9 ;  /* 0x000000ffff0d7224 */ /* 0x000fce00078e0009 */
[----:B-----5:R-:W-:Y:S05]  /*1cb70*/  WARPSYNC.COLLECTIVE R15, `(.L_x_3026) ;  /* 0x000000000f087348 */ /* 0x020fea0003c00000 */
[----:B------:R0:W1:Y:S02]  /*1cb80*/  SHFL.IDX P6, R14, R13, R12, R11 ;  /* 0x0000000c0d0e7389 */ /* 0x00006400000c000b */
[----:B01---5:R-:W-:Y:S01]  /*1cb90*/  ENDCOLLECTIVE ;  /* 0x000000000000791b */ /* 0x023fe20003800000 */
.L_x_3026:
[----:B------:R-:W-:Y:S05]  /*1cba0*/  BSYNC B0 ;  /* 0x0000000000007941 */ /* 0x000fea0003800000 */
.L_x_3025:
[----:B------:R-:W-:Y:S05]  /*1cbb0*/  BRA `(.L_x_3027) ;  /* 0xffffff9400ec7947 */ /* 0x000fea000383ffff */
.L_x_2877:
[----:B0-----:R0:W1:Y:S02]  /*1cbc0*/  SYNCS.PHASECHK.TRANS64.TRYWAIT P0, [R3+URZ+0x16840], R4 ;  /* 0x01684004030075a7 */ /* 0x001064000800017f */
[----:B-1----:R-:W-:Y:S05]  /*1cbd0*/  @!P0 NANOSLEEP.SYNCS 0x989680 ;  /* 0x009896800000895d */ /* 0x002fea0003900000 */
[----:B------:R-:W1:Y:S02]  /*1cbe0*/  @!P0 SYNCS.PHASECHK.TRANS64 P0, [R3+URZ+0x16840], R4 ;  /* 0x01684004030085a7 */ /* 0x000e64000800007f */
[----:B-1----:R-:W-:Y:S05]  /*1cbf0*/  @!P0 BRA `(.L_x_2877) ;  /* 0xfffffffc00f08947 */ /* 0x002fea000383ffff */
[----:B------:R-:W-:Y:S05]  /*1cc00*/  BRA `(.L_x_3028) ;  /* 0xffffff98003c7947 */ /* 0x000fea000383ffff */
.L_x_2878:
        /* <DEDUP_REMOVED lines=8> */
.L_x_3030:
[----:B------:R-:W-:Y:S05]  /*1cc90*/  BSYNC B0 ;  /* 0x0000000000007941 */ /* 0x000fea0003800000 */
.L_x_3029:
        /* <DEDUP_REMOVED lines=9> */
.L_x_3031:
[----:B------:R-:W-:Y:S02]  /*1cd30*/  IMAD.MOV.U32 R13, RZ, RZ, R2 ;  /* 0x000000ffff0d7224 */ /* 0x000fe400078e0002 */
[----:B------:R-:W-:Y:S02]  /*1cd40*/  IMAD.MOV.U32 R12, RZ, RZ, 0x1 ;  /* 0x00000001ff0c7424 */ /* 0x000fe400078e00ff */
[----:B------:R-:W-:-:S07]  /*1cd50*/  IMAD.MOV.U32 R7, RZ, RZ, R14 ;  /* 0x000000ffff077224 */ /* 0x000fce00078e000e */
[----:B------:R-:W-:Y:S05]  /*1cd60*/  WARPSYNC.COLLECTIVE R15, `(.L_x_3032) ;  /* 0x000000000f087348 */ /* 0x000fea0003c00000 */
[----:B------:R0:W1:Y:S02]  /*1cd70*/  SHFL.IDX P6, R14, R13, R12, R11 ;  /* 0x0000000c0d0e7389 */ /* 0x00006400000c000b */
[----:B01----:R-:W-:Y:S01]  /*1cd80*/  ENDCOLLECTIVE ;  /* 0x000000000000791b */ /* 0x003fe20003800000 */
.L_x_3032:
        /* <DEDUP_REMOVED lines=15> */
.L_x_3033:
[----:B------:R-:W-:Y:S02]  /*1ce80*/  @P0 IMAD R8, R5, 0x2, R16 ;  /* 0x0000000205080824 */ /* 0x000fe400078e0210 */
[----:B------:R-:W-:Y:S01]  /*1ce90*/  IMAD.MOV.U32 R13, RZ, RZ, R2 ;  /* 0x000000ffff0d7224 */ /* 0x000fe200078e0002 */
[----:B------:R-:W-:Y:S01]  /*1cea0*/  MOV R12, 0x2 ;  /* 0x00000002000c7802 */ /* 0x000fe20000000f00 */
[----:B------:R-:W-:-:S07]  /*1ceb0*/  IMAD.MOV.U32 R7, RZ, RZ, R14 ;  /* 0x000000ffff077224 */ /* 0x000fce00078e000e */
[----:B------:R-:W-:Y:S05]  /*1cec0*/  WARPSYNC.COLLECTIVE R15, `(.L_x_3034) ;  /* 0x000000000f087348 */ /* 0x000fea0003c00000 */
[----:B------:R0:W1:Y:S02]  /*1ced0*/  SHFL.IDX P6, R14, R13, R12, R11 ;  /* 0x0000000c0d0e7389 */ /* 0x00006400000c000b */
[----:B01----:R-:W-:Y:S01]  /*1cee0*/  ENDCOLLECTIVE ;  /* 0x000000000000791b */ /* 0x003fe20003800000 */
.L_x_3034:
        /* <DEDUP_REMOVED lines=15> */
.L_x_3035:
[----:B------:R-:W-:Y:S02]  /*1cfe0*/  @P0 IMAD R8, R5, 0x2, R16 ;  /* 0x0000000205080824 */ /* 0x000fe400078e0210 */
[----:B------:R-:W-:Y:S02]  /*1cff0*/  IMAD.MOV.U32 R13, RZ, RZ, R2 ;  /* 0x000000ffff0d7224 */ /* 0x000fe400078e0002 */
[----:B------:R-:W-:Y:S02]  /*1d000*/  IMAD.MOV.U32 R12, RZ, RZ, 0x3 ;  /* 0x00000003ff0c7424 */ /* 0x000fe400078e00ff */
[----:B------:R-:W-:-:S07]  /*1d010*/  IMAD.MOV.U32 R7, RZ, RZ, R14 ;  /* 0x000000ffff077224 */ /* 0x000fce00078e000e */
[----:B------:R-:W-:Y:S05]  /*1d020*/  WARPSYNC.COLLECTIVE R15, `(.L_x_3036) ;  /* 0x000000000f087348 */ /* 0x000fea0003c00000 */
[----:B------:R0:W1:Y:S02]  /*1d030*/  SHFL.IDX P6, R14, R13, R12, R11 ;  /* 0x0000000c0d0e7389 */ /* 0x00006400000c000b */
[----:B01----:R-:W-:Y:S01]  /*1d040*/  ENDCOLLECTIVE ;  /* 0x000000000000791b */ /* 0x003fe20003800000 */
.L_x_3036:
        /* <DEDUP_REMOVED lines=15> */
.L_x_3037:
[----:B------:R-:W-:Y:S02]  /*1d140*/  @P0 IMAD R8, R5, 0x2, R16 ;  /* 0x0000000205080824 */ /* 0x000fe400078e0210 */
[----:B------:R-:W-:Y:S02]  /*1d150*/  IMAD.MOV.U32 R13, RZ, RZ, R2 ;  /* 0x000000ffff0d7224 */ /* 0x000fe400078e0002 */
[----:B------:R-:W-:Y:S02]  /*1d160*/  IMAD.MOV.U32 R12, RZ, RZ, 0x4 ;  /* 0x00000004ff0c7424 */ /* 0x000fe400078e00ff */
[----:B------:R-:W-:-:S07]  /*1d170*/  IMAD.MOV.U32 R7, RZ, RZ, R14 ;  /* 0x000000ffff077224 */ /* 0x000fce00078e000e */
[----:B------:R-:W-:Y:S05]  /*1d180*/  WARPSYNC.COLLECTIVE R15, `(.L_x_3038) ;  /* 0x000000000f087348 */ /* 0x000fea0003c00000 */
[----:B------:R0:W1:Y:S02]  /*1d190*/  SHFL.IDX P6, R14, R13, R12, R11 ;  /* 0x0000000c0d0e7389 */ /* 0x00006400000c000b */
[----:B01----:R-:W-:Y:S01]  /*1d1a0*/  ENDCOLLECTIVE ;  /* 0x000000000000791b */ /* 0x003fe20003800000 */
.L_x_3038:
        /* <DEDUP_REMOVED lines=15> */
.L_x_3039:
[----:B------:R-:W-:Y:S02]  /*1d2a0*/  @P0 IMAD R8, R5, 0x2, R16 ;  /* 0x0000000205080824 */ /* 0x000fe400078e0210 */
[----:B------:R-:W-:Y:S02]  /*1d2b0*/  IMAD.MOV.U32 R13, RZ, RZ, R2 ;  /* 0x000000ffff0d7224 */ /* 0x000fe400078e0002 */
[----:B------:R-:W-:Y:S02]  /*1d2c0*/  IMAD.MOV.U32 R12, RZ, RZ, 0x5 ;  /* 0x00000005ff0c7424 */ /* 0x000fe400078e00ff */
[----:B------:R-:W-:-:S07]  /*1d2d0*/  IMAD.MOV.U32 R7, RZ, RZ, R14 ;  /* 0x000000ffff077224 */ /* 0x000fce00078e000e */
[----:B------:R-:W-:Y:S05]  /*1d2e0*/  WARPSYNC.COLLECTIVE R15, `(.L_x_3040) ;  /* 0x000000000f087348 */ /* 0x000fea0003c00000 */
[----:B------:R0:W1:Y:S02]  /*1d2f0*/  SHFL.IDX P6, R14, R13, R12, R11 ;  /* 0x0000000c0d0e7389 */ /* 0x00006400000c000b */
[----:B01----:R-:W-:Y:S01]  /*1d300*/  ENDCOLLECTIVE ;  /* 0x000000000000791b */ /* 0x003fe20003800000 */
.L_x_3040:
        /* <DEDUP_REMOVED lines=15> */
.L_x_3041:
[----:B------:R-:W-:Y:S02]  /*1d400*/  @P0 IMAD R8, R5, 0x2, R16 ;  /* 0x0000000205080824 */ /* 0x000fe400078e0210 */
[----:B------:R-:W-:Y:S02]  /*1d410*/  IMAD.MOV.U32 R13, RZ, RZ, R2 ;  /* 0x000000ffff0d7224 */ /* 0x000fe400078e0002 */
[----:B------:R-:W-:Y:S02]  /*1d420*/  IMAD.MOV.U32 R12, RZ, RZ, 0x6 ;  /* 0x00000006ff0c7424 */ /* 0x000fe400078e00ff */
[----:B------:R-:W-:-:S07]  /*1d430*/  IMAD.MOV.U32 R7, RZ, RZ, R14 ;  /* 0x000000ffff077224 */ /* 0x000fce00078e000e */
[----:B------:R-:W-:Y:S05]  /*1d440*/  WARPSYNC.COLLECTIVE R15, `(.L_x_3042) ;  /* 0x000000000f087348 */ /* 0x000fea0003c00000 */
[----:B------:R0:W1:Y:S02]  /*1d450*/  SHFL.IDX P6, R14, R13, R12, R11 ;  /* 0x0000000c0d0e7389 */ /* 0x00006400000c000b */
[----:B01----:R-:W-:Y:S01]  /*1d460*/  ENDCOLLECTIVE ;  /* 0x000000000000791b */ /* 0x003fe20003800000 */
.L_x_3042:
        /* <DEDUP_REMOVED lines=15> */
.L_x_3043:
[----:B------:R-:W-:Y:S02]  /*1d560*/  @P0 IMAD R8, R5, 0x2, R16 ;  /* 0x0000000205080824 */ /* 0x000fe400078e0210 */
[----:B------:R-:W-:Y:S02]  /*1d570*/  IMAD.MOV.U32 R13, RZ, RZ, R2 ;  /* 0x000000ffff0d7224 */ /* 0x000fe400078e0002 */
[----:B------:R-:W-:Y:S02]  /*1d580*/  IMAD.MOV.U32 R12, RZ, RZ, 0x7 ;  /* 0x00000007ff0c7424 */ /* 0x000fe400078e00ff */
[----:B------:R-:W-:-:S07]  /*1d590*/  IMAD.MOV.U32 R7, RZ, RZ, R14 ;  /* 0x000000ffff077224 */ /* 0x000fce00078e000e */
[----:B------:R-:W-:Y:S05]  /*1d5a0*/  WARPSYNC.COLLECTIVE R15, `(.L_x_3044) ;  /* 0x000000000f087348 */ /* 0x000fea0003c00000 */
[----:B------:R0:W1:Y:S02]  /*1d5b0*/  SHFL.IDX P6, R14, R13, R12, R11 ;  /* 0x0000000c0d0e7389 */ /* 0x00006400000c000b */
[----:B01----:R-:W-:Y:S01]  /*1d5c0*/  ENDCOLLECTIVE ;  /* 0x000000000000791b */ /* 0x003fe20003800000 */
.L_x_3044:
        /* <DEDUP_REMOVED lines=10> */
.L_x_3045:
[----:B------:R-:W-:Y:S01]  /*1d670*/  @!PT LDS RZ, [RZ] ;  /* 0x00000000fffff984 */ /* 0x000fe20000000800 */
[----:B------:R-:W-:Y:S01]  /*1d680*/  @!PT LDS RZ, [RZ] ;  /* 0x00000000fffff984 */ /* 0x000fe20000000800 */
[----:B------:R-:W-:Y:S01]  /*1d690*/  @!PT LDS RZ, [RZ] ;  /* 0x00000000fffff984 */ /* 0x000fe20000000800 */
[----:B------:R1:W-:Y:S01]  /*1d6a0*/  @P0 LDGSTS.E.BYPASS.LTC128B.128 [R8+0x11400], desc[UR40][R6.64], !P2 ;  /* 0x1140000006080fae */ /* 0x0003e2000d101d68 */
[----:B------:R-:W-:Y:S01]  /*1d6b0*/  IMAD.MOV.U32 R0, RZ, RZ, R14 ;  /* 0x000000ffff007224 */ /* 0x000fe200078e000e */
[----:B------:R-:W-:Y:S06]  /*1d6c0*/  BRA `(.L_x_3046) ;  /* 0xffffff9400447947 */ /* 0x000fec000383ffff */
.L_x_2883:
[----:B------:R-:W2:Y:S01]  /*1d6d0*/  LDL.LU R11, [R1+0x38] ;  /* 0x00003800010b7983 */ /* 0x000ea20000300800 */
[----:B------:R-:W-:Y:S02]  /*1d6e0*/  IMAD.MOV.U32 R13, RZ, RZ, R0 ;  /* 0x000000ffff0d7224 */ /* 0x000fe400078e0000 */
[----:B------:R-:W-:Y:S02]  /*1d6f0*/  IMAD.MOV.U32 R12, RZ, RZ, RZ ;  /* 0x000000ffff0c7224 */ /* 0x000fe400078e00ff */
[----:B------:R-:W-:Y:S02]  /*1d700*/  IMAD.MOV.U32 R15, RZ, RZ, -0x1 ;  /* 0xffffffffff0f7424 */ /* 0x000fe400078e00ff */
[----:B------:R-:W-:-:S04]  /*1d710*/  IMAD R25, R25, 0xc0, R9 ;  /* 0x000000c019197824 */ /* 0x000fc800078e0209 */
[----:B------:R-:W-:Y:S02]  /*1d720*/  VIADD R8, R25, 0x10 ;  /* 0x0000001019087836 */ /* 0x000fe40000000000 */
[----:B--2---:R-:W-:Y:S02]  /*1d730*/  IMAD R3, R11, R10, RZ ;  /* 0x0000000a0b037224 */ /* 0x004fe400078e02ff */
[----:B------:R-:W-:-:S03]  /*1d740*/  IMAD.MOV.U32 R11, RZ, RZ, 0x181f ;  /* 0x0000181fff0b7424 */ /* 0x000fc600078e00ff */
[----:B------:R-:W-:-:S13]  /*1d750*/  ISETP.GE.AND P1, PT, R25, R3, PT ;  /* 0x000000031900720c */ /* 0x000fda0003f26270 */
[----:B-----5:R-:W-:Y:S05]  /*1d760*/  WARPSYNC.COLLECTIVE R15, `(.L_x_3047) ;  /* 0x000000000f087348 */ /* 0x020fea0003c00000 */
[----:B------:R0:W1:Y:S02]  /*1d770*/  SHFL.IDX P6, R14, R13, R12, R11 ;  /* 0x0000000c0d0e7389 */ /* 0x00006400000c000b */
[----:B01---5:R-:W-:Y:S01]  /*1d780*/  ENDCOLLECTIVE ;  /* 0x000000000000791b */ /* 0x023fe20003800000 */
.L_x_3047:
[----:B------:R-:W-:Y:S01]  /*1d790*/  MOV R13, R2 ;  /* 0x00000002000d7202 */ /* 0x000fe20000000f00 */
[----:B------:R-:W-:-:S07]  /*1d7a0*/  IMAD.MOV.U32 R7, RZ, RZ, R14 ;  /* 0x000000ffff077224 */ /* 0x000fce00078e000e */
[----:B------:R-:W-:Y:S05]  /*1d7b0*/  WARPSYNC.COLLECTIVE R15, `(.L_x_3048) ;  /* 0x000000000f087348 */ /* 0x000fea0003c00000 */
[----:B------:R0:W1:Y:S02]  /*1d7c0*/  SHFL.IDX P6, R14, R13, R12, R11 ;  /* 0x0000000c0d0e7389 */ /* 0x00006400000c000b */
[----:B01----:R-:W-:Y:S01]  /*1d7d0*/  ENDCOLLECTIVE ;  /* 0x000000000000791b */ /* 0x003fe20003800000 */
.L_x_3048:
[----:B------:R-:W-:Y:S02]  /*1d7e0*/  IMAD.MOV.U32 R13, RZ, RZ, R0 ;  /* 0x000000ffff0d7224 */ /* 0x000fe400078e0000 */
[----:B------:R-:W-:Y:S02]  /*1d7f0*/  IMAD.MOV.U32 R12, RZ, RZ, 0x1 ;  /* 0x00000001ff0c7424 */ /* 0x000fe400078e00ff */
[----:B------:R-:W-:-:S07]  /*1d800*/  IMAD.MOV.U32 R6, RZ, RZ, R14 ;  /* 0x000000ffff067224 */ /* 0x000fce00078e000e */
[----:B------:R-:W-:Y:S05]  /*1d810*/  WARPSYNC.COLLECTIVE R15, `(.L_x_3049) ;  /* 0x000000000f087348 */ /* 0x000fea0003c00000 */
[----:B------:R0:W1:Y:S02]  /*1d820*/  SHFL.IDX P6, R14, R13, R12, R11 ;  /* 0x0000000c0d0e7389 */ /* 0x00006400000c000b */
[----:B01----:R-:W-:Y:S01]  /*1d830*/  ENDCOLLECTIVE ;  /* 0x000000000000791b */ /* 0x003fe20003800000 */
.L_x_3049:
        /* <DEDUP_REMOVED lines=8> */
[----:B0-----:R-:W-:-:S12]  /*1d8c0*/  IMAD.MOV.U32 R6, RZ, RZ, R14 ;  /* 0x000000ffff067224 */ /* 0x001fd800078e000e */
[----:B------:R-:W-:Y:S05]  /*1d8d0*/  WARPSYNC.COLLECTIVE R15, `(.L_x_3050) ;  /* 0x000000000f087348 */ /* 0x000fea0003c00000 */
[----:B------:R0:W1:Y:S02]  /*1d8e0*/  SHFL.IDX P6, R14, R13, R12, R11 ;  /* 0x0000000c0d0e7389 */ /* 0x00006400000c000b */
[----:B01----:R-:W-:Y:S01]  /*1d8f0*/  ENDCOLLECTIVE ;  /* 0x000000000000791b */ /* 0x003fe20003800000 */
.L_x_3050:
[----:B------:R-:W-:Y:S02]  /*1d900*/  IMAD.MOV.U32 R13, RZ, RZ, R0 ;  /* 0x000000ffff0d7224 */ /* 0x000fe400078e0000 */
[----:B------:R-:W-:Y:S02]  /*1d910*/  IMAD.MOV.U32 R12, RZ, RZ, 0x2 ;  /* 0x00000002ff0c7424 */ /* 0x000fe400078e00ff */
[----:B------:R-:W-:-:S07]  /*1d920*/  IMAD.MOV.U32 R7, RZ, RZ, R14 ;  /* 0x000000ffff077224 */ /* 0x000fce00078e000e */
[----:B------:R-:W-:Y:S05]  /*1d930*/  WARPSYNC.COLLECTIVE R15, `(.L_x_3051) ;  /* 0x000000000f087348 */ /* 0x000fea0003c00000 */
[----:B------:R0:W1:Y:S02]  /*1d940*/  SHFL.IDX P6, R14, R13, R12, R11 ;  /* 0x0000000c0d0e7389 */ /* 0x00006400000c000b */
[----:B01----:R-:W-:Y:S01]  /*1d950*/  ENDCOLLECTIVE ;  /* 0x000000000000791b */ /* 0x003fe20003800000 */
.L_x_3051:
        /* <DEDUP_REMOVED lines=16> */
.L_x_3052:
[----:B------:R-:W-:Y:S02]  /*1da60*/  IMAD.MOV.U32 R13, RZ, RZ, R0 ;  /* 0x000000ffff0d7224 */ /* 0x000fe400078e0000 */
[----:B------:R-:W-:Y:S02]  /*1da70*/  IMAD.MOV.U32 R12, RZ, RZ, 0x3 ;  /* 0x00000003ff0c7424 */ /* 0x000fe400078e00ff */
[----:B------:R-:W-:-:S07]  /*1da80*/  IMAD.MOV.U32 R7, RZ, RZ, R14 ;  /* 0x000000ffff077224 */ /* 0x000fce00078e000e */
[----:B------:R-:W-:Y:S05]  /*1da90*/  WARPSYNC.COLLECTIVE R15, `(.L_x_3053) ;  /* 0x000000000f087348 */ /* 0x000fea0003c00000 */
[----:B------:R0:W1:Y:S02]  /*1daa0*/  SHFL.IDX P6, R14, R13, R12, R11 ;  /* 0x0000000c0d0e7389 */ /* 0x00006400000c000b */
[----:B01----:R-:W-:Y:S01]  /*1dab0*/  ENDCOLLECTIVE ;  /* 0x000000000000791b */ /* 0x003fe20003800000 */
.L_x_3053:
        /* <DEDUP_REMOVED lines=16> */
.L_x_3054:
[----:B------:R-:W-:Y:S02]  /*1dbc0*/  IMAD.MOV.U32 R13, RZ, RZ, R0 ;  /* 0x000000ffff0d7224 */ /* 0x000fe400078e0000 */
[----:B------:R-:W-:Y:S01]  /*1dbd0*/  IMAD.MOV.U32 R12, RZ, RZ, 0x4 ;  /* 0x00000004ff0c7424 */ /* 0x000fe200078e00ff */
[----:B------:R-:W-:-:S07]  /*1dbe0*/  MOV R7, R14 ;  /* 0x0000000e00077202 */ /* 0x000fce0000000f00 */
[----:B------:R-:W-:Y:S05]  /*1dbf0*/  WARPSYNC.COLLECTIVE R15, `(.L_x_3055) ;  /* 0x000000000f087348 */ /* 0x000fea0003c00000 */
[----:B------:R0:W1:Y:S02]  /*1dc00*/  SHFL.IDX P6, R14, R13, R12, R11 ;  /* 0x0000000c0d0e7389 */ /* 0x00006400000c000b */
[----:B01----:R-:W-:Y:S01]  /*1dc10*/  ENDCOLLECTIVE ;  /* 0x000000000000791b */ /* 0x003fe20003800000 */
.L_x_3055:
        /* <DEDUP_REMOVED lines=16> */
.L_x_3056:
[----:B------:R-:W-:Y:S02]  /*1dd20*/  IMAD.MOV.U32 R13, RZ, RZ, R0 ;  /* 0x000000ffff0d7224 */ /* 0x000fe400078e0000 */
[----:B------:R-:W-:Y:S02]  /*1dd30*/  IMAD.MOV.U32 R12, RZ, RZ, 0x5 ;  /* 0x00000005ff0c7424 */ /* 0x000fe400078e00ff */
[----:B------:R-:W-:-:S07]  /*1dd40*/  IMAD.MOV.U32 R7, RZ, RZ, R14 ;  /* 0x000000ffff077224 */ /* 0x000fce00078e000e */
[----:B------:R-:W-:Y:S05]  /*1dd50*/  WARPSYNC.COLLECTIVE R15, `(.L_x_3057) ;  /* 0x000000000f087348 */ /* 0x000fea0003c00000 */
[----:B------:R0:W1:Y:S02]  /*1dd60*/  SHFL.IDX P6, R14, R13, R12, R11 ;  /* 0x0000000c0d0e7389 */ /* 0x00006400000c000b */
[----:B01----:R-:W-:Y:S01]  /*1dd70*/  ENDCOLLECTIVE ;  /* 0x000000000000791b */ /* 0x003fe20003800000 */
.L_x_3057:
        /* <DEDUP_REMOVED lines=16> */
.L_x_3058:
[----:B------:R-:W-:Y:S02]  /*1de80*/  IMAD.MOV.U32 R13, RZ, RZ, R0 ;  /* 0x000000ffff0d7224 */ /* 0x000fe400078e0000 */
[----:B------:R-:W-:Y:S02]  /*1de90*/  IMAD.MOV.U32 R12, RZ, RZ, 0x6 ;  /* 0x00000006ff0c7424 */ /* 0x000fe400078e00ff */
[----:B------:R-:W-:-:S07]  /*1dea0*/  IMAD.MOV.U32 R7, RZ, RZ, R14 ;  /* 0x000000ffff077224 */ /* 0x000fce00078e000e */
[----:B------:R-:W-:Y:S05]  /*1deb0*/  WARPSYNC.COLLECTIVE R15, `(.L_x_3059) ;  /* 0x000000000f087348 */ /* 0x000fea0003c00000 */
[----:B------:R0:W1:Y:S02]  /*1dec0*/  SHFL.IDX P6, R14, R13, R12, R11 ;  /* 0x0000000c0d0e7389 */ /* 0x00006400000c000b */
[----:B01----:R-:W-:Y:S01]  /*1ded0*/  ENDCOLLECTIVE ;  /* 0x000000000000791b */ /* 0x003fe20003800000 */
.L_x_3059:
        /* <DEDUP_REMOVED lines=16> */
.L_x_3060:
[----:B------:R-:W-:Y:S02]  /*1dfe0*/  IMAD.MOV.U32 R13, RZ, RZ, R0 ;  /* 0x000000ffff0d7224 */ /* 0x000fe400078e0000 */
[----:B------:R-:W-:Y:S02]  /*1dff0*/  IMAD.MOV.U32 R12, RZ, RZ, 0x7 ;  /* 0x00000007ff0c7424 */ /* 0x000fe400078e00ff */
[----:B------:R-:W-:-:S07]  /*1e000*/  IMAD.MOV.U32 R7, RZ, RZ, R14 ;  /* 0x000000ffff077224 */ /* 0x000fce00078e000e */
[----:B------:R-:W-:Y:S05]  /*1e010*/  WARPSYNC.COLLECTIVE R15, `(.L_x_3061) ;  /* 0x000000000f087348 */ /* 0x000fea0003c00000 */
[----:B------:R0:W1:Y:S02]  /*1e020*/  SHFL.IDX P6, R14, R13, R12, R11 ;  /* 0x0000000c0d0e7389 */ /* 0x00006400000c000b */
[----:B01----:R-:W-:Y:S01]  /*1e030*/  ENDCOLLECTIVE ;  /* 0x000000000000791b */ /* 0x003fe20003800000 */
.L_x_3061:
[----:B------:R-:W-:-:S04]  /*1e040*/  @!P1 LEA R7, P2, R21, R7, 0x1 ;  /* 0x0000000715079211 */ /* 0x000fc800078408ff */
[----:B------:R-:W-:-:S04]  /*1e050*/  @!P1 IADD3.X R6, RZ, R6, RZ, P2, !PT ;  /* 0x00000006ff069210 */ /* 0x000fc800017fe4ff */
[----:B------:R-:W-:Y:S01]  /*1e060*/  @!P1 LOP3.LUT R7, R7, R6, RZ, 0x3c, !PT ;  /* 0x0000000607079212 */ /* 0x000fe200078e3cff */
[----:B------:R-:W-:-:S03]  /*1e070*/  IMAD.MOV.U32 R13, RZ, RZ, R2 ;  /* 0x000000ffff0d7224 */ /* 0x000fc600078e0002 */
[----:B------:R-:W-:Y:S01]  /*1e080*/  @!P1 LOP3.LUT R6, R7, R6, RZ, 0x3c, !PT ;  /* 0x0000000607069212 */ /* 0x000fe200078e3cff */
[----:B------:R-:W-:-:S03]  /*1e090*/  VIADD R2, R25, 0x70 ;  /* 0x0000007019027836 */ /* 0x000fc60000000000 */
[----:B------:R-:W-:Y:S01]  /*1e0a0*/  @!P1 LOP3.LUT R7, R7, R6, RZ, 0x3c, !PT ;  /* 0x0000000607079212 */ /* 0x000fe200078e3cff */
[----:B------:R-:W-:-:S04]  /*1e0b0*/  IMAD.MOV.U32 R0, RZ, RZ, R14 ;  /* 0x000000ffff007224 */ /* 0x000fc800078e000e */
[----:B------:R-:W-:Y:S01]  /*1e0c0*/  @!PT LDS RZ, [RZ] ;  /* 0x00000000fffff984 */ /* 0x000fe20000000800 */
[----:B------:R-:W-:Y:S01]  /*1e0d0*/  @!PT LDS RZ, [RZ] ;  /* 0x00000000fffff984 */ /* 0x000fe20000000800 */
[----:B------:R-:W-:Y:S01]  /*1e0e0*/  @!PT LDS RZ, [RZ] ;  /* 0x00000000fffff984 */ /* 0x000fe20000000800 */
[----:B------:R0:W-:Y:S01]  /*1e0f0*/  @!P1 LDGSTS.E.BYPASS.LTC128B.128 [R20+0xb400], desc[UR40][R6.64], !P0 ;  /* 0x0b40000006149fae */ /* 0x0001e2000c101d68 */
[----:B------:R-:W-:-:S13]  /*1e100*/  ISETP.GE.AND P1, PT, R2, R3, PT ;  /* 0x000000030200720c */ /* 0x000fda0003f26270 */
[----:B0-----:R-:W-:Y:S05]  /*1e110*/  WARPSYNC.COLLECTIVE R15, `(.L_x_3062) ;  /* 0x000000000f087348 */ /* 0x001fea0003c00000 */
[----:B------:R1:W2:Y:S02]  /*1e120*/  SHFL.IDX P6, R14, R13, R12, R11 ;  /* 0x0000000c0d0e7389 */ /* 0x0002a400000c000b */
[----:B012---:R-:W-:Y:S01]  /*1e130*/  ENDCOLLECTIVE ;  /* 0x000000000000791b */ /* 0x007fe20003800000 */
.L_x_3062:
[----:B------:R-:W-:Y:S02]  /*1e140*/  IMAD.MOV.U32 R13, RZ, RZ, R4 ;  /* 0x000000ffff0d7224 */ /* 0x000fe400078e0004 */
[----:B------:R-:W-:Y:S02]  /*1e150*/  IMAD.MOV.U32 R12, RZ, RZ, RZ ;  /* 0x000000ffff0c7224 */ /* 0x000fe400078e00ff */
[----:B------:R-:W-:-:S07]  /*1e160*/  IMAD.MOV.U32 R6, RZ, RZ, R14 ;  /* 0x000000ffff067224 */ /* 0x000fce00078e000e */
[----:B------:R-:W-:Y:S05]  /*1e170*/  WARPSYNC.COLLECTIVE R15, `(.L_x_3063) ;  /* 0x000000000f087348 */ /* 0x000fea0003c00000 */
[----:B------:R0:W1:Y:S02]  /*1e180*/  SHFL.IDX P6, R14, R13, R12, R11 ;  /* 0x0000000c0d0e7389 */ /* 0x00006400000c000b */
[----:B01----:R-:W-:Y:S01]  /*1e190*/  ENDCOLLECTIVE ;  /* 0x000000000000791b */ /* 0x003fe20003800000 */
.L_x_3063:
        /* <DEDUP_REMOVED lines=10> */
[----:B------:R-:W-:-:S02]  /*1e240*/  VIADD R0, R25, 0x90 ;  /* 0x0000009019007836 */ /* 0x000fc40000000000 */
[----:B------:R-:W-:-:S10]  /*1e250*/  IMAD.MOV.U32 R8, RZ, RZ, R14 ;  /* 0x000000ffff087224 */ /* 0x000fd400078e000e */
[----:B0-----:R-:W-:Y:S05]  /*1e260*/  WARPSYNC.COLLECTIVE R15, `(.L_x_3064) ;  /* 0x000000000f087348 */ /* 0x001fea0003c00000 */
[----:B------:R1:W2:Y:S02]  /*1e270*/  SHFL.IDX P6, R14, R13, R12, R11 ;  /* 0x0000000c0d0e7389 */ /* 0x0002a400000c000b */
[----:B012---:R-:W-:Y:S01]  /*1e280*/  ENDCOLLECTIVE ;  /* 0x000000000000791b */ /* 0x007fe20003800000 */
.L_x_3064:
[----:B------:R-:W-:Y:S02]  /*1e290*/  IMAD.MOV.U32 R13, RZ, RZ, R4 ;  /* 0x000000ffff0d7224 */ /* 0x000fe400078e0004 */
[----:B------:R-:W-:Y:S02]  /*1e2a0*/  IMAD.MOV.U32 R12, RZ, RZ, 0x1 ;  /* 0x00000001ff0c7424 */ /* 0x000fe400078e00ff */
[----:B------:R-:W-:-:S07]  /*1e2b0*/  IMAD.MOV.U32 R2, RZ, RZ, R14 ;  /* 0x000000ffff027224 */ /* 0x000fce00078e000e */
[----:B------:R-:W-:Y:S05]  /*1e2c0*/  WARPSYNC.COLLECTIVE R15, `(.L_x_3065) ;  /* 0x000000000f087348 */ /* 0x000fea0003c00000 */
[----:B------:R0:W1:Y:S02]  /*1e2d0*/  SHFL.IDX P6, R14, R13, R12, R11 ;  /* 0x0000000c0d0e7389 */ /* 0x00006400000c000b */
[----:B01----:R-:W-:Y:S01]  /*1e2e0*/  ENDCOLLECTIVE ;  /* 0x000000000000791b */ /* 0x003fe20003800000 */
.L_x_3065:
[----:B------:R-:W-:-:S05]  /*1e2f0*/  @!P1 LEA R2, P2, R21, R2, 0x1 ;  /* 0x0000000215029211 */ /* 0x000fca00078408ff */
[----:B------:R-:W-:-:S04]  /*1e300*/  @!P1 IMAD.X R6, RZ, RZ, R8, P2 ;  /* 0x000000ffff069224 */ /* 0x000fc800010e0608 */
[----:B------:R-:W-:Y:S02]  /*1e310*/  @!P1 IMAD.MOV.U32 R7, RZ, RZ, R6 ;  /* 0x000000ffff079224 */ /* 0x000fe400078e0006 */
[----:B------:R-:W-:Y:S01]  /*1e320*/  @!P1 IMAD.MOV.U32 R6, RZ, RZ, R2 ;  /* 0x000000ffff069224 */ /* 0x000fe200078e0002 */
[----:B------:R-:W-:Y:S01]  /*1e330*/  MOV R13, R5 ;  /* 0x00000005000d7202 */ /* 0x000fe20000000f00 */
[----:B------:R-:W-:-:S03]  /*1e340*/  VIADD R2, R25, 0xa0 ;  /* 0x000000a019027836 */ /* 0x000fc60000000000 */
        /* <DEDUP_REMOVED lines=9> */
.L_x_3066:
[----:B------:R-:W-:Y:S02]  /*1e3e0*/  IMAD.MOV.U32 R13, RZ, RZ, R4 ;  /* 0x000000ffff0d7224 */ /* 0x000fe400078e0004 */
[----:B------:R-:W-:Y:S02]  /*1e3f0*/  IMAD.MOV.U32 R12, RZ, RZ, 0x2 ;  /* 0x00000002ff0c7424 */ /* 0x000fe400078e00ff */
[----:B------:R-:W-:-:S07]  /*1e400*/  IMAD.MOV.U32 R6, RZ, RZ, R14 ;  /* 0x000000ffff067224 */ /* 0x000fce00078e000e */
[----:B------:R-:W-:Y:S05]  /*1e410*/  WARPSYNC.COLLECTIVE R15, `(.L_x_3067) ;  /* 0x000000000f087348 */ /* 0x000fea0003c00000 */
[----:B------:R0:W1:Y:S02]  /*1e420*/  SHFL.IDX P6, R14, R13, R12, R11 ;  /* 0x0000000c0d0e7389 */ /* 0x00006400000c000b */
[----:B01----:R-:W-:Y:S01]  /*1e430*/  ENDCOLLECTIVE ;  /* 0x000000000000791b */ /* 0x003fe20003800000 */
.L_x_3067:
        /* <DEDUP_REMOVED lines=13> */
.L_x_3068:
[----:B------:R-:W-:Y:S02]  /*1e510*/  IMAD.MOV.U32 R13, RZ, RZ, R4 ;  /* 0x000000ffff0d7224 */ /* 0x000fe400078e0004 */
[----:B------:R-:W-:Y:S02]  /*1e520*/  IMAD.MOV.U32 R12, RZ, RZ, 0x3 ;  /* 0x00000003ff0c7424 */ /* 0x000fe400078e00ff */
[----:B------:R-:W-:-:S07]  /*1e530*/  IMAD.MOV.U32 R6, RZ, RZ, R14 ;  /* 0x000000ffff067224 */ /* 0x000fce00078e000e */
[----:B------:R-:W-:Y:S05]  /*1e540*/  WARPSYNC.COLLECTIVE R15, `(.L_x_3069) ;  /* 0x000000000f087348 */ /* 0x000fea0003c00000 */
[----:B------:R0:W1:Y:S02]  /*1e550*/  SHFL.IDX P6, R14, R13, R12, R11 ;  /* 0x0000000c0d0e7389 */ /* 0x00006400000c000b */
[----:B01----:R-:W-:Y:S01]  /*1e560*/  ENDCOLLECTIVE ;  /* 0x000000000000791b */ /* 0x003fe20003800000 */
.L_x_3069:
        /* <DEDUP_REMOVED lines=12> */
.L_x_3070:
[----:B------:R-:W-:Y:S01]  /*1e630*/  IMAD.MOV.U32 R2, RZ, RZ, R14 ;  /* 0x000000ffff027224 */ /* 0x000fe200078e000e */
[----:B------:R-:W-:Y:S06]  /*1e640*/  BRA `(.L_x_3071) ;  /* 0xffffff9400347947 */ /* 0x000fec000383ffff */
.L_x_2886:
[----:B-1----:R1:W2:Y:S02]  /*1e650*/  SYNCS.PHASECHK.TRANS64.TRYWAIT P0, [R16+URZ+0x16820], R0 ;  /* 0x01682000100075a7 */ /* 0x0022a4000800017f */
[----:B--2---:R-:W-:Y:S05]  /*1e660*/  @!P0 NANOSLEEP.SYNCS 0x989680 ;  /* 0x009896800000895d */ /* 0x004fea0003900000 */
[----:B------:R-:W2:Y:S02]  /*1e670*/  @!P0 SYNCS.PHASECHK.TRANS64 P0, [R16+URZ+0x16820], R0 ;  /* 0x01682000100085a7 */ /* 0x000ea4000800007f */
[----:B--2---:R-:W-:Y:S05]  /*1e680*/  @!P0 BRA `(.L_x_2886) ;  /* 0xfffffffc00f08947 */ /* 0x004fea000383ffff */
[----:B------:R-:W-:Y:S05]  /*1e690*/  BRA `(.L_x_3072) ;  /* 0xffffff9400907947 */ /* 0x000fea000383ffff */
.L_x_2891:
[----:B0-----:R0:W1:Y:S02]  /*1e6a0*/  SYNCS.PHASECHK.TRANS64.TRYWAIT P0, [R5+URZ+0x16840], R2 ;  /* 0x01684002050075a7 */ /* 0x001064000800017f */
[----:B-1----:R-:W-:Y:S05]  /*1e6b0*/  @!P0 NANOSLEEP.SYNCS 0x989680 ;  /* 0x009896800000895d */ /* 0x002fea0003900000 */
[----:B------:R-:W1:Y:S02]  /*1e6c0*/  @!P0 SYNCS.PHASECHK.TRANS64 P0, [R5+URZ+0x16840], R2 ;  /* 0x01684002050085a7 */ /* 0x000e64000800007f */
[----:B-1----:R-:W-:Y:S05]  /*1e6d0*/  @!P0 BRA `(.L_x_2891) ;  /* 0xfffffffc00f08947 */ /* 0x002fea000383ffff */
[----:B------:R-:W-:Y:S05]  /*1e6e0*/  BRA `(.L_x_3073) ;  /* 0xffffff9800707947 */ /* 0x000fea000383ffff */
.L_x_2892:
        /* <DEDUP_REMOVED lines=8> */
.L_x_3075:
[----:B------:R-:W-:Y:S05]  /*1e770*/  BSYNC B1 ;  /* 0x0000000000017941 */ /* 0x000fea0003800000 */
.L_x_3074:
[----:B------:R-:W0:Y:S01]  /*1e780*/  S2R R7, SR_TID.X ;  /* 0x0000000000077919 */ /* 0x000e220000002100 */
[----:B------:R-:W-:Y:S01]  /*1e790*/  MOV R13, R8 ;  /* 0x00000008000d7202 */ /* 0x000fe20000000f00 */
        /* <DEDUP_REMOVED lines=8> */
.L_x_3076:
[----:B------:R-:W-:Y:S02]  /*1e820*/  IMAD.MOV.U32 R13, RZ, RZ, R10 ;  /* 0x000000ffff0d7224 */ /* 0x000fe400078e000a */
[----:B------:R-:W-:Y:S02]  /*1e830*/  IMAD.MOV.U32 R12, RZ, RZ, 0x1 ;  /* 0x00000001ff0c7424 */ /* 0x000fe400078e00ff */
[----:B------:R-:W-:Y:S02]  /*1e840*/  IMAD.SHL.U32 R7, R7, 0x8, RZ ;  /* 0x0000000807077824 */ /* 0x000fe400078e00ff */
[----:B------:R-:W-:-:S07]  /*1e850*/  IMAD.MOV.U32 R2, RZ, RZ, R14 ;  /* 0x000000ffff027224 */ /* 0x000fce00078e000e */
[----:B------:R-:W-:Y:S05]  /*1e860*/  WARPSYNC.COLLECTIVE R15, `(.L_x_3077) ;  /* 0x000000000f087348 */ /* 0x000fea0003c00000 */
[----:B------:R0:W1:Y:S02]  /*1e870*/  SHFL.IDX P6, R14, R13, R12, R11 ;  /* 0x0000000c0d0e7389 */ /* 0x00006400000c000b */
[----:B01----:R-:W-:Y:S01]  /*1e880*/  ENDCOLLECTIVE ;  /* 0x000000000000791b */ /* 0x003fe20003800000 */
.L_x_3077:
        /* <DEDUP_REMOVED lines=13> */
.L_x_3078:
[----:B------:R-:W-:Y:S02]  /*1e960*/  IMAD.MOV.U32 R13, RZ, RZ, R10 ;  /* 0x000000ffff0d7224 */ /* 0x000fe400078e000a */
[----:B------:R-:W-:Y:S02]  /*1e970*/  IMAD.MOV.U32 R12, RZ, RZ, 0x2 ;  /* 0x00000002ff0c7424 */ /* 0x000fe400078e00ff */
[----:B------:R-:W-:-:S07]  /*1e980*/  IMAD.MOV.U32 R2, RZ, RZ, R14 ;  /* 0x000000ffff027224 */ /* 0x000fce00078e000e */
[----:B------:R-:W-:Y:S05]  /*1e990*/  WARPSYNC.COLLECTIVE R15, `(.L_x_3079) ;  /* 0x000000000f087348 */ /* 0x000fea0003c00000 */
[----:B------:R0:W1:Y:S02]  /*1e9a0*/  SHFL.IDX P6, R14, R13, R12, R11 ;  /* 0x0000000c0d0e7389 */ /* 0x00006400000c000b */
[----:B01----:R-:W-:Y:S01]  /*1e9b0*/  ENDCOLLECTIVE ;  /* 0x000000000000791b */ /* 0x003fe20003800000 */
.L_x_3079:
        /* <DEDUP_REMOVED lines=11> */
.L_x_3080:
[----:B------:R-:W-:Y:S01]  /*1ea70*/  IMAD.MOV.U32 R13, RZ, RZ, R10 ;  /* 0x000000ffff0d7224 */ /* 0x000fe200078e000a */
[----:B------:R-:W-:Y:S01]  /*1ea80*/  MOV R12, 0x3 ;  /* 0x00000003000c7802 */ /* 0x000fe20000000f00 */
[----:B------:R-:W-:-:S07]  /*1ea90*/  IMAD.MOV.U32 R2, RZ, RZ, R14 ;  /* 0x000000ffff027224 */ /* 0x000fce00078e000e */
[----:B------:R-:W-:Y:S05]  /*1eaa0*/  WARPSYNC.COLLECTIVE R15, `(.L_x_3081) ;  /* 0x000000000f087348 */ /* 0x000fea0003c00000 */
[----:B------:R0:W1:Y:S02]  /*1eab0*/  SHFL.IDX P6, R14, R13, R12, R11 ;  /* 0x0000000c0d0e7389 */ /* 0x00006400000c000b */
[----:B01----:R-:W-:Y:S01]  /*1eac0*/  ENDCOLLECTIVE ;  /* 0x000000000000791b */ /* 0x003fe20003800000 */
.L_x_3081:
        /* <DEDUP_REMOVED lines=11> */
.L_x_3082:
[----:B------:R-:W-:Y:S02]  /*1eb80*/  IMAD.MOV.U32 R13, RZ, RZ, R10 ;  /* 0x000000ffff0d7224 */ /* 0x000fe400078e000a */
[----:B------:R-:W-:Y:S02]  /*1eb90*/  IMAD.MOV.U32 R12, RZ, RZ, 0x4 ;  /* 0x00000004ff0c7424 */ /* 0x000fe400078e00ff */
[----:B------:R-:W-:-:S07]  /*1eba0*/  IMAD.MOV.U32 R2, RZ, RZ, R14 ;  /* 0x000000ffff027224 */ /* 0x000fce00078e000e */
[----:B------:R-:W-:Y:S05]  /*1ebb0*/  WARPSYNC.COLLECTIVE R15, `(.L_x_3083) ;  /* 0x000000000f087348 */ /* 0x000fea0003c00000 */
[----:B------:R0:W1:Y:S02]  /*1ebc0*/  SHFL.IDX P6, R14, R13, R12, R11 ;  /* 0x0000000c0d0e7389 */ /* 0x00006400000c000b */
[----:B01----:R-:W-:Y:S01]  /*1ebd0*/  ENDCOLLECTIVE ;  /* 0x000000000000791b */ /* 0x003fe20003800000 */
.L_x_3083:
        /* <DEDUP_REMOVED lines=11> */
.L_x_3084:
[----:B------:R-:W-:Y:S02]  /*1ec90*/  IMAD.MOV.U32 R13, RZ, RZ, R10 ;  /* 0x000000ffff0d7224 */ /* 0x000fe400078e000a */
[----:B------:R-:W-:Y:S02]  /*1eca0*/  IMAD.MOV.U32 R12, RZ, RZ, 0x5 ;  /* 0x00000005ff0c7424 */ /* 0x000fe400078e00ff */
[----:B------:R-:W-:-:S07]  /*1ecb0*/  IMAD.MOV.U32 R2, RZ, RZ, R14 ;  /* 0x000000ffff027224 */ /* 0x000fce00078e000e */
[----:B------:R-:W-:Y:S05]  /*1ecc0*/  WARPSYNC.COLLECTIVE R15, `(.L_x_3085) ;  /* 0x000000000f087348 */ /* 0x000fea0003c00000 */
[----:B------:R0:W1:Y:S02]  /*1ecd0*/  SHFL.IDX P6, R14, R13, R12, R11 ;  /* 0x0000000c0d0e7389 */ /* 0x00006400000c000b */
[----:B01----:R-:W-:Y:S01]  /*1ece0*/  ENDCOLLECTIVE ;  /* 0x000000000000791b */ /* 0x003fe20003800000 */
.L_x_3085:
        /* <DEDUP_REMOVED lines=11> */
.L_x_3086:
[----:B------:R-:W-:Y:S02]  /*1eda0*/  IMAD.MOV.U32 R13, RZ, RZ, R10 ;  /* 0x000000ffff0d7224 */ /* 0x000fe400078e000a */
[----:B------:R-:W-:Y:S02]  /*1edb0*/  IMAD.MOV.U32 R12, RZ, RZ, 0x6 ;  /* 0x00000006ff0c7424 */ /* 0x000fe400078e00ff */
[----:B------:R-:W-:-:S07]  /*1edc0*/  IMAD.MOV.U32 R2, RZ, RZ, R14 ;  /* 0x000000ffff027224 */ /* 0x000fce00078e000e */
[----:B------:R-:W-:Y:S05]  /*1edd0*/  WARPSYNC.COLLECTIVE R15, `(.L_x_3087) ;  /* 0x000000000f087348 */ /* 0x000fea0003c00000 */
[----:B------:R0:W1:Y:S02]  /*1ede0*/  SHFL.IDX P6, R14, R13, R12, R11 ;  /* 0x0000000c0d0e7389 */ /* 0x00006400000c000b */
[----:B01----:R-:W-:Y:S01]  /*1edf0*/  ENDCOLLECTIVE ;  /* 0x000000000000791b */ /* 0x003fe20003800000 */
.L_x_3087:
        /* <DEDUP_REMOVED lines=11> */
.L_x_3088:
[----:B------:R-:W-:Y:S02]  /*1eeb0*/  IMAD.MOV.U32 R13, RZ, RZ, R10 ;  /* 0x000000ffff0d7224 */ /* 0x000fe400078e000a */
[----:B------:R-:W-:Y:S02]  /*1eec0*/  IMAD.MOV.U32 R12, RZ, RZ, 0x7 ;  /* 0x00000007ff0c7424 */ /* 0x000fe400078e00ff */
[----:B------:R-:W-:-:S07]  /*1eed0*/  IMAD.MOV.U32 R2, RZ, RZ, R14 ;  /* 0x000000ffff027224 */ /* 0x000fce00078e000e */
[----:B------:R-:W-:Y:S05]  /*1eee0*/  WARPSYNC.COLLECTIVE R15, `(.L_x_3089) ;  /* 0x000000000f087348 */ /* 0x000fea0003c00000 */
[----:B------:R0:W1:Y:S02]  /*1eef0*/  SHFL.IDX P6, R14, R13, R12, R11 ;  /* 0x0000000c0d0e7389 */ /* 0x00006400000c000b */
[----:B01----:R-:W-:Y:S01]  /*1ef00*/  ENDCOLLECTIVE ;  /* 0x000000000000791b */ /* 0x003fe20003800000 */
.L_x_3089:
[----:B------:R-:W-:-:S04]  /*1ef10*/  IADD3 R2, P0, R2, R7, RZ ;  /* 0x0000000702027210 */ /* 0x000fc80007f1e0ff */
[----:B------:R-:W-:-:S05]  /*1ef20*/  IADD3.X R3, RZ, R3, RZ, P0, !PT ;  /* 0x00000003ff037210 */ /* 0x000fca00007fe4ff */
        /* <DEDUP_REMOVED lines=9> */
.L_x_3090:
[----:B------:R-:W-:Y:S01]  /*1efc0*/  IMAD.MOV.U32 R2, RZ, RZ, R14 ;  /* 0x000000ffff027224 */ /* 0x000fe200078e000e */
[----:B------:R-:W-:Y:S06]  /*1efd0*/  BRA `(.L_x_3091) ;  /* 0xffffff9400547947 */ /* 0x000fec000383ffff */
.L_x_2897:
[----:B-1----:R1:W2:Y:S02]  /*1efe0*/  SYNCS.PHASECHK.TRANS64.TRYWAIT P0, [R5+URZ+0x16860], R2 ;  /* 0x01686002050075a7 */ /* 0x0022a4000800017f */
[----:B--2---:R-:W-:Y:S05]  /*1eff0*/  @!P0 NANOSLEEP.SYNCS 0x989680 ;  /* 0x009896800000895d */ /* 0x004fea0003900000 */
[----:B------:R-:W2:Y:S02]  /*1f000*/  @!P0 SYNCS.PHASECHK.TRANS64 P0, [R5+URZ+0x16860], R2 ;  /* 0x01686002050085a7 */ /* 0x000ea4000800007f */
[----:B--2---:R-:W-:Y:S05]  /*1f010*/  @!P0 BRA `(.L_x_2897) ;  /* 0xfffffffc00f08947 */ /* 0x004fea000383ffff */
[----:B------:R-:W-:Y:S05]  /*1f020*/  BRA `(.L_x_3092) ;  /* 0xffffff9400ac7947 */ /* 0x000fea000383ffff */
.L_x_2898:
        /* <DEDUP_REMOVED lines=8> */
.L_x_3094:
[----:B------:R-:W-:Y:S05]  /*1f0b0*/  BSYNC B1 ;  /* 0x0000000000017941 */ /* 0x000fea0003800000 */
.L_x_3093:
        /* <DEDUP_REMOVED lines=10> */
.L_x_3095:
[----:B------:R-:W-:Y:S02]  /*1f160*/  IMAD.MOV.U32 R13, RZ, RZ, R22 ;  /* 0x000000ffff0d7224 */ /* 0x000fe400078e0016 */
[----:B------:R-:W-:Y:S02]  /*1f170*/  IMAD.MOV.U32 R12, RZ, RZ, 0x1 ;  /* 0x00000001ff0c7424 */ /* 0x000fe400078e00ff */
[----:B------:R-:W-:-:S07]  /*1f180*/  IMAD.MOV.U32 R2, RZ, RZ, R14 ;  /* 0x000000ffff027224 */ /* 0x000fce00078e000e */
[----:B------:R-:W-:Y:S05]  /*1f190*/  WARPSYNC.COLLECTIVE R15, `(.L_x_3096) ;  /* 0x000000000f087348 */ /* 0x000fea0003c00000 */
[----:B------:R0:W1:Y:S02]  /*1f1a0*/  SHFL.IDX P6, R14, R13, R12, R11 ;  /* 0x0000000c0d0e7389 */ /* 0x00006400000c000b */
[----:B01----:R-:W-:Y:S01]  /*1f1b0*/  ENDCOLLECTIVE ;  /* 0x000000000000791b */ /* 0x003fe20003800000 */
.L_x_3096:
        /* <DEDUP_REMOVED lines=12> */
.L_x_3097:
[----:B------:R-:W-:Y:S02]  /*1f280*/  IMAD.MOV.U32 R13, RZ, RZ, R22 ;  /* 0x000000ffff0d7224 */ /* 0x000fe400078e0016 */
[----:B------:R-:W-:Y:S01]  /*1f290*/  IMAD.MOV.U32 R12, RZ, RZ, 0x2 ;  /* 0x00000002ff0c7424 */ /* 0x000fe200078e00ff */
[----:B------:R-:W-:-:S07]  /*1f2a0*/  MOV R2, R14 ;  /* 0x0000000e00027202 */ /* 0x000fce0000000f00 */
[----:B------:R-:W-:Y:S05]  /*1f2b0*/  WARPSYNC.COLLECTIVE R15, `(.L_x_3098) ;  /* 0x000000000f087348 */ /* 0x000fea0003c00000 */
[----:B------:R0:W1:Y:S02]  /*1f2c0*/  SHFL.IDX P6, R14, R13, R12, R11 ;  /* 0x0000000c0d0e7389 */ /* 0x00006400000c000b */
[----:B01----:R-:W-:Y:S01]  /*1f2d0*/  ENDCOLLECTIVE ;  /* 0x000000000000791b */ /* 0x003fe20003800000 */
.L_x_3098:
        /* <DEDUP_REMOVED lines=12> */
.L_x_3099:
[----:B------:R-:W-:Y:S02]  /*1f3a0*/  IMAD.MOV.U32 R13, RZ, RZ, R22 ;  /* 0x000000ffff0d7224 */ /* 0x000fe400078e0016 */
[----:B------:R-:W-:Y:S02]  /*1f3b0*/  IMAD.MOV.U32 R12, RZ, RZ, 0x3 ;  /* 0x00000003ff0c7424 */ /* 0x000fe400078e00ff */
[----:B------:R-:W-:-:S07]  /*1f3c0*/  IMAD.MOV.U32 R2, RZ, RZ, R14 ;  /* 0x000000ffff027224 */ /* 0x000fce00078e000e */
[----:B------:R-:W-:Y:S05]  /*1f3d0*/  WARPSYNC.COLLECTIVE R15, `(.L_x_3100) ;  /* 0x000000000f087348 */ /* 0x000fea0003c00000 */
[----:B------:R0:W1:Y:S02]  /*1f3e0*/  SHFL.IDX P6, R14, R13, R12, R11 ;  /* 0x0000000c0d0e7389 */ /* 0x00006400000c000b */
[----:B01----:R-:W-:Y:S01]  /*1f3f0*/  ENDCOLLECTIVE ;  /* 0x000000000000791b */ /* 0x003fe20003800000 */
.L_x_3100:
        /* <DEDUP_REMOVED lines=12> */
.L_x_3101:
[----:B------:R-:W-:Y:S02]  /*1f4c0*/  IMAD.MOV.U32 R13, RZ, RZ, R22 ;  /* 0x000000ffff0d7224 */ /* 0x000fe400078e0016 */
[----:B------:R-:W-:Y:S02]  /*1f4d0*/  IMAD.MOV.U32 R12, RZ, RZ, 0x4 ;  /* 0x00000004ff0c7424 */ /* 0x000fe400078e00ff */
[----:B------:R-:W-:-:S07]  /*1f4e0*/  IMAD.MOV.U32 R2, RZ, RZ, R14 ;  /* 0x000000ffff027224 */ /* 0x000fce00078e000e */
[----:B------:R-:W-:Y:S05]  /*1f4f0*/  WARPSYNC.COLLECTIVE R15, `(.L_x_3102) ;  /* 0x000000000f087348 */ /* 0x000fea0003c00000 */
[----:B------:R0:W1:Y:S02]  /*1f500*/  SHFL.IDX P6, R14, R13, R12, R11 ;  /* 0x0000000c0d0e7389 */ /* 0x00006400000c000b */
[----:B01----:R-:W-:Y:S01]  /*1f510*/  ENDCOLLECTIVE ;  /* 0x000000000000791b */ /* 0x003fe20003800000 */
.L_x_3102:
        /* <DEDUP_REMOVED lines=12> */
.L_x_3103:
[----:B------:R-:W-:Y:S02]  /*1f5e0*/  IMAD.MOV.U32 R13, RZ, RZ, R22 ;  /* 0x000000ffff0d7224 */ /* 0x000fe400078e0016 */
[----:B------:R-:W-:Y:S02]  /*1f5f0*/  IMAD.MOV.U32 R12, RZ, RZ, 0x5 ;  /* 0x00000005ff0c7424 */ /* 0x000fe400078e00ff */
[----:B------:R-:W-:-:S07]  /*1f600*/  IMAD.MOV.U32 R2, RZ, RZ, R14 ;  /* 0x000000ffff027224 */ /* 0x000fce00078e000e */
[----:B------:R-:W-:Y:S05]  /*1f610*/  WARPSYNC.COLLECTIVE R15, `(.L_x_3104) ;  /* 0x000000000f087348 */ /* 0x000fea0003c00000 */
[----:B------:R0:W1:Y:S02]  /*1f620*/  SHFL.IDX P6, R14, R13, R12, R11 ;  /* 0x0000000c0d0e7389 */ /* 0x00006400000c000b */
[----:B01----:R-:W-:Y:S01]  /*1f630*/  ENDCOLLECTIVE ;  /* 0x000000000000791b */ /* 0x003fe20003800000 */
.L_x_3104:
        /* <DEDUP_REMOVED lines=8> */
[----:B0-----:R-:W-:-:S11]  /*1f6c0*/  MOV R3, R14 ;  /* 0x0000000e00037202 */ /* 0x001fd60000000f00 */
[----:B------:R-:W-:Y:S05]  /*1f6d0*/  WARPSYNC.COLLECTIVE R15, `(.L_x_3105) ;  /* 0x000000000f087348 */ /* 0x000fea0003c00000 */
[----:B------:R0:W1:Y:S02]  /*1f6e0*/  SHFL.IDX P6, R14, R13, R12, R11 ;  /* 0x0000000c0d0e7389 */ /* 0x00006400000c000b */
[----:B01----:R-:W-:Y:S01]  /*1f6f0*/  ENDCOLLECTIVE ;  /* 0x000000000000791b */ /* 0x003fe20003800000 */
.L_x_3105:
[----:B------:R-:W-:Y:S02]  /*1f700*/  IMAD.MOV.U32 R13, RZ, RZ, R22 ;  /* 0x000000ffff0d7224 */ /* 0x000fe400078e0016 */
[----:B------:R-:W-:Y:S02]  /*1f710*/  IMAD.MOV.U32 R12, RZ, RZ, 0x6 ;  /* 0x00000006ff0c7424 */ /* 0x000fe400078e00ff */
[----:B------:R-:W-:-:S07]  /*1f720*/  IMAD.MOV.U32 R2, RZ, RZ, R14 ;  /* 0x000000ffff027224 */ /* 0x000fce00078e000e */
[----:B------:R-:W-:Y:S05]  /*1f730*/  WARPSYNC.COLLECTIVE R15, `(.L_x_3106) ;  /* 0x000000000f087348 */ /* 0x000fea0003c00000 */
[----:B------:R0:W1:Y:S02]  /*1f740*/  SHFL.IDX P6, R14, R13, R12, R11 ;  /* 0x0000000c0d0e7389 */ /* 0x00006400000c000b */
[----:B01----:R-:W-:Y:S01]  /*1f750*/  ENDCOLLECTIVE ;  /* 0x000000000000791b */ /* 0x003fe20003800000 */
.L_x_3106:
        /* <DEDUP_REMOVED lines=12> */
.L_x_3107:
[----:B------:R-:W-:Y:S02]  /*1f820*/  IMAD.MOV.U32 R13, RZ, RZ, R22 ;  /* 0x000000ffff0d7224 */ /* 0x000fe400078e0016 */
[----:B------:R-:W-:Y:S02]  /*1f830*/  IMAD.MOV.U32 R12, RZ, RZ, 0x7 ;  /* 0x00000007ff0c7424 */ /* 0x000fe400078e00ff */
[----:B------:R-:W-:-:S07]  /*1f840*/  IMAD.MOV.U32 R2, RZ, RZ, R14 ;  /* 0x000000ffff027224 */ /* 0x000fce00078e000e */
[----:B------:R-:W-:Y:S05]  /*1f850*/  WARPSYNC.COLLECTIVE R15, `(.L_x_3108) ;  /* 0x000000000f087348 */ /* 0x000fea0003c00000 */
[----:B------:R0:W1:Y:S02]  /*1f860*/  SHFL.IDX P6, R14, R13, R12, R11 ;  /* 0x0000000c0d0e7389 */ /* 0x00006400000c000b */
[----:B01----:R-:W-:Y:S01]  /*1f870*/  ENDCOLLECTIVE ;  /* 0x000000000000791b */ /* 0x003fe20003800000 */
.L_x_3108:
        /* <DEDUP_REMOVED lines=11> */
.L_x_3109:
[----:B------:R-:W-:Y:S01]  /*1f930*/  IMAD.MOV.U32 R2, RZ, RZ, R14 ;  /* 0x000000ffff027224 */ /* 0x000fe200078e000e */
[----:B------:R-:W-:Y:S06]  /*1f940*/  BRA `(.L_x_3110) ;  /* 0xffffff90005c7947 */ /* 0x000fec000383ffff */
.L_x_2906:
[----:B0-----:R0:W1:Y:S02]  /*1f950*/  SYNCS.PHASECHK.TRANS64.TRYWAIT P0, [R0+URZ+0x16860], R3 ;  /* 0x01686003000075a7 */ /* 0x001064000800017f */
[----:B-1----:R-:W-:Y:S05]  /*1f960*/  @!P0 NANOSLEEP.SYNCS 0x989680 ;  /* 0x009896800000895d */ /* 0x002fea0003900000 */
[----:B------:R-:W1:Y:S02]  /*1f970*/  @!P0 SYNCS.PHASECHK.TRANS64 P0, [R0+URZ+0x16860], R3 ;  /* 0x01686003000085a7 */ /* 0x000e64000800007f */
[----:B-1----:R-:W-:Y:S05]  /*1f980*/  @!P0 BRA `(.L_x_2906) ;  /* 0xfffffffc00f08947 */ /* 0x002fea000383ffff */
[----:B------:R-:W-:Y:S05]  /*1f990*/  BRA `(.L_x_3111) ;  /* 0xffffff9400747947 */ /* 0x000fea000383ffff */
.L_x_2907:
        /* <DEDUP_REMOVED lines=8> */
.L_x_3113:
[----:B------:R-:W-:Y:S05]  /*1fa20*/  BSYNC B0 ;  /* 0x0000000000007941 */ /* 0x000fea0003800000 */
.L_x_3112:
[----:B------:R-:W-:Y:S01]  /*1fa30*/  IMAD.MOV.U32 R13, RZ, RZ, R18 ;  /* 0x000000ffff0d7224 */ /* 0x000fe200078e0012 */
[----:B------:R-:W-:Y:S01]  /*1fa40*/  MOV R11, 0x181f ;  /* 0x0000181f000b7802 */ /* 0x000fe20000000f00 */
[----:B------:R-:W-:Y:S01]  /*1fa50*/  IMAD.MOV.U32 R12, RZ, RZ, RZ ;  /* 0x000000ffff0c7224 */ /* 0x000fe200078e00ff */
[----:B------:R-:W-:Y:S01]  /*1fa60*/  ISETP.LT.OR P2, PT, R6, 0x1, P0 ;  /* 0x000000010600780c */ /* 0x000fe20000741670 */
[----:B------:R-:W-:Y:S02]  /*1fa70*/  IMAD.MOV.U32 R15, RZ, RZ, -0x1 ;  /* 0xffffffffff0f7424 */ /* 0x000fe400078e00ff */
[----:B------:R-:W-:Y:S02]  /*1fa80*/  IMAD.MOV.U32 R3, RZ, RZ, R14 ;  /* 0x000000ffff037224 */ /* 0x000fe400078e000e */
[----:B------:R-:W-:-:S08]  /*1fa90*/  IMAD.SHL.U32 R5, R7, 0x2, RZ ;  /* 0x0000000207057824 */ /* 0x000fd000078e00ff */
[----:B------:R-:W-:Y:S05]  /*1faa0*/  WARPSYNC.COLLECTIVE R15, `(.L_x_3114) ;  /* 0x000000000f087348 */ /* 0x000fea0003c00000 */
[----:B------:R0:W1:Y:S02]  /*1fab0*/  SHFL.IDX P6, R14, R13, R12, R11 ;  /* 0x0000000c0d0e7389 */ /* 0x00006400000c000b */
[----:B01----:R-:W-:Y:S01]  /*1fac0*/  ENDCOLLECTIVE ;  /* 0x000000000000791b */ /* 0x003fe20003800000 */
.L_x_3114:
[----:B------:R-:W-:Y:S02]  /*1fad0*/  IMAD R4, R4, 0x2, R16 ;  /* 0x0000000204047824 */ /* 0x000fe400078e0210 */
[----:B------:R-:W-:Y:S02]  /*1fae0*/  IMAD.MOV.U32 R13, RZ, RZ, R22 ;  /* 0x000000ffff0d7224 */ /* 0x000fe400078e0016 */
[----:B------:R-:W-:Y:S01]  /*1faf0*/  IMAD.MOV.U32 R12, RZ, RZ, 0x1 ;  /* 0x00000001ff0c7424 */ /* 0x000fe200078e00ff */
[----:B------:R-:W-:-:S13]  /*1fb00*/  IADD3 R2, P1, R14, R5, RZ ;  /* 0x000000050e027210 */ /* 0x000fda0007f3e0ff */
[----:B------:R-:W-:Y:S05]  /*1fb10*/  WARPSYNC.COLLECTIVE R15, `(.L_x_3115) ;  /* 0x000000000f087348 */ /* 0x000fea0003c00000 */
[----:B------:R0:W1:Y:S02]  /*1fb20*/  SHFL.IDX P6, R14, R13, R12, R11 ;  /* 0x0000000c0d0e7389 */ /* 0x00006400000c000b */
[----:B01----:R-:W-:Y:S01]  /*1fb30*/  ENDCOLLECTIVE ;  /* 0x000000000000791b */ /* 0x003fe20003800000 */
.L_x_3115:
        /* <DEDUP_REMOVED lines=11> */
.L_x_3116:
[----:B------:R-:W-:Y:S02]  /*1fbf0*/  IMAD.MOV.U32 R13, RZ, RZ, R22 ;  /* 0x000000ffff0d7224 */ /* 0x000fe400078e0016 */
[----:B------:R-:W-:Y:S01]  /*1fc00*/  IMAD.MOV.U32 R12, RZ, RZ, 0x2 ;  /* 0x00000002ff0c7424 */ /* 0x000fe200078e00ff */
[----:B------:R-:W-:-:S13]  /*1fc10*/  IADD3 R2, P1, R14, R5, RZ ;  /* 0x000000050e027210 */ /* 0x000fda0007f3e0ff */
[----:B------:R-:W-:Y:S05]  /*1fc20*/  WARPSYNC.COLLECTIVE R15, `(.L_x_3117) ;  /* 0x000000000f087348 */ /* 0x000fea0003c00000 */
[----:B------:R0:W1:Y:S02]  /*1fc30*/  SHFL.IDX P6, R14, R13, R12, R11 ;  /* 0x0000000c0d0e7389 */ /* 0x00006400000c000b */
[----:B01----:R-:W-:Y:S01]  /*1fc40*/  ENDCOLLECTIVE ;  /* 0x000000000000791b */ /* 0x003fe20003800000 */
.L_x_3117:
        /* <DEDUP_REMOVED lines=11> */
.L_x_3118:
[----:B------:R-:W-:Y:S02]  /*1fd00*/  IMAD.MOV.U32 R13, RZ, RZ, R22 ;  /* 0x000000ffff0d7224 */ /* 0x000fe400078e0016 */
[----:B------:R-:W-:Y:S01]  /*1fd10*/  IMAD.MOV.U32 R12, RZ, RZ, 0x3 ;  /* 0x00000003ff0c7424 */ /* 0x000fe200078e00ff */
[----:B------:R-:W-:-:S13]  /*1fd20*/  IADD3 R2, P1, R14, R5, RZ ;  /* 0x000000050e027210 */ /* 0x000fda0007f3e0ff */
[----:B------:R-:W-:Y:S05]  /*1fd30*/  WARPSYNC.COLLECTIVE R15, `(.L_x_3119) ;  /* 0x000000000f087348 */ /* 0x000fea0003c00000 */
[----:B------:R0:W1:Y:S02]  /*1fd40*/  SHFL.IDX P6, R14, R13, R12, R11 ;  /* 0x0000000c0d0e7389 */ /* 0x00006400000c000b */
[----:B01----:R-:W-:Y:S01]  /*1fd50*/  ENDCOLLECTIVE ;  /* 0x000000000000791b */ /* 0x003fe20003800000 */
.L_x_3119:
        /* <DEDUP_REMOVED lines=11> */
.L_x_3120:
[----:B------:R-:W-:Y:S02]  /*1fe10*/  IMAD.MOV.U32 R13, RZ, RZ, R22 ;  /* 0x000000ffff0d7224 */ /* 0x000fe400078e0016 */
[----:B------:R-:W-:Y:S01]  /*1fe20*/  IMAD.MOV.U32 R12, RZ, RZ, 0x4 ;  /* 0x00000004ff0c7424 */ /* 0x000fe200078e00ff */
[----:B------:R-:W-:-:S13]  /*1fe30*/  IADD3 R2, P1, R14, R5, RZ ;  /* 0x000000050e027210 */ /* 0x000fda0007f3e0ff */
[----:B------:R-:W-:Y:S05]  /*1fe40*/  WARPSYNC.COLLECTIVE R15, `(.L_x_3121) ;  /* 0x000000000f087348 */ /* 0x000fea0003c00000 */
[----:B------:R0:W1:Y:S02]  /*1fe50*/  SHFL.IDX P6, R14, R13, R12, R11 ;  /* 0x0000000c0d0e7389 */ /* 0x00006400000c000b */
[----:B01----:R-:W-:Y:S01]  /*1fe60*/  ENDCOLLECTIVE ;  /* 0x000000000000791b */ /* 0x003fe20003800000 */
.L_x_3121:
        /* <DEDUP_REMOVED lines=11> */
.L_x_3122:
[----:B------:R-:W-:Y:S02]  /*1ff20*/  IMAD.MOV.U32 R13, RZ, RZ, R22 ;  /* 0x000000ffff0d7224 */ /* 0x000fe400078e0016 */
[----:B------:R-:W-:Y:S01]  /*1ff30*/  IMAD.MOV.U32 R12, RZ, RZ, 0x5 ;  /* 0x00000005ff0c7424 */ /* 0x000fe200078e00ff */
[----:B------:R-:W-:-:S13]  /*1ff40*/  IADD3 R2, P1, R14, R5, RZ ;  /* 0x000000050e027210 */ /* 0x000fda0007f3e0ff */
[----:B------:R-:W-:Y:S05]  /*1ff50*/  WARPSYNC.COLLECTIVE R15, `(.L_x_3123) ;  /* 0x000000000f087348 */ /* 0x000fea0003c00000 */
[----:B------:R0:W1:Y:S02]  /*1ff60*/  SHFL.IDX P6, R14, R13, R12, R11 ;  /* 0x0000000c0d0e7389 */ /* 0x00006400000c000b */
[----:B01----:R-:W-:Y:S01]  /*1ff70*/  ENDCOLLECTIVE ;  /* 0x000000000000791b */ /* 0x003fe20003800000 */
.L_x_3123:
        /* <DEDUP_REMOVED lines=11> */
.L_x_3124:
[----:B------:R-:W-:Y:S02]  /*20030*/  IMAD.MOV.U32 R13, RZ, RZ, R22 ;  /* 0x000000ffff0d7224 */ /* 0x000fe400078e0016 */
[----:B------:R-:W-:Y:S01]  /*20040*/  IMAD.MOV.U32 R12, RZ, RZ, 0x6 ;  /* 0x00000006ff0c7424 */ /* 0x000fe200078e00ff */
[----:B------:R-:W-:-:S13]  /*20050*/  IADD3 R2, P1, R14, R5, RZ ;  /* 0x000000050e027210 */ /* 0x000fda0007f3e0ff */
[----:B------:R-:W-:Y:S05]  /*20060*/  WARPSYNC.COLLECTIVE R15, `(.L_x_3125) ;  /* 0x000000000f087348 */ /* 0x000fea0003c00000 */
[----:B------:R0:W1:Y:S02]  /*20070*/  SHFL.IDX P6, R14, R13, R12, R11 ;  /* 0x0000000c0d0e7389 */ /* 0x00006400000c000b */
[----:B01----:R-:W-:Y:S01]  /*20080*/  ENDCOLLECTIVE ;  /* 0x000000000000791b */ /* 0x003fe20003800000 */
.L_x_3125:
        /* <DEDUP_REMOVED lines=11> */
.L_x_3126:
[----:B------:R-:W-:Y:S02]  /*20140*/  IMAD.MOV.U32 R13, RZ, RZ, R22 ;  /* 0x000000ffff0d7224 */ /* 0x000fe400078e0016 */
[----:B------:R-:W-:Y:S01]  /*20150*/  IMAD.MOV.U32 R12, RZ, RZ, 0x7 ;  /* 0x00000007ff0c7424 */ /* 0x000fe200078e00ff */
[----:B------:R-:W-:-:S13]  /*20160*/  IADD3 R2, P1, R14, R5, RZ ;  /* 0x000000050e027210 */ /* 0x000fda0007f3e0ff */
[----:B------:R-:W-:Y:S05]  /*20170*/  WARPSYNC.COLLECTIVE R15, `(.L_x_3127) ;  /* 0x000000000f087348 */ /* 0x000fea0003c00000 */
[----:B------:R0:W1:Y:S02]  /*20180*/  SHFL.IDX P6, R14, R13, R12, R11 ;  /* 0x0000000c0d0e7389 */ /* 0x00006400000c000b */
[----:B01----:R-:W-:Y:S01]  /*20190*/  ENDCOLLECTIVE ;  /* 0x000000000000791b */ /* 0x003fe20003800000 */
.L_x_3127:
        /* <DEDUP_REMOVED lines=10> */
.L_x_3128:
[----:B------:R-:W-:Y:S05]  /*20240*/  BRA `(.L_x_3129) ;  /* 0xffffff9000447947 */ /* 0x000fea000383ffff */
.L_x_2912:
[----:B------:R-:W-:Y:S01]  /*20250*/  BSSY B0, `(.L_x_3130) ;  /* 0x0000008000007945 */ /* 0x000fe20003800000 */
[----:B------:R-:W-:Y:S02]  /*20260*/  IMAD.MOV.U32 R13, RZ, RZ, R24 ;  /* 0x000000ffff0d7224 */ /* 0x000fe400078e0018 */
[----:B------:R-:W-:Y:S02]  /*20270*/  IMAD.MOV.U32 R12, RZ, RZ, RZ ;  /* 0x000000ffff0c7224 */ /* 0x000fe400078e00ff */
[----:B------:R-:W-:Y:S02]  /*20280*/  IMAD.MOV.U32 R11, RZ, RZ, 0x1f ;  /* 0x0000001fff0b7424 */ /* 0x000fe400078e00ff */
[----:B------:R-:W-:-:S07]  /*20290*/  IMAD.MOV.U32 R15, RZ, RZ, -0x1 ;  /* 0xffffffffff0f7424 */ /* 0x000fce00078e00ff */
[----:B-123--:R-:W-:Y:S05]  /*202a0*/  WARPSYNC.COLLECTIVE R15, `(.L_x_3131) ;  /* 0x000000000f087348 */ /* 0x00efea0003c00000 */
[----:B------:R0:W4:Y:S02]  /*202b0*/  SHFL.IDX P6, R14, R13, R12, R11 ;  /* 0x0000000c0d0e7389 */ /* 0x00012400000c000b */
[----:B01234-:R-:W-:Y:S01]  /*202c0*/  ENDCOLLECTIVE ;  /* 0x000000000000791b */ /* 0x01ffe20003800000 */
.L_x_3131:
[----:B------:R-:W-:Y:S05]  /*202d0*/  BSYNC B0 ;  /* 0x0000000000007941 */ /* 0x000fea0003800000 */
.L_x_3130:
[----:B------:R-:W-:Y:S01]  /*202e0*/  MOV R13, R24 ;  /* 0x00000018000d7202 */ /* 0x000fe20000000f00 */
        /* <DEDUP_REMOVED lines=8> */
.L_x_3132:
        /* <DEDUP_REMOVED lines=23> */
.L_x_3133:
[----:B------:R-:W-:Y:S01]  /*204e0*/  IMAD.MOV.U32 R12, RZ, RZ, 0x2 ;  /* 0x00000002ff0c7424 */ /* 0x000fe200078e00ff */
[----:B------:R-:W-:-:S05]  /*204f0*/  SEL R4, R14, RZ, P1 ;  /* 0x000000ff0e047207 */ /* 0x000fca0000800000 */
[----:B------:R-:W-:-:S04]  /*20500*/  IMAD.IADD R4, R13, 0x1, R4 ;  /* 0x000000010d047824 */ /* 0x000fc800078e0204 */
[----:B------:R-:W-:-:S07]  /*20510*/  IMAD.MOV.U32 R13, RZ, RZ, R4 ;  /* 0x000000ffff0d7224 */ /* 0x000fce00078e0004 */
[----:B------:R-:W-:Y:S05]  /*20520*/  WARPSYNC.COLLECTIVE R15, `(.L_x_3134) ;  /* 0x000000000f087348 */ /* 0x000fea0003c00000 */
[----:B------:R0:W1:Y:S02]  /*20530*/  SHFL.UP P6, R14, R13, R12, R11 ;  /* 0x0400000c0d0e7389 */ /* 0x00006400000c000b */
[----:B01----:R-:W-:Y:S01]  /*20540*/  ENDCOLLECTIVE ;  /* 0x000000000000791b */ /* 0x003fe20003800000 */
.L_x_3134:
[----:B------:R-:W-:Y:S01]  /*20550*/  IMAD.MOV.U32 R12, RZ, RZ, 0x4 ;  /* 0x00000004ff0c7424 */ /* 0x000fe200078e00ff */
[----:B------:R-:W-:-:S05]  /*20560*/  SEL R3, R14, RZ, P2 ;  /* 0x000000ff0e037207 */ /* 0x000fca0001000000 */
[----:B------:R-:W-:-:S04]  /*20570*/  IMAD.IADD R2, R4, 0x1, R3 ;  /* 0x0000000104027824 */ /* 0x000fc800078e0203 */
[----:B------:R-:W-:-:S07]  /*20580*/  IMAD.MOV.U32 R13, RZ, RZ, R2 ;  /* 0x000000ffff0d7224 */ /* 0x000fce00078e0002 */
[----:B------:R-:W-:Y:S05]  /*20590*/  WARPSYNC.COLLECTIVE R15, `(.L_x_3135) ;  /* 0x000000000f087348 */ /* 0x000fea0003c00000 */
[----:B------:R0:W1:Y:S02]  /*205a0*/  SHFL.UP P6, R14, R13, R12, R11 ;  /* 0x0400000c0d0e7389 */ /* 0x00006400000c000b */
[----:B01----:R-:W-:Y:S01]  /*205b0*/  ENDCOLLECTIVE ;  /* 0x000000000000791b */ /* 0x003fe20003800000 */
.L_x_3135:
[----:B------:R-:W-:Y:S01]  /*205c0*/  IMAD.MOV.U32 R12, RZ, RZ, 0x8 ;  /* 0x00000008ff0c7424 */ /* 0x000fe200078e00ff */
[----:B------:R-:W-:-:S05]  /*205d0*/  SEL R3, R14, RZ, P3 ;  /* 0x000000ff0e037207 */ /* 0x000fca0001800000 */
[----:B------:R-:W-:-:S04]  /*205e0*/  IMAD.IADD R3, R2, 0x1, R3 ;  /* 0x0000000102037824 */ /* 0x000fc800078e0203 */
[----:B------:R-:W-:-:S07]  /*205f0*/  IMAD.MOV.U32 R13, RZ, RZ, R3 ;  /* 0x000000ffff0d7224 */ /* 0x000fce00078e0003 */
[----:B------:R-:W-:Y:S05]  /*20600*/  WARPSYNC.COLLECTIVE R15, `(.L_x_3136) ;  /* 0x000000000f087348 */ /* 0x000fea0003c00000 */
[----:B------:R0:W1:Y:S02]  /*20610*/  SHFL.UP P6, R14, R13, R12, R11 ;  /* 0x0400000c0d0e7389 */ /* 0x00006400000c000b */
[----:B01----:R-:W-:Y:S01]  /*20620*/  ENDCOLLECTIVE ;  /* 0x000000000000791b */ /* 0x003fe20003800000 */
.L_x_3136:
[----:B------:R-:W-:Y:S01]  /*20630*/  IMAD.MOV.U32 R12, RZ, RZ, 0x10 ;  /* 0x00000010ff0c7424 */ /* 0x000fe200078e00ff */
[----:B------:R-:W-:-:S05]  /*20640*/  SEL R4, R14, RZ, P4 ;  /* 0x000000ff0e047207 */ /* 0x000fca0002000000 */
[----:B------:R-:W-:-:S04]  /*20650*/  IMAD.IADD R4, R3, 0x1, R4 ;  /* 0x0000000103047824 */ /* 0x000fc800078e0204 */
[----:B------:R-:W-:-:S07]  /*20660*/  IMAD.MOV.U32 R13, RZ, RZ, R4 ;  /* 0x000000ffff0d7224 */ /* 0x000fce00078e0004 */
[----:B------:R-:W-:Y:S05]  /*20670*/  WARPSYNC.COLLECTIVE R15, `(.L_x_3137) ;  /* 0x000000000f087348 */ /* 0x000fea0003c00000 */
[----:B------:R0:W1:Y:S02]  /*20680*/  SHFL.UP P6, R14, R13, R12, R11 ;  /* 0x0400000c0d0e7389 */ /* 0x00006400000c000b */
[----:B01----:R-:W-:Y:S01]  /*20690*/  ENDCOLLECTIVE ;  /* 0x000000000000791b */ /* 0x003fe20003800000 */
.L_x_3137:
[----:B------:R-:W-:Y:S02]  /*206a0*/  IMAD.MOV.U32 R12, RZ, RZ, 0x1f ;  /* 0x0000001fff0c7424 */ /* 0x000fe400078e00ff */
[----:B------:R-:W-:Y:S01]  /*206b0*/  IMAD.MOV.U32 R11, RZ, RZ, 0x1f ;  /* 0x0000001fff0b7424 */ /* 0x000fe200078e00ff */
[----:B------:R-:W-:-:S04]  /*206c0*/  SEL R3, R14, RZ, P5 ;  /* 0x000000ff0e037207 */ /* 0x000fc80002800000 */
[----:B------:R-:W-:-:S05]  /*206d0*/  IADD3 R2, R4, R3, RZ ;  /* 0x0000000304027210 */ /* 0x000fca0007ffe0ff */
[----:B------:R-:W-:-:S07]  /*206e0*/  IMAD.MOV.U32 R13, RZ, RZ, R2 ;  /* 0x000000ffff0d7224 */ /* 0x000fce00078e0002 */
[----:B------:R-:W-:Y:S05]  /*206f0*/  WARPSYNC.COLLECTIVE R15, `(.L_x_3138) ;  /* 0x000000000f087348 */ /* 0x000fea0003c00000 */
[----:B------:R0:W1:Y:S02]  /*20700*/  SHFL.IDX P6, R14, R13, R12, R11 ;  /* 0x0000000c0d0e7389 */ /* 0x00006400000c000b */
[----:B01----:R-:W-:Y:S01]  /*20710*/  ENDCOLLECTIVE ;  /* 0x000000000000791b */ /* 0x003fe20003800000 */
.L_x_3138:
[----:B------:R-:W-:Y:S05]  /*20720*/  BRA `(.L_x_3139) ;  /* 0xffffff9000507947 */ /* 0x000fea000383ffff */
.L_x_2915:
[----:B------:R-:W-:Y:S01]  /*20730*/  BSSY B0, `(.L_x_3140) ;  /* 0x0000007000007945 */ /* 0x000fe20003800000 */
[----:B------:R-:W-:Y:S02]  /*20740*/  IMAD.MOV.U32 R12, RZ, RZ, 0x1 ;  /* 0x00000001ff0c7424 */ /* 0x000fe400078e00ff */
[----:B------:R-:W-:Y:S02]  /*20750*/  IMAD.MOV.U32 R11, RZ, RZ, RZ ;  /* 0x000000ffff0b7224 */ /* 0x000fe400078e00ff */
[----:B------:R-:W-:-:S07]  /*20760*/  IMAD.MOV.U32 R15, RZ, RZ, -0x1 ;  /* 0xffffffffff0f7424 */ /* 0x000fce00078e00ff */
[----:B-1----:R-:W-:Y:S05]  /*20770*/  WARPSYNC.COLLECTIVE R15, `(.L_x_3141) ;  /* 0x000000000f087348 */ /* 0x002fea0003c00000 */
[----:B------:R0:W2:Y:S02]  /*20780*/  SHFL.UP P6, R14, R13, R12, R11 ;  /* 0x0400000c0d0e7389 */ /* 0x0000a400000c000b */
[----:B012---:R-:W-:Y:S01]  /*20790*/  ENDCOLLECTIVE ;  /* 0x000000000000791b */ /* 0x007fe20003800000 */
.L_x_3141:
[----:B------:R-:W-:Y:S05]  /*207a0*/  BSYNC B0 ;  /* 0x0000000000007941 */ /* 0x000fea0003800000 */
.L_x_3140:
        /* <DEDUP_REMOVED lines=8> */
.L_x_3142:
[----:B------:R-:W-:Y:S01]  /*20830*/  IMAD.MOV.U32 R12, RZ, RZ, 0x4 ;  /* 0x00000004ff0c7424 */ /* 0x000fe200078e00ff */
[----:B------:R-:W-:-:S05]  /*20840*/  SEL R14, R14, RZ, P2 ;  /* 0x000000ff0e0e7207 */ /* 0x000fca0001000000 */
[----:B------:R-:W-:-:S04]  /*20850*/  IMAD.IADD R3, R13, 0x1, R14 ;  /* 0x000000010d037824 */ /* 0x000fc800078e020e */
[----:B------:R-:W-:-:S07]  /*20860*/  IMAD.MOV.U32 R13, RZ, RZ, R3 ;  /* 0x000000ffff0d7224 */ /* 0x000fce00078e0003 */
[----:B------:R-:W-:Y:S05]  /*20870*/  WARPSYNC.COLLECTIVE R15, `(.L_x_3143) ;  /* 0x000000000f087348 */ /* 0x000fea0003c00000 */
[----:B------:R0:W1:Y:S02]  /*20880*/  SHFL.UP P6, R14, R13, R12, R11 ;  /* 0x0400000c0d0e7389 */ /* 0x00006400000c000b */
[----:B01----:R-:W-:Y:S01]  /*20890*/  ENDCOLLECTIVE ;  /* 0x000000000000791b */ /* 0x003fe20003800000 */
.L_x_3143:
[----:B------:R-:W-:Y:S01]  /*208a0*/  IMAD.MOV.U32 R12, RZ, RZ, 0x8 ;  /* 0x00000008ff0c7424 */ /* 0x000fe200078e00ff */
[----:B------:R-:W-:-:S05]  /*208b0*/  SEL R4, R14, RZ, P3 ;  /* 0x000000ff0e047207 */ /* 0x000fca0001800000 */
[----:B------:R-:W-:-:S04]  /*208c0*/  IMAD.IADD R4, R3, 0x1, R4 ;  /* 0x0000000103047824 */ /* 0x000fc800078e0204 */
[----:B------:R-:W-:-:S07]  /*208d0*/  IMAD.MOV.U32 R13, RZ, RZ, R4 ;  /* 0x000000ffff0d7224 */ /* 0x000fce00078e0004 */
[----:B------:R-:W-:Y:S05]  /*208e0*/  WARPSYNC.COLLECTIVE R15, `(.L_x_3144) ;  /* 0x000000000f087348 */ /* 0x000fea0003c00000 */
[----:B------:R0:W1:Y:S02]  /*208f0*/  SHFL.UP P6, R14, R13, R12, R11 ;  /* 0x0400000c0d0e7389 */ /* 0x00006400000c000b */
[----:B01----:R-:W-:Y:S01]  /*20900*/  ENDCOLLECTIVE ;  /* 0x000000000000791b */ /* 0x003fe20003800000 */
.L_x_3144:
[----:B------:R-:W-:Y:S01]  /*20910*/  IMAD.MOV.U32 R12, RZ, RZ, 0x10 ;  /* 0x00000010ff0c7424 */ /* 0x000fe200078e00ff */
[----:B------:R-:W-:-:S05]  /*20920*/  SEL R7, R14, RZ, P4 ;  /* 0x000000ff0e077207 */ /* 0x000fca0002000000 */
[----:B------:R-:W-:-:S04]  /*20930*/  IMAD.IADD R7, R4, 0x1, R7 ;  /* 0x0000000104077824 */ /* 0x000fc800078e0207 */
[----:B------:R-:W-:-:S07]  /*20940*/  IMAD.MOV.U32 R13, RZ, RZ, R7 ;  /* 0x000000ffff0d7224 */ /* 0x000fce00078e0007 */
[----:B------:R-:W-:Y:S05]  /*20950*/  WARPSYNC.COLLECTIVE R15, `(.L_x_3145) ;  /* 0x000000000f087348 */ /* 0x000fea0003c00000 */
[----:B------:R0:W1:Y:S02]  /*20960*/  SHFL.UP P6, R14, R13, R12, R11 ;  /* 0x0400000c0d0e7389 */ /* 0x00006400000c000b */
[----:B01----:R-:W-:Y:S01]  /*20970*/  ENDCOLLECTIVE ;  /* 0x000000000000791b */ /* 0x003fe20003800000 */
.L_x_3145:
[----:B------:R-:W-:Y:S01]  /*20980*/  MOV R12, 0x1f ;  /* 0x0000001f000c7802 */ /* 0x000fe20000000f00 */
[----:B------:R-:W-:Y:S01]  /*20990*/  IMAD.MOV.U32 R11, RZ, RZ, 0x1f ;  /* 0x0000001fff0b7424 */ /* 0x000fe200078e00ff */
[----:B------:R-:W-:-:S05]  /*209a0*/  SEL R2, R14, RZ, P5 ;  /* 0x000000ff0e027207 */ /* 0x000fca0002800000 */
[----:B------:R-:W-:-:S04]  /*209b0*/  IMAD.IADD R2, R7, 0x1, R2 ;  /* 0x0000000107027824 */ /* 0x000fc800078e0202 */
[----:B------:R-:W-:-:S07]  /*209c0*/  IMAD.MOV.U32 R13, RZ, RZ, R2 ;  /* 0x000000ffff0d7224 */ /* 0x000fce00078e0002 */
[----:B------:R-:W-:Y:S05]  /*209d0*/  WARPSYNC.COLLECTIVE R15, `(.L_x_3146) ;  /* 0x000000000f087348 */ /* 0x000fea0003c00000 */
[----:B------:R0:W1:Y:S02]  /*209e0*/  SHFL.IDX P6, R14, R13, R12, R11 ;  /* 0x0000000c0d0e7389 */ /* 0x00006400000c000b */
[----:B01----:R-:W-:Y:S01]  /*209f0*/  ENDCOLLECTIVE ;  /* 0x000000000000791b */ /* 0x003fe20003800000 */
.L_x_3146:
[----:B------:R-:W-:Y:S05]  /*20a00*/  BRA `(.L_x_3147) ;  /* 0xffffff90003c7947 */ /* 0x000fea000383ffff */
.L_x_2917:
[----:B------:R-:W-:Y:S01]  /*20a10*/  BSSY B0, `(.L_x_3148) ;  /* 0x0000006000007945 */ /* 0x000fe20003800000 */
[----:B------:R-:W-:Y:S01]  /*20a20*/  PLOP3.LUT P6, PT, P6, PT, PT, 0x8, 0x0 ;  /* 0x000000000000781c */ /* 0x000fe200037ce170 */
[----:B------:R-:W-:-:S12]  /*20a30*/  IMAD.MOV.U32 R15, RZ, RZ, -0x1 ;  /* 0xffffffffff0f7424 */ /* 0x000fd800078e00ff */
[----:B01----:R-:W-:Y:S05]  /*20a40*/  WARPSYNC.COLLECTIVE R15, `(.L_x_3149) ;  /* 0x000000000f087348 */ /* 0x003fea0003c00000 */
[----:B------:R-:W-:Y:S01]  /*20a50*/  VOTE.ANY R14, PT, P6 ;  /* 0x00000000000e7806 */ /* 0x000fe200030e0100 */
[----:B01----:R-:W-:Y:S06]  /*20a60*/  ENDCOLLECTIVE ;  /* 0x000000000000791b */ /* 0x003fec0003800000 */
.L_x_3149:
[----:B------:R-:W-:Y:S05]  /*20a70*/  BSYNC B0 ;  /* 0x0000000000007941 */ /* 0x000fea0003800000 */
.L_x_3148:
        /* <DEDUP_REMOVED lines=10> */
.L_x_3150:
[----:B------:R-:W-:Y:S02]  /*20b20*/  IMAD.MOV.U32 R13, RZ, RZ, R5 ;  /* 0x000000ffff0d7224 */ /* 0x000fe400078e0005 */
[----:B------:R-:W-:-:S07]  /*20b30*/  IMAD.MOV.U32 R25, RZ, RZ, R14 ;  /* 0x000000ffff197224 */ /* 0x000fce00078e000e */
[----:B------:R-:W-:Y:S05]  /*20b40*/  WARPSYNC.COLLECTIVE R15, `(.L_x_3151) ;  /* 0x000000000f087348 */ /* 0x000fea0003c00000 */
[----:B------:R0:W1:Y:S02]  /*20b50*/  SHFL.IDX P6, R14, R13, R12, R11 ;  /* 0x0000000c0d0e7389 */ /* 0x00006400000c000b */
[----:B01----:R-:W-:Y:S01]  /*20b60*/  ENDCOLLECTIVE ;  /* 0x000000000000791b */ /* 0x003fe20003800000 */
.L_x_3151:
[----:B------:R-:W-:Y:S01]  /*20b70*/  IMAD.MOV.U32 R5, RZ, RZ, R14 ;  /* 0x000000ffff057224 */ /* 0x000fe200078e000e */
[----:B------:R-:W-:Y:S06]  /*20b80*/  BRA `(.L_x_3152) ;  /* 0xffffff90001c7947 */ /* 0x000fec000383ffff */
.L_x_2919:
[----:B------:R-:W-:Y:S01]  /*20b90*/  BSSY B0, `(.L_x_3153) ;  /* 0x0000007000007945 */ /* 0x000fe20003800000 */
[----:B------:R-:W-:Y:S02]  /*20ba0*/  IMAD.MOV.U32 R13, RZ, RZ, R2 ;  /* 0x000000ffff0d7224 */ /* 0x000fe400078e0002 */
[----:B------:R-:W-:Y:S02]  /*20bb0*/  IMAD.MOV.U32 R11, RZ, RZ, 0x1f ;  /* 0x0000001fff0b7424 */ /* 0x000fe400078e00ff */
[----:B------:R-:W-:-:S07]  /*20bc0*/  IMAD.MOV.U32 R15, RZ, RZ, -0x1 ;  /* 0xffffffffff0f7424 */ /* 0x000fce00078e00ff */
[----:B01234-:R-:W-:Y:S05]  /*20bd0*/  WARPSYNC.COLLECTIVE R15, `(.L_x_3154) ;  /* 0x000000000f087348 */ /* 0x01ffea0003c00000 */
[----:B------:R0:W0:Y:S02]  /*20be0*/  SHFL.IDX P6, R14, R13, R12, R11 ;  /* 0x0000000c0d0e7389 */ /* 0x00002400000c000b */
[----:B01234-:R-:W-:Y:S01]  /*20bf0*/  ENDCOLLECTIVE ;  /* 0x000000000000791b */ /* 0x01ffe20003800000 */
.L_x_3154:
[----:B------:R-:W-:Y:S05]  /*20c00*/  BSYNC B0 ;  /* 0x0000000000007941 */ /* 0x000fea0003800000 */
.L_x_3153:
[----:B------:R-:W-:Y:S01]  /*20c10*/  IMAD.MOV.U32 R24, RZ, RZ, R14 ;  /* 0x000000ffff187224 */ /* 0x000fe200078e000e */
[----:B------:R-:W-:Y:S06]  /*20c20*/  BRA `(.L_x_2918) ;  /* 0xffffff90000c7947 */ /* 0x000fec000383ffff */
.L_x_2925:
[----:B0-----:R0:W4:Y:S02]  /*20c30*/  SYNCS.PHASECHK.TRANS64.TRYWAIT P0, [R5+URZ+0x16820], R0 ;  /* 0x01682000050075a7 */ /* 0x001124000800017f */
[----:B----4-:R-:W-:Y:S05]  /*20c40*/  @!P0 NANOSLEEP.SYNCS 0x989680 ;  /* 0x009896800000895d */ /* 0x010fea0003900000 */
[----:B------:R-:W4:Y:S02]  /*20c50*/  @!P0 SYNCS.PHASECHK.TRANS64 P0, [R5+URZ+0x16820], R0 ;  /* 0x01682000050085a7 */ /* 0x000f24000800007f */
[----:B----4-:R-:W-:Y:S05]  /*20c60*/  @!P0 BRA `(.L_x_2925) ;  /* 0xfffffffc00f08947 */ /* 0x010fea000383ffff */
[----:B------:R-:W-:Y:S05]  /*20c70*/  BRA `(.L_x_3155) ;  /* 0xffffff9800687947 */ /* 0x000fea000383ffff */
.L_x_2926:
[----:B------:R-:W4:Y:S01]  /*20c80*/  S2R R2, SR_TID.X ;  /* 0x0000000000027919 */ /* 0x000f220000002100 */
[----:B------:R-:W-:Y:S01]  /*20c90*/  BSSY B0, `(.L_x_3156) ;  /* 0x000000a000007945 */ /* 0x000fe20003800000 */
[----:B------:R-:W-:Y:S02]  /*20ca0*/  IMAD.MOV.U32 R12, RZ, RZ, RZ ;  /* 0x000000ffff0c7224 */ /* 0x000fe400078e00ff */
[----:B------:R-:W-:Y:S02]  /*20cb0*/  IMAD.MOV.U32 R11, RZ, RZ, 0x1f ;  /* 0x0000001fff0b7424 */ /* 0x000fe400078e00ff */
[----:B------:R-:W-:Y:S01]  /*20cc0*/  IMAD.MOV.U32 R15, RZ, RZ, -0x1 ;  /* 0xffffffffff0f7424 */ /* 0x000fe200078e00ff */
[----:B----4-:R-:W-:-:S04]  /*20cd0*/  SHF.R.U32.HI R2, RZ, 0x5, R2 ;  /* 0x00000005ff027819 */ /* 0x010fc80000011602 */
[----:B------:R-:W-:-:S05]  /*20ce0*/  LOP3.LUT R2, R2, 0x3, RZ, 0xc0, !PT ;  /* 0x0000000302027812 */ /* 0x000fca00078ec0ff */
[----:B------:R-:W-:-:S07]  /*20cf0*/  IMAD.MOV.U32 R13, RZ, RZ, R2 ;  /* 0x000000ffff0d7224 */ /* 0x000fce00078e0002 */
[----:B0123--:R-:W-:Y:S05]  /*20d00*/  WARPSYNC.COLLECTIVE R15, `(.L_x_3157) ;  /* 0x000000000f087348 */ /* 0x00ffea0003c00000 */
[----:B------:R4:W0:Y:S02]  /*20d10*/  SHFL.IDX P6, R14, R13, R12, R11 ;  /* 0x0000000c0d0e7389 */ /* 0x00082400000c000b */
[----:B01234-:R-:W-:Y:S01]  /*20d20*/  ENDCOLLECTIVE ;  /* 0x000000000000791b */ /* 0x01ffe20003800000 */
.L_x_3157:
[----:B------:R-:W-:Y:S05]  /*20d30*/  BSYNC B0 ;  /* 0x0000000000007941 */ /* 0x000fea0003800000 */
.L_x_3156:
[----:B------:R-:W-:Y:S05]  /*20d40*/  BRA `(.L_x_3158) ;  /* 0xffffff9800507947 */ /* 0x000fea000383ffff */
.L_x_2927:
[----:B------:R-:W-:Y:S01]  /*20d50*/  BSSY B0, `(.L_x_3159) ;  /* 0x0000006000007945 */ /* 0x000fe20003800000 */
[----:B------:R-:W-:-:S07]  /*20d60*/  IMAD.MOV.U32 R15, RZ, RZ, -0x1 ;  /* 0xffffffffff0f7424 */ /* 0x000fce00078e00ff */
[----:B0123--:R-:W-:Y:S05]  /*20d70*/  WARPSYNC.COLLECTIVE R15, `(.L_x_3160) ;  /* 0x000000000f0c7348 */ /* 0x00ffea0003c00000 */
[----:B------:R-:W-:Y:S02]  /*20d80*/  ELECT P6, UR62, PT ;  /* 0x00000000003e782f */ /* 0x000fe400038c0000 */
[----:B------:R-:W-:Y:S01]  /*20d90*/  MOV R14, UR62 ;  /* 0x0000003e000e7c02 */ /* 0x000fe20008000f00 */
[----:B0123--:R-:W-:Y:S10]  /*20da0*/  ENDCOLLECTIVE ;  /* 0x000000000000791b */ /* 0x00fff40003800000 */
.L_x_3160:
[----:B------:R-:W-:Y:S05]  /*20db0*/  BSYNC B0 ;  /* 0x0000000000007941 */ /* 0x000fea0003800000 */
.L_x_3159:
[----:B------:R-:W-:Y:S05]  /*20dc0*/  BRA `(.L_x_3161) ;  /* 0xffffff9800447947 */ /* 0x000fea000383ffff */
.L_x_2929:
[----:B0-----:R0:W4:Y:S02]  /*20dd0*/  SYNCS.PHASECHK.TRANS64.TRYWAIT P1, [R3+URZ+0x16840], R2 ;  /* 0x01684002030075a7 */ /* 0x001124000802017f */
[----:B----4-:R-:W-:Y:S05]  /*20de0*/  @!P1 NANOSLEEP.SYNCS 0x989680 ;  /* 0x009896800000995d */ /* 0x010fea0003900000 */
[----:B------:R-:W4:Y:S02]  /*20df0*/  @!P1 SYNCS.PHASECHK.TRANS64 P1, [R3+URZ+0x16840], R2 ;  /* 0x01684002030095a7 */ /* 0x000f24000802007f */
[----:B----4-:R-:W-:Y:S05]  /*20e00*/  @!P1 BRA `(.L_x_2929) ;  /* 0xfffffffc00f09947 */ /* 0x010fea000383ffff */
[----:B------:R-:W-:Y:S05]  /*20e10*/  BRA `(.L_x_3162) ;  /* 0xffffff9800647947 */ /* 0x000fea000383ffff */
.L_x_2931:
[----:B----4-:R4:W0:Y:S02]  /*20e20*/  SYNCS.PHASECHK.TRANS64.TRYWAIT P1, [R23+URZ+0x16840], R0 ;  /* 0x01684000170075a7 */ /* 0x010824000802017f */
[----:B0-----:R-:W-:Y:S05]  /*20e30*/  @!P1 NANOSLEEP.SYNCS 0x989680 ;  /* 0x009896800000995d */ /* 0x001fea0003900000 */
[----:B------:R-:W0:Y:S02]  /*20e40*/  @!P1 SYNCS.PHASECHK.TRANS64 P1, [R23+URZ+0x16840], R0 ;  /* 0x01684000170095a7 */ /* 0x000e24000802007f */
[----:B0-----:R-:W-:Y:S05]  /*20e50*/  @!P1 BRA `(.L_x_2931) ;  /* 0xfffffffc00f09947 */ /* 0x001fea000383ffff */
[----:B------:R-:W-:Y:S05]  /*20e60*/  BRA `(.L_x_3163) ;  /* 0xffffff9800707947 */ /* 0x000fea000383ffff */
.L_x_2933:
[----:B------:R0:W0:Y:S02]  /*20e70*/  SYNCS.PHASECHK.TRANS64.TRYWAIT P1, [R3+URZ+0x16860], R2 ;  /* 0x01686002030075a7 */ /* 0x000024000802017f */
[----:B0-----:R-:W-:Y:S05]  /*20e80*/  @!P1 NANOSLEEP.SYNCS 0x989680 ;  /* 0x009896800000995d */ /* 0x001fea0003900000 */
[----:B------:R-:W0:Y:S02]  /*20e90*/  @!P1 SYNCS.PHASECHK.TRANS64 P1, [R3+URZ+0x16860], R2 ;  /* 0x01686002030095a7 */ /* 0x000e24000802007f */
[----:B0-----:R-:W-:Y:S05]  /*20ea0*/  @!P1 BRA `(.L_x_2933) ;  /* 0xfffffffc00f09947 */ /* 0x001fea000383ffff */
[----:B------:R-:W-:Y:S05]  /*20eb0*/  BRA `(.L_x_3164) ;  /* 0xffffff98006c7947 */ /* 0x000fea000383ffff */
.L_x_3165:
        /* <DEDUP_REMOVED lines=12> */
.L_x_3174:


//--------------------- .nv.global.init           --------------------------
	.section	.nv.global.init,"aw",@progbits
.nv.global.init:
	.type		$str$23,@object
	.size		$str$23,($str$24 - $str$23)
$str$23:
        /*0000*/ 	.byte	0x28, 0x61, 0x64, 0x64, 0x72, 0x65, 0x73, 0x73, 0x20, 0x26, 0x20, 0x6d, 0x61, 0x73, 0x6b, 0x29
        /*0010*/ 	.byte	0x20, 0x3d, 0x3d, 0x20, 0x30, 0x00
	.type		$str$24,@object
	.size		$str$24,(__unnamed_4 - $str$24)
$str$24:
        /*0016*/ 	.byte	0x2f, 0x74, 0x6d, 0x70, 0x2f, 0x6f, 0x73, 0x73, 0x5f, 0x6b, 0x65, 0x72, 0x6e, 0x65, 0x6c, 0x73
        /*0026*/ 	.byte	0x5f, 0x73, 0x72, 0x63, 0x2f, 0x66, 0x6c, 0x61, 0x73, 0x68, 0x5f, 0x61, 0x74, 0x74, 0x65, 0x6e
        /*0036*/ 	.byte	0x74, 0x69, 0x6f, 0x6e, 0x2f, 0x63, 0x73, 0x72, 0x63, 0x2f, 0x63, 0x75, 0x74, 0x6c, 0x61, 0x73
        /*0046*/ 	.byte	0x73, 0x2f, 0x69, 0x6e, 0x63, 0x6c, 0x75, 0x64, 0x65, 0x2f, 0x63, 0x75, 0x74, 0x65, 0x2f, 0x70
        /*0056*/ 	.byte	0x6f, 0x69, 0x6e, 0x74, 0x65, 0x72, 0x5f, 0x66, 0x6c, 0x61, 0x67, 0x67, 0x65, 0x64, 0x2e, 0x68
        /*0066*/ 	.byte	0x70, 0x70, 0x00
	.type		__unnamed_4,@object
	.size		__unnamed_4,(__unnamed_5 - __unnamed_4)
__unnamed_4:
        /* <DEDUP_REMOVED lines=24> */
        /*01e9*/ 	.byte	0x00
	.type		__unnamed_5,@object
	.size		__unnamed_5,(__unnamed_3 - __unnamed_5)
__unnamed_5:
        /* <DEDUP_REMOVED lines=24> */
        /*036a*/ 	.byte	0x3e, 0x20, 0x26, 0x5d, 0x00
	.type		__unnamed_3,@object
	.size		__unnamed_3,(__unnamed_2 - __unnamed_3)
__unnamed_3:
        /* <DEDUP_REMOVED lines=29> */
	.type		__unnamed_2,@object
	.size		__unnamed_2,(__unnamed_1 - __unnamed_2)
__unnamed_2:
        /* <DEDUP_REMOVED lines=29> */
	.type		__unnamed_1,@object
	.size		__unnamed_1,(.L_0 - __unnamed_1)
__unnamed_1:
        /* <DEDUP_REMOVED lines=28> */
        /*08c7*/ 	.byte	0x3c, 0x38, 0x31, 0x39, 0x32, 0x3e, 0x3e, 0x3e, 0x3e, 0x3e, 0x20, 0x26, 0x5d, 0x00
.L_0:


//--------------------- .nv.shared._ZN7cutlass13device_kernelIN5flash11enable_sm90INS1_16FlashAttnFwdSm90INS1_25CollectiveMainloopFwdSm90ILi2EN4cute5tupleIJNS5_1CILi1EEES8_S8_EEENS6_IJNS7_ILi192EEENS7_ILi128EEENS7_ILi64EEEEEELi64ENS_10bfloat16_tEfNS_4arch4Sm90ELb0ELb0ELb0ELb0ELb1ELb0ELb0ELb1ELb1ELb1ELb1ELb0EEENS1_21CollectiveEpilogueFwdINS6_IJSA_SC_SB_EEES9_SE_SG_Li384ELb0ELb1ELb1ELb0EEENS1_19SingleTileSchedulerILb0ELb1ELb1ELi192EEEEEEEEEvNT_6ParamsE --------------------------
	.section	.nv.shared._ZN7cutlass13device_kernelIN5flash11enable_sm90INS1_16FlashAttnFwdSm90INS1_25CollectiveMainloopFwdSm90ILi2EN4cute5tupleIJNS5_1CILi1EEES8_S8_EEENS6_IJNS7_ILi192EEENS7_ILi128EEENS7_ILi64EEEEEELi64ENS_10bfloat16_tEfNS_4arch4Sm90ELb0ELb0ELb0ELb0ELb1ELb0ELb0ELb1ELb1ELb1ELb1ELb0EEENS1_21CollectiveEpilogueFwdINS6_IJSA_SC_SB_EEES9_SE_SG_Li384ELb0ELb1ELb1ELb0EEENS1_19SingleTileSchedulerILb0ELb1ELb1ELi192EEEEEEEEEvNT_6ParamsE,"aw",@nobits
	.sectionflags	@""
	.align	16
	.zero		1024


//--------------------- .nv.shared.reserved.0     --------------------------
	.section	.nv.shared.reserved.0,"aw",@nobits
	.weak		__nv_reservedSMEM_offset_0_alias
	.size		__nv_reservedSMEM_offset_0_alias, 0, 0
	.other		__nv_reservedSMEM_offset_0_alias,@"STO_CUDA_RESERVED_SHARED STV_DEFAULT"
__nv_reservedSMEM_offset_0_alias:
	.zero		0


//--------------------- .nv.global                --------------------------
	.section	.nv.global,"aw",@nobits
.nv.global:
	.type		_ZN77_INTERNAL_fecbdeca_41_flash_fwd_hdim64_bf16_paged_split_sm90_cu_ef95aea4_40294cute1_E,@object
	.size		_ZN77_INTERNAL_fecbdeca_41_flash_fwd_hdim64_bf16_paged_split_sm90_cu_ef95aea4_40294cute1_E,(_ZN77_INTERNAL_fecbdeca_41_flash_fwd_hdim64_bf16_paged_split_sm90_cu_ef95aea4_40294cuda3std3__45__cpo6cbeginE - _ZN77_INTERNAL_fecbdeca_41_flash_fwd_hdim64_bf16_paged_split_sm90_cu_ef95aea4_40294cute1_E)
_ZN77_INTERNAL_fecbdeca_41_flash_fwd_hdim64_bf16_paged_split_sm90_cu_ef95aea4_40294cute1_E:
	.zero		1
	.type		_ZN77_INTERNAL_fecbdeca_41_flash_fwd_hdim64_bf16_paged_split_sm90_cu_ef95aea4_40294cuda3std3__45__cpo6cbeginE,@object
	.size		_ZN77_INTERNAL_fecbdeca_41_flash_fwd_hdim64_bf16_paged_split_sm90_cu_ef95aea4_40294cuda3std3__45__cpo6cbeginE,(_ZN77_INTERNAL_fecbdeca_41_flash_fwd_hdim64_bf16_paged_split_sm90_cu_ef95aea4_40294cuda3std3__48in_placeE - _ZN77_INTERNAL_fecbdeca_41_flash_fwd_hdim64_bf16_paged_split_sm90_cu_ef95aea4_40294cuda3std3__45__cpo6cbeginE)
_ZN77_INTERNAL_fecbdeca_41_flash_fwd_hdim64_bf16_paged_split_sm90_cu_ef95aea4_40294cuda3std3__45__cpo6cbeginE:
	.zero		1
	.type		_ZN77_INTERNAL_fecbdeca_41_flash_fwd_hdim64_bf16_paged_split_sm90_cu_ef95aea4_40294cuda3std3__48in_placeE,@object
	.size		_ZN77_INTERNAL_fecbdeca_41_flash_fwd_hdim64_bf16_paged_split_sm90_cu_ef95aea4_40294cuda3std3__48in_placeE,(_ZN77_INTERNAL_fecbdeca_41_flash_fwd_hdim64_bf16_paged_split_sm90_cu_ef95aea4_40294cuda3std6ranges3__45__cpo9iter_moveE - _ZN77_INTERNAL_fecbdeca_41_flash_fwd_hdim64_bf16_paged_split_sm90_cu_ef95aea4_40294cuda3std3__48in_placeE)
_ZN77_INTERNAL_fecbdeca_41_flash_fwd_hdim64_bf16_paged_split_sm90_cu_ef95aea4_40294cuda3std3__48in_placeE:
	.zero		1
	.type		_ZN77_INTERNAL_fecbdeca_41_flash_fwd_hdim64_bf16_paged_split_sm90_cu_ef95aea4_40294cuda3std6ranges3__45__cpo9iter_moveE,@object
	.size		_ZN77_INTERNAL_fecbdeca_41_flash_fwd_hdim64_bf16_paged_split_sm90_cu_ef95aea4_40294cuda3std6ranges3__45__cpo9iter_moveE,(_ZN77_INTERNAL_fecbdeca_41_flash_fwd_hdim64_bf16_paged_split_sm90_cu_ef95aea4_40294cuda3std3__45__cpo5beginE - _ZN77_INTERNAL_fecbdeca_41_flash_fwd_hdim64_bf16_paged_split_sm90_cu_ef95aea4_40294cuda3std6ranges3__45__cpo9iter_moveE)
_ZN77_INTERNAL_fecbdeca_41_flash_fwd_hdim64_bf16_paged_split_sm90_cu_ef95aea4_40294cuda3std6ranges3__45__cpo9iter_moveE:
	.zero		1
	.type		_ZN77_INTERNAL_fecbdeca_41_flash_fwd_hdim64_bf16_paged_split_sm90_cu_ef95aea4_40294cuda3std3__45__cpo5beginE,@object
	.size		_ZN77_INTERNAL_fecbdeca_41_flash_fwd_hdim64_bf16_paged_split_sm90_cu_ef95aea4_40294cuda3std3__45__cpo5beginE,(_ZN77_INTERNAL_fecbdeca_41_flash_fwd_hdim64_bf16_paged_split_sm90_cu_ef95aea4_40294cuda3std3__479_GLOBAL__N__fecbdeca_41_flash_fwd_hdim64_bf16_paged_split_sm90_cu_ef95aea4_40296ignoreE - _ZN77_INTERNAL_fecbdeca_41_flash_fwd_hdim64_bf16_paged_split_sm90_cu_ef95aea4_40294cuda3std3__45__cpo5beginE)
_ZN77_INTERNAL_fecbdeca_41_flash_fwd_hdim64_bf16_paged_split_sm90_cu_ef95aea4_40294cuda3std3__45__cpo5beginE:
	.zero		1
	.type		_ZN77_INTERNAL_fecbdeca_41_flash_fwd_hdim64_bf16_paged_split_sm90_cu_ef95aea4_40294cuda3std3__479_GLOBAL__N__fecbdeca_41_flash_fwd_hdim64_bf16_paged_split_sm90_cu_ef95aea4_40296ignoreE,@object
	.size		_ZN77_INTERNAL_fecbdeca_41_flash_fwd_hdim64_bf16_paged_split_sm90_cu_ef95aea4_40294cuda3std3__479_GLOBAL__N__fecbdeca_41_flash_fwd_hdim64_bf16_paged_split_sm90_cu_ef95aea4_40296ignoreE,(_ZN77_INTERNAL_fecbdeca_41_flash_fwd_hdim64_bf16_paged_split_sm90_cu_ef95aea4_40294cute7productE - _ZN77_INTERNAL_fecbdeca_41_flash_fwd_hdim64_bf16_paged_split_sm90_cu_ef95aea4_40294cuda3std3__479_GLOBAL__N__fecbdeca_41_flash_fwd_hdim64_bf16_paged_split_sm90_cu_ef95aea4_40296ignoreE)
_ZN77_INTERNAL_fecbdeca_41_flash_fwd_hdim64_bf16_paged_split_sm90_cu_ef95aea4_40294cuda3std3__479_GLOBAL__N__fecbdeca_41_flash_fwd_hdim64_bf16_paged_split_sm90_cu_ef95aea4_40296ignoreE:
	.zero		1
	.type		_ZN77_INTERNAL_fecbdeca_41_flash_fwd_hdim64_bf16_paged_split_sm90_cu_ef95aea4_40294cute7productE,@object
	.size		_ZN77_INTERNAL_fecbdeca_41_flash_fwd_hdim64_bf16_paged_split_sm90_cu_ef95aea4_40294cute7productE,(_ZN77_INTERNAL_fecbdeca_41_flash_fwd_hdim64_bf16_paged_split_sm90_cu_ef95aea4_40294cuda3std3__45__cpo3endE - _ZN77_INTERNAL_fecbdeca_41_flash_fwd_hdim64_bf16_paged_split_sm90_cu_ef95aea4_40294cute7productE)
_ZN77_INTERNAL_fecbdeca_41_flash_fwd_hdim64_bf16_paged_split_sm90_cu_ef95aea4_40294cute7productE:
	.zero		1
	.type		_ZN77_INTERNAL_fecbdeca_41_flash_fwd_hdim64_bf16_paged_split_sm90_cu_ef95aea4_40294cuda3std3__45__cpo3endE,@object
	.size		_ZN77_INTERNAL_fecbdeca_41_flash_fwd_hdim64_bf16_paged_split_sm90_cu_ef95aea4_40294cuda3std3__45__cpo3endE,(_ZN77_INTERNAL_fecbdeca_41_flash_fwd_hdim64_bf16_paged_split_sm90_cu_ef95aea4_40294cuda3std3__419piecewise_constructE - _ZN77_INTERNAL_fecbdeca_41_flash_fwd_hdim64_bf16_paged_split_sm90_cu_ef95aea4_40294cuda3std3__45__cpo3endE)
_ZN77_INTERNAL_fecbdeca_41_flash_fwd_hdim64_bf16_paged_split_sm90_cu_ef95aea4_40294cuda3std3__45__cpo3endE:
	.zero		1
	.type		_ZN77_INTERNAL_fecbdeca_41_flash_fwd_hdim64_bf16_paged_split_sm90_cu_ef95aea4_40294cuda3std3__419piecewise_constructE,@object
	.size		_ZN77_INTERNAL_fecbdeca_41_flash_fwd_hdim64_bf16_paged_split_sm90_cu_ef95aea4_40294cuda3std3__419piecewise_constructE,(_ZN77_INTERNAL_fecbdeca_41_flash_fwd_hdim64_bf16_paged_split_sm90_cu_ef95aea4_40294cuda3std3__45__cpo4cendE - _ZN77_INTERNAL_fecbdeca_41_flash_fwd_hdim64_bf16_paged_split_sm90_cu_ef95aea4_40294cuda3std3__419piecewise_constructE)
_ZN77_INTERNAL_fecbdeca_41_flash_fwd_hdim64_bf16_paged_split_sm90_cu_ef95aea4_40294cuda3std3__419piecewise_constructE:
	.zero		1
	.type		_ZN77_INTERNAL_fecbdeca_41_flash_fwd_hdim64_bf16_paged_split_sm90_cu_ef95aea4_40294cuda3std3__45__cpo4cendE,@object
	.size		_ZN77_INTERNAL_fecbdeca_41_flash_fwd_hdim64_bf16_paged_split_sm90_cu_ef95aea4_40294cuda3std3__45__cpo4cendE,(_ZN77_INTERNAL_fecbdeca_41_flash_fwd_hdim64_bf16_paged_split_sm90_cu_ef95aea4_40294cuda3std6ranges3__45__cpo4swapE - _ZN77_INTERNAL_fecbdeca_41_flash_fwd_hdim64_bf16_paged_split_sm90_cu_ef95aea4_40294cuda3std3__45__cpo4cendE)
_ZN77_INTERNAL_fecbdeca_41_flash_fwd_hdim64_bf16_paged_split_sm90_cu_ef95aea4_40294cuda3std3__45__cpo4cendE:
	.zero		1
	.type		_ZN77_INTERNAL_fecbdeca_41_flash_fwd_hdim64_bf16_paged_split_sm90_cu_ef95aea4_40294cuda3std6ranges3__45__cpo4swapE,@object
	.size		_ZN77_INTERNAL_fecbdeca_41_flash_fwd_hdim64_bf16_paged_split_sm90_cu_ef95aea4_40294cuda3std6ranges3__45__cpo4swapE,(.L_12 - _ZN77_INTERNAL_fecbdeca_41_flash_fwd_hdim64_bf16_paged_split_sm90_cu_ef95aea4_40294cuda3std6ranges3__45__cpo4swapE)
_ZN77_INTERNAL_fecbdeca_41_flash_fwd_hdim64_bf16_paged_split_sm90_cu_ef95aea4_40294cuda3std6ranges3__45__cpo4swapE:
	.zero		1
.L_12:


//--------------------- .nv.shared._ZN7cutlass13device_kernelIN5flash11enable_sm90INS1_16FlashAttnFwdSm90INS1_25CollectiveMainloopFwdSm90ILi2EN4cute5tupleIJNS5_1CILi1EEES8_S8_EEENS6_IJNS7_ILi192EEENS7_ILi128EEENS7_ILi64EEEEEELi64ENS_10bfloat16_tEfNS_4arch4Sm90ELb0ELb0ELb0ELb1ELb1ELb0ELb0ELb1ELb1ELb1ELb1ELb0EEENS1_21CollectiveEpilogueFwdINS6_IJSA_SC_SB_EEES9_SE_SG_Li384ELb1ELb1ELb1ELb0EEENS1_36VarlenDynamicPersistentTileSchedulerILi192ELi128ELi384ELi128ELb1ELb1ELb1ELb0ELb1ELb1EEEEEEEEEvNT_6ParamsE --------------------------
	.section	.nv.shared._ZN7cutlass13device_kernelIN5flash11enable_sm90INS1_16FlashAttnFwdSm90INS1_25CollectiveMainloopFwdSm90ILi2EN4cute5tupleIJNS5_1CILi1EEES8_S8_EEENS6_IJNS7_ILi192EEENS7_ILi128EEENS7_ILi64EEEEEELi64ENS_10bfloat16_tEfNS_4arch4Sm90ELb0ELb0ELb0ELb1ELb1ELb0ELb0ELb1ELb1ELb1ELb1ELb0EEENS1_21CollectiveEpilogueFwdINS6_IJSA_SC_SB_EEES9_SE_SG_Li384ELb1ELb1ELb1ELb0EEENS1_36VarlenDynamicPersistentTileSchedulerILi192ELi128ELi384ELi128ELb1ELb1ELb1ELb0ELb1ELb1EEEEEEEEEvNT_6ParamsE,"aw",@nobits
	.sectionflags	@""
	.align	16
	.zero		1024


//--------------------- .nv.shared._ZN7cutlass13device_kernelIN5flash11enable_sm90INS1_16FlashAttnFwdSm90INS1_25CollectiveMainloopFwdSm90ILi2EN4cute5tupleIJNS5_1CILi1EEES8_S8_EEENS6_IJNS7_ILi192EEENS7_ILi128EEENS7_ILi64EEEEEELi64ENS_10bfloat16_tEfNS_4arch4Sm90ELb0ELb0ELb0ELb1ELb1ELb1ELb0ELb1ELb1ELb1ELb1ELb0EEENS1_21CollectiveEpilogueFwdINS6_IJSA_SC_SB_EEES9_SE_SG_Li384ELb1ELb1ELb1ELb0EEENS1_36VarlenDynamicPersistentTileSchedulerILi192ELi128ELi384ELi128ELb1ELb1ELb1ELb0ELb1ELb1EEEEEEEEEvNT_6ParamsE --------------------------
	.section	.nv.shared._ZN7cutlass13device_kernelIN5flash11enable_sm90INS1_16FlashAttnFwdSm90INS1_25CollectiveMainloopFwdSm90ILi2EN4cute5tupleIJNS5_1CILi1EEES8_S8_EEENS6_IJNS7_ILi192EEENS7_ILi128EEENS7_ILi64EEEEEELi64ENS_10bfloat16_tEfNS_4arch4Sm90ELb0ELb0ELb0ELb1ELb1ELb1ELb0ELb1ELb1ELb1ELb1ELb0EEENS1_21CollectiveEpilogueFwdINS6_IJSA_SC_SB_EEES9_SE_SG_Li384ELb1ELb1ELb1ELb0EEENS1_36VarlenDynamicPersistentTileSchedulerILi192ELi128ELi384ELi128ELb1ELb1ELb1ELb0ELb1ELb1EEEEEEEEEvNT_6ParamsE,"aw",@nobits
	.sectionflags	@""
	.align	16
	.zero		1024


//--------------------- .nv.shared._ZN7cutlass13device_kernelIN5flash11enable_sm90INS1_16FlashAttnFwdSm90INS1_25CollectiveMainloopFwdSm90ILi2EN4cute5tupleIJNS5_1CILi1EEES8_S8_EEENS6_IJNS7_ILi192EEENS7_ILi128EEENS7_ILi64EEEEEELi64ENS_10bfloat16_tEfNS_4arch4Sm90ELb0ELb1ELb0ELb0ELb1ELb0ELb0ELb1ELb1ELb1ELb1ELb0EEENS1_21CollectiveEpilogueFwdINS6_IJSA_SC_SB_EEES9_SE_SG_Li384ELb0ELb1ELb1ELb0EEENS1_19SingleTileSchedulerILb0ELb1ELb1ELi192EEEEEEEEEvNT_6ParamsE --------------------------
	.section	.nv.shared._ZN7cutlass13device_kernelIN5flash11enable_sm90INS1_16FlashAttnFwdSm90INS1_25CollectiveMainloopFwdSm90ILi2EN4cute5tupleIJNS5_1CILi1EEES8_S8_EEENS6_IJNS7_ILi192EEENS7_ILi128EEENS7_ILi64EEEEEELi64ENS_10bfloat16_tEfNS_4arch4Sm90ELb0ELb1ELb0ELb0ELb1ELb0ELb0ELb1ELb1ELb1ELb1ELb0EEENS1_21CollectiveEpilogueFwdINS6_IJSA_SC_SB_EEES9_SE_SG_Li384ELb0ELb1ELb1ELb0EEENS1_19SingleTileSchedulerILb0ELb1ELb1ELi192EEEEEEEEEvNT_6ParamsE,"aw",@nobits
	.sectionflags	@""
	.align	16
	.zero		1024


//--------------------- .nv.shared._ZN7cutlass13device_kernelIN5flash11enable_sm90INS1_16FlashAttnFwdSm90INS1_25CollectiveMainloopFwdSm90ILi2EN4cute5tupleIJNS5_1CILi1EEES8_S8_EEENS6_IJNS7_ILi192EEENS7_ILi128EEENS7_ILi64EEEEEELi64ENS_10bfloat16_tEfNS_4arch4Sm90ELb0ELb1ELb0ELb1ELb1ELb0ELb0ELb1ELb1ELb1ELb1ELb0EEENS1_21CollectiveEpilogueFwdINS6_IJSA_SC_SB_EEES9_SE_SG_Li384ELb1ELb1ELb1ELb0EEENS1_36VarlenDynamicPersistentTileSchedulerILi192ELi128ELi384ELi128ELb1ELb1ELb1ELb1ELb0ELb1EEEEEEEEEvNT_6ParamsE --------------------------
	.section	.nv.shared._ZN7cutlass13device_kernelIN5flash11enable_sm90INS1_16FlashAttnFwdSm90INS1_25CollectiveMainloopFwdSm90ILi2EN4cute5tupleIJNS5_1CILi1EEES8_S8_EEENS6_IJNS7_ILi192EEENS7_ILi128EEENS7_ILi64EEEEEELi64ENS_10bfloat16_tEfNS_4arch4Sm90ELb0ELb1ELb0ELb1ELb1ELb0ELb0ELb1ELb1ELb1ELb1ELb0EEENS1_21CollectiveEpilogueFwdINS6_IJSA_SC_SB_EEES9_SE_SG_Li384ELb1ELb1ELb1ELb0EEENS1_36VarlenDynamicPersistentTileSchedulerILi192ELi128ELi384ELi128ELb1ELb1ELb1ELb1ELb0ELb1EEEEEEEEEvNT_6ParamsE,"aw",@nobits
	.sectionflags	@""
	.align	16
	.zero		1024


//--------------------- .nv.shared._ZN7cutlass13device_kernelIN5flash11enable_sm90INS1_16FlashAttnFwdSm90INS1_25CollectiveMainloopFwdSm90ILi2EN4cute5tupleIJNS5_1CILi1EEES8_S8_EEENS6_IJNS7_ILi192EEENS7_ILi128EEENS7_ILi64EEEEEELi64ENS_10bfloat16_tEfNS_4arch4Sm90ELb0ELb1ELb0ELb1ELb1ELb1ELb0ELb1ELb1ELb1ELb1ELb0EEENS1_21CollectiveEpilogueFwdINS6_IJSA_SC_SB_EEES9_SE_SG_Li384ELb1ELb1ELb1ELb0EEENS1_36VarlenDynamicPersistentTileSchedulerILi192ELi128ELi384ELi128ELb1ELb1ELb1ELb1ELb0ELb1EEEEEEEEEvNT_6ParamsE --------------------------
	.section	.nv.shared._ZN7cutlass13device_kernelIN5flash11enable_sm90INS1_16FlashAttnFwdSm90INS1_25CollectiveMainloopFwdSm90ILi2EN4cute5tupleIJNS5_1CILi1EEES8_S8_EEENS6_IJNS7_ILi192EEENS7_ILi128EEENS7_ILi64EEEEEELi64ENS_10bfloat16_tEfNS_4arch4Sm90ELb0ELb1ELb0ELb1ELb1ELb1ELb0ELb1ELb1ELb1ELb1ELb0EEENS1_21CollectiveEpilogueFwdINS6_IJSA_SC_SB_EEES9_SE_SG_Li384ELb1ELb1ELb1ELb0EEENS1_36VarlenDynamicPersistentTileSchedulerILi192ELi128ELi384ELi128ELb1ELb1ELb1ELb1ELb0ELb1EEEEEEEEEvNT_6ParamsE,"aw",@nobits
	.sectionflags	@""
	.align	16
	.zero		1024


//--------------------- .nv.shared._ZN7cutlass13device_kernelIN5flash11enable_sm90INS1_16FlashAttnFwdSm90INS1_25CollectiveMainloopFwdSm90ILi2EN4cute5tupleIJNS5_1CILi1EEES8_S8_EEENS6_IJNS7_ILi192EEENS7_ILi128EEENS7_ILi64EEEEEELi64ENS_10bfloat16_tEfNS_4arch4Sm90ELb1ELb0ELb0ELb0ELb1ELb0ELb0ELb1ELb1ELb1ELb1ELb0EEENS1_21CollectiveEpilogueFwdINS6_IJSA_SC_SB_EEES9_SE_SG_Li384ELb0ELb1ELb1ELb0EEENS1_19SingleTileSchedulerILb0ELb1ELb1ELi192EEEEEEEEEvNT_6ParamsE --------------------------
	.section	.nv.shared._ZN7cutlass13device_kernelIN5flash11enable_sm90INS1_16FlashAttnFwdSm90INS1_25CollectiveMainloopFwdSm90ILi2EN4cute5tupleIJNS5_1CILi1EEES8_S8_EEENS6_IJNS7_ILi192EEENS7_ILi128EEENS7_ILi64EEEEEELi64ENS_10bfloat16_tEfNS_4arch4Sm90ELb1ELb0ELb0ELb0ELb1ELb0ELb0ELb1ELb1ELb1ELb1ELb0EEENS1_21CollectiveEpilogueFwdINS6_IJSA_SC_SB_EEES9_SE_SG_Li384ELb0ELb1ELb1ELb0EEENS1_19SingleTileSchedulerILb0ELb1ELb1ELi192EEEEEEEEEvNT_6ParamsE,"aw",@nobits
	.sectionflags	@""
	.align	16
	.zero		1024


//--------------------- .nv.shared._ZN7cutlass13device_kernelIN5flash11enable_sm90INS1_16FlashAttnFwdSm90INS1_25CollectiveMainloopFwdSm90ILi2EN4cute5tupleIJNS5_1CILi1EEES8_S8_EEENS6_IJNS7_ILi192EEENS7_ILi128EEENS7_ILi64EEEEEELi64ENS_10bfloat16_tEfNS_4arch4Sm90ELb1ELb0ELb0ELb1ELb1ELb0ELb0ELb1ELb1ELb1ELb1ELb0EEENS1_21CollectiveEpilogueFwdINS6_IJSA_SC_SB_EEES9_SE_SG_Li384ELb1ELb1ELb1ELb0EEENS1_36VarlenDynamicPersistentTileSchedulerILi192ELi128ELi384ELi128ELb1ELb1ELb1ELb1ELb1ELb1EEEEEEEEEvNT_6ParamsE --------------------------
	.section	.nv.shared._ZN7cutlass13device_kernelIN5flash11enable_sm90INS1_16FlashAttnFwdSm90INS1_25CollectiveMainloopFwdSm90ILi2EN4cute5tupleIJNS5_1CILi1EEES8_S8_EEENS6_IJNS7_ILi192EEENS7_ILi128EEENS7_ILi64EEEEEELi64ENS_10bfloat16_tEfNS_4arch4Sm90ELb1ELb0ELb0ELb1ELb1ELb0ELb0ELb1ELb1ELb1ELb1ELb0EEENS1_21CollectiveEpilogueFwdINS6_IJSA_SC_SB_EEES9_SE_SG_Li384ELb1ELb1ELb1ELb0EEENS1_36VarlenDynamicPersistentTileSchedulerILi192ELi128ELi384ELi128ELb1ELb1ELb1ELb1ELb1ELb1EEEEEEEEEvNT_6ParamsE,"aw",@nobits
	.sectionflags	@""
	.align	16
	.zero		1024


//--------------------- .nv.shared._ZN7cutlass13device_kernelIN5flash11enable_sm90INS1_16FlashAttnFwdSm90INS1_25CollectiveMainloopFwdSm90ILi2EN4cute5tupleIJNS5_1CILi1EEES8_S8_EEENS6_IJNS7_ILi192EEENS7_ILi128EEENS7_ILi64EEEEEELi64ENS_10bfloat16_tEfNS_4arch4Sm90ELb1ELb0ELb0ELb1ELb1ELb1ELb0ELb1ELb1ELb1ELb1ELb0EEENS1_21CollectiveEpilogueFwdINS6_IJSA_SC_SB_EEES9_SE_SG_Li384ELb1ELb1ELb1ELb0EEENS1_36VarlenDynamicPersistentTileSchedulerILi192ELi128ELi384ELi128ELb1ELb1ELb1ELb1ELb1ELb1EEEEEEEEEvNT_6ParamsE --------------------------
	.section	.nv.shared._ZN7cutlass13device_kernelIN5flash11enable_sm90INS1_16FlashAttnFwdSm90INS1_25CollectiveMainloopFwdSm90ILi2EN4cute5tupleIJNS5_1CILi1EEES8_S8_EEENS6_IJNS7_ILi192EEENS7_ILi128EEENS7_ILi64EEEEEELi64ENS_10bfloat16_tEfNS_4arch4Sm90ELb1ELb0ELb0ELb1ELb1ELb1ELb0ELb1ELb1ELb1ELb1ELb0EEENS1_21CollectiveEpilogueFwdINS6_IJSA_SC_SB_EEES9_SE_SG_Li384ELb1ELb1ELb1ELb0EEENS1_36VarlenDynamicPersistentTileSchedulerILi192ELi128ELi384ELi128ELb1ELb1ELb1ELb1ELb1ELb1EEEEEEEEEvNT_6ParamsE,"aw",@nobits
	.sectionflags	@""
	.align	16
	.zero		1024


//--------------------- .nv.constant0._ZN7cutlass13device_kernelIN5flash11enable_sm90INS1_16FlashAttnFwdSm90INS1_25CollectiveMainloopFwdSm90ILi2EN4cute5tupleIJNS5_1CILi1EEES8_S8_EEENS6_IJNS7_ILi192EEENS7_ILi128EEENS7_ILi64EEEEEELi64ENS_10bfloat16_tEfNS_4arch4Sm90ELb0ELb0ELb0ELb0ELb1ELb0ELb0ELb1ELb1ELb1ELb1ELb0EEENS1_21CollectiveEpilogueFwdINS6_IJSA_SC_SB_EEES9_SE_SG_Li384ELb0ELb1ELb1ELb0EEENS1_19SingleTileSchedulerILb0ELb1ELb1ELi192EEEEEEEEEvNT_6ParamsE --------------------------
	.section	.nv.constant0._ZN7cutlass13device_kernelIN5flash11enable_sm90INS1_16FlashAttnFwdSm90INS1_25CollectiveMainloopFwdSm90ILi2EN4cute5tupleIJNS5_1CILi1EEES8_S8_EEENS6_IJNS7_ILi192EEENS7_ILi128EEENS7_ILi64EEEEEELi64ENS_10bfloat16_tEfNS_4arch4Sm90ELb0ELb0ELb0ELb0ELb1ELb0ELb0ELb1ELb1ELb1ELb1ELb0EEENS1_21CollectiveEpilogueFwdINS6_IJSA_SC_SB_EEES9_SE_SG_Li384ELb0ELb1ELb1ELb0EEENS1_19SingleTileSchedulerILb0ELb1ELb1ELi192EEEEEEEEEvNT_6ParamsE,"a",@progbits
	.sectionflags	@""
	.align	4
.nv.constant0._ZN7cutlass13device_kernelIN5flash11enable_sm90INS1_16FlashAttnFwdSm90INS1_25CollectiveMainloopFwdSm90ILi2EN4cute5tupleIJNS5_1CILi1EEES8_S8_EEENS6_IJNS7_ILi192EEENS7_ILi128EEENS7_ILi64EEEEEELi64ENS_10bfloat16_tEfNS_4arch4Sm90ELb0ELb0ELb0ELb0ELb1ELb0ELb0ELb1ELb1ELb1ELb1ELb0EEENS1_21CollectiveEpilogueFwdINS6_IJSA_SC_SB_EEES9_SE_SG_Li384ELb0ELb1ELb1ELb0EEENS1_19SingleTileSchedulerILb0ELb1ELb1ELi192EEEEEEEEEvNT_6ParamsE:
	.zero		3200


//--------------------- .nv.constant0._ZN7cutlass13device_kernelIN5flash11enable_sm90INS1_16FlashAttnFwdSm90INS1_25CollectiveMainloopFwdSm90ILi2EN4cute5tupleIJNS5_1CILi1EEES8_S8_EEENS6_IJNS7_ILi192EEENS7_ILi128EEENS7_ILi64EEEEEELi64ENS_10bfloat16_tEfNS_4arch4Sm90ELb0ELb0ELb0ELb1ELb1ELb0ELb0ELb1ELb1ELb1ELb1ELb0EEENS1_21CollectiveEpilogueFwdINS6_IJSA_SC_SB_EEES9_SE_SG_Li384ELb1ELb1ELb1ELb0EEENS1_36VarlenDynamicPersistentTileSchedulerILi192ELi128ELi384ELi128ELb1ELb1ELb1ELb0ELb1ELb1EEEEEEEEEvNT_6ParamsE --------------------------
	.section	.nv.constant0._ZN7cutlass13device_kernelIN5flash11enable_sm90INS1_16FlashAttnFwdSm90INS1_25CollectiveMainloopFwdSm90ILi2EN4cute5tupleIJNS5_1CILi1EEES8_S8_EEENS6_IJNS7_ILi192EEENS7_ILi128EEENS7_ILi64EEEEEELi64ENS_10bfloat16_tEfNS_4arch4Sm90ELb0ELb0ELb0ELb1ELb1ELb0ELb0ELb1ELb1ELb1ELb1ELb0EEENS1_21CollectiveEpilogueFwdINS6_IJSA_SC_SB_EEES9_SE_SG_Li384ELb1ELb1ELb1ELb0EEENS1_36VarlenDynamicPersistentTileSchedulerILi192ELi128ELi384ELi128ELb1ELb1ELb1ELb0ELb1ELb1EEEEEEEEEvNT_6ParamsE,"a",@progbits
	.sectionflags	@""
	.align	4
.nv.constant0._ZN7cutlass13device_kernelIN5flash11enable_sm90INS1_16FlashAttnFwdSm90INS1_25CollectiveMainloopFwdSm90ILi2EN4cute5tupleIJNS5_1CILi1EEES8_S8_EEENS6_IJNS7_ILi192EEENS7_ILi128EEENS7_ILi64EEEEEELi64ENS_10bfloat16_tEfNS_4arch4Sm90ELb0ELb0ELb0ELb1ELb1ELb0ELb0ELb1ELb1ELb1ELb1ELb0EEENS1_21CollectiveEpilogueFwdINS6_IJSA_SC_SB_EEES9_SE_SG_Li384ELb1ELb1ELb1ELb0EEENS1_36VarlenDynamicPersistentTileSchedulerILi192ELi128ELi384ELi128ELb1ELb1ELb1ELb0ELb1ELb1EEEEEEEEEvNT_6ParamsE:
	.zero		3328


//--------------------- .nv.constant0._ZN7cutlass13device_kernelIN5flash11enable_sm90INS1_16FlashAttnFwdSm90INS1_25CollectiveMainloopFwdSm90ILi2EN4cute5tupleIJNS5_1CILi1EEES8_S8_EEENS6_IJNS7_ILi192EEENS7_ILi128EEENS7_ILi64EEEEEELi64ENS_10bfloat16_tEfNS_4arch4Sm90ELb0ELb0ELb0ELb1ELb1ELb1ELb0ELb1ELb1ELb1ELb1ELb0EEENS1_21CollectiveEpilogueFwdINS6_IJSA_SC_SB_EEES9_SE_SG_Li384ELb1ELb1ELb1ELb0EEENS1_36VarlenDynamicPersistentTileSchedulerILi192ELi128ELi384ELi128ELb1ELb1ELb1ELb0ELb1ELb1EEEEEEEEEvNT_6ParamsE --------------------------
	.section	.nv.constant0._ZN7cutlass13device_kernelIN5flash11enable_sm90INS1_16FlashAttnFwdSm90INS1_25CollectiveMainloopFwdSm90ILi2EN4cute5tupleIJNS5_1CILi1EEES8_S8_EEENS6_IJNS7_ILi192EEENS7_ILi128EEENS7_ILi64EEEEEELi64ENS_10bfloat16_tEfNS_4arch4Sm90ELb0ELb0ELb0ELb1ELb1ELb1ELb0ELb1ELb1ELb1ELb1ELb0EEENS1_21CollectiveEpilogueFwdINS6_IJSA_SC_SB_EEES9_SE_SG_Li384ELb1ELb1ELb1ELb0EEENS1_36VarlenDynamicPersistentTileSchedulerILi192ELi128ELi384ELi128ELb1ELb1ELb1ELb0ELb1ELb1EEEEEEEEEvNT_6ParamsE,"a",@progbits
	.sectionflags	@""
	.align	4
.nv.constant0._ZN7cutlass13device_kernelIN5flash11enable_sm90INS1_16FlashAttnFwdSm90INS1_25CollectiveMainloopFwdSm90ILi2EN4cute5tupleIJNS5_1CILi1EEES8_S8_EEENS6_IJNS7_ILi192EEENS7_ILi128EEENS7_ILi64EEEEEELi64ENS_10bfloat16_tEfNS_4arch4Sm90ELb0ELb0ELb0ELb1ELb1ELb1ELb0ELb1ELb1ELb1ELb1ELb0EEENS1_21CollectiveEpilogueFwdINS6_IJSA_SC_SB_EEES9_SE_SG_Li384ELb1ELb1ELb1ELb0EEENS1_36VarlenDynamicPersistentTileSchedulerILi192ELi128ELi384ELi128ELb1ELb1ELb1ELb0ELb1ELb1EEEEEEEEEvNT_6ParamsE:
	.zero		3328


//--------------------- .nv.constant0._ZN7cutlass13device_kernelIN5flash11enable_sm90INS1_16FlashAttnFwdSm90INS1_25CollectiveMainloopFwdSm90ILi2EN4cute5tupleIJNS5_1CILi1EEES8_S8_EEENS6_IJNS7_ILi192EEENS7_ILi128EEENS7_ILi64EEEEEELi64ENS_10bfloat16_tEfNS_4arch4Sm90ELb0ELb1ELb0ELb0ELb1ELb0ELb0ELb1ELb1ELb1ELb1ELb0EEENS1_21CollectiveEpilogueFwdINS6_IJSA_SC_SB_EEES9_SE_SG_Li384ELb0ELb1ELb1ELb0EEENS1_19SingleTileSchedulerILb0ELb1ELb1ELi192EEEEEEEEEvNT_6ParamsE --------------------------
	.section	.nv.constant0._ZN7cutlass13device_kernelIN5flash11enable_sm90INS1_16FlashAttnFwdSm90INS1_25CollectiveMainloopFwdSm90ILi2EN4cute5tupleIJNS5_1CILi1EEES8_S8_EEENS6_IJNS7_ILi192EEENS7_ILi128EEENS7_ILi64EEEEEELi64ENS_10bfloat16_tEfNS_4arch4Sm90ELb0ELb1ELb0ELb0ELb1ELb0ELb0ELb1ELb1ELb1ELb1ELb0EEENS1_21CollectiveEpilogueFwdINS6_IJSA_SC_SB_EEES9_SE_SG_Li384ELb0ELb1ELb1ELb0EEENS1_19SingleTileSchedulerILb0ELb1ELb1ELi192EEEEEEEEEvNT_6ParamsE,"a",@progbits
	.sectionflags	@""
	.align	4
.nv.constant0._ZN7cutlass13device_kernelIN5flash11enable_sm90INS1_16FlashAttnFwdSm90INS1_25CollectiveMainloopFwdSm90ILi2EN4cute5tupleIJNS5_1CILi1EEES8_S8_EEENS6_IJNS7_ILi192EEENS7_ILi128EEENS7_ILi64EEEEEELi64ENS_10bfloat16_tEfNS_4arch4Sm90ELb0ELb1ELb0ELb0ELb1ELb0ELb0ELb1ELb1ELb1ELb1ELb0EEENS1_21CollectiveEpilogueFwdINS6_IJSA_SC_SB_EEES9_SE_SG_Li384ELb0ELb1ELb1ELb0EEENS1_19SingleTileSchedulerILb0ELb1ELb1ELi192EEEEEEEEEvNT_6ParamsE:
	.zero		3200


//--------------------- .nv.constant0._ZN7cutlass13device_kernelIN5flash11enable_sm90INS1_16FlashAttnFwdSm90INS1_25CollectiveMainloopFwdSm90ILi2EN4cute5tupleIJNS5_1CILi1EEES8_S8_EEENS6_IJNS7_ILi192EEENS7_ILi128EEENS7_ILi64EEEEEELi64ENS_10bfloat16_tEfNS_4arch4Sm90ELb0ELb1ELb0ELb1ELb1ELb0ELb0ELb1ELb1ELb1ELb1ELb0EEENS1_21CollectiveEpilogueFwdINS6_IJSA_SC_SB_EEES9_SE_SG_Li384ELb1ELb1ELb1ELb0EEENS1_36VarlenDynamicPersistentTileSchedulerILi192ELi128ELi384ELi128ELb1ELb1ELb1ELb1ELb0ELb1EEEEEEEEEvNT_6ParamsE --------------------------
	.section	.nv.constant0._ZN7cutlass13device_kernelIN5flash11enable_sm90INS1_16FlashAttnFwdSm90INS1_25CollectiveMainloopFwdSm90ILi2EN4cute5tupleIJNS5_1CILi1EEES8_S8_EEENS6_IJNS7_ILi192EEENS7_ILi128EEENS7_ILi64EEEEEELi64ENS_10bfloat16_tEfNS_4arch4Sm90ELb0ELb1ELb0ELb1ELb1ELb0ELb0ELb1ELb1ELb1ELb1ELb0EEENS1_21CollectiveEpilogueFwdINS6_IJSA_SC_SB_EEES9_SE_SG_Li384ELb1ELb1ELb1ELb0EEENS1_36VarlenDynamicPersistentTileSchedulerILi192ELi128ELi384ELi128ELb1ELb1ELb1ELb1ELb0ELb1EEEEEEEEEvNT_6ParamsE,"a",@progbits
	.sectionflags	@""
	.align	4
.nv.constant0._ZN7cutlass13device_kernelIN5flash11enable_sm90INS1_16FlashAttnFwdSm90INS1_25CollectiveMainloopFwdSm90ILi2EN4cute5tupleIJNS5_1CILi1EEES8_S8_EEENS6_IJNS7_ILi192EEENS7_ILi128EEENS7_ILi64EEEEEELi64ENS_10bfloat16_tEfNS_4arch4Sm90ELb0ELb1ELb0ELb1ELb1ELb0ELb0ELb1ELb1ELb1ELb1ELb0EEENS1_21CollectiveEpilogueFwdINS6_IJSA_SC_SB_EEES9_SE_SG_Li384ELb1ELb1ELb1ELb0EEENS1_36VarlenDynamicPersistentTileSchedulerILi192ELi128ELi384ELi128ELb1ELb1ELb1ELb1ELb0ELb1EEEEEEEEEvNT_6ParamsE:
	.zero		3328


//--------------------- .nv.constant0._ZN7cutlass13device_kernelIN5flash11enable_sm90INS1_16FlashAttnFwdSm90INS1_25CollectiveMainloopFwdSm90ILi2EN4cute5tupleIJNS5_1CILi1EEES8_S8_EEENS6_IJNS7_ILi192EEENS7_ILi128EEENS7_ILi64EEEEEELi64ENS_10bfloat16_tEfNS_4arch4Sm90ELb0ELb1ELb0ELb1ELb1ELb1ELb0ELb1ELb1ELb1ELb1ELb0EEENS1_21CollectiveEpilogueFwdINS6_IJSA_SC_SB_EEES9_SE_SG_Li384ELb1ELb1ELb1ELb0EEENS1_36VarlenDynamicPersistentTileSchedulerILi192ELi128ELi384ELi128ELb1ELb1ELb1ELb1ELb0ELb1EEEEEEEEEvNT_6ParamsE --------------------------
	.section	.nv.constant0._ZN7cutlass13device_kernelIN5flash11enable_sm90INS1_16FlashAttnFwdSm90INS1_25CollectiveMainloopFwdSm90ILi2EN4cute5tupleIJNS5_1CILi1EEES8_S8_EEENS6_IJNS7_ILi192EEENS7_ILi128EEENS7_ILi64EEEEEELi64ENS_10bfloat16_tEfNS_4arch4Sm90ELb0ELb1ELb0ELb1ELb1ELb1ELb0ELb1ELb1ELb1ELb1ELb0EEENS1_21CollectiveEpilogueFwdINS6_IJSA_SC_SB_EEES9_SE_SG_Li384ELb1ELb1ELb1ELb0EEENS1_36VarlenDynamicPersistentTileSchedulerILi192ELi128ELi384ELi128ELb1ELb1ELb1ELb1ELb0ELb1EEEEEEEEEvNT_6ParamsE,"a",@progbits
	.sectionflags	@""
	.align	4
.nv.constant0._ZN7cutlass13device_kernelIN5flash11enable_sm90INS1_16FlashAttnFwdSm90INS1_25CollectiveMainloopFwdSm90ILi2EN4cute5tupleIJNS5_1CILi1EEES8_S8_EEENS6_IJNS7_ILi192EEENS7_ILi128EEENS7_ILi64EEEEEELi64ENS_10bfloat16_tEfNS_4arch4Sm90ELb0ELb1ELb0ELb1ELb1ELb1ELb0ELb1ELb1ELb1ELb1ELb0EEENS1_21CollectiveEpilogueFwdINS6_IJSA_SC_SB_EEES9_SE_SG_Li384ELb1ELb1ELb1ELb0EEENS1_36VarlenDynamicPersistentTileSchedulerILi192ELi128ELi384ELi128ELb1ELb1ELb1ELb1ELb0ELb1EEEEEEEEEvNT_6ParamsE:
	.zero		3328


//--------------------- .nv.constant0._ZN7cutlass13device_kernelIN5flash11enable_sm90INS1_16FlashAttnFwdSm90INS1_25CollectiveMainloopFwdSm90ILi2EN4cute5tupleIJNS5_1CILi1EEES8_S8_EEENS6_IJNS7_ILi192EEENS7_ILi128EEENS7_ILi64EEEEEELi64ENS_10bfloat16_tEfNS_4arch4Sm90ELb1ELb0ELb0ELb0ELb1ELb0ELb0ELb1ELb1ELb1ELb1ELb0EEENS1_21CollectiveEpilogueFwdINS6_IJSA_SC_SB_EEES9_SE_SG_Li384ELb0ELb1ELb1ELb0EEENS1_19SingleTileSchedulerILb0ELb1ELb1ELi192EEEEEEEEEvNT_6ParamsE --------------------------
	.section	.nv.constant0._ZN7cutlass13device_kernelIN5flash11enable_sm90INS1_16FlashAttnFwdSm90INS1_25CollectiveMainloopFwdSm90ILi2EN4cute5tupleIJNS5_1CILi1EEES8_S8_EEENS6_IJNS7_ILi192EEENS7_ILi128EEENS7_ILi64EEEEEELi64ENS_10bfloat16_tEfNS_4arch4Sm90ELb1ELb0ELb0ELb0ELb1ELb0ELb0ELb1ELb1ELb1ELb1ELb0EEENS1_21CollectiveEpilogueFwdINS6_IJSA_SC_SB_EEES9_SE_SG_Li384ELb0ELb1ELb1ELb0EEENS1_19SingleTileSchedulerILb0ELb1ELb1ELi192EEEEEEEEEvNT_6ParamsE,"a",@progbits
	.sectionflags	@""
	.align	4
.nv.constant0._ZN7cutlass13device_kernelIN5flash11enable_sm90INS1_16FlashAttnFwdSm90INS1_25CollectiveMainloopFwdSm90ILi2EN4cute5tupleIJNS5_1CILi1EEES8_S8_EEENS6_IJNS7_ILi192EEENS7_ILi128EEENS7_ILi64EEEEEELi64ENS_10bfloat16_tEfNS_4arch4Sm90ELb1ELb0ELb0ELb0ELb1ELb0ELb0ELb1ELb1ELb1ELb1ELb0EEENS1_21CollectiveEpilogueFwdINS6_IJSA_SC_SB_EEES9_SE_SG_Li384ELb0ELb1ELb1ELb0EEENS1_19SingleTileSchedulerILb0ELb1ELb1ELi192EEEEEEEEEvNT_6ParamsE:
	.zero		3200


//--------------------- .nv.constant0._ZN7cutlass13device_kernelIN5flash11enable_sm90INS1_16FlashAttnFwdSm90INS1_25CollectiveMainloopFwdSm90ILi2EN4cute5tupleIJNS5_1CILi1EEES8_S8_EEENS6_IJNS7_ILi192EEENS7_ILi128EEENS7_ILi64EEEEEELi64ENS_10bfloat16_tEfNS_4arch4Sm90ELb1ELb0ELb0ELb1ELb1ELb0ELb0ELb1ELb1ELb1ELb1ELb0EEENS1_21CollectiveEpilogueFwdINS6_IJSA_SC_SB_EEES9_SE_SG_Li384ELb1ELb1ELb1ELb0EEENS1_36VarlenDynamicPersistentTileSchedulerILi192ELi128ELi384ELi128ELb1ELb1ELb1ELb1ELb1ELb1EEEEEEEEEvNT_6ParamsE --------------------------
	.section	.nv.constant0._ZN7cutlass13device_kernelIN5flash11enable_sm90INS1_16FlashAttnFwdSm90INS1_25CollectiveMainloopFwdSm90ILi2EN4cute5tupleIJNS5_1CILi1EEES8_S8_EEENS6_IJNS7_ILi192EEENS7_ILi128EEENS7_ILi64EEEEEELi64ENS_10bfloat16_tEfNS_4arch4Sm90ELb1ELb0ELb0ELb1ELb1ELb0ELb0ELb1ELb1ELb1ELb1ELb0EEENS1_21CollectiveEpilogueFwdINS6_IJSA_SC_SB_EEES9_SE_SG_Li384ELb1ELb1ELb1ELb0EEENS1_36VarlenDynamicPersistentTileSchedulerILi192ELi128ELi384ELi128ELb1ELb1ELb1ELb1ELb1ELb1EEEEEEEEEvNT_6ParamsE,"a",@progbits
	.sectionflags	@""
	.align	4
.nv.constant0._ZN7cutlass13device_kernelIN5flash11enable_sm90INS1_16FlashAttnFwdSm90INS1_25CollectiveMainloopFwdSm90ILi2EN4cute5tupleIJNS5_1CILi1EEES8_S8_EEENS6_IJNS7_ILi192EEENS7_ILi128EEENS7_ILi64EEEEEELi64ENS_10bfloat16_tEfNS_4arch4Sm90ELb1ELb0ELb0ELb1ELb1ELb0ELb0ELb1ELb1ELb1ELb1ELb0EEENS1_21CollectiveEpilogueFwdINS6_IJSA_SC_SB_EEES9_SE_SG_Li384ELb1ELb1ELb1ELb0EEENS1_36VarlenDynamicPersistentTileSchedulerILi192ELi128ELi384ELi128ELb1ELb1ELb1ELb1ELb1ELb1EEEEEEEEEvNT_6ParamsE:
	.zero		3328


//--------------------- .nv.constant0._ZN7cutlass13device_kernelIN5flash11enable_sm90INS1_16FlashAttnFwdSm90INS1_25CollectiveMainloopFwdSm90ILi2EN4cute5tupleIJNS5_1CILi1EEES8_S8_EEENS6_IJNS7_ILi192EEENS7_ILi128EEENS7_ILi64EEEEEELi64ENS_10bfloat16_tEfNS_4arch4Sm90ELb1ELb0ELb0ELb1ELb1ELb1ELb0ELb1ELb1ELb1ELb1ELb0EEENS1_21CollectiveEpilogueFwdINS6_IJSA_SC_SB_EEES9_SE_SG_Li384ELb1ELb1ELb1ELb0EEENS1_36VarlenDynamicPersistentTileSchedulerILi192ELi128ELi384ELi128ELb1ELb1ELb1ELb1ELb1ELb1EEEEEEEEEvNT_6ParamsE --------------------------
	.section	.nv.constant0._ZN7cutlass13device_kernelIN5flash11enable_sm90INS1_16FlashAttnFwdSm90INS1_25CollectiveMainloopFwdSm90ILi2EN4cute5tupleIJNS5_1CILi1EEES8_S8_EEENS6_IJNS7_ILi192EEENS7_ILi128EEENS7_ILi64EEEEEELi64ENS_10bfloat16_tEfNS_4arch4Sm90ELb1ELb0ELb0ELb1ELb1ELb1ELb0ELb1ELb1ELb1ELb1ELb0EEENS1_21CollectiveEpilogueFwdINS6_IJSA_SC_SB_EEES9_SE_SG_Li384ELb1ELb1ELb1ELb0EEENS1_36VarlenDynamicPersistentTileSchedulerILi192ELi128ELi384ELi128ELb1ELb1ELb1ELb1ELb1ELb1EEEEEEEEEvNT_6ParamsE,"a",@progbits
	.sectionflags	@""
	.align	4
.nv.constant0._ZN7cutlass13device_kernelIN5flash11enable_sm90INS1_16FlashAttnFwdSm90INS1_25CollectiveMainloopFwdSm90ILi2EN4cute5tupleIJNS5_1CILi1EEES8_S8_EEENS6_IJNS7_ILi192EEENS7_ILi128EEENS7_ILi64EEEEEELi64ENS_10bfloat16_tEfNS_4arch4Sm90ELb1ELb0ELb0ELb1ELb1ELb1ELb0ELb1ELb1ELb1ELb1ELb0EEENS1_21CollectiveEpilogueFwdINS6_IJSA_SC_SB_EEES9_SE_SG_Li384ELb1ELb1ELb1ELb0EEENS1_36VarlenDynamicPersistentTileSchedulerILi192ELi128ELi384ELi128ELb1ELb1ELb1ELb1ELb1ELb1EEEEEEEEEvNT_6ParamsE:
	.zero		3328


//--------------------- SYMBOLS --------------------------

	.type		.nv.reservedSmem.offset0,@object
	.size		.nv.reservedSmem.offset0,0x4
	.type		__assertfail,@function
